def matmul_kernel(
    a_ptr,
    b_ptr,
    c_ptr,
    M,
    N,
    K,
    stride_am,
    stride_ak,
    stride_bk,
    stride_bn,
    stride_cm,
    stride_cn,
    BLOCK_M: tl.constexpr,
    BLOCK_N: tl.constexpr,
    BLOCK_K: tl.constexpr,
    GROUP_M: tl.constexpr,
):
    pid = tl.program_id(axis=0)
    num_pid_m = tl.cdiv(M, BLOCK_M)
    num_pid_n = tl.cdiv(N, BLOCK_N)
    num_pid_in_group = GROUP_M * num_pid_n
    group_id = pid // num_pid_in_group
    first_pid_m = group_id * GROUP_M
    group_size_m = min(num_pid_m - first_pid_m, GROUP_M)
    pid_m = first_pid_m + ((pid % num_pid_in_group) % group_size_m)
    pid_n = (pid % num_pid_in_group) // group_size_m

    offs_am = (pid_m * BLOCK_M + tl.arange(0, BLOCK_M)) % M
    offs_bn = (pid_n * BLOCK_N + tl.arange(0, BLOCK_N)) % N
    offs_k = tl.arange(0, BLOCK_K)
    a_ptrs = a_ptr + offs_am[:, None] * stride_am + offs_k[None, :] * stride_ak
    b_ptrs = b_ptr + offs_k[:, None] * stride_bk + offs_bn[None, :] * stride_bn

    acc = tl.zeros((BLOCK_M, BLOCK_N), dtype=tl.float32)
    for kk in range(0, tl.cdiv(K, BLOCK_K)):
        a = tl.load(a_ptrs, mask=offs_k[None, :] < K - kk * BLOCK_K, other=0.0)
        b = tl.load(b_ptrs, mask=offs_k[:, None] < K - kk * BLOCK_K, other=0.0)
        acc = tl.dot(a, b, acc)
        a_ptrs += BLOCK_K * stride_ak
        b_ptrs += BLOCK_K * stride_bk

    c = acc.to(c_ptr.dtype.element_ty)
    offs_cm = pid_m * BLOCK_M + tl.arange(0, BLOCK_M)
    offs_cn = pid_n * BLOCK_N + tl.arange(0, BLOCK_N)
    c_ptrs = c_ptr + offs_cm[:, None] * stride_cm + offs_cn[None, :] * stride_cn
    mask = (offs_cm[:, None] < M) & (offs_cn[None, :] < N)
    tl.store(c_ptrs, c, mask=mask)

# config = {"BLOCK_K": 128, "BLOCK_M": 256, "BLOCK_N": 512, "GROUP_M": 8, "arch": "sm_100", "dtype": "fp8e5m2", "num_ctas": 1, "num_stages": 3, "num_warps": 2}
# arch = sm_100


// ===== COMPILED SASS (sm_100a) =====

	.target	sm_100a

	.elftype	@"ET_EXEC"


//--------------------- .note.nv.tkinfo           --------------------------
	.section	.note.nv.tkinfo,"",@"SHT_NOTE"
	.sectionflags	@"SHF_NOTE_NV_TKINFO"
	.tkinfo
        /*0018*/ 	.word	0x00000081
        /*0030*/ 	.string	""
        /*0030*/ 	.string	"ptxas-blackwell"
        /*0030*/ 	.string	"Cuda compilation tools, release 12.9, V12.9.86"
        /*0030*/ 	.string	"Build cuda_12.9.r12.9/compiler.36037853_0"
        /*0030*/ 	.string	"-v  -suppress-debug-info  -lineinfo  -arch sm_100a "



//--------------------- .note.nv.cuver            --------------------------
	.section	.note.nv.cuver,"",@"SHT_NOTE"
	.sectionflags	@"SHF_NOTE_NV_CUVER"
        /*0018*/ 	.short	0x0001
        /*001a*/ 	.short	0x0064
        /*001c*/ 	.short	0x0001
        /*001e*/ 	.short	0x0000
        /*0020*/ 	.short	0x0001
        /*0022*/ 	.short	0x0000


//--------------------- .nv.info                  --------------------------
	.section	.nv.info,"",@"SHT_CUDA_INFO"
	.align	4


	//----- nvinfo : EIATTR_REGCOUNT
	.align		4
        /*0000*/ 	.byte	0x04, 0x2f
        /*0002*/ 	.short	(.L_1 - .L_0)
	.align		4
.L_0:
        /*0004*/ 	.word	index@(matmul_kernel)
        /*0008*/ 	.word	0x00000020


	//----- nvinfo : EIATTR_FRAME_SIZE
	.align		4
.L_1:
        /*000c*/ 	.byte	0x04, 0x11
        /*000e*/ 	.short	(.L_3 - .L_2)
	.align		4
.L_2:
        /*0010*/ 	.word	index@(matmul_kernel)
        /*0014*/ 	.word	0x00012838


	//----- nvinfo : EIATTR_MIN_STACK_SIZE
	.align		4
.L_3:
        /*0018*/ 	.byte	0x04, 0x12
        /*001a*/ 	.short	(.L_5 - .L_4)
	.align		4
.L_4:
        /*001c*/ 	.word	index@(matmul_kernel)
        /*0020*/ 	.word	0x00012838
.L_5:


//--------------------- .nv.info.matmul_kernel    --------------------------
	.section	.nv.info.matmul_kernel,"",@"SHT_CUDA_INFO"
	.sectionflags	@""
	.align	4


	//----- nvinfo : EIATTR_CUDA_API_VERSION
	.align		4
        /*0000*/ 	.byte	0x04, 0x37
        /*0002*/ 	.short	(.L_7 - .L_6)
.L_6:
        /*0004*/ 	.word	0x00000081


	//----- nvinfo : EIATTR_KPARAM_INFO
	.align		4
.L_7:
        /*0008*/ 	.byte	0x04, 0x17
        /*000a*/ 	.short	(.L_9 - .L_8)
.L_8:
        /*000c*/ 	.word	0x00000000
        /*0010*/ 	.short	0x000d
        /*0012*/ 	.short	0x0048
        /*0014*/ 	.byte	0x00, 0xf4, 0x21, 0x00


	//----- nvinfo : EIATTR_KPARAM_INFO
	.align		4
.L_9:
        /*0018*/ 	.byte	0x04, 0x17
        /*001a*/ 	.short	(.L_11 - .L_10)
.L_10:
        /*001c*/ 	.word	0x00000000
        /*0020*/ 	.short	0x000c
        /*0022*/ 	.short	0x0040
        /*0024*/ 	.byte	0x00, 0xf4, 0x21, 0x00


	//----- nvinfo : EIATTR_KPARAM_INFO
	.align		4
.L_11:
        /*0028*/ 	.byte	0x04, 0x17
        /*002a*/ 	.short	(.L_13 - .L_12)
.L_12:
        /*002c*/ 	.word	0x00000000
        /*0030*/ 	.short	0x000b
        /*0032*/ 	.short	0x0038
        /*0034*/ 	.byte	0x00, 0xf0, 0x11, 0x00


	//----- nvinfo : EIATTR_KPARAM_INFO
	.align		4
.L_13:
        /*0038*/ 	.byte	0x04, 0x17
        /*003a*/ 	.short	(.L_15 - .L_14)
.L_14:
        /*003c*/ 	.word	0x00000000
        /*0040*/ 	.short	0x000a
        /*0042*/ 	.short	0x0034
        /*0044*/ 	.byte	0x00, 0xf0, 0x11, 0x00


	//----- nvinfo : EIATTR_KPARAM_INFO
	.align		4
.L_15:
        /*0048*/ 	.byte	0x04, 0x17
        /*004a*/ 	.short	(.L_17 - .L_16)
.L_16:
        /*004c*/ 	.word	0x00000000
        /*0050*/ 	.short	0x0009
        /*0052*/ 	.short	0x0030
        /*0054*/ 	.byte	0x00, 0xf0, 0x11, 0x00


	//----- nvinfo : EIATTR_KPARAM_INFO
	.align		4
.L_17:
        /*0058*/ 	.byte	0x04, 0x17
        /*005a*/ 	.short	(.L_19 - .L_18)
.L_18:
        /*005c*/ 	.word	0x00000000
        /*0060*/ 	.short	0x0008
        /*0062*/ 	.short	0x002c
        /*0064*/ 	.byte	0x00, 0xf0, 0x11, 0x00


	//----- nvinfo : EIATTR_KPARAM_INFO
	.align		4
.L_19:
        /*0068*/ 	.byte	0x04, 0x17
        /*006a*/ 	.short	(.L_21 - .L_20)
.L_20:
        /*006c*/ 	.word	0x00000000
        /*0070*/ 	.short	0x0007
        /*0072*/ 	.short	0x0028
        /*0074*/ 	.byte	0x00, 0xf0, 0x11, 0x00


	//----- nvinfo : EIATTR_KPARAM_INFO
	.align		4
.L_21:
        /*0078*/ 	.byte	0x04, 0x17
        /*007a*/ 	.short	(.L_23 - .L_22)
.L_22:
        /*007c*/ 	.word	0x00000000
        /*0080*/ 	.short	0x0006
        /*0082*/ 	.short	0x0024
        /*0084*/ 	.byte	0x00, 0xf0, 0x11, 0x00


	//----- nvinfo : EIATTR_KPARAM_INFO
	.align		4
.L_23:
        /*0088*/ 	.byte	0x04, 0x17
        /*008a*/ 	.short	(.L_25 - .L_24)
.L_24:
        /*008c*/ 	.word	0x00000000
        /*0090*/ 	.short	0x0005
        /*0092*/ 	.short	0x0020
        /*0094*/ 	.byte	0x00, 0xf0, 0x11, 0x00


	//----- nvinfo : EIATTR_KPARAM_INFO
	.align		4
.L_25:
        /*0098*/ 	.byte	0x04, 0x17
        /*009a*/ 	.short	(.L_27 - .L_26)
.L_26:
        /*009c*/ 	.word	0x00000000
        /*00a0*/ 	.short	0x0004
        /*00a2*/ 	.short	0x001c
        /*00a4*/ 	.byte	0x00, 0xf0, 0x11, 0x00


	//----- nvinfo : EIATTR_KPARAM_INFO
	.align		4
.L_27:
        /*00a8*/ 	.byte	0x04, 0x17
        /*00aa*/ 	.short	(.L_29 - .L_28)
.L_28:
        /*00ac*/ 	.word	0x00000000
        /*00b0*/ 	.short	0x0003
        /*00b2*/ 	.short	0x0018
        /*00b4*/ 	.byte	0x00, 0xf0, 0x11, 0x00


	//----- nvinfo : EIATTR_KPARAM_INFO
	.align		4
.L_29:
        /*00b8*/ 	.byte	0x04, 0x17
        /*00ba*/ 	.short	(.L_31 - .L_30)
.L_30:
        /*00bc*/ 	.word	0x00000000
        /*00c0*/ 	.short	0x0002
        /*00c2*/ 	.short	0x0010
        /*00c4*/ 	.byte	0x00, 0xf4, 0x21, 0x00


	//----- nvinfo : EIATTR_KPARAM_INFO
	.align		4
.L_31:
        /*00c8*/ 	.byte	0x04, 0x17
        /*00ca*/ 	.short	(.L_33 - .L_32)
.L_32:
        /*00cc*/ 	.word	0x00000000
        /*00d0*/ 	.short	0x0001
        /*00d2*/ 	.short	0x0008
        /*00d4*/ 	.byte	0x00, 0xf4, 0x21, 0x00


	//----- nvinfo : EIATTR_KPARAM_INFO
	.align		4
.L_33:
        /*00d8*/ 	.byte	0x04, 0x17
        /*00da*/ 	.short	(.L_35 - .L_34)
.L_34:
        /*00dc*/ 	.word	0x00000000
        /*00e0*/ 	.short	0x0000
        /*00e2*/ 	.short	0x0000
        /*00e4*/ 	.byte	0x00, 0xf4, 0x21, 0x00


	//----- nvinfo : EIATTR_SPARSE_MMA_MASK
	.align		4
.L_35:
        /*00e8*/ 	.byte	0x03, 0x50
        /*00ea*/ 	.short	0x0000


	//----- nvinfo : EIATTR_MAXREG_COUNT
	.align		4
        /*00ec*/ 	.byte	0x03, 0x1b
        /*00ee*/ 	.short	0x00ff


	//----- nvinfo : EIATTR_NUM_BARRIERS
	.align		4
        /*00f0*/ 	.byte	0x02, 0x4c
        /*00f2*/ 	.byte	0x01
	.zero		1


	//----- nvinfo : EIATTR_ANNOTATIONS
	.align		4
        /*00f4*/ 	.byte	0x04, 0x55
        /*00f6*/ 	.short	(.L_37 - .L_36)


	//   ....[0]....
.L_36:
        /*00f8*/ 	.word	0x00000001
        /*00fc*/ 	.byte	0x10, 0x05, 0x00, 0x00, 0x01, 0x00, 0x00, 0x00, 0x40, 0x05, 0x00, 0x00, 0x01, 0x00, 0x00, 0x00
        /* <DEDUP_REMOVED lines=1069> */
        /*43dc*/ 	.byte	0x40, 0xab, 0x00, 0x00, 0x01, 0x00, 0x00, 0x00, 0x50, 0xab, 0x00, 0x00


	//----- nvinfo : EIATTR_VRC_CTA_INIT_COUNT
	.align		4
.L_37:
        /*43e8*/ 	.byte	0x02, 0x4a
	.zero		1
	.zero		1


	//----- nvinfo : EIATTR_EXIT_INSTR_OFFSETS
	.align		4
        /*43ec*/ 	.byte	0x04, 0x1c
        /*43ee*/ 	.short	(.L_39 - .L_38)


	//   ....[0]....
.L_38:
        /*43f0*/ 	.word	0x0026a0d0


	//   ....[1]....
        /*43f4*/ 	.word	0x0026a100


	//----- nvinfo : EIATTR_REQNTID
	.align		4
.L_39:
        /*43f8*/ 	.byte	0x04, 0x10
        /*43fa*/ 	.short	(.L_41 - .L_40)
.L_40:
        /*43fc*/ 	.word	0x00000040
        /*4400*/ 	.word	0x00000001
        /*4404*/ 	.word	0x00000001


	//----- nvinfo : EIATTR_CBANK_PARAM_SIZE
	.align		4
.L_41:
        /*4408*/ 	.byte	0x03, 0x19
        /*440a*/ 	.short	0x0050


	//----- nvinfo : EIATTR_PARAM_CBANK
	.align		4
        /*440c*/ 	.byte	0x04, 0x0a
        /*440e*/ 	.short	(.L_43 - .L_42)
	.align		4
.L_42:
        /*4410*/ 	.word	index@(.nv.constant0.matmul_kernel)
        /*4414*/ 	.short	0x0380
        /*4416*/ 	.short	0x0050


	//----- nvinfo : EIATTR_SW_WAR
	.align		4
.L_43:
        /*4418*/ 	.byte	0x04, 0x36
        /*441a*/ 	.short	(.L_45 - .L_44)
.L_44:
        /*441c*/ 	.word	0x00000008
.L_45:


//--------------------- .nv.compat                --------------------------
	.section	.nv.compat,"",@"SHT_CUDA_COMPAT_INFO"
	.align	4
        /*0000*/ 	.byte	0x02, 0x02, 0x02, 0x00, 0x02, 0x05, 0x05, 0x00, 0x02, 0x03, 0x00, 0x00, 0x02, 0x06, 0x01, 0x00


//--------------------- .nv.callgraph             --------------------------
	.section	.nv.callgraph,"",@"SHT_CUDA_CALLGRAPH"
	.align	4
	.sectionentsize	8
	.align		4
        /*0000*/ 	.word	0x00000000
	.align		4
        /*0004*/ 	.word	0xffffffff
	.align		4
        /*0008*/ 	.word	0x00000000
	.align		4
        /*000c*/ 	.word	0xfffffffe
	.align		4
        /*0010*/ 	.word	0x00000000
	.align		4
        /*0014*/ 	.word	0xfffffffd
	.align		4
        /*0018*/ 	.word	0x00000000
	.align		4
        /*001c*/ 	.word	0xfffffffc


//--------------------- .text.matmul_kernel       --------------------------
	.section	.text.matmul_kernel,"ax",@progbits
	.align	128
        .global         matmul_kernel
        .type           matmul_kernel,@function
        .size           matmul_kernel,(.L_x_4 - matmul_kernel)
        .other          matmul_kernel,@"STO_CUDA_ENTRY STV_DEFAULT"
matmul_kernel:
.text.matmul_kernel:
[----:B------:R-:W0:Y:S08]  /*0000*/  LDC R1, c[0x0][0x37c] ;  /* 0x0000df00ff017b82 */ /* 0x000e300000000800 */
[----:B------:R-:W1:Y:S01]  /*0010*/  LDC.64 R2, c[0x0][0x398] ;  /* 0x0000e600ff027b82 */ /* 0x000e620000000a00 */
[----:B0-----:R-:W-:Y:S01]  /*0020*/  VIADD R1, R1, 0xfffed7c8 ;  /* 0xfffed7c801017836 */ /* 0x001fe20000000000 */
[----:B------:R-:W0:Y:S01]  /*0030*/  S2R R14, SR_TID.X ;  /* 0x00000000000e7919 */ /* 0x000e220000002100 */
[----:B------:R-:W2:Y:S01]  /*0040*/  LDCU UR6, c[0x0][0x3a0] ;  /* 0x00007400ff0677ac */ /* 0x000ea20008000800 */
[----:B------:R-:W-:-:S04]  /*0050*/  UMOV UR7, 0x400 ;  /* 0x0000040000077882 */ /* 0x000fc80000000000 */
[----:B------:R-:W3:Y:S01]  /*0060*/  S2UR UR8, SR_CgaCtaId ;  /* 0x00000000000879c3 */ /* 0x000ee20000008800 */
[----:B------:R-:W4:Y:S01]  /*0070*/  LDCU.64 UR4, c[0x0][0x358] ;  /* 0x00006b00ff0477ac */ /* 0x000f220008000a00 */
[----:B--2---:R-:W-:Y:S01]  /*0080*/  UIADD3 UR6, UPT, UPT, UR6, 0x7f, URZ ;  /* 0x0000007f06067890 */ /* 0x004fe2000fffe0ff */
[----:B-1----:R-:W-:-:S03]  /*0090*/  VIADD R0, R3, 0x1ff ;  /* 0x000001ff03007836 */ /* 0x002fc60000000000 */
[----:B------:R-:W-:Y:S02]  /*00a0*/  UISETP.GT.AND UP0, UPT, UR6, 0x7f, UPT ;  /* 0x0000007f0600788c */ /* 0x000fe4000bf04270 */
[----:B------:R-:W-:Y:S01]  /*00b0*/  SHF.R.S32.HI R5, RZ, 0x1f, R0 ;  /* 0x0000001fff057819 */ /* 0x000fe20000011400 */
[----:B---3--:R-:W-:-:S03]  /*00c0*/  ULEA UR7, UR8, UR7, 0x18 ;  /* 0x0000000708077291 */ /* 0x008fc6000f8ec0ff */
[----:B------:R-:W-:Y:S02]  /*00d0*/  LEA.HI R5, R5, R0, RZ, 0x9 ;  /* 0x0000000005057211 */ /* 0x000fe400078f48ff */
[----:B0-----:R-:W-:Y:S02]  /*00e0*/  LOP3.LUT R17, R14, 0x3f, RZ, 0xc0, !PT ;  /* 0x0000003f0e117812 */ /* 0x001fe400078ec0ff */
[----:B------:R-:W-:Y:S02]  /*00f0*/  SHF.R.S32.HI R0, RZ, 0x9, R5 ;  /* 0x00000009ff007819 */ /* 0x000fe40000011405 */
[----:B------:R-:W0:Y:S03]  /*0100*/  S2R R5, SR_CTAID.X ;  /* 0x0000000000057919 */ /* 0x000e260000002500 */
[----:B------:R-:W-:-:S05]  /*0110*/  IMAD.SHL.U32 R0, R0, 0x8, RZ ;  /* 0x0000000800007824 */ /* 0x000fca00078e00ff */
[-C--:B------:R-:W-:Y:S02]  /*0120*/  IABS R9, R0.reuse ;  /* 0x0000000000097213 */ /* 0x080fe40000000000 */
[----:B------:R-:W-:Y:S02]  /*0130*/  IABS R12, R0 ;  /* 0x00000000000c7213 */ /* 0x000fe40000000000 */
[----:B------:R-:W1:Y:S08]  /*0140*/  I2F.RP R4, R9 ;  /* 0x0000000900047306 */ /* 0x000e700000209400 */
[----:B-1----:R-:W1:Y:S01]  /*0150*/  MUFU.RCP R4, R4 ;  /* 0x0000000400047308 */ /* 0x002e620000001000 */
[----:B0-----:R-:W-:Y:S01]  /*0160*/  IABS R10, R5 ;  /* 0x00000005000a7213 */ /* 0x001fe20000000000 */
[----:B-1----:R-:W-:-:S02]  /*0170*/  VIADD R6, R4, 0xffffffe ;  /* 0x0ffffffe04067836 */ /* 0x002fc40000000000 */
[----:B------:R-:W-:-:S04]  /*0180*/  IMAD.MOV R4, RZ, RZ, -R12 ;  /* 0x000000ffff047224 */ /* 0x000fc800078e0a0c */
[----:B------:R0:W1:Y:S02]  /*0190*/  F2I.FTZ.U32.TRUNC.NTZ R7, R6 ;  /* 0x0000000600077305 */ /* 0x000064000021f000 */
[----:B0-----:R-:W-:Y:S02]  /*01a0*/  IMAD.MOV.U32 R6, RZ, RZ, RZ ;  /* 0x000000ffff067224 */ /* 0x001fe400078e00ff */
[----:B-1----:R-:W-:-:S04]  /*01b0*/  IMAD.MOV R8, RZ, RZ, -R7 ;  /* 0x000000ffff087224 */ /* 0x002fc800078e0a07 */
[----:B------:R-:W-:Y:S02]  /*01c0*/  IMAD R11, R8, R9, RZ ;  /* 0x00000009080b7224 */ /* 0x000fe400078e02ff */
[----:B------:R-:W-:Y:S02]  /*01d0*/  IMAD.MOV.U32 R8, RZ, RZ, R10 ;  /* 0x000000ffff087224 */ /* 0x000fe400078e000a */
[----:B------:R-:W-:-:S06]  /*01e0*/  IMAD.HI.U32 R7, R7, R11, R6 ;  /* 0x0000000b07077227 */ /* 0x000fcc00078e0006 */
[----:B------:R-:W-:-:S04]  /*01f0*/  IMAD.HI.U32 R7, R7, R8, RZ ;  /* 0x0000000807077227 */ /* 0x000fc800078e00ff */
[----:B------:R-:W-:-:S05]  /*0200*/  IMAD R4, R7, R4, R8 ;  /* 0x0000000407047224 */ /* 0x000fca00078e0208 */
[----:B------:R-:W-:-:S13]  /*0210*/  ISETP.GT.U32.AND P1, PT, R9, R4, PT ;  /* 0x000000040900720c */ /* 0x000fda0003f24070 */
[----:B------:R-:W-:Y:S02]  /*0220*/  @!P1 IMAD.IADD R4, R4, 0x1, -R9 ;  /* 0x0000000104049824 */ /* 0x000fe400078e0a09 */
[----:B------:R-:W-:Y:S01]  /*0230*/  @!P1 VIADD R7, R7, 0x1 ;  /* 0x0000000107079836 */ /* 0x000fe20000000000 */
[----:B------:R-:W-:Y:S02]  /*0240*/  ISETP.NE.AND P1, PT, R0, RZ, PT ;  /* 0x000000ff0000720c */ /* 0x000fe40003f25270 */
[----:B------:R-:W-:Y:S02]  /*0250*/  ISETP.GE.U32.AND P0, PT, R4, R9, PT ;  /* 0x000000090400720c */ /* 0x000fe40003f06070 */
[----:B------:R-:W-:-:S04]  /*0260*/  LOP3.LUT R4, R5, R0, RZ, 0x3c, !PT ;  /* 0x0000000005047212 */ /* 0x000fc800078e3cff */
[----:B------:R-:W-:Y:S01]  /*0270*/  ISETP.GE.AND P2, PT, R4, RZ, PT ;  /* 0x000000ff0400720c */ /* 0x000fe20003f46270 */
[----:B------:R-:W-:-:S06]  /*0280*/  VIADD R4, R2, 0xff ;  /* 0x000000ff02047836 */ /* 0x000fcc0000000000 */
[----:B------:R-:W-:-:S04]  /*0290*/  @P0 VIADD R7, R7, 0x1 ;  /* 0x0000000107070836 */ /* 0x000fc80000000000 */
[----:B------:R-:W-:Y:S01]  /*02a0*/  IMAD.MOV.U32 R6, RZ, RZ, R7 ;  /* 0x000000ffff067224 */ /* 0x000fe200078e0007 */
[----:B------:R-:W-:-:S03]  /*02b0*/  SHF.R.S32.HI R7, RZ, 0x1f, R4 ;  /* 0x0000001fff077819 */ /* 0x000fc60000011404 */
[----:B------:R-:W-:Y:S01]  /*02c0*/  @!P2 IMAD.MOV R6, RZ, RZ, -R6 ;  /* 0x000000ffff06a224 */ /* 0x000fe200078e0a06 */
[----:B------:R-:W-:Y:S02]  /*02d0*/  @!P1 LOP3.LUT R6, RZ, R0, RZ, 0x33, !PT ;  /* 0x00000000ff069212 */ /* 0x000fe400078e33ff */
[----:B------:R-:W-:-:S03]  /*02e0*/  LEA.HI R7, R7, R4, RZ, 0x8 ;  /* 0x0000000407077211 */ /* 0x000fc600078f40ff */
[----:B------:R-:W-:Y:S02]  /*02f0*/  IMAD.SHL.U32 R4, R6, 0x8, RZ ;  /* 0x0000000806047824 */ /* 0x000fe400078e00ff */
[----:B------:R-:W-:-:S03]  /*0300*/  IMAD.MOV R6, RZ, RZ, -R6 ;  /* 0x000000ffff067224 */ /* 0x000fc600078e0a06 */
[----:B------:R-:W-:Y:S01]  /*0310*/  LEA.HI.SX32 R7, R7, -R4, 0x18 ;  /* 0x8000000407077211 */ /* 0x000fe200078fc2ff */
[----:B------:R-:W-:Y:S02]  /*0320*/  IMAD R15, R0, R6, R5 ;  /* 0x00000006000f7224 */ /* 0x000fe400078e0205 */
[----:B------:R-:W-:Y:S01]  /*0330*/  IMAD.MOV.U32 R6, RZ, RZ, RZ ;  /* 0x000000ffff067224 */ /* 0x000fe200078e00ff */
[----:B------:R-:W-:Y:S02]  /*0340*/  VIMNMX R8, PT, PT, R7, 0x8, PT ;  /* 0x0000000807087848 */ /* 0x000fe40003fe0100 */
[----:B------:R-:W-:Y:S02]  /*0350*/  IABS R13, R15 ;  /* 0x0000000f000d7213 */ /* 0x000fe40000000000 */
[----:B------:R-:W-:-:S04]  /*0360*/  IABS R11, R8 ;  /* 0x00000008000b7213 */ /* 0x000fc80000000000 */
[----:B------:R-:W0:Y:S08]  /*0370*/  I2F.RP R9, R11 ;  /* 0x0000000b00097306 */ /* 0x000e300000209400 */
[----:B0-----:R-:W0:Y:S02]  /*0380*/  MUFU.RCP R9, R9 ;  /* 0x0000000900097308 */ /* 0x001e240000001000 */
[----:B0-----:R-:W-:-:S06]  /*0390*/  VIADD R7, R9, 0xffffffe ;  /* 0x0ffffffe09077836 */ /* 0x001fcc0000000000 */
[----:B------:R-:W0:Y:S02]  /*03a0*/  F2I.FTZ.U32.TRUNC.NTZ R7, R7 ;  /* 0x0000000700077305 */ /* 0x000e24000021f000 */
[----:B0-----:R-:W-:-:S04]  /*03b0*/  IMAD.MOV R10, RZ, RZ, -R7 ;  /* 0x000000ffff0a7224 */ /* 0x001fc800078e0a07 */
[----:B------:R-:W-:-:S04]  /*03c0*/  IMAD.MOV.U32 R0, RZ, RZ, R10 ;  /* 0x000000ffff007224 */ /* 0x000fc800078e000a */
[----:B------:R-:W-:Y:S01]  /*03d0*/  IMAD R5, R0, R11, RZ ;  /* 0x0000000b00057224 */ /* 0x000fe200078e02ff */
[----:B------:R-:W-:-:S03]  /*03e0*/  IABS R0, R8 ;  /* 0x0000000800007213 */ /* 0x000fc60000000000 */
[----:B------:R-:W-:-:S04]  /*03f0*/  IMAD.HI.U32 R6, R7, R5, R6 ;  /* 0x0000000507067227 */ /* 0x000fc800078e0006 */
[----:B------:R-:W-:Y:S02]  /*0400*/  IMAD.MOV R0, RZ, RZ, -R0 ;  /* 0x000000ffff007224 */ /* 0x000fe400078e0a00 */
        /* <DEDUP_REMOVED lines=8> */
[----:B------:R-:W-:-:S07]  /*0490*/  ISETP.GE.AND P2, PT, R0, RZ, PT ;  /* 0x000000ff0000720c */ /* 0x000fce0003f46270 */
[----:B------:R-:W-:-:S06]  /*04a0*/  @P0 VIADD R6, R6, 0x1 ;  /* 0x0000000106060836 */ /* 0x000fcc0000000000 */
[----:B------:R-:W-:Y:S01]  /*04b0*/  @!P2 IMAD.MOV R6, RZ, RZ, -R6 ;  /* 0x000000ffff06a224 */ /* 0x000fe200078e0a06 */
[----:B------:R-:W-:-:S05]  /*04c0*/  @!P1 LOP3.LUT R6, RZ, R8, RZ, 0x33, !PT ;  /* 0x00000008ff069212 */ /* 0x000fca00078e33ff */
[----:B------:R-:W-:Y:S02]  /*04d0*/  IMAD.MOV R5, RZ, RZ, -R6 ;  /* 0x000000ffff057224 */ /* 0x000fe400078e0a06 */
[----:B------:R-:W-:Y:S02]  /*04e0*/  IMAD.SHL.U32 R16, R6, 0x200, RZ ;  /* 0x0000020006107824 */ /* 0x000fe400078e00ff */
[----:B------:R-:W-:Y:S02]  /*04f0*/  IMAD R5, R8, R5, R15 ;  /* 0x0000000508057224 */ /* 0x000fe400078e020f */
[----:B------:R-:W-:Y:S01]  /*0500*/  VIADD R0, R16, 0x1 ;  /* 0x0000000110007836 */ /* 0x000fe20000000000 */
[----:B------:R-:W-:Y:S01]  /*0510*/  STL [R1+0xa8], R16 ;  /* 0x0000a81001007387 */ /* 0x000fe20000100800 */
[----:B------:R-:W-:Y:S02]  /*0520*/  IMAD.IADD R4, R4, 0x1, R5 ;  /* 0x0000000104047824 */ /* 0x000fe400078e0205 */
[C---:B------:R-:W-:Y:S01]  /*0530*/  VIADD R6, R16.reuse, 0x2 ;  /* 0x0000000210067836 */ /* 0x040fe20000000000 */
[----:B------:R0:W-:Y:S01]  /*0540*/  STL [R1+0xbe4], R0 ;  /* 0x000be40001007387 */ /* 0x0001e20000100800 */
[C---:B------:R-:W-:Y:S01]  /*0550*/  VIADD R5, R16.reuse, 0x3 ;  /* 0x0000000310057836 */ /* 0x040fe20000000000 */
[----:B------:R-:W-:Y:S01]  /*0560*/  PRMT R15, R17, 0x6540, R4 ;  /* 0x00006540110f7816 */ /* 0x000fe20000000004 */
[C---:B------:R-:W-:Y:S01]  /*0570*/  VIADD R9, R16.reuse, 0x38 ;  /* 0x0000003810097836 */ /* 0x040fe20000000000 */
[----:B------:R1:W-:Y:S01]  /*0580*/  STL [R1+0xbe0], R6 ;  /* 0x000be00601007387 */ /* 0x0003e20000100800 */
[----:B------:R-:W-:-:S02]  /*0590*/  VIADD R19, R16, 0x1f1 ;  /* 0x000001f110137836 */ /* 0x000fc40000000000 */
[C---:B------:R-:W-:Y:S01]  /*05a0*/  VIADD R18, R16.reuse, 0x1f4 ;  /* 0x000001f410127836 */ /* 0x040fe20000000000 */
[----:B------:R2:W-:Y:S01]  /*05b0*/  STL [R1+0xbdc], R5 ;  /* 0x000bdc0501007387 */ /* 0x0005e20000100800 */
[C---:B------:R-:W-:Y:S02]  /*05c0*/  VIADD R13, R16.reuse, 0x1f5 ;  /* 0x000001f5100d7836 */ /* 0x040fe40000000000 */
[C---:B0-----:R-:W-:Y:S02]  /*05d0*/  VIADD R0, R16.reuse, 0x4 ;  /* 0x0000000410007836 */ /* 0x041fe40000000000 */
[C---:B------:R-:W-:Y:S02]  /*05e0*/  VIADD R12, R16.reuse, 0x1f6 ;  /* 0x000001f6100c7836 */ /* 0x040fe40000000000 */
[C---:B-1----:R-:W-:Y:S01]  /*05f0*/  VIADD R6, R16.reuse, 0x5 ;  /* 0x0000000510067836 */ /* 0x042fe20000000000 */
[----:B------:R0:W-:Y:S01]  /*0600*/  STL [R1+0xbd8], R0 ;  /* 0x000bd80001007387 */ /* 0x0001e20000100800 */
[----:B------:R-:W-:-:S02]  /*0610*/  VIADD R11, R16, 0x1f7 ;  /* 0x000001f7100b7836 */ /* 0x000fc40000000000 */
[C---:B--2---:R-:W-:Y:S01]  /*0620*/  VIADD R5, R16.reuse, 0x6 ;  /* 0x0000000610057836 */ /* 0x044fe20000000000 */
[----:B------:R1:W-:Y:S01]  /*0630*/  STL [R1+0xbd4], R6 ;  /* 0x000bd40601007387 */ /* 0x0003e20000100800 */
[C---:B------:R-:W-:Y:S02]  /*0640*/  VIADD R10, R16.reuse, 0x1f8 ;  /* 0x000001f8100a7836 */ /* 0x040fe40000000000 */
[C---:B------:R-:W-:Y:S01]  /*0650*/  VIADD R8, R16.reuse, 0x1f9 ;  /* 0x000001f910087836 */ /* 0x040fe20000000000 */
[----:B------:R2:W-:Y:S01]  /*0660*/  STL [R1+0xbd0], R5 ;  /* 0x000bd00501007387 */ /* 0x0005e20000100800 */
[C---:B------:R-:W-:Y:S02]  /*0670*/  VIADD R7, R16.reuse, 0x1fa ;  /* 0x000001fa10077836 */ /* 0x040fe40000000000 */
[C---:B0-----:R-:W-:Y:S02]  /*0680*/  VIADD R0, R16.reuse, 0x7 ;  /* 0x0000000710007836 */ /* 0x041fe40000000000 */
[----:B------:R-:W-:-:S02]  /*0690*/  VIADD R21, R16, 0x1fe ;  /* 0x000001fe10157836 */ /* 0x000fc40000000000 */
[C---:B-1----:R-:W-:Y:S01]  /*06a0*/  VIADD R6, R16.reuse, 0x8 ;  /* 0x0000000810067836 */ /* 0x042fe20000000000 */
[----:B------:R0:W-:Y:S01]  /*06b0*/  STL [R1+0xbf0], R0 ;  /* 0x000bf00001007387 */ /* 0x0001e20000100800 */
[C---:B------:R-:W-:Y:S02]  /*06c0*/  VIADD R22, R16.reuse, 0x1ff ;  /* 0x000001ff10167836 */ /* 0x040fe40000000000 */
[C---:B--2---:R-:W-:Y:S01]  /*06d0*/  VIADD R5, R16.reuse, 0x9 ;  /* 0x0000000910057836 */ /* 0x044fe20000000000 */
[----:B------:R1:W-:Y:S04]  /*06e0*/  STL [R1+0xbc8], R6 ;  /* 0x000bc80601007387 */ /* 0x0003e80000100800 */
[----:B------:R2:W-:Y:S01]  /*06f0*/  STL [R1+0xbec], R5 ;  /* 0x000bec0501007387 */ /* 0x0005e20000100800 */
[----:B0-----:R-:W-:-:S02]  /*0700*/  VIADD R0, R16, 0xa ;  /* 0x0000000a10007836 */ /* 0x001fc40000000000 */
[----:B-1----:R-:W-:-:S03]  /*0710*/  VIADD R6, R16, 0xb ;  /* 0x0000000b10067836 */ /* 0x002fc60000000000 */
[----:B------:R0:W-:Y:S01]  /*0720*/  STL [R1+0xbe8], R0 ;  /* 0x000be80001007387 */ /* 0x0001e20000100800 */
[----:B--2---:R-:W-:-:S03]  /*0730*/  VIADD R5, R16, 0xc ;  /* 0x0000000c10057836 */ /* 0x004fc60000000000 */
[----:B------:R1:W-:Y:S04]  /*0740*/  STL [R1+0xbc0], R6 ;  /* 0x000bc00601007387 */ /* 0x0003e80000100800 */
[----:B------:R2:W-:Y:S01]  /*0750*/  STL [R1+0xa98], R5 ;  /* 0x000a980501007387 */ /* 0x0005e20000100800 */
[C---:B0-----:R-:W-:Y:S02]  /*0760*/  VIADD R0, R16.reuse, 0xd ;  /* 0x0000000d10007836 */ /* 0x041fe40000000000 */
        /* <DEDUP_REMOVED lines=87> */
[----:B------:R1:W-:Y:S01]  /*0ce0*/  STL [R1+0xb14], R6 ;  /* 0x000b140601007387 */ /* 0x0003e20000100800 */
[C---:B0-----:R-:W-:Y:S02]  /*0cf0*/  VIADD R0, R16.reuse, 0x3a ;  /* 0x0000003a10007836 */ /* 0x041fe40000000000 */
[----:B-1----:R-:W-:-:S03]  /*0d00*/  VIADD R6, R16, 0x3e ;  /* 0x0000003e10067836 */ /* 0x002fc60000000000 */
[----:B------:R0:W-:Y:S04]  /*0d10*/  STL [R1+0xb10], R0 ;  /* 0x000b100001007387 */ /* 0x0001e80000100800 */
[----:B------:R1:W-:Y:S01]  /*0d20*/  STL [R1+0xb0c], R5 ;  /* 0x000b0c0501007387 */ /* 0x0003e20000100800 */
[C---:B0-----:R-:W-:Y:S02]  /*0d30*/  VIADD R0, R16.reuse, 0x3c ;  /* 0x0000003c10007836 */ /* 0x041fe40000000000 */
[----:B-1----:R-:W-:-:S03]  /*0d40*/  VIADD R5, R16, 0x3d ;  /* 0x0000003d10057836 */ /* 0x002fc60000000000 */
[----:B------:R0:W-:Y:S04]  /*0d50*/  STL [R1+0xb08], R0 ;  /* 0x000b080001007387 */ /* 0x0001e80000100800 */
        /* <DEDUP_REMOVED lines=836> */
[----:B0-----:R-:W-:Y:S02]  /*41a0*/  IMAD.SHL.U32 R0, R4, 0x100, RZ ;  /* 0x0000010004007824 */ /* 0x001fe400078e00ff */
[C---:B------:R-:W-:Y:S02]  /*41b0*/  VIADD R4, R16.reuse, 0x1e3 ;  /* 0x000001e310047836 */ /* 0x040fe40000000000 */
[C---:B-1----:R-:W-:Y:S02]  /*41c0*/  VIADD R5, R16.reuse, 0x1e0 ;  /* 0x000001e010057836 */ /* 0x042fe40000000000 */
[----:B--2---:R-:W-:-:S03]  /*41d0*/  VIADD R6, R16, 0x1e1 ;  /* 0x000001e110067836 */ /* 0x004fc60000000000 */
[----:B------:R0:W-:Y:S04]  /*41e0*/  STL [R1+0x40], R5 ;  /* 0x0000400501007387 */ /* 0x0001e80000100800 */
[----:B------:R1:W-:Y:S01]  /*41f0*/  STL [R1+0x3c], R6 ;  /* 0x00003c0601007387 */ /* 0x0003e20000100800 */
[----:B0-----:R-:W-:Y:S01]  /*4200*/  LOP3.LUT R5, R0, 0x40, R17, 0xfe, !PT ;  /* 0x0000004000057812 */ /* 0x001fe200078efe11 */
[C---:B------:R-:W-:Y:S02]  /*4210*/  VIADD R0, R16.reuse, 0x1e2 ;  /* 0x000001e210007836 */ /* 0x040fe40000000000 */
[C---:B-1----:R-:W-:Y:S02]  /*4220*/  VIADD R6, R16.reuse, 0x1fb ;  /* 0x000001fb10067836 */ /* 0x042fe40000000000 */
[----:B------:R0:W-:Y:S04]  /*4230*/  STL [R1+0x37bc], R5 ;  /* 0x0037bc0501007387 */ /* 0x0001e80000100800 */
[----:B------:R-:W-:Y:S04]  /*4240*/  STL [R1+0x37b8], R15 ;  /* 0x0037b80f01007387 */ /* 0x000fe80000100800 */
[----:B------:R1:W-:Y:S01]  /*4250*/  STL [R1+0x38], R0 ;  /* 0x0000380001007387 */ /* 0x0003e20000100800 */
[----:B0-----:R-:W-:-:S03]  /*4260*/  VIADD R5, R16, 0x1e5 ;  /* 0x000001e510057836 */ /* 0x001fc60000000000 */
[----:B------:R0:W-:Y:S01]  /*4270*/  STL [R1+0x34], R4 ;  /* 0x0000340401007387 */ /* 0x0001e20000100800 */
[C---:B-1----:R-:W-:Y:S02]  /*4280*/  VIADD R0, R16.reuse, 0x1e4 ;  /* 0x000001e410007836 */ /* 0x042fe40000000000 */
[----:B0-----:R-:W-:-:S03]  /*4290*/  VIADD R4, R16, 0x1e6 ;  /* 0x000001e610047836 */ /* 0x001fc60000000000 */
        /* <DEDUP_REMOVED lines=23> */
[----:B------:R0:W-:Y:S01]  /*4410*/  STL [R1], R0 ;  /* 0x0000000001007387 */ /* 0x0001e20000100800 */
[----:B--2---:R-:W-:-:S05]  /*4420*/  VIADD R4, R16, 0x1f2 ;  /* 0x000001f210047836 */ /* 0x004fca0000000000 */
[----:B------:R1:W-:Y:S01]  /*4430*/  STL [R1+0x1c], R4 ;  /* 0x00001c0401007387 */ /* 0x0003e20000100800 */
[----:B0-----:R-:W-:-:S05]  /*4440*/  VIADD R0, R16, 0x1f3 ;  /* 0x000001f310007836 */ /* 0x001fca0000000000 */
[----:B------:R0:W-:Y:S01]  /*4450*/  STL [R1+0x18], R0 ;  /* 0x0000180001007387 */ /* 0x0001e20000100800 */
[----:B-1----:R-:W-:Y:S01]  /*4460*/  VIADD R4, R16, 0x1fd ;  /* 0x000001fd10047836 */ /* 0x002fe20000000000 */
[C---:B------:R-:W-:Y:S02]  /*4470*/  LOP3.LUT R16, R15.reuse, 0x80, RZ, 0xfc, !PT ;  /* 0x000000800f107812 */ /* 0x040fe400078efcff */
[----:B0-----:R-:W-:-:S05]  /*4480*/  LOP3.LUT R0, R15, 0xc0, RZ, 0xfc, !PT ;  /* 0x000000c00f007812 */ /* 0x001fca00078efcff */
[----:B------:R0:W-:Y:S04]  /*4490*/  STL [R1+0x37c0], R0 ;  /* 0x0037c00001007387 */ /* 0x0001e80000100800 */
[----:B------:R0:W-:Y:S01]  /*44a0*/  STL [R1+0x37c4], R16 ;  /* 0x0037c41001007387 */ /* 0x0001e20000100800 */
[----:B----4-:R-:W-:Y:S05]  /*44b0*/  BRA.U UP0, `(.L_x_0) ;  /* 0x0000008100107547 */ /* 0x010fea000b800000 */
[----:B------:R1:W-:Y:S01]  /*44c0*/  STL [R1+0x180], RZ ;  /* 0x000180ff01007387 */ /* 0x0003e20000100800 */
[----:B0-----:R-:W-:-:S03]  /*44d0*/  IMAD.SHL.U32 R0, R14, 0x20, RZ ;  /* 0x000000200e007824 */ /* 0x001fc600078e00ff */
[----:B------:R1:W-:Y:S02]  /*44e0*/  STL [R1+0x184], RZ ;  /* 0x000184ff01007387 */ /* 0x0003e40000100800 */
[----:B------:R-:W-:Y:S02]  /*44f0*/  LOP3.LUT R0, R0, 0x400, RZ, 0xc0, !PT ;  /* 0x0000040000007812 */ /* 0x000fe400078ec0ff */
[----:B------:R1:W-:Y:S04]  /*4500*/  STL [R1+0x188], RZ ;  /* 0x000188ff01007387 */ /* 0x0003e80000100800 */
        /* <DEDUP_REMOVED lines=1923> */
[----:B------:R1:W-:Y:S04]  /*bd40*/  STL [R1+0x73d8], R0 ;  /* 0x0073d80001007387 */ /* 0x0003e80000100800 */
        /* <DEDUP_REMOVED lines=121> */
[----:B------:R1:W-:Y:S01]  /*c4e0*/  STL [R1+0x7dc], RZ ;  /* 0x0007dcff01007387 */ /* 0x0003e20000100800 */
[----:B------:R-:W-:Y:S05]  /*c4f0*/  BRA `(.L_x_1) ;  /* 0x00001a9c00a47947 */ /* 0x000fea0003800000 */
.L_x_0:
[----:B------:R1:W-:Y:S01]  /*c500*/  STL [R1+0x75a4], R12 ;  /* 0x0075a40c01007387 */ /* 0x0003e20000100800 */
[----:B------:R-:W-:Y:S02]  /*c510*/  IABS R20, R2 ;  /* 0x0000000200147213 */ /* 0x000fe40000000000 */
[----:B0-----:R-:W-:Y:S01]  /*c520*/  IABS R0, R3 ;  /* 0x0000000300007213 */ /* 0x001fe20000000000 */
[----:B------:R-:W-:Y:S01]  /*c530*/  IMAD.MOV.U32 R16, RZ, RZ, RZ ;  /* 0x000000ffff107224 */ /* 0x000fe200078e00ff */
[----:B------:R-:W-:Y:S01]  /*c540*/  ISETP.GE.AND P1, PT, R21, RZ, PT ;  /* 0x000000ff1500720c */ /* 0x000fe20003f26270 */
[----:B------:R-:W0:Y:S01]  /*c550*/  LDCU UR49, c[0x0][0x3a4] ;  /* 0x00007480ff3177ac */ /* 0x000e220008000800 */
[----:B-1----:R-:W2:Y:S01]  /*c560*/  LDL R12, [R1+0x37b8] ;  /* 0x0037b800010c7983 */ /* 0x002ea20000100800 */
[----:B------:R-:W-:Y:S01]  /*c570*/  ISETP.GE.AND P5, PT, R22, RZ, PT ;  /* 0x000000ff1600720c */ /* 0x000fe20003fa6270 */
[----:B------:R-:W1:Y:S02]  /*c580*/  LDCU.128 UR24, c[0x0][0x380] ;  /* 0x00007000ff1877ac */ /* 0x000e640008000c00 */
[----:B------:R3:W-:Y:S01]  /*c590*/  STL [R1+0x75a0], R13 ;  /* 0x0075a00d01007387 */ /* 0x0007e20000100800 */
[----:B------:R-:W-:Y:S01]  /*c5a0*/  IABS R28, R6 ;  /* 0x00000006001c7213 */ /* 0x000fe20000000000 */
[----:B------:R-:W4:Y:S01]  /*c5b0*/  LDCU UR77, c[0x0][0x3b0] ;  /* 0x00007600ff4d77ac */ /* 0x000f220008000800 */
[----:B------:R-:W5:Y:S01]  /*c5c0*/  LDCU UR50, c[0x0][0x3a8] ;  /* 0x00007500ff3277ac */ /* 0x000f620008000800 */
[----:B---3--:R-:W3:Y:S01]  /*c5d0*/  LDL R13, [R1+0x37bc] ;  /* 0x0037bc00010d7983 */ /* 0x008ee20000100800 */
[----:B------:R-:W0:Y:S03]  /*c5e0*/  LDCU UR51, c[0x0][0x3a8] ;  /* 0x00007500ff3377ac */ /* 0x000e260008000800 */
[----:B------:R1:W-:Y:S01]  /*c5f0*/  STL [R1+0x759c], R18 ;  /* 0x00759c1201007387 */ /* 0x0003e20000100800 */
[----:B------:R-:W0:Y:S01]  /*c600*/  LDCU UR52, c[0x0][0x3a8] ;  /* 0x00007500ff3477ac */ /* 0x000e220008000800 */
[----:B------:R-:W0:Y:S01]  /*c610*/  LDCU UR53, c[0x0][0x3a8] ;  /* 0x00007500ff3577ac */ /* 0x000e220008000800 */
[----:B------:R-:W0:Y:S01]  /*c620*/  LDCU UR54, c[0x0][0x3a8] ;  /* 0x00007500ff3677ac */ /* 0x000e220008000800 */
[----:B-1----:R-:W4:Y:S01]  /*c630*/  LDL R18, [R1+0x37c4] ;  /* 0x0037c40001127983 */ /* 0x002f220000100800 */
[----:B------:R-:W1:Y:S03]  /*c640*/  LDCU UR55, c[0x0][0x3a8] ;  /* 0x00007500ff3777ac */ /* 0x000e660008000800 */
[----:B------:R0:W-:Y:S01]  /*c650*/  STL [R1+0x7598], R19 ;  /* 0x0075981301007387 */ /* 0x0001e20000100800 */
[----:B------:R-:W1:Y:S01]  /*c660*/  LDCU UR56, c[0x0][0x3a8] ;  /* 0x00007500ff3877ac */ /* 0x000e620008000800 */
[----:B------:R-:W1:Y:S02]  /*c670*/  LDCU UR57, c[0x0][0x3a8] ;  /* 0x00007500ff3977ac */ /* 0x000e640008000800 */
[----:B0-----:R-:W5:Y:S01]  /*c680*/  LDL R19, [R1+0x37c0] ;  /* 0x0037c00001137983 */ /* 0x001f620000100800 */
[----:B------:R-:W0:Y:S01]  /*c690*/  I2F.RP R14, R20 ;  /* 0x00000014000e7306 */ /* 0x000e220000209400 */
[----:B------:R-:W-:Y:S01]  /*c6a0*/  IABS R21, R21 ;  /* 0x0000001500157213 */ /* 0x000fe20000000000 */
[----:B------:R-:W0:Y:S01]  /*c6b0*/  LDCU UR58, c[0x0][0x3a8] ;  /* 0x00007500ff3a77ac */ /* 0x000e220008000800 */
[----:B------:R1:W-:Y:S01]  /*c6c0*/  STL [R1+0x7594], R3 ;  /* 0x0075940301007387 */ /* 0x0003e20000100800 */
[----:B------:R-:W-:-:S02]  /*c6d0*/  IABS R22, R22 ;  /* 0x0000001600167213 */ /* 0x000fc40000000000 */
[----:B------:R-:W-:Y:S01]  /*c6e0*/  IMAD.MOV.U32 R29, RZ, RZ, R21 ;  /* 0x000000ffff1d7224 */ /* 0x000fe200078e0015 */
[----:B------:R-:W2:Y:S01]  /*c6f0*/  LDCU UR59, c[0x0][0x3a8] ;  /* 0x00007500ff3b77ac */ /* 0x000ea20008000800 */
[----:B------:R-:W2:Y:S01]  /*c700*/  LDCU UR60, c[0x0][0x3a8] ;  /* 0x00007500ff3c77ac */ /* 0x000ea20008000800 */
[----:B-1----:R-:W-:Y:S02]  /*c710*/  IMAD.MOV.U32 R3, RZ, RZ, R9 ;  /* 0x000000ffff037224 */ /* 0x002fe400078e0009 */
[----:B------:R-:W1:Y:S01]  /*c720*/  I2F.RP R9, R0 ;  /* 0x0000000000097306 */ /* 0x000e620000209400 */
[----:B------:R-:W2:Y:S01]  /*c730*/  LDCU UR61, c[0x0][0x3a8] ;  /* 0x00007500ff3d77ac */ /* 0x000ea20008000800 */
[----:B------:R-:W2:Y:S06]  /*c740*/  LDCU UR62, c[0x0][0x3a8] ;  /* 0x00007500ff3e77ac */ /* 0x000eac0008000800 */
[----:B0-----:R-:W0:Y:S01]  /*c750*/  MUFU.RCP R14, R14 ;  /* 0x0000000e000e7308 */ /* 0x001e220000001000 */
[----:B------:R-:W2:Y:S01]  /*c760*/  LDCU UR63, c[0x0][0x3a8] ;  /* 0x00007500ff3f77ac */ /* 0x000ea20008000800 */
[----:B------:R-:W2:Y:S06]  /*c770*/  LDCU UR64, c[0x0][0x3a8] ;  /* 0x00007500ff4077ac */ /* 0x000eac0008000800 */
[----:B-1----:R-:W1:Y:S01]  /*c780*/  MUFU.RCP R9, R9 ;  /* 0x0000000900097308 */ /* 0x002e620000001000 */
[----:B------:R-:W2:Y:S01]  /*c790*/  LDCU UR65, c[0x0][0x3a8] ;  /* 0x00007500ff4177ac */ /* 0x000ea20008000800 */
[----:B------:R-:W2:Y:S01]  /*c7a0*/  LDCU UR66, c[0x0][0x3a8] ;  /* 0x00007500ff4277ac */ /* 0x000ea20008000800 */
[----:B0-----:R-:W-:Y:S01]  /*c7b0*/  VIADD R14, R14, 0xffffffe ;  /* 0x0ffffffe0e0e7836 */ /* 0x001fe20000000000 */
[----:B------:R-:W0:Y:S04]  /*c7c0*/  LDCU UR67, c[0x0][0x3a8] ;  /* 0x00007500ff4377ac */ /* 0x000e280008000800 */
[----:B------:R0:W0:Y:S01]  /*c7d0*/  F2I.FTZ.U32.TRUNC.NTZ R15, R14 ;  /* 0x0000000e000f7305 */ /* 0x000022000021f000 */
[----:B------:R-:W2:Y:S01]  /*c7e0*/  LDCU UR68, c[0x0][0x3a8] ;  /* 0x00007500ff4477ac */ /* 0x000ea20008000800 */
[----:B-1----:R-:W-:Y:S01]  /*c7f0*/  VIADD R9, R9, 0xffffffe ;  /* 0x0ffffffe09097836 */ /* 0x002fe20000000000 */
[----:B------:R-:W1:Y:S05]  /*c800*/  LDCU UR69, c[0x0][0x3a8] ;  /* 0x00007500ff4577ac */ /* 0x000e6a0008000800 */
[----:B------:R0:W1:Y:S02]  /*c810*/  F2I.FTZ.U32.TRUNC.NTZ R17, R9 ;  /* 0x0000000900117305 */ /* 0x000064000021f000 */
[----:B0-----:R-:W-:Y:S01]  /*c820*/  IMAD.MOV.U32 R14, RZ, RZ, RZ ;  /* 0x000000ffff0e7224 */ /* 0x001fe200078e00ff */
[----:B------:R-:W0:Y:S01]  /*c830*/  LDCU UR70, c[0x0][0x3a8] ;  /* 0x00007500ff4677ac */ /* 0x000e220008000800 */
[----:B------:R-:W0:Y:S01]  /*c840*/  LDCU UR71, c[0x0][0x3a8] ;  /* 0x00007500ff4777ac */ /* 0x000e220008000800 */
[--C-:B------:R-:W-:Y:S01]  /*c850*/  IMAD.MOV R9, RZ, RZ, -R15.reuse ;  /* 0x000000ffff097224 */ /* 0x100fe200078e0a0f */
[----:B------:R-:W0:Y:S03]  /*c860*/  LDCU UR72, c[0x0][0x3a8] ;  /* 0x00007500ff4877ac */ /* 0x000e260008000800 */
[----:B------:R-:W-:Y:S01]  /*c870*/  IMAD R9, R9, R20, RZ ;  /* 0x0000001409097224 */ /* 0x000fe200078e02ff */
[----:B------:R-:W0:Y:S03]  /*c880*/  LDCU UR76, c[0x0][0x3a8] ;  /* 0x00007500ff4c77ac */ /* 0x000e260008000800 */
[----:B------:R-:W-:Y:S01]  /*c890*/  IMAD.HI.U32 R14, R15, R9, R14 ;  /* 0x000000090f0e7227 */ /* 0x000fe200078e000e */
[----:B------:R-:W0:Y:S03]  /*c8a0*/  LDCU UR73, c[0x0][0x3a8] ;  /* 0x00007500ff4977ac */ /* 0x000e260008000800 */
[--C-:B-1----:R-:W-:Y:S01]  /*c8b0*/  IMAD.MOV R9, RZ, RZ, -R17.reuse ;  /* 0x000000ffff097224 */ /* 0x102fe200078e0a11 */
[----:B------:R-:W1:Y:S03]  /*c8c0*/  LDCU UR74, c[0x0][0x3a8] ;  /* 0x00007500ff4a77ac */ /* 0x000e660008000800 */
[----:B------:R-:W-:Y:S01]  /*c8d0*/  IMAD R9, R9, R0, RZ ;  /* 0x0000000009097224 */ /* 0x000fe200078e02ff */
[----:B------:R-:W0:Y:S03]  /*c8e0*/  LDCU UR8, c[0x0][0x3a8] ;  /* 0x00007500ff0877ac */ /* 0x000e260008000800 */
[----:B------:R-:W-:Y:S01]  /*c8f0*/  IMAD.HI.U32 R9, R17, R9, R16 ;  /* 0x0000000911097227 */ /* 0x000fe200078e0010 */
[----:B------:R-:W-:Y:S01]  /*c900*/  IABS R17, R5 ;  /* 0x0000000500117213 */ /* 0x000fe20000000000 */
[----:B------:R-:W0:Y:S01]  /*c910*/  LDCU UR9, c[0x0][0x3a8] ;  /* 0x00007500ff0977ac */ /* 0x000e220008000800 */
        /* <DEDUP_REMOVED lines=36> */
[----:B--2---:R-:W-:-:S02]  /*cb60*/  IABS R27, R12 ;  /* 0x0000000c001b7213 */ /* 0x004fc40000000000 */
[----:B------:R-:W-:Y:S02]  /*cb70*/  ISETP.GE.AND P6, PT, R12, RZ, PT ;  /* 0x000000ff0c00720c */ /* 0x000fe40003fc6270 */
[----:B------:R-:W2:Y:S01]  /*cb80*/  LDL.LU R12, [R1+0x75a4] ;  /* 0x0075a400010c7983 */ /* 0x000ea20000300800 */
[----:B------:R-:W-:-:S04]  /*cb90*/  IMAD.HI.U32 R24, R14, R27, RZ ;  /* 0x0000001b0e187227 */ /* 0x000fc800078e00ff */
[----:B------:R-:W-:-:S04]  /*cba0*/  IMAD.MOV R24, RZ, RZ, -R24 ;  /* 0x000000ffff187224 */ /* 0x000fc800078e0a18 */
[----:B------:R-:W-:Y:S01]  /*cbb0*/  IMAD R27, R20, R24, R27 ;  /* 0x00000018141b7224 */ /* 0x000fe200078e021b */
[----:B---3--:R-:W-:-:S04]  /*cbc0*/  IABS R26, R13 ;  /* 0x0000000d001a7213 */ /* 0x008fc80000000000 */
[----:B------:R-:W-:Y:S01]  /*cbd0*/  ISETP.GT.U32.AND P0, PT, R20, R27, PT ;  /* 0x0000001b1400720c */ /* 0x000fe20003f04070 */
[----:B------:R-:W-:-:S04]  /*cbe0*/  IMAD.HI.U32 R15, R14, R26, RZ ;  /* 0x0000001a0e0f7227 */ /* 0x000fc800078e00ff */
[----:B------:R-:W-:-:S04]  /*cbf0*/  IMAD.MOV R16, RZ, RZ, -R15 ;  /* 0x000000ffff107224 */ /* 0x000fc800078e0a0f */
[----:B------:R-:W-:Y:S01]  /*cc00*/  IMAD R26, R20, R16, R26 ;  /* 0x00000010141a7224 */ /* 0x000fe200078e021a */
[----:B----4-:R-:W-:Y:S01]  /*cc10*/  IABS R25, R18 ;  /* 0x0000001200197213 */ /* 0x010fe20000000000 */
[----:B------:R-:W-:-:S03]  /*cc20*/  IMAD.HI.U32 R16, R9, R29, RZ ;  /* 0x0000001d09107227 */ /* 0x000fc600078e00ff */
[----:B------:R-:W-:Y:S01]  /*cc30*/  ISETP.GT.U32.AND P2, PT, R20, R26, PT ;  /* 0x0000001a1400720c */ /* 0x000fe20003f44070 */
[----:B------:R-:W-:-:S04]  /*cc40*/  IMAD.HI.U32 R23, R14, R25, RZ ;  /* 0x000000190e177227 */ /* 0x000fc800078e00ff */
[----:B------:R-:W-:Y:S02]  /*cc50*/  IMAD.MOV R23, RZ, RZ, -R23 ;  /* 0x000000ffff177224 */ /* 0x000fe400078e0a17 */
[----:B------:R-:W-:Y:S02]  /*cc60*/  @!P0 IMAD.IADD R27, R27, 0x1, -R20 ;  /* 0x000000011b1b8824 */ /* 0x000fe400078e0a14 */
[----:B------:R-:W-:Y:S01]  /*cc70*/  IMAD R25, R20, R23, R25 ;  /* 0x0000001714197224 */ /* 0x000fe200078e0219 */
[----:B-----5:R-:W-:Y:S01]  /*cc80*/  IABS R15, R19 ;  /* 0x00000013000f7213 */ /* 0x020fe20000000000 */
[----:B------:R-:W-:-:S03]  /*cc90*/  IMAD.HI.U32 R23, R9, R22, RZ ;  /* 0x0000001609177227 */ /* 0x000fc600078e00ff */
[----:B------:R-:W-:Y:S01]  /*cca0*/  ISETP.GT.U32.AND P4, PT, R20, R25, PT ;  /* 0x000000191400720c */ /* 0x000fe20003f84070 */
[----:B------:R-:W-:Y:S01]  /*ccb0*/  IMAD.HI.U32 R24, R14, R15, RZ ;  /* 0x0000000f0e187227 */ /* 0x000fe200078e00ff */
[----:B------:R-:W-:-:S03]  /*ccc0*/  IABS R14, R4 ;  /* 0x00000004000e7213 */ /* 0x000fc60000000000 */
[----:B------:R-:W-:Y:S02]  /*ccd0*/  IMAD.MOV R24, RZ, RZ, -R24 ;  /* 0x000000ffff187224 */ /* 0x000fe400078e0a18 */
[----:B------:R-:W-:Y:S02]  /*cce0*/  IMAD.MOV.U32 R21, RZ, RZ, R14 ;  /* 0x000000ffff157224 */ /* 0x000fe400078e000e */
[----:B------:R-:W-:Y:S02]  /*ccf0*/  IMAD R24, R20, R24, R15 ;  /* 0x0000001814187224 */ /* 0x000fe400078e020f */
[----:B------:R-:W-:-:S03]  /*cd00*/  IMAD.HI.U32 R15, R9, R21, RZ ;  /* 0x00000015090f7227 */ /* 0x000fc600078e00ff */
[----:B------:R-:W-:Y:S01]  /*cd10*/  ISETP.GT.U32.AND P3, PT, R20, R24, PT ;  /* 0x000000181400720c */ /* 0x000fe20003f64070 */
[----:B------:R-:W-:Y:S02]  /*cd20*/  IMAD.MOV R15, RZ, RZ, -R15 ;  /* 0x000000ffff0f7224 */ /* 0x000fe400078e0a0f */
[--C-:B------:R-:W-:Y:S02]  /*cd30*/  @!P2 IMAD.IADD R26, R26, 0x1, -R20.reuse ;  /* 0x000000011a1aa824 */ /* 0x100fe400078e0a14 */
[----:B------:R-:W-:Y:S01]  /*cd40*/  @!P4 IMAD.IADD R25, R25, 0x1, -R20 ;  /* 0x000000011919c824 */ /* 0x000fe200078e0a14 */
[C---:B------:R-:W-:Y:S01]  /*cd50*/  ISETP.GT.U32.AND P4, PT, R20.reuse, R27, PT ;  /* 0x0000001b1400720c */ /* 0x040fe20003f84070 */
[----:B------:R-:W-:Y:S01]  /*cd60*/  IMAD.MOV R23, RZ, RZ, -R23 ;  /* 0x000000ffff177224 */ /* 0x000fe200078e0a17 */
[----:B------:R-:W-:Y:S01]  /*cd70*/  ISETP.GT.U32.AND P2, PT, R20, R26, PT ;  /* 0x0000001a1400720c */ /* 0x000fe20003f44070 */
[----:B------:R-:W-:Y:S01]  /*cd80*/  IMAD R21, R0, R15, R21 ;  /* 0x0000000f00157224 */ /* 0x000fe200078e0215 */
[----:B------:R-:W-:Y:S01]  /*cd90*/  IABS R15, R7 ;  /* 0x00000007000f7213 */ /* 0x000fe20000000000 */
[----:B------:R-:W-:Y:S01]  /*cda0*/  IMAD.MOV R16, RZ, RZ, -R16 ;  /* 0x000000ffff107224 */ /* 0x000fe200078e0a10 */
[----:B------:R-:W-:Y:S01]  /*cdb0*/  ISETP.GT.U32.AND P0, PT, R20, R25, PT ;  /* 0x000000191400720c */ /* 0x000fe20003f04070 */
[----:B------:R-:W-:-:S02]  /*cdc0*/  @!P3 IMAD.IADD R24, R24, 0x1, -R20 ;  /* 0x000000011818b824 */ /* 0x000fc400078e0a14 */
[C---:B------:R-:W-:Y:S02]  /*cdd0*/  IMAD R23, R0.reuse, R23, R22 ;  /* 0x0000001700177224 */ /* 0x040fe400078e0216 */
[----:B------:R-:W-:Y:S01]  /*cde0*/  IMAD R22, R0, R16, R29 ;  /* 0x0000001000167224 */ /* 0x000fe200078e021d */
[----:B------:R-:W-:Y:S01]  /*cdf0*/  ISETP.GT.U32.AND P3, PT, R20, R24, PT ;  /* 0x000000181400720c */ /* 0x000fe20003f64070 */
[----:B------:R-:W-:-:S04]  /*ce00*/  IMAD.HI.U32 R29, R9, R15, RZ ;  /* 0x0000000f091d7227 */ /* 0x000fc800078e00ff */
[----:B------:R-:W-:Y:S02]  /*ce10*/  IMAD.MOV R29, RZ, RZ, -R29 ;  /* 0x000000ffff1d7224 */ /* 0x000fe400078e0a1d */
[--C-:B------:R-:W-:Y:S02]  /*ce20*/  @!P4 IMAD.IADD R27, R27, 0x1, -R20.reuse ;  /* 0x000000011b1bc824 */ /* 0x100fe400078e0a14 */
[----:B------:R-:W-:Y:S02]  /*ce30*/  IMAD R15, R0, R29, R15 ;  /* 0x0000001d000f7224 */ /* 0x000fe400078e020f */
[--C-:B------:R-:W-:Y:S01]  /*ce40*/  @!P2 IMAD.IADD R26, R26, 0x1, -R20.reuse ;  /* 0x000000011a1aa824 */ /* 0x100fe200078e0a14 */
[----:B------:R-:W3:Y:S01]  /*ce50*/  LDL.LU R29, [R1+0xb14] ;  /* 0x000b1400011d7983 */ /* 0x000ee20000300800 */
[--C-:B------:R-:W-:Y:S02]  /*ce60*/  @!P0 IMAD.IADD R25, R25, 0x1, -R20.reuse ;  /* 0x0000000119198824 */ /* 0x100fe400078e0a14 */
[----:B------:R-:W-:-:S02]  /*ce70*/  @!P3 IMAD.IADD R24, R24, 0x1, -R20 ;  /* 0x000000011818b824 */ /* 0x000fc400078e0a14 */
[----:B------:R-:W4:Y:S01]  /*ce80*/  LDL.LU R20, [R1+0xb1c] ;  /* 0x000b1c0001147983 */ /* 0x000f220000300800 */
[----:B------:R-:W-:Y:S01]  /*ce90*/  IMAD.HI.U32 R14, R9, R17, RZ ;  /* 0x00000011090e7227 */ /* 0x000fe200078e00ff */
[----:B------:R-:W-:-:S03]  /*cea0*/  ISETP.GT.U32.AND P4, PT, R0, R23, PT ;  /* 0x000000170000720c */ /* 0x000fc60003f84070 */
[----:B------:R-:W-:Y:S01]  /*ceb0*/  IMAD.MOV R14, RZ, RZ, -R14 ;  /* 0x000000ffff0e7224 */ /* 0x000fe200078e0a0e */
[----:B------:R-:W-:Y:S01]  /*cec0*/  ISETP.GT.U32.AND P2, PT, R0, R22, PT ;  /* 0x000000160000720c */ /* 0x000fe20003f44070 */
[----:B------:R-:W-:-:S04]  /*ced0*/  IMAD.HI.U32 R16, R9, R28, RZ ;  /* 0x0000001c09107227 */ /* 0x000fc800078e00ff */
[----:B------:R-:W-:Y:S01]  /*cee0*/  IMAD R17, R0, R14, R17 ;  /* 0x0000000e00117224 */ /* 0x000fe200078e0211 */
[----:B------:R-:W-:Y:S01]  /*cef0*/  IABS R14, R8 ;  /* 0x00000008000e7213 */ /* 0x000fe20000000000 */
[----:B------:R-:W-:-:S03]  /*cf00*/  IMAD.MOV R16, RZ, RZ, -R16 ;  /* 0x000000ffff107224 */ /* 0x000fc600078e0a10 */
[----:B------:R-:W-:Y:S01]  /*cf10*/  ISETP.GT.U32.AND P3, PT, R0, R17, PT ;  /* 0x000000110000720c */ /* 0x000fe20003f64070 */
[--C-:B------:R-:W-:Y:S01]  /*cf20*/  @!P4 IMAD.IADD R23, R23, 0x1, -R0.reuse ;  /* 0x000000011717c824 */ /* 0x100fe200078e0a00 */
[----:B------:R-:W-:Y:S01]  /*cf30*/  ISETP.GE.AND P4, PT, R18, RZ, PT ;  /* 0x000000ff1200720c */ /* 0x000fe20003f86270 */
[----:B------:R-:W-:Y:S01]  /*cf40*/  @!P2 IMAD.IADD R22, R22, 0x1, -R0 ;  /* 0x000000011616a824 */ /* 0x000fe200078e0a00 */
[----:B------:R-:W-:Y:S01]  /*cf50*/  ISETP.GE.AND P2, PT, R19, RZ, PT ;  /* 0x000000ff1300720c */ /* 0x000fe20003f46270 */
[----:B------:R-:W-:Y:S01]  /*cf60*/  @!P6 IMAD.MOV R27, RZ, RZ, -R27 ;  /* 0x000000ffff1be224 */ /* 0x000fe200078e0a1b */
[C---:B------:R-:W-:Y:S01]  /*cf70*/  ISETP.GT.U32.AND P0, PT, R0.reuse, R21, PT ;  /* 0x000000150000720c */ /* 0x040fe20003f04070 */
[C---:B------:R-:W-:Y:S01]  /*cf80*/  IMAD R16, R0.reuse, R16, R28 ;  /* 0x0000001000107224 */ /* 0x040fe200078e021c */
[----:B------:R-:W-:Y:S01]  /*cf90*/  ISETP.GE.AND P6, PT, R13, RZ, PT ;  /* 0x000000ff0d00720c */ /* 0x000fe20003fc6270 */
[----:B------:R-:W-:Y:S01]  /*cfa0*/  IMAD.HI.U32 R28, R9, R14, RZ ;  /* 0x0000000e091c7227 */ /* 0x000fe200078e00ff */
[----:B------:R-:W5:Y:S03]  /*cfb0*/  LDL.LU R13, [R1+0x75a0] ;  /* 0x0075a000010d7983 */ /* 0x000f660000300800 */
[----:B------:R-:W-:Y:S01]  /*cfc0*/  @!P3 IMAD.IADD R17, R17, 0x1, -R0 ;  /* 0x000000011111b824 */ /* 0x000fe200078e0a00 */
[C---:B------:R-:W-:Y:S01]  /*cfd0*/  ISETP.GT.U32.AND P3, PT, R0.reuse, R23, PT ;  /* 0x000000170000720c */ /* 0x040fe20003f64070 */
[----:B------:R-:W-:Y:S01]  /*cfe0*/  IMAD.MOV R28, RZ, RZ, -R28 ;  /* 0x000000ffff1c7224 */ /* 0x000fe200078e0a1c */
[----:B------:R-:W2:Y:S01]  /*cff0*/  LDL.LU R18, [R1+0x759c] ;  /* 0x00759c0001127983 */ /* 0x000ea20000300800 */
[----:B------:R-:W-:Y:S01]  /*d000*/  @!P4 IMAD.MOV R25, RZ, RZ, -R25 ;  /* 0x000000ffff19c224 */ /* 0x000fe200078e0a19 */
[C---:B------:R-:W-:Y:S01]  /*d010*/  ISETP.GT.U32.AND P4, PT, R0.reuse, R22, PT ;  /* 0x000000160000720c */ /* 0x040fe20003f84070 */
[----:B------:R-:W-:Y:S01]  /*d020*/  @!P2 IMAD.MOV R24, RZ, RZ, -R24 ;  /* 0x000000ffff18a224 */ /* 0x000fe200078e0a18 */
[C---:B------:R-:W-:Y:S01]  /*d030*/  ISETP.GT.U32.AND P2, PT, R0.reuse, R17, PT ;  /* 0x000000110000720c */ /* 0x040fe20003f44070 */
[----:B------:R-:W-:Y:S01]  /*d040*/  IMAD R14, R0, R28, R14 ;  /* 0x0000001c000e7224 */ /* 0x000fe200078e020e */
[----:B------:R-:W2:Y:S01]  /*d050*/  LDL.LU R19, [R1+0x7598] ;  /* 0x0075980001137983 */ /* 0x000ea20000300800 */
[----:B------:R-:W-:Y:S01]  /*d060*/  @!P0 IMAD.IADD R21, R21, 0x1, -R0 ;  /* 0x0000000115158824 */ /* 0x000fe200078e0a00 */
[----:B------:R-:W-:Y:S01]  /*d070*/  ISETP.NE.AND P0, PT, R2, RZ, PT ;  /* 0x000000ff0200720c */ /* 0x000fe20003f05270 */
[----:B------:R-:W-:-:S02]  /*d080*/  @!P6 IMAD.MOV R26, RZ, RZ, -R26 ;  /* 0x000000ffff1ae224 */ /* 0x000fc400078e0a1a */
[--C-:B------:R-:W-:Y:S01]  /*d090*/  @!P3 IMAD.IADD R23, R23, 0x1, -R0.reuse ;  /* 0x000000011717b824 */ /* 0x100fe200078e0a00 */
[C---:B------:R-:W-:Y:S02]  /*d0a0*/  ISETP.GT.U32.AND P6, PT, R0.reuse, R21, PT ;  /* 0x000000150000720c */ /* 0x040fe40003fc4070 */
[----:B------:R-:W-:Y:S01]  /*d0b0*/  ISETP.GT.U32.AND P3, PT, R0, R15, PT ;  /* 0x0000000f0000720c */ /* 0x000fe20003f64070 */
[--C-:B------:R-:W-:Y:S01]  /*d0c0*/  @!P4 IMAD.IADD R22, R22, 0x1, -R0.reuse ;  /* 0x000000011616c824 */ /* 0x100fe200078e0a00 */
[----:B------:R-:W-:Y:S01]  /*d0d0*/  ISETP.GE.AND P4, PT, R4, RZ, PT ;  /* 0x000000ff0400720c */ /* 0x000fe20003f86270 */
[----:B------:R-:W-:Y:S01]  /*d0e0*/  @!P2 IMAD.IADD R17, R17, 0x1, -R0 ;  /* 0x000000011111a824 */ /* 0x000fe200078e0a00 */
[----:B------:R-:W-:-:S07]  /*d0f0*/  ISETP.GE.AND P2, PT, R5, RZ, PT ;  /* 0x000000ff0500720c */ /* 0x000fce0003f46270 */
[--C-:B------:R-:W-:Y:S02]  /*d100*/  @!P6 IMAD.IADD R21, R21, 0x1, -R0.reuse ;  /* 0x000000011515e824 */ /* 0x100fe400078e0a00 */
[----:B------:R-:W-:Y:S01]  /*d110*/  @!P3 IMAD.IADD R15, R15, 0x1, -R0 ;  /* 0x000000010f0fb824 */ /* 0x000fe200078e0a00 */
[----:B------:R-:W-:Y:S01]  /*d120*/  ISETP.GE.AND P3, PT, R7, RZ, PT ;  /* 0x000000ff0700720c */ /* 0x000fe20003f66270 */
[----:B------:R-:W-:-:S04]  /*d130*/  IMAD.MOV.U32 R7, RZ, RZ, R21 ;  /* 0x000000ffff077224 */ /* 0x000fc800078e0015 */
[----:B------:R-:W-:Y:S01]  /*d140*/  @!P4 IMAD.MOV R7, RZ, RZ, -R7 ;  /* 0x000000ffff07c224 */ /* 0x000fe200078e0a07 */
[----:B------:R-:W-:-:S13]  /*d150*/  ISETP.GT.U32.AND P6, PT, R0, R14, PT ;  /* 0x0000000e0000720c */ /* 0x000fda0003fc4070 */
[----:B------:R-:W-:-:S05]  /*d160*/  @!P6 IMAD.IADD R14, R14, 0x1, -R0 ;  /* 0x000000010e0ee824 */ /* 0x000fca00078e0a00 */
[----:B------:R-:W-:-:S13]  /*d170*/  ISETP.GT.U32.AND P6, PT, R0, R14, PT ;  /* 0x0000000e0000720c */ /* 0x000fda0003fc4070 */
[----:B------:R-:W-:Y:S01]  /*d180*/  @!P6 IMAD.IADD R14, R14, 0x1, -R0 ;  /* 0x000000010e0ee824 */ /* 0x000fe200078e0a00 */
[----:B------:R-:W-:Y:S01]  /*d190*/  ISETP.GE.AND P6, PT, R11, RZ, PT ;  /* 0x000000ff0b00720c */ /* 0x000fe20003fc6270 */
[----:B----4-:R-:W-:Y:S01]  /*d1a0*/  IMAD.MOV.U32 R28, RZ, RZ, R20 ;  /* 0x000000ffff1c7224 */ /* 0x010fe200078e0014 */
[----:B------:R-:W-:-:S04]  /*d1b0*/  LOP3.LUT R20, RZ, R2, RZ, 0x33, !PT ;  /* 0x00000002ff147212 */ /* 0x000fc800078e33ff */
[C---:B------:R-:W-:Y:S02]  /*d1c0*/  SEL R27, R20.reuse, R27, !P0 ;  /* 0x0000001b141b7207 */ /* 0x040fe40004000000 */
[C---:B------:R-:W-:Y:S02]  /*d1d0*/  SEL R26, R20.reuse, R26, !P0 ;  /* 0x0000001a141a7207 */ /* 0x040fe40004000000 */
[C---:B------:R-:W-:Y:S02]  /*d1e0*/  SEL R25, R20.reuse, R25, !P0 ;  /* 0x0000001914197207 */ /* 0x040fe40004000000 */
[----:B------:R-:W-:Y:S02]  /*d1f0*/  SEL R20, R20, R24, !P0 ;  /* 0x0000001814147207 */ /* 0x000fe40004000000 */
[----:B------:R-:W-:Y:S01]  /*d200*/  ISETP.GT.U32.AND P0, PT, R0, R16, PT ;  /* 0x000000100000720c */ /* 0x000fe20003f04070 */
[----:B------:R4:W-:Y:S01]  /*d210*/  STL [R1+0xc00], R27 ;  /* 0x000c001b01007387 */ /* 0x0009e20000100800 */
[----:B------:R-:W-:Y:S01]  /*d220*/  IABS R2, R10 ;  /* 0x0000000a00027213 */ /* 0x000fe20000000000 */
[----:B------:R-:W-:-:S02]  /*d230*/  IMAD.MOV.U32 R24, RZ, RZ, R22 ;  /* 0x000000ffff187224 */ /* 0x000fc400078e0016 */
[----:B----4-:R-:W4:Y:S04]  /*d240*/  LDL.LU R27, [R1+0xa9c] ;  /* 0x000a9c00011b7983 */ /* 0x010f280000300800 */
[----:B------:R-:W-:Y:S04]  /*d250*/  STL [R1+0xbfc], R26 ;  /* 0x000bfc1a01007387 */ /* 0x000fe80000100800 */
[----:B------:R-:W-:Y:S01]  /*d260*/  @!P0 IMAD.IADD R16, R16, 0x1, -R0 ;  /* 0x0000000110108824 */ /* 0x000fe200078e0a00 */
[----:B------:R0:W-:Y:S01]  /*d270*/  STL [R1+0xbf8], R25 ;  /* 0x000bf81901007387 */ /* 0x0001e20000100800 */
[----:B------:R-:W-:Y:S01]  /*d280*/  ISETP.GE.AND P0, PT, R6, RZ, PT ;  /* 0x000000ff0600720c */ /* 0x000fe20003f06270 */
[----:B------:R-:W-:-:S02]  /*d290*/  IMAD.MOV.U32 R6, RZ, RZ, R17 ;  /* 0x000000ffff067224 */ /* 0x000fc400078e0011 */
[----:B------:R1:W-:Y:S01]  /*d2a0*/  STL [R1+0xbf4], R20 ;  /* 0x000bf41401007387 */ /* 0x0003e20000100800 */
[----:B------:R-:W-:Y:S02]  /*d2b0*/  @!P1 IMAD.MOV R24, RZ, RZ, -R24 ;  /* 0x000000ffff189224 */ /* 0x000fe400078e0a18 */
[----:B0-----:R-:W-:Y:S02]  /*d2c0*/  IMAD.MOV.U32 R25, RZ, RZ, R23 ;  /* 0x000000ffff197224 */ /* 0x001fe400078e0017 */
[----:B------:R-:W-:Y:S01]  /*d2d0*/  IMAD.HI.U32 R4, R9, R2, RZ ;  /* 0x0000000209047227 */ /* 0x000fe200078e00ff */
[----:B-1----:R-:W-:-:S03]  /*d2e0*/  IABS R20, R11 ;  /* 0x0000000b00147213 */ /* 0x002fc60000000000 */
[----:B------:R-:W-:Y:S02]  /*d2f0*/  @!P5 IMAD.MOV R25, RZ, RZ, -R25 ;  /* 0x000000ffff19d224 */ /* 0x000fe400078e0a19 */
[----:B------:R-:W-:Y:S01]  /*d300*/  @!P2 IMAD.MOV R6, RZ, RZ, -R6 ;  /* 0x000000ffff06a224 */ /* 0x000fe200078e0a06 */
[----:B------:R-:W-:Y:S01]  /*d310*/  ISETP.GT.U32.AND P5, PT, R0, R16, PT ;  /* 0x000000100000720c */ /* 0x000fe20003fa4070 */
[----:B------:R-:W-:Y:S01]  /*d320*/  IMAD.MOV R4, RZ, RZ, -R4 ;  /* 0x000000ffff047224 */ /* 0x000fe200078e0a04 */
[----:B------:R0:W-:Y:S01]  /*d330*/  STL [R1+0x9a0], R25 ;  /* 0x0009a01901007387 */ /* 0x0001e20000100800 */
[----:B------:R-:W-:-:S03]  /*d340*/  IMAD.HI.U32 R5, R9, R20, RZ ;  /* 0x0000001409057227 */ /* 0x000fc600078e00ff */
[----:B------:R-:W-:Y:S01]  /*d350*/  STL [R1+0x99c], R24 ;  /* 0x00099c1801007387 */ /* 0x000fe20000100800 */
[----:B------:R-:W-:-:S03]  /*d360*/  IMAD R2, R0, R4, R2 ;  /* 0x0000000400027224 */ /* 0x000fc600078e0202 */
[----:B------:R-:W-:Y:S01]  /*d370*/  STL [R1+0x998], R7 ;  /* 0x0009980701007387 */ /* 0x000fe20000100800 */
[----:B------:R-:W-:-:S03]  /*d380*/  IMAD.MOV R5, RZ, RZ, -R5 ;  /* 0x000000ffff057224 */ /* 0x000fc600078e0a05 */
[----:B------:R-:W-:Y:S04]  /*d390*/  STL [R1+0x994], R6 ;  /* 0x0009940601007387 */ /* 0x000fe80000100800 */
[----:B0-----:R-:W3:Y:S01]  /*d3a0*/  LDL.LU R25, [R1+0x18] ;  /* 0x0000180001197983 */ /* 0x001ee20000300800 */
[C---:B------:R-:W-:Y:S01]  /*d3b0*/  IMAD R5, R0.reuse, R5, R20 ;  /* 0x0000000500057224 */ /* 0x040fe200078e0214 */
[----:B------:R-:W-:Y:S01]  /*d3c0*/  ISETP.GT.U32.AND P4, PT, R0, R2, PT ;  /* 0x000000020000720c */ /* 0x000fe20003f84070 */
[----:B------:R-:W-:Y:S01]  /*d3d0*/  @!P5 IMAD.IADD R16, R16, 0x1, -R0 ;  /* 0x000000011010d824 */ /* 0x000fe200078e0a00 */
[C---:B------:R-:W-:Y:S01]  /*d3e0*/  ISETP.GT.U32.AND P1, PT, R0.reuse, R15, PT ;  /* 0x0000000f0000720c */ /* 0x040fe20003f24070 */
[----:B------:R-:W4:Y:S01]  /*d3f0*/  LDL.LU R26, [R1+0x1c] ;  /* 0x00001c00011a7983 */ /* 0x000f220000300800 */
[----:B------:R-:W-:-:S09]  /*d400*/  ISETP.GT.U32.AND P5, PT, R0, R5, PT ;  /* 0x000000050000720c */ /* 0x000fd20003fa4070 */
[--C-:B------:R-:W-:Y:S01]  /*d410*/  @!P4 IMAD.IADD R2, R2, 0x1, -R0.reuse ;  /* 0x000000010202c824 */ /* 0x100fe200078e0a00 */
[----:B--2---:R-:W-:Y:S01]  /*d420*/  IABS R4, R12 ;  /* 0x0000000c00047213 */ /* 0x004fe20000000000 */
[--C-:B------:R-:W-:Y:S01]  /*d430*/  @!P1 IMAD.IADD R15, R15, 0x1, -R0.reuse ;  /* 0x000000010f0f9824 */ /* 0x100fe200078e0a00 */
[----:B------:R-:W-:Y:S01]  /*d440*/  ISETP.GE.AND P2, PT, R8, RZ, PT ;  /* 0x000000ff0800720c */ /* 0x000fe20003f46270 */
[----:B------:R-:W-:Y:S01]  /*d450*/  @!P5 IMAD.IADD R5, R5, 0x1, -R0 ;  /* 0x000000010505d824 */ /* 0x000fe200078e0a00 */
[----:B------:R-:W-:Y:S01]  /*d460*/  ISETP.GT.U32.AND P5, PT, R0, R2, PT ;  /* 0x000000020000720c */ /* 0x000fe20003fa4070 */
[----:B------:R-:W-:Y:S01]  /*d470*/  IMAD.MOV.U32 R17, RZ, RZ, R16 ;  /* 0x000000ffff117224 */ /* 0x000fe200078e0010 */
[----:B------:R-:W-:Y:S01]  /*d480*/  ISETP.GE.AND P4, PT, R12, RZ, PT ;  /* 0x000000ff0c00720c */ /* 0x000fe20003f86270 */
[----:B------:R-:W2:Y:S01]  /*d490*/  LDL.LU R20, [R1] ;  /* 0x0000000001147983 */ /* 0x000ea20000300800 */
[----:B------:R-:W-:Y:S01]  /*d4a0*/  IMAD.MOV.U32 R12, RZ, RZ, R15 ;  /* 0x000000ffff0c7224 */ /* 0x000fe200078e000f */
[----:B------:R-:W-:-:S02]  /*d4b0*/  ISETP.GE.AND P1, PT, R10, RZ, PT ;  /* 0x000000ff0a00720c */ /* 0x000fc40003f26270 */
[----:B------:R-:W2:Y:S01]  /*d4c0*/  LDL.LU R21, [R1+0x4] ;  /* 0x0000040001157983 */ /* 0x000ea20000300800 */
[----:B------:R-:W-:Y:S02]  /*d4d0*/  @!P0 IMAD.MOV R17, RZ, RZ, -R17 ;  /* 0x000000ffff118224 */ /* 0x000fe400078e0a11 */
[----:B------:R-:W-:-:S03]  /*d4e0*/  @!P3 IMAD.MOV R12, RZ, RZ, -R12 ;  /* 0x000000ffff0cb224 */ /* 0x000fc600078e0a0c */
[----:B------:R-:W-:Y:S01]  /*d4f0*/  @!P5 IMAD.IADD R2, R2, 0x1, -R0 ;  /* 0x000000010202d824 */ /* 0x000fe200078e0a00 */
[----:B------:R-:W-:Y:S01]  /*d500*/  STL [R1+0x990], R17 ;  /* 0x0009901101007387 */ /* 0x000fe20000100800 */
[----:B------:R-:W-:-:S03]  /*d510*/  IMAD.MOV.U32 R11, RZ, RZ, R14 ;  /* 0x000000ffff0b7224 */ /* 0x000fc600078e000e */
[----:B------:R0:W-:Y:S01]  /*d520*/  STL [R1+0x98c], R12 ;  /* 0x00098c0c01007387 */ /* 0x0001e20000100800 */
[----:B------:R-:W-:Y:S02]  /*d530*/  @!P2 IMAD.MOV R11, RZ, RZ, -R11 ;  /* 0x000000ffff0ba224 */ /* 0x000fe400078e0a0b */
[----:B0-----:R-:W-:-:S03]  /*d540*/  IMAD.MOV.U32 R12, RZ, RZ, R2 ;  /* 0x000000ffff0c7224 */ /* 0x001fc600078e0002 */
[----:B------:R-:W-:Y:S01]  /*d550*/  STL [R1+0x988], R11 ;  /* 0x0009880b01007387 */ /* 0x000fe20000100800 */
[----:B------:R-:W-:-:S03]  /*d560*/  @!P1 IMAD.MOV R12, RZ, RZ, -R12 ;  /* 0x000000ffff0c9224 */ /* 0x000fc600078e0a0c */
[----:B------:R-:W2:Y:S04]  /*d570*/  LDL.LU R17, [R1+0x8] ;  /* 0x0000080001117983 */ /* 0x000ea80000300800 */
[----:B------:R-:W-:Y:S04]  /*d580*/  STL [R1+0x984], R12 ;  /* 0x0009840c01007387 */ /* 0x000fe80000100800 */
[----:B------:R-:W2:Y:S01]  /*d590*/  LDL.LU R23, [R1+0xc] ;  /* 0x00000c0001177983 */ /* 0x000ea20000300800 */
[----:B------:R-:W-:Y:S01]  /*d5a0*/  IMAD.HI.U32 R6, R9, R4, RZ ;  /* 0x0000000409067227 */ /* 0x000fe200078e00ff */
[----:B-----5:R-:W-:-:S02]  /*d5b0*/  IABS R7, R13 ;  /* 0x0000000d00077213 */ /* 0x020fc40000000000 */
[C---:B------:R-:W-:Y:S01]  /*d5c0*/  ISETP.GT.U32.AND P0, PT, R0.reuse, R5, PT ;  /* 0x000000050000720c */ /* 0x040fe20003f04070 */
[----:B------:R-:W-:Y:S01]  /*d5d0*/  IMAD.MOV R6, RZ, RZ, -R6 ;  /* 0x000000ffff067224 */ /* 0x000fe200078e0a06 */
[----:B------:R-:W-:Y:S01]  /*d5e0*/  IABS R8, R18 ;  /* 0x0000001200087213 */ /* 0x000fe20000000000 */
[----:B------:R-:W5:Y:S02]  /*d5f0*/  LDL.LU R22, [R1+0x10] ;  /* 0x0000100001167983 */ /* 0x000f640000300800 */
[----:B------:R-:W-:-:S05]  /*d600*/  IMAD R6, R0, R6, R4 ;  /* 0x0000000600067224 */ /* 0x000fca00078e0204 */
[----:B------:R-:W-:Y:S01]  /*d610*/  ISETP.GT.U32.AND P3, PT, R0, R6, PT ;  /* 0x000000060000720c */ /* 0x000fe20003f64070 */
[----:B------:R-:W-:-:S04]  /*d620*/  IMAD.HI.U32 R4, R9, R7, RZ ;  /* 0x0000000709047227 */ /* 0x000fc800078e00ff */
[----:B------:R-:W-:-:S08]  /*d630*/  IMAD.HI.U32 R10, R9, R8, RZ ;  /* 0x00000008090a7227 */ /* 0x000fd000078e00ff */
[----:B------:R-:W-:Y:S02]  /*d640*/  @!P3 IMAD.IADD R6, R6, 0x1, -R0 ;  /* 0x000000010606b824 */ /* 0x000fe400078e0a00 */
[----:B------:R-:W-:-:S03]  /*d650*/  IMAD.MOV R4, RZ, RZ, -R4 ;  /* 0x000000ffff047224 */ /* 0x000fc600078e0a04 */
[C---:B------:R-:W-:Y:S01]  /*d660*/  ISETP.GT.U32.AND P1, PT, R0.reuse, R6, PT ;  /* 0x000000060000720c */ /* 0x040fe20003f24070 */
[----:B------:R-:W-:Y:S02]  /*d670*/  IMAD.MOV R10, RZ, RZ, -R10 ;  /* 0x000000ffff0a7224 */ /* 0x000fe400078e0a0a */
[C---:B------:R-:W-:Y:S02]  /*d680*/  IMAD R7, R0.reuse, R4, R7 ;  /* 0x0000000400077224 */ /* 0x040fe400078e0207 */
[----:B------:R-:W-:Y:S02]  /*d690*/  @!P0 IMAD.IADD R5, R5, 0x1, -R0 ;  /* 0x0000000105058824 */ /* 0x000fe400078e0a00 */
[C---:B------:R-:W-:Y:S02]  /*d6a0*/  IMAD R8, R0.reuse, R10, R8 ;  /* 0x0000000a00087224 */ /* 0x040fe400078e0208 */
[----:B------:R-:W-:Y:S01]  /*d6b0*/  @!P6 IMAD.MOV R5, RZ, RZ, -R5 ;  /* 0x000000ffff05e224 */ /* 0x000fe200078e0a05 */
[----:B------:R-:W-:-:S02]  /*d6c0*/  ISETP.GT.U32.AND P6, PT, R0, R7, PT ;  /* 0x000000070000720c */ /* 0x000fc40003fc4070 */
[----:B------:R-:W-:Y:S01]  /*d6d0*/  ISETP.GE.AND P2, PT, R13, RZ, PT ;  /* 0x000000ff0d00720c */ /* 0x000fe20003f46270 */
[--C-:B------:R-:W-:Y:S01]  /*d6e0*/  @!P1 IMAD.IADD R6, R6, 0x1, -R0.reuse ;  /* 0x0000000106069824 */ /* 0x100fe200078e0a00 */
[----:B------:R-:W-:Y:S02]  /*d6f0*/  IABS R13, R19 ;  /* 0x00000013000d7213 */ /* 0x000fe40000000000 */
[----:B------:R-:W-:Y:S01]  /*d700*/  ISETP.GT.U32.AND P1, PT, R0, R8, PT ;  /* 0x000000080000720c */ /* 0x000fe20003f24070 */
[----:B------:R0:W-:Y:S06]  /*d710*/  STL [R1+0x980], R5 ;  /* 0x0009800501007387 */ /* 0x0001ec0000100800 */
[----:B------:R-:W-:Y:S01]  /*d720*/  @!P6 IMAD.IADD R7, R7, 0x1, -R0 ;  /* 0x000000010707e824 */ /* 0x000fe200078e0a00 */
[----:B------:R-:W5:Y:S01]  /*d730*/  LDL.LU R24, [R1+0x14] ;  /* 0x0000140001187983 */ /* 0x000f620000300800 */
[----:B0-----:R-:W-:-:S04]  /*d740*/  IMAD.MOV.U32 R5, RZ, RZ, R13 ;  /* 0x000000ffff057224 */ /* 0x001fc800078e000d */
[----:B------:R-:W-:Y:S01]  /*d750*/  @!P1 IMAD.IADD R8, R8, 0x1, -R0 ;  /* 0x0000000108089824 */ /* 0x000fe200078e0a00 */
[----:B------:R-:W-:Y:S01]  /*d760*/  ISETP.GT.U32.AND P1, PT, R0, R7, PT ;  /* 0x000000070000720c */ /* 0x000fe20003f24070 */
[----:B------:R-:W-:-:S04]  /*d770*/  IMAD.MOV.U32 R15, RZ, RZ, R6 ;  /* 0x000000ffff0f7224 */ /* 0x000fc800078e0006 */
[----:B------:R-:W-:Y:S01]  /*d780*/  @!P4 IMAD.MOV R15, RZ, RZ, -R15 ;  /* 0x000000ffff0fc224 */ /* 0x000fe200078e0a0f */
[----:B------:R-:W-:Y:S02]  /*d790*/  ISETP.GT.U32.AND P4, PT, R0, R8, PT ;  /* 0x000000080000720c */ /* 0x000fe40003f84070 */
[----:B------:R-:W-:-:S05]  /*d7a0*/  ISETP.GE.AND P5, PT, R18, RZ, PT ;  /* 0x000000ff1200720c */ /* 0x000fca0003fa6270 */
[----:B------:R-:W-:-:S04]  /*d7b0*/  @!P1 IMAD.IADD R7, R7, 0x1, -R0 ;  /* 0x0000000107079824 */ /* 0x000fc800078e0a00 */
[----:B------:R-:W-:Y:S02]  /*d7c0*/  IMAD.MOV.U32 R16, RZ, RZ, R7 ;  /* 0x000000ffff107224 */ /* 0x000fe400078e0007 */
[----:B------:R-:W-:Y:S02]  /*d7d0*/  @!P4 IMAD.IADD R8, R8, 0x1, -R0 ;  /* 0x000000010808c824 */ /* 0x000fe400078e0a00 */
[----:B------:R-:W-:Y:S01]  /*d7e0*/  @!P2 IMAD.MOV R16, RZ, RZ, -R16 ;  /* 0x000000ffff10a224 */ /* 0x000fe200078e0a10 */
[----:B---3--:R-:W-:-:S05]  /*d7f0*/  IABS R11, R25 ;  /* 0x00000019000b7213 */ /* 0x008fca0000000000 */
[----:B------:R-:W-:-:S04]  /*d800*/  IMAD.HI.U32 R14, R9, R11, RZ ;  /* 0x0000000b090e7227 */ /* 0x000fc800078e00ff */
[----:B------:R-:W-:-:S04]  /*d810*/  IMAD.MOV R13, RZ, RZ, -R14 ;  /* 0x000000ffff0d7224 */ /* 0x000fc800078e0a0e */
[----:B------:R-:W-:Y:S01]  /*d820*/  IMAD R11, R0, R13, R11 ;  /* 0x0000000d000b7224 */ /* 0x000fe200078e020b */
[----:B----4-:R-:W-:-:S04]  /*d830*/  IABS R10, R26 ;  /* 0x0000001a000a7213 */ /* 0x010fc80000000000 */
[----:B------:R-:W-:Y:S01]  /*d840*/  ISETP.GT.U32.AND P6, PT, R0, R11, PT ;  /* 0x0000000b0000720c */ /* 0x000fe20003fc4070 */
[----:B------:R-:W-:Y:S01]  /*d850*/  IMAD.HI.U32 R12, R9, R10, RZ ;  /* 0x0000000a090c7227 */ /* 0x000fe200078e00ff */
[----:B------:R-:W-:Y:S02]  /*d860*/  ISETP.GE.AND P0, PT, R25, RZ, PT ;  /* 0x000000ff1900720c */ /* 0x000fe40003f06270 */
[----:B------:R-:W3:Y:S01]  /*d870*/  LDL.LU R25, [R1+0x20] ;  /* 0x0000200001197983 */ /* 0x000ee20000300800 */
[----:B------:R-:W-:Y:S02]  /*d880*/  IMAD.MOV R12, RZ, RZ, -R12 ;  /* 0x000000ffff0c7224 */ /* 0x000fe400078e0a0c */
[----:B------:R-:W-:Y:S01]  /*d890*/  IMAD.HI.U32 R14, R9, R5, RZ ;  /* 0x00000005090e7227 */ /* 0x000fe200078e00ff */
[----:B--2---:R-:W-:-:S03]  /*d8a0*/  IABS R2, R21 ;  /* 0x0000001500027213 */ /* 0x004fc60000000000 */
[C---:B------:R-:W-:Y:S02]  /*d8b0*/  IMAD R10, R0.reuse, R12, R10 ;  /* 0x0000000c000a7224 */ /* 0x040fe400078e020a */
[----:B------:R-:W-:Y:S02]  /*d8c0*/  @!P6 IMAD.IADD R11, R11, 0x1, -R0 ;  /* 0x000000010b0be824 */ /* 0x000fe400078e0a00 */
[----:B------:R-:W-:Y:S01]  /*d8d0*/  IMAD.MOV R14, RZ, RZ, -R14 ;  /* 0x000000ffff0e7224 */ /* 0x000fe200078e0a0e */
[C---:B------:R-:W-:Y:S01]  /*d8e0*/  ISETP.GT.U32.AND P1, PT, R0.reuse, R10, PT ;  /* 0x0000000a0000720c */ /* 0x040fe20003f24070 */
[----:B------:R-:W-:Y:S01]  /*d8f0*/  IMAD.HI.U32 R12, R9, R2, RZ ;  /* 0x00000002090c7227 */ /* 0x000fe200078e00ff */
[----:B------:R-:W-:-:S03]  /*d900*/  ISETP.GT.U32.AND P6, PT, R0, R11, PT ;  /* 0x0000000b0000720c */ /* 0x000fc60003fc4070 */
[----:B------:R-:W-:Y:S02]  /*d910*/  IMAD R5, R0, R14, R5 ;  /* 0x0000000e00057224 */ /* 0x000fe400078e0205 */
[----:B------:R-:W-:-:S03]  /*d920*/  IMAD.MOV R12, RZ, RZ, -R12 ;  /* 0x000000ffff0c7224 */ /* 0x000fc600078e0a0c */
[C---:B------:R-:W-:Y:S01]  /*d930*/  ISETP.GT.U32.AND P2, PT, R0.reuse, R5, PT ;  /* 0x000000050000720c */ /* 0x040fe20003f44070 */
[----:B------:R-:W-:Y:S01]  /*d940*/  STL [R1+0x974], R15 ;  /* 0x0009740f01007387 */ /* 0x000fe20000100800 */
[----:B------:R-:W-:Y:S01]  /*d950*/  IABS R4, R20 ;  /* 0x0000001400047213 */ /* 0x000fe20000000000 */
[C---:B------:R-:W-:Y:S02]  /*d960*/  IMAD R2, R0.reuse, R12, R2 ;  /* 0x0000000c00027224 */ /* 0x040fe400078e0202 */
[----:B------:R0:W-:Y:S01]  /*d970*/  STL [R1+0x970], R16 ;  /* 0x0009701001007387 */ /* 0x0001e20000100800 */
[----:B------:R-:W-:Y:S02]  /*d980*/  @!P6 IMAD.IADD R11, R11, 0x1, -R0 ;  /* 0x000000010b0be824 */ /* 0x000fe400078e0a00 */
[----:B------:R-:W-:Y:S01]  /*d990*/  IMAD.HI.U32 R13, R9, R4, RZ ;  /* 0x00000004090d7227 */ /* 0x000fe200078e00ff */
[----:B------:R-:W-:-:S03]  /*d9a0*/  ISETP.GT.U32.AND P6, PT, R0, R2, PT ;  /* 0x000000020000720c */ /* 0x000fc60003fc4070 */
[----:B0-----:R-:W-:Y:S02]  /*d9b0*/  IMAD.MOV.U32 R16, RZ, RZ, R8 ;  /* 0x000000ffff107224 */ /* 0x001fe400078e0008 */
[----:B------:R-:W-:Y:S01]  /*d9c0*/  @!P1 IMAD.IADD R10, R10, 0x1, -R0 ;  /* 0x000000010a0a9824 */ /* 0x000fe200078e0a00 */
[----:B------:R-:W-:Y:S01]  /*d9d0*/  IABS R12, R23 ;  /* 0x00000017000c7213 */ /* 0x000fe20000000000 */
[----:B------:R-:W-:Y:S01]  /*d9e0*/  @!P5 IMAD.MOV R16, RZ, RZ, -R16 ;  /* 0x000000ffff10d224 */ /* 0x000fe200078e0a10 */
[----:B------:R-:W-:Y:S01]  /*d9f0*/  ISETP.GE.AND P3, PT, R26, RZ, PT ;  /* 0x000000ff1a00720c */ /* 0x000fe20003f66270 */
[----:B------:R-:W-:Y:S02]  /*da00*/  IMAD.MOV R13, RZ, RZ, -R13 ;  /* 0x000000ffff0d7224 */ /* 0x000fe400078e0a0d */
[----:B------:R-:W-:Y:S01]  /*da10*/  @!P2 IMAD.IADD R5, R5, 0x1, -R0 ;  /* 0x000000010505a824 */ /* 0x000fe200078e0a00 */
[----:B------:R-:W-:Y:S01]  /*da20*/  ISETP.GT.U32.AND P2, PT, R0, R10, PT ;  /* 0x0000000a0000720c */ /* 0x000fe20003f44070 */
[----:B------:R-:W-:Y:S01]  /*da30*/  STL [R1+0x964], R16 ;  /* 0x0009641001007387 */ /* 0x000fe20000100800 */
[----:B------:R-:W-:-:S03]  /*da40*/  IMAD.HI.U32 R15, R9, R12, RZ ;  /* 0x0000000c090f7227 */ /* 0x000fc600078e00ff */
[----:B------:R-:W2:Y:S01]  /*da50*/  LDL.LU R26, [R1+0x24] ;  /* 0x00002400011a7983 */ /* 0x000ea20000300800 */
[----:B------:R-:W-:Y:S01]  /*da60*/  IMAD R4, R0, R13, R4 ;  /* 0x0000000d00047224 */ /* 0x000fe200078e0204 */
[----:B------:R-:W-:Y:S01]  /*da70*/  IABS R13, R17 ;  /* 0x00000011000d7213 */ /* 0x000fe20000000000 */
[----:B------:R-:W-:Y:S02]  /*da80*/  IMAD.MOV R15, RZ, RZ, -R15 ;  /* 0x000000ffff0f7224 */ /* 0x000fe400078e0a0f */
[----:B------:R-:W-:Y:S02]  /*da90*/  @!P6 IMAD.IADD R2, R2, 0x1, -R0 ;  /* 0x000000010202e824 */ /* 0x000fe400078e0a00 */
[----:B------:R-:W-:-:S04]  /*daa0*/  IMAD.HI.U32 R7, R9, R13, RZ ;  /* 0x0000000d09077227 */ /* 0x000fc800078e00ff */
[C---:B------:R-:W-:Y:S01]  /*dab0*/  IMAD R12, R0.reuse, R15, R12 ;  /* 0x0000000f000c7224 */ /* 0x040fe200078e020c */
[----:B------:R-:W-:Y:S01]  /*dac0*/  ISETP.GT.U32.AND P5, PT, R0, R2, PT ;  /* 0x000000020000720c */ /* 0x000fe20003fa4070 */
[----:B------:R-:W-:Y:S02]  /*dad0*/  IMAD.MOV R7, RZ, RZ, -R7 ;  /* 0x000000ffff077224 */ /* 0x000fe400078e0a07 */
[----:B------:R-:W-:Y:S01]  /*dae0*/  @!P2 IMAD.IADD R10, R10, 0x1, -R0 ;  /* 0x000000010a0aa824 */ /* 0x000fe200078e0a00 */
[C---:B------:R-:W-:Y:S01]  /*daf0*/  ISETP.GT.U32.AND P2, PT, R0.reuse, R12, PT ;  /* 0x0000000c0000720c */ /* 0x040fe20003f44070 */
[----:B------:R-:W-:Y:S02]  /*db00*/  IMAD R7, R0, R7, R13 ;  /* 0x0000000700077224 */ /* 0x000fe400078e020d */
[----:B------:R-:W-:-:S04]  /*db10*/  IMAD.MOV.U32 R13, RZ, RZ, R11 ;  /* 0x000000ffff0d7224 */ /* 0x000fc800078e000b */
[----:B------:R-:W-:Y:S02]  /*db20*/  @!P0 IMAD.MOV R13, RZ, RZ, -R13 ;  /* 0x000000ffff0d8224 */ /* 0x000fe400078e0a0d */
[--C-:B------:R-:W-:Y:S01]  /*db30*/  @!P5 IMAD.IADD R2, R2, 0x1, -R0.reuse ;  /* 0x000000010202d824 */ /* 0x100fe200078e0a00 */
[----:B------:R-:W-:Y:S02]  /*db40*/  ISETP.GE.AND P5, PT, R21, RZ, PT ;  /* 0x000000ff1500720c */ /* 0x000fe40003fa6270 */
[----:B------:R0:W-:Y:S01]  /*db50*/  STL [R1+0x960], R13 ;  /* 0x0009600d01007387 */ /* 0x0001e20000100800 */
[----:B------:R-:W-:Y:S01]  /*db60*/  @!P2 IMAD.IADD R12, R12, 0x1, -R0 ;  /* 0x000000010c0ca824 */ /* 0x000fe200078e0a00 */
[----:B------:R-:W-:Y:S02]  /*db70*/  ISETP.GE.AND P2, PT, R23, RZ, PT ;  /* 0x000000ff1700720c */ /* 0x000fe40003f46270 */
[----:B------:R-:W4:Y:S04]  /*db80*/  LDL.LU R21, [R1+0x28] ;  /* 0x0000280001157983 */ /* 0x000f280000300800 */
[----:B------:R-:W4:Y:S01]  /*db90*/  LDL.LU R23, [R1+0x2c] ;  /* 0x00002c0001177983 */ /* 0x000f220000300800 */
[----:B------:R-:W-:-:S02]  /*dba0*/  ISETP.GT.U32.AND P4, PT, R0, R4, PT ;  /* 0x000000040000720c */ /* 0x000fc40003f84070 */
[----:B-----5:R-:W-:Y:S02]  /*dbb0*/  IABS R6, R22 ;  /* 0x0000001600067213 */ /* 0x020fe40000000000 */
[----:B------:R-:W-:-:S09]  /*dbc0*/  ISETP.GE.AND P1, PT, R19, RZ, PT ;  /* 0x000000ff1300720c */ /* 0x000fd20003f26270 */
[----:B------:R-:W-:Y:S01]  /*dbd0*/  @!P4 IMAD.IADD R4, R4, 0x1, -R0 ;  /* 0x000000010404c824 */ /* 0x000fe200078e0a00 */
[----:B------:R-:W-:Y:S01]  /*dbe0*/  ISETP.GT.U32.AND P4, PT, R0, R5, PT ;  /* 0x000000050000720c */ /* 0x000fe20003f84070 */
[----:B------:R-:W-:-:S03]  /*dbf0*/  IMAD.HI.U32 R14, R9, R6, RZ ;  /* 0x00000006090e7227 */ /* 0x000fc600078e00ff */
[C---:B------:R-:W-:Y:S01]  /*dc00*/  ISETP.GT.U32.AND P6, PT, R0.reuse, R4, PT ;  /* 0x000000040000720c */ /* 0x040fe20003fc4070 */
[----:B------:R-:W-:Y:S01]  /*dc10*/  IMAD.MOV R14, RZ, RZ, -R14 ;  /* 0x000000ffff0e7224 */ /* 0x000fe200078e0a0e */
[C---:B------:R-:W-:Y:S01]  /*dc20*/  ISETP.GT.U32.AND P0, PT, R0.reuse, R7, PT ;  /* 0x000000070000720c */ /* 0x040fe20003f04070 */
[----:B------:R-:W-:Y:S02]  /*dc30*/  @!P3 IMAD.MOV R10, RZ, RZ, -R10 ;  /* 0x000000ffff0ab224 */ /* 0x000fe400078e0a0a */
[----:B------:R-:W-:-:S04]  /*dc40*/  IMAD R6, R0, R14, R6 ;  /* 0x0000000e00067224 */ /* 0x000fc800078e0206 */
[----:B------:R-:W-:Y:S01]  /*dc50*/  @!P4 IMAD.IADD R5, R5, 0x1, -R0 ;  /* 0x000000010505c824 */ /* 0x000fe200078e0a00 */
[----:B------:R-:W-:-:S03]  /*dc60*/  ISETP.GE.AND P4, PT, R20, RZ, PT ;  /* 0x000000ff1400720c */ /* 0x000fc60003f86270 */
[----:B------:R-:W-:Y:S01]  /*dc70*/  @!P1 IMAD.MOV R5, RZ, RZ, -R5 ;  /* 0x000000ffff059224 */ /* 0x000fe200078e0a05 */
[----:B------:R-:W-:Y:S01]  /*dc80*/  ISETP.GT.U32.AND P1, PT, R0, R12, PT ;  /* 0x0000000c0000720c */ /* 0x000fe20003f24070 */
[----:B------:R-:W-:Y:S01]  /*dc90*/  @!P6 IMAD.IADD R4, R4, 0x1, -R0 ;  /* 0x000000010404e824 */ /* 0x000fe200078e0a00 */
[----:B------:R-:W-:Y:S01]  /*dca0*/  ISETP.GT.U32.AND P6, PT, R0, R6, PT ;  /* 0x000000060000720c */ /* 0x000fe20003fc4070 */
[----:B------:R-:W-:Y:S01]  /*dcb0*/  STL [R1+0x94c], R10 ;  /* 0x00094c0a01007387 */ /* 0x000fe20000100800 */
[----:B------:R-:W-:-:S03]  /*dcc0*/  IABS R11, R24 ;  /* 0x00000018000b7213 */ /* 0x000fc60000000000 */
[----:B------:R1:W-:Y:S01]  /*dcd0*/  STL [R1+0x948], R5 ;  /* 0x0009480501007387 */ /* 0x0003e20000100800 */
[----:B------:R-:W-:Y:S02]  /*dce0*/  @!P0 IMAD.IADD R7, R7, 0x1, -R0 ;  /* 0x0000000107078824 */ /* 0x000fe400078e0a00 */
[----:B0-----:R-:W-:-:S04]  /*dcf0*/  IMAD.HI.U32 R13, R9, R11, RZ ;  /* 0x0000000b090d7227 */ /* 0x001fc800078e00ff */
[----:B-1----:R-:W-:Y:S02]  /*dd00*/  IMAD.MOV.U32 R5, RZ, RZ, R4 ;  /* 0x000000ffff057224 */ /* 0x002fe400078e0004 */
[----:B------:R-:W-:Y:S02]  /*dd10*/  @!P5 IMAD.MOV R2, RZ, RZ, -R2 ;  /* 0x000000ffff02d224 */ /* 0x000fe400078e0a02 */
[----:B------:R-:W-:Y:S01]  /*dd20*/  @!P4 IMAD.MOV R5, RZ, RZ, -R5 ;  /* 0x000000ffff05c224 */ /* 0x000fe200078e0a05 */
[----:B------:R-:W-:Y:S01]  /*dd30*/  ISETP.GT.U32.AND P3, PT, R0, R7, PT ;  /* 0x000000070000720c */ /* 0x000fe20003f64070 */
[----:B------:R-:W-:Y:S02]  /*dd40*/  IMAD.MOV R13, RZ, RZ, -R13 ;  /* 0x000000ffff0d7224 */ /* 0x000fe400078e0a0d */
[--C-:B------:R-:W-:Y:S01]  /*dd50*/  @!P1 IMAD.IADD R12, R12, 0x1, -R0.reuse ;  /* 0x000000010c0c9824 */ /* 0x100fe200078e0a00 */
[----:B------:R-:W-:Y:S01]  /*dd60*/  STL [R1+0x944], R5 ;  /* 0x0009440501007387 */ /* 0x000fe20000100800 */
[----:B------:R-:W-:Y:S01]  /*dd70*/  @!P6 IMAD.IADD R6, R6, 0x1, -R0 ;  /* 0x000000010606e824 */ /* 0x000fe200078e0a00 */
[----:B------:R-:W-:-:S02]  /*dd80*/  ISETP.GE.AND P1, PT, R24, RZ, PT ;  /* 0x000000ff1800720c */ /* 0x000fc40003f26270 */
[----:B------:R-:W-:Y:S01]  /*dd90*/  STL [R1+0x940], R2 ;  /* 0x0009400201007387 */ /* 0x000fe20000100800 */
[----:B------:R-:W-:-:S03]  /*dda0*/  IMAD R11, R0, R13, R11 ;  /* 0x0000000d000b7224 */ /* 0x000fc600078e020b */
[----:B------:R-:W5:Y:S01]  /*ddb0*/  LDL.LU R24, [R1+0x4c] ;  /* 0x00004c0001187983 */ /* 0x000f620000300800 */
[C---:B------:R-:W-:Y:S02]  /*ddc0*/  ISETP.GT.U32.AND P6, PT, R0.reuse, R6, PT ;  /* 0x000000060000720c */ /* 0x040fe40003fc4070 */
[----:B------:R-:W-:Y:S01]  /*ddd0*/  ISETP.GT.U32.AND P4, PT, R0, R11, PT ;  /* 0x0000000b0000720c */ /* 0x000fe20003f84070 */
[----:B------:R-:W-:Y:S01]  /*dde0*/  @!P3 IMAD.IADD R7, R7, 0x1, -R0 ;  /* 0x000000010707b824 */ /* 0x000fe200078e0a00 */
[----:B------:R-:W-:Y:S02]  /*ddf0*/  ISETP.GE.AND P0, PT, R17, RZ, PT ;  /* 0x000000ff1100720c */ /* 0x000fe40003f06270 */
[----:B------:R-:W-:-:S07]  /*de00*/  ISETP.GE.AND P5, PT, R22, RZ, PT ;  /* 0x000000ff1600720c */ /* 0x000fce0003fa6270 */
[--C-:B------:R-:W-:Y:S02]  /*de10*/  @!P6 IMAD.IADD R6, R6, 0x1, -R0.reuse ;  /* 0x000000010606e824 */ /* 0x100fe400078e0a00 */
[----:B------:R-:W-:Y:S02]  /*de20*/  @!P4 IMAD.IADD R11, R11, 0x1, -R0 ;  /* 0x000000010b0bc824 */ /* 0x000fe400078e0a00 */
[----:B------:R-:W-:Y:S02]  /*de30*/  @!P0 IMAD.MOV R7, RZ, RZ, -R7 ;  /* 0x000000ffff078224 */ /* 0x000fe400078e0a07 */
[----:B------:R-:W-:Y:S02]  /*de40*/  @!P2 IMAD.MOV R12, RZ, RZ, -R12 ;  /* 0x000000ffff0ca224 */ /* 0x000fe400078e0a0c */
[----:B------:R-:W-:Y:S01]  /*de50*/  @!P5 IMAD.MOV R6, RZ, RZ, -R6 ;  /* 0x000000ffff06d224 */ /* 0x000fe200078e0a06 */
[----:B---3--:R-:W-:-:S05]  /*de60*/  IABS R8, R25 ;  /* 0x0000001900087213 */ /* 0x008fca0000000000 */
[----:B------:R-:W-:-:S04]  /*de70*/  IMAD.HI.U32 R14, R9, R8, RZ ;  /* 0x00000008090e7227 */ /* 0x000fc800078e00ff */
[----:B------:R-:W-:-:S04]  /*de80*/  IMAD.MOV R14, RZ, RZ, -R14 ;  /* 0x000000ffff0e7224 */ /* 0x000fc800078e0a0e */
[----:B------:R-:W-:-:S05]  /*de90*/  IMAD R8, R0, R14, R8 ;  /* 0x0000000e00087224 */ /* 0x000fca00078e0208 */
[----:B------:R-:W-:Y:S02]  /*dea0*/  ISETP.GT.U32.AND P3, PT, R0, R8, PT ;  /* 0x000000080000720c */ /* 0x000fe40003f64070 */
[----:B------:R-:W-:Y:S02]  /*deb0*/  ISETP.GE.AND P6, PT, R25, RZ, PT ;  /* 0x000000ff1900720c */ /* 0x000fe40003fc6270 */
[----:B------:R-:W3:Y:S09]  /*dec0*/  LDL.LU R25, [R1+0x50] ;  /* 0x0000500001197983 */ /* 0x000ef20000300800 */
[----:B------:R-:W-:Y:S01]  /*ded0*/  @!P3 IMAD.IADD R8, R8, 0x1, -R0 ;  /* 0x000000010808b824 */ /* 0x000fe200078e0a00 */
[----:B------:R-:W-:-:S02]  /*dee0*/  ISETP.GT.U32.AND P3, PT, R0, R11, PT ;  /* 0x0000000b0000720c */ /* 0x000fc40003f64070 */
[----:B--2---:R-:W-:Y:S02]  /*def0*/  IABS R4, R26 ;  /* 0x0000001a00047213 */ /* 0x004fe40000000000 */
[----:B------:R-:W-:Y:S02]  /*df00*/  ISETP.GE.AND P4, PT, R26, RZ, PT ;  /* 0x000000ff1a00720c */ /* 0x000fe40003f86270 */
[----:B------:R-:W2:Y:S04]  /*df10*/  LDL.LU R26, [R1+0x30] ;  /* 0x00003000011a7983 */ /* 0x000ea80000300800 */
[----:B------:R-:W2:Y:S04]  /*df20*/  LDL.LU R20, [R1+0x34] ;  /* 0x0000340001147983 */ /* 0x000ea80000300800 */
[----:B------:R-:W-:Y:S04]  /*df30*/  STL [R1+0x930], R7 ;  /* 0x0009300701007387 */ /* 0x000fe80000100800 */
[----:B------:R-:W2:Y:S01]  /*df40*/  LDL.LU R22, [R1+0x38] ;  /* 0x0000380001167983 */ /* 0x000ea20000300800 */
[----:B------:R-:W-:-:S03]  /*df50*/  @!P3 IMAD.IADD R11, R11, 0x1, -R0 ;  /* 0x000000010b0bb824 */ /* 0x000fc600078e0a00 */
[----:B------:R-:W-:Y:S04]  /*df60*/  STL [R1+0x928], R12 ;  /* 0x0009280c01007387 */ /* 0x000fe80000100800 */
[----:B------:R0:W-:Y:S04]  /*df70*/  STL [R1+0x924], R6 ;  /* 0x0009240601007387 */ /* 0x0001e80000100800 */
[----:B------:R-:W2:Y:S01]  /*df80*/  LDL.LU R17, [R1+0x3c] ;  /* 0x00003c0001117983 */ /* 0x000ea20000300800 */
[----:B0-----:R-:W-:-:S04]  /*df90*/  IMAD.MOV.U32 R6, RZ, RZ, R11 ;  /* 0x000000ffff067224 */ /* 0x001fc800078e000b */
[----:B------:R-:W-:Y:S01]  /*dfa0*/  @!P1 IMAD.MOV R6, RZ, RZ, -R6 ;  /* 0x000000ffff069224 */ /* 0x000fe200078e0a06 */
[----:B----4-:R-:W-:Y:S02]  /*dfb0*/  IABS R10, R23 ;  /* 0x00000017000a7213 */ /* 0x010fe40000000000 */
[----:B------:R-:W-:Y:S02]  /*dfc0*/  ISETP.GE.AND P3, PT, R23, RZ, PT ;  /* 0x000000ff1700720c */ /* 0x000fe40003f66270 */
[----:B------:R-:W-:Y:S04]  /*dfd0*/  STL [R1+0x920], R6 ;  /* 0x0009200601007387 */ /* 0x000fe80000100800 */
[----:B------:R-:W4:Y:S01]  /*dfe0*/  LDL.LU R23, [R1+0x40] ;  /* 0x0000400001177983 */ /* 0x000f220000300800 */
[----:B------:R-:W-:-:S04]  /*dff0*/  IMAD.HI.U32 R2, R9, R4, RZ ;  /* 0x0000000409027227 */ /* 0x000fc800078e00ff */
[----:B------:R-:W-:-:S04]  /*e000*/  IMAD.MOV R2, RZ, RZ, -R2 ;  /* 0x000000ffff027224 */ /* 0x000fc800078e0a02 */
[----:B------:R-:W-:-:S05]  /*e010*/  IMAD R4, R0, R2, R4 ;  /* 0x0000000200047224 */ /* 0x000fca00078e0204 */
[C---:B------:R-:W-:Y:S02]  /*e020*/  ISETP.GT.U32.AND P2, PT, R0.reuse, R4, PT ;  /* 0x000000040000720c */ /* 0x040fe40003f44070 */
[----:B------:R-:W-:Y:S02]  /*e030*/  ISETP.GT.U32.AND P0, PT, R0, R8, PT ;  /* 0x000000080000720c */ /* 0x000fe40003f04070 */
[----:B------:R-:W-:Y:S01]  /*e040*/  IABS R5, R21 ;  /* 0x0000001500057213 */ /* 0x000fe20000000000 */
[----:B------:R-:W-:-:S04]  /*e050*/  IMAD.HI.U32 R7, R9, R10, RZ ;  /* 0x0000000a09077227 */ /* 0x000fc800078e00ff */
[----:B------:R-:W-:-:S04]  /*e060*/  IMAD.HI.U32 R2, R9, R5, RZ ;  /* 0x0000000509027227 */ /* 0x000fc800078e00ff */
[----:B------:R-:W-:Y:S02]  /*e070*/  @!P2 IMAD.IADD R4, R4, 0x1, -R0 ;  /* 0x000000010404a824 */ /* 0x000fe400078e0a00 */
[----:B------:R-:W-:Y:S02]  /*e080*/  IMAD.MOV R2, RZ, RZ, -R2 ;  /* 0x000000ffff027224 */ /* 0x000fe400078e0a02 */
[----:B------:R-:W-:Y:S01]  /*e090*/  @!P0 IMAD.IADD R8, R8, 0x1, -R0 ;  /* 0x0000000108088824 */ /* 0x000fe200078e0a00 */
[C---:B------:R-:W-:Y:S01]  /*e0a0*/  ISETP.GT.U32.AND P1, PT, R0.reuse, R4, PT ;  /* 0x000000040000720c */ /* 0x040fe20003f24070 */
[----:B------:R-:W-:Y:S02]  /*e0b0*/  IMAD.MOV R7, RZ, RZ, -R7 ;  /* 0x000000ffff077224 */ /* 0x000fe400078e0a07 */
[C---:B------:R-:W-:Y:S02]  /*e0c0*/  IMAD R5, R0.reuse, R2, R5 ;  /* 0x0000000200057224 */ /* 0x040fe400078e0205 */
[----:B------:R-:W-:Y:S01]  /*e0d0*/  IMAD.MOV.U32 R14, RZ, RZ, R8 ;  /* 0x000000ffff0e7224 */ /* 0x000fe200078e0008 */
[----:B------:R-:W-:Y:S01]  /*e0e0*/  ISETP.GE.AND P5, PT, R21, RZ, PT ;  /* 0x000000ff1500720c */ /* 0x000fe20003fa6270 */
[C---:B------:R-:W-:Y:S01]  /*e0f0*/  IMAD R10, R0.reuse, R7, R10 ;  /* 0x00000007000a7224 */ /* 0x040fe200078e020a */
[----:B------:R-:W4:Y:S01]  /*e100*/  LDL.LU R21, [R1+0x44] ;  /* 0x0000440001157983 */ /* 0x000f220000300800 */
[----:B------:R-:W-:Y:S01]  /*e110*/  @!P6 IMAD.MOV R14, RZ, RZ, -R14 ;  /* 0x000000ffff0ee224 */ /* 0x000fe200078e0a0e */
[----:B------:R-:W-:-:S03]  /*e120*/  ISETP.GT.U32.AND P6, PT, R0, R5, PT ;  /* 0x000000050000720c */ /* 0x000fc60003fc4070 */
[----:B------:R-:W-:Y:S01]  /*e130*/  @!P1 IMAD.IADD R4, R4, 0x1, -R0 ;  /* 0x0000000104049824 */ /* 0x000fe200078e0a00 */
[----:B------:R-:W-:Y:S02]  /*e140*/  ISETP.GT.U32.AND P1, PT, R0, R10, PT ;  /* 0x0000000a0000720c */ /* 0x000fe40003f24070 */
[----:B-----5:R-:W-:-:S05]  /*e150*/  IABS R11, R24 ;  /* 0x00000018000b7213 */ /* 0x020fca0000000000 */
[----:B------:R-:W-:-:S04]  /*e160*/  IMAD.HI.U32 R13, R9, R11, RZ ;  /* 0x0000000b090d7227 */ /* 0x000fc800078e00ff */
[----:B------:R-:W-:Y:S02]  /*e170*/  IMAD.MOV R13, RZ, RZ, -R13 ;  /* 0x000000ffff0d7224 */ /* 0x000fe400078e0a0d */
[--C-:B------:R-:W-:Y:S02]  /*e180*/  @!P6 IMAD.IADD R5, R5, 0x1, -R0.reuse ;  /* 0x000000010505e824 */ /* 0x100fe400078e0a00 */
[----:B------:R-:W-:Y:S02]  /*e190*/  IMAD R11, R0, R13, R11 ;  /* 0x0000000d000b7224 */ /* 0x000fe400078e020b */
[----:B------:R-:W-:Y:S01]  /*e1a0*/  @!P1 IMAD.IADD R10, R10, 0x1, -R0 ;  /* 0x000000010a0a9824 */ /* 0x000fe200078e0a00 */
[C---:B------:R-:W-:Y:S02]  /*e1b0*/  ISETP.GT.U32.AND P1, PT, R0.reuse, R5, PT ;  /* 0x000000050000720c */ /* 0x040fe40003f24070 */
[----:B------:R-:W-:Y:S01]  /*e1c0*/  ISETP.GT.U32.AND P6, PT, R0, R11, PT ;  /* 0x0000000b0000720c */ /* 0x000fe20003fc4070 */
[----:B------:R0:W-:Y:S01]  /*e1d0*/  STL [R1+0x918], R14 ;  /* 0x0009180e01007387 */ /* 0x0001e20000100800 */
[----:B------:R-:W-:-:S03]  /*e1e0*/  ISETP.GE.AND P0, PT, R24, RZ, PT ;  /* 0x000000ff1800720c */ /* 0x000fc60003f06270 */
[----:B------:R-:W5:Y:S01]  /*e1f0*/  LDL.LU R24, [R1+0x48] ;  /* 0x0000480001187983 */ /* 0x000f620000300800 */
[----:B------:R-:W-:-:S04]  /*e200*/  IMAD.MOV.U32 R15, RZ, RZ, R4 ;  /* 0x000000ffff0f7224 */ /* 0x000fc800078e0004 */
[----:B------:R-:W-:Y:S01]  /*e210*/  @!P4 IMAD.MOV R15, RZ, RZ, -R15 ;  /* 0x000000ffff0fc224 */ /* 0x000fe200078e0a0f */
[----:B------:R-:W-:Y:S01]  /*e220*/  ISETP.GT.U32.AND P4, PT, R0, R10, PT ;  /* 0x0000000a0000720c */ /* 0x000fe20003f84070 */
[--C-:B------:R-:W-:Y:S02]  /*e230*/  @!P1 IMAD.IADD R5, R5, 0x1, -R0.reuse ;  /* 0x0000000105059824 */ /* 0x100fe400078e0a00 */
[----:B------:R-:W-:Y:S02]  /*e240*/  @!P6 IMAD.IADD R11, R11, 0x1, -R0 ;  /* 0x000000010b0be824 */ /* 0x000fe400078e0a00 */
[----:B------:R-:W-:-:S03]  /*e250*/  IMAD.MOV.U32 R16, RZ, RZ, R5 ;  /* 0x000000ffff107224 */ /* 0x000fc600078e0005 */
[----:B------:R-:W-:Y:S01]  /*e260*/  ISETP.GT.U32.AND P6, PT, R0, R11, PT ;  /* 0x0000000b0000720c */ /* 0x000fe20003fc4070 */
[----:B------:R-:W-:-:S04]  /*e270*/  @!P5 IMAD.MOV R16, RZ, RZ, -R16 ;  /* 0x000000ffff10d224 */ /* 0x000fc800078e0a10 */
[----:B------:R-:W-:-:S04]  /*e280*/  @!P4 IMAD.IADD R10, R10, 0x1, -R0 ;  /* 0x000000010a0ac824 */ /* 0x000fc800078e0a00 */
[----:B------:R-:W-:-:S04]  /*e290*/  @!P3 IMAD.MOV R10, RZ, RZ, -R10 ;  /* 0x000000ffff0ab224 */ /* 0x000fc800078e0a0a */
[----:B------:R-:W-:Y:S01]  /*e2a0*/  @!P6 IMAD.IADD R11, R11, 0x1, -R0 ;  /* 0x000000010b0be824 */ /* 0x000fe200078e0a00 */
[----:B---3--:R-:W-:Y:S02]  /*e2b0*/  IABS R12, R25 ;  /* 0x00000019000c7213 */ /* 0x008fe40000000000 */
[----:B------:R-:W-:Y:S02]  /*e2c0*/  ISETP.GE.AND P2, PT, R25, RZ, PT ;  /* 0x000000ff1900720c */ /* 0x000fe40003f46270 */
[----:B------:R-:W3:Y:S01]  /*e2d0*/  LDL.LU R25, [R1+0x54] ;  /* 0x0000540001197983 */ /* 0x000ee20000300800 */
[----:B------:R-:W-:-:S04]  /*e2e0*/  IMAD.HI.U32 R8, R9, R12, RZ ;  /* 0x0000000c09087227 */ /* 0x000fc800078e00ff */
[----:B------:R-:W-:-:S04]  /*e2f0*/  IMAD.MOV R8, RZ, RZ, -R8 ;  /* 0x000000ffff087224 */ /* 0x000fc800078e0a08 */
[----:B------:R-:W-:-:S05]  /*e300*/  IMAD R8, R0, R8, R12 ;  /* 0x0000000800087224 */ /* 0x000fca00078e020c */
[----:B------:R-:W-:Y:S02]  /*e310*/  ISETP.GT.U32.AND P1, PT, R0, R8, PT ;  /* 0x000000080000720c */ /* 0x000fe40003f24070 */
[----:B--2---:R-:W-:-:S05]  /*e320*/  IABS R7, R26 ;  /* 0x0000001a00077213 */ /* 0x004fca0000000000 */
[----:B0-----:R-:W-:-:S04]  /*e330*/  IMAD.HI.U32 R14, R9, R7, RZ ;  /* 0x00000007090e7227 */ /* 0x001fc800078e00ff */
[----:B------:R-:W-:Y:S01]  /*e340*/  IMAD.MOV R14, RZ, RZ, -R14 ;  /* 0x000000ffff0e7224 */ /* 0x000fe200078e0a0e */
[----:B------:R-:W-:-:S03]  /*e350*/  IABS R2, R22 ;  /* 0x0000001600027213 */ /* 0x000fc60000000000 */
[----:B------:R-:W-:Y:S02]  /*e360*/  IMAD R7, R0, R14, R7 ;  /* 0x0000000e00077224 */ /* 0x000fe400078e0207 */
[----:B------:R-:W-:-:S03]  /*e370*/  IMAD.HI.U32 R12, R9, R2, RZ ;  /* 0x00000002090c7227 */ /* 0x000fc600078e00ff */
[----:B------:R-:W-:Y:S01]  /*e380*/  ISETP.GT.U32.AND P5, PT, R0, R7, PT ;  /* 0x000000070000720c */ /* 0x000fe20003fa4070 */
[----:B------:R-:W-:Y:S01]  /*e390*/  IMAD.MOV R12, RZ, RZ, -R12 ;  /* 0x000000ffff0c7224 */ /* 0x000fe200078e0a0c */
[----:B------:R-:W-:-:S03]  /*e3a0*/  IABS R6, R20 ;  /* 0x0000001400067213 */ /* 0x000fc60000000000 */
[----:B------:R-:W-:Y:S02]  /*e3b0*/  IMAD R2, R0, R12, R2 ;  /* 0x0000000c00027224 */ /* 0x000fe400078e0202 */
[----:B------:R-:W-:-:S03]  /*e3c0*/  IMAD.HI.U32 R13, R9, R6, RZ ;  /* 0x00000006090d7227 */ /* 0x000fc600078e00ff */
[----:B------:R-:W-:Y:S01]  /*e3d0*/  ISETP.GT.U32.AND P6, PT, R0, R2, PT ;  /* 0x000000020000720c */ /* 0x000fe20003fc4070 */
[--C-:B------:R-:W-:Y:S01]  /*e3e0*/  @!P1 IMAD.IADD R8, R8, 0x1, -R0.reuse ;  /* 0x0000000108089824 */ /* 0x100fe200078e0a00 */
[----:B------:R0:W-:Y:S01]  /*e3f0*/  STL [R1+0x914], R15 ;  /* 0x0009140f01007387 */ /* 0x0001e20000100800 */
[----:B------:R-:W-:Y:S01]  /*e400*/  IMAD.MOV R13, RZ, RZ, -R13 ;  /* 0x000000ffff0d7224 */ /* 0x000fe200078e0a0d */
[----:B------:R-:W-:Y:S01]  /*e410*/  ISETP.GE.AND P1, PT, R26, RZ, PT ;  /* 0x000000ff1a00720c */ /* 0x000fe20003f26270 */
[----:B------:R-:W-:Y:S01]  /*e420*/  @!P5 IMAD.IADD R7, R7, 0x1, -R0 ;  /* 0x000000010707d824 */ /* 0x000fe200078e0a00 */
[----:B------:R-:W-:Y:S01]  /*e430*/  STL [R1+0x910], R16 ;  /* 0x0009101001007387 */ /* 0x000fe20000100800 */
[C---:B------:R-:W-:Y:S02]  /*e440*/  ISETP.GT.U32.AND P5, PT, R0.reuse, R8, PT ;  /* 0x000000080000720c */ /* 0x040fe40003fa4070 */
[----:B----4-:R-:W-:Y:S01]  /*e450*/  IABS R12, R23 ;  /* 0x00000017000c7213 */ /* 0x010fe20000000000 */
[----:B------:R-:W-:Y:S01]  /*e460*/  STL [R1+0x90c], R10 ;  /* 0x00090c0a01007387 */ /* 0x000fe20000100800 */
[----:B------:R-:W-:-:S03]  /*e470*/  IMAD R6, R0, R13, R6 ;  /* 0x0000000d00067224 */ /* 0x000fc600078e0206 */
[C---:B0-----:R-:W-:Y:S01]  /*e480*/  IMAD.HI.U32 R15, R9.reuse, R12, RZ ;  /* 0x0000000c090f7227 */ /* 0x041fe200078e00ff */
[----:B------:R-:W2:Y:S01]  /*e490*/  LDL.LU R26, [R1+0x58] ;  /* 0x00005800011a7983 */ /* 0x000ea20000300800 */
[----:B------:R-:W-:Y:S02]  /*e4a0*/  IABS R13, R17 ;  /* 0x00000011000d7213 */ /* 0x000fe40000000000 */
        /* <DEDUP_REMOVED lines=19> */
[----:B------:R-:W-:-:S11]  /*e5e0*/  IABS R4, R21 ;  /* 0x0000001500047213 */ /* 0x000fd60000000000 */
        /* <DEDUP_REMOVED lines=15> */
[----:B-----5:R-:W-:-:S03]  /*e6e0*/  IABS R11, R24 ;  /* 0x00000018000b7213 */ /* 0x020fc60000000000 */
        /* <DEDUP_REMOVED lines=33> */
[----:B------:R-:W-:-:S13]  /*e900*/  ISETP.GT.U32.AND P2, PT, R0, R11, PT ;  /* 0x0000000b0000720c */ /* 0x000fda0003f44070 */
[----:B------:R-:W-:Y:S01]  /*e910*/  @!P2 IMAD.IADD R11, R11, 0x1, -R0 ;  /* 0x000000010b0ba824 */ /* 0x000fe200078e0a00 */
[----:B--2---:R-:W-:Y:S02]  /*e920*/  IABS R6, R26 ;  /* 0x0000001a00067213 */ /* 0x004fe40000000000 */
[----:B------:R-:W-:Y:S02]  /*e930*/  ISETP.GE.AND P4, PT, R26, RZ, PT ;  /* 0x000000ff1a00720c */ /* 0x000fe40003f86270 */
[----:B------:R-:W2:Y:S04]  /*e940*/  LDL.LU R26, [R1+0x64] ;  /* 0x00006400011a7983 */ /* 0x000ea80000300800 */
[----:B------:R-:W2:Y:S04]  /*e950*/  LDL.LU R20, [R1+0x68] ;  /* 0x0000680001147983 */ /* 0x000ea80000300800 */
[----:B------:R-:W-:Y:S04]  /*e960*/  STL [R1+0x8f4], R5 ;  /* 0x0008f40501007387 */ /* 0x000fe80000100800 */
[----:B------:R-:W2:Y:S04]  /*e970*/  LDL.LU R21, [R1+0x6c] ;  /* 0x00006c0001157983 */ /* 0x000ea80000300800 */
        /* <DEDUP_REMOVED lines=22> */
[----:B------:R-:W-:Y:S02]  /*eae0*/  IMAD R7, R0, R2, R7 ;  /* 0x0000000200077224 */ /* 0x000fe400078e0207 */
        /* <DEDUP_REMOVED lines=36> */
[----:B------:R-:W-:Y:S01]  /*ed30*/  ISETP.GT.U32.AND P1, PT, R0, R10, PT ;  /* 0x0000000a0000720c */ /* 0x000fe20003f24070 */
[----:B------:R1:W-:Y:S04]  /*ed40*/  STL [R1+0x8c8], R15 ;  /* 0x0008c80f01007387 */ /* 0x0003e80000100800 */
[----:B------:R-:W-:Y:S08]  /*ed50*/  STL [R1+0x8c4], R16 ;  /* 0x0008c41001007387 */ /* 0x000ff00000100800 */
[----:B------:R-:W-:Y:S01]  /*ed60*/  @!P1 IMAD.IADD R10, R10, 0x1, -R0 ;  /* 0x000000010a0a9824 */ /* 0x000fe200078e0a00 */
        /* <DEDUP_REMOVED lines=12> */
[----:B------:R-:W-:Y:S01]  /*ee30*/  IMAD.MOV R13, RZ, RZ, -R13 ;  /* 0x000000ffff0d7224 */ /* 0x000fe200078e0a0d */
[----:B------:R-:W-:Y:S01]  /*ee40*/  ISETP.GE.AND P1, PT, R26, RZ, PT ;  /* 0x000000ff1a00720c */ /* 0x000fe20003f26270 */
[----:B------:R-:W-:Y:S01]  /*ee50*/  @!P3 IMAD.IADD R5, R5, 0x1, -R0 ;  /* 0x000000010505b824 */ /* 0x000fe200078e0a00 */
[C---:B------:R-:W-:Y:S01]  /*ee60*/  ISETP.GT.U32.AND P3, PT, R0.reuse, R10, PT ;  /* 0x0000000a0000720c */ /* 0x040fe20003f64070 */
[----:B------:R-:W-:Y:S01]  /*ee70*/  STL [R1+0x8b0], R8 ;  /* 0x0008b00801007387 */ /* 0x000fe20000100800 */
[----:B------:R-:W-:-:S03]  /*ee80*/  IMAD R4, R0, R13, R4 ;  /* 0x0000000d00047224 */ /* 0x000fc600078e0204 */
[----:B------:R-:W2:Y:S01]  /*ee90*/  LDL.LU R26, [R1+0x8c] ;  /* 0x00008c00011a7983 */ /* 0x000ea20000300800 */
[----:B----4-:R-:W-:Y:S02]  /*eea0*/  IABS R12, R23 ;  /* 0x00000017000c7213 */ /* 0x010fe40000000000 */
[----:B------:R-:W-:-:S03]  /*eeb0*/  IABS R13, R17 ;  /* 0x00000011000d7213 */ /* 0x000fc60000000000 */
[----:B-1----:R-:W-:-:S04]  /*eec0*/  IMAD.HI.U32 R15, R9, R12, RZ ;  /* 0x0000000c090f7227 */ /* 0x002fc800078e00ff */
        /* <DEDUP_REMOVED lines=81> */
[----:B------:R-:W-:-:S05]  /*f3e0*/  @!P1 IMAD.MOV R6, RZ, RZ, -R6 ;  /* 0x000000ffff069224 */ /* 0x000fca00078e0a06 */
[----:B------:R-:W-:Y:S01]  /*f3f0*/  STL [R1+0x868], R6 ;  /* 0x0008680601007387 */ /* 0x000fe20000100800 */
[----:B----4-:R-:W-:Y:S02]  /*f400*/  IABS R10, R23 ;  /* 0x00000017000a7213 */ /* 0x010fe40000000000 */
[----:B------:R-:W-:Y:S02]  /*f410*/  ISETP.GE.AND P5, PT, R23, RZ, PT ;  /* 0x000000ff1700720c */ /* 0x000fe40003fa6270 */
        /* <DEDUP_REMOVED lines=55> */
[----:B------:R-:W-:Y:S01]  /*f790*/  STL [R1+0x858], R10 ;  /* 0x0008580a01007387 */ /* 0x000fe20000100800 */
        /* <DEDUP_REMOVED lines=16> */
[----:B------:R-:W2:Y:S01]  /*f8a0*/  LDL.LU R26, [R1+0xc8] ;  /* 0x0000c800011a7983 */ /* 0x000ea20000300800 */
[----:B------:R-:W-:Y:S01]  /*f8b0*/  IMAD R6, R0, R13, R6 ;  /* 0x0000000d00067224 */ /* 0x000fe200078e0206 */
[----:B------:R-:W-:Y:S02]  /*f8c0*/  IABS R13, R17 ;  /* 0x00000011000d7213 */ /* 0x000fe40000000000 */
[----:B----4-:R-:W-:-:S05]  /*f8d0*/  IABS R12, R23 ;  /* 0x00000017000c7213 */ /* 0x010fca0000000000 */
        /* <DEDUP_REMOVED lines=14> */
[----:B------:R-:W-:Y:S01]  /*f9c0*/  STL [R1+0x854], R13 ;  /* 0x0008540d01007387 */ /* 0x000fe20000100800 */
        /* <DEDUP_REMOVED lines=18> */
[--C-:B------:R-:W-:Y:S01]  /*faf0*/  @!P6 IMAD.IADD R6, R6, 0x1, -R0.reuse ;  /* 0x000000010606e824 */ /* 0x100fe200078e0a00 */
[----:B------:R-:W-:Y:S01]  /*fb00*/  ISETP.GT.U32.AND P6, PT, R0, R4, PT ;  /* 0x000000040000720c */ /* 0x000fe20003fc4070 */
[----:B------:R-:W-:Y:S01]  /*fb10*/  STL [R1+0x850], R8 ;  /* 0x0008500801007387 */ /* 0x000fe20000100800 */
[----:B------:R-:W-:-:S03]  /*fb20*/  @!P0 IMAD.IADD R5, R5, 0x1, -R0 ;  /* 0x0000000105058824 */ /* 0x000fc600078e0a00 */
[----:B------:R0:W-:Y:S01]  /*fb30*/  STL [R1+0x8a0], R7 ;  /* 0x0008a00701007387 */ /* 0x0001e20000100800 */
[----:B-----5:R-:W-:Y:S01]  /*fb40*/  IABS R11, R24 ;  /* 0x00000018000b7213 */ /* 0x020fe20000000000 */
[----:B------:R-:W-:Y:S02]  /*fb50*/  @!P5 IMAD.MOV R2, RZ, RZ, -R2 ;  /* 0x000000ffff02d224 */ /* 0x000fe400078e0a02 */
[----:B0-----:R-:W-:Y:S02]  /*fb60*/  IMAD.MOV.U32 R7, RZ, RZ, R6 ;  /* 0x000000ffff077224 */ /* 0x001fe400078e0006 */
[----:B------:R-:W-:Y:S01]  /*fb70*/  IMAD.HI.U32 R13, R9, R11, RZ ;  /* 0x0000000b090d7227 */ /* 0x000fe200078e00ff */
[----:B------:R-:W-:-:S03]  /*fb80*/  ISETP.GT.U32.AND P3, PT, R0, R5, PT ;  /* 0x000000050000720c */ /* 0x000fc60003f64070 */
[----:B------:R-:W-:Y:S02]  /*fb90*/  @!P4 IMAD.MOV R7, RZ, RZ, -R7 ;  /* 0x000000ffff07c224 */ /* 0x000fe400078e0a07 */
[----:B------:R-:W-:Y:S02]  /*fba0*/  IMAD.MOV R13, RZ, RZ, -R13 ;  /* 0x000000ffff0d7224 */ /* 0x000fe400078e0a0d */
[--C-:B------:R-:W-:Y:S01]  /*fbb0*/  @!P1 IMAD.IADD R12, R12, 0x1, -R0.reuse ;  /* 0x000000010c0c9824 */ /* 0x100fe200078e0a00 */
[----:B------:R-:W-:Y:S01]  /*fbc0*/  STL [R1+0x848], R7 ;  /* 0x0008480701007387 */ /* 0x000fe20000100800 */
[----:B------:R-:W-:Y:S01]  /*fbd0*/  @!P6 IMAD.IADD R4, R4, 0x1, -R0 ;  /* 0x000000010404e824 */ /* 0x000fe200078e0a00 */
[----:B------:R-:W-:Y:S02]  /*fbe0*/  ISETP.GE.AND P1, PT, R24, RZ, PT ;  /* 0x000000ff1800720c */ /* 0x000fe40003f26270 */
        /* <DEDUP_REMOVED lines=152> */
[----:B0-----:R-:W-:-:S04]  /*10570*/  IMAD.MOV.U32 R5, RZ, RZ, R4 ;  /* 0x000000ffff057224 */ /* 0x001fc800078e0004 */
[----:B------:R-:W-:Y:S01]  /*10580*/  IMAD.HI.U32 R13, R9, R11, RZ ;  /* 0x0000000b090d7227 */ /* 0x000fe200078e00ff */
[----:B------:R-:W-:-:S03]  /*10590*/  ISETP.GT.U32.AND P2, PT, R0, R7, PT ;  /* 0x000000070000720c */ /* 0x000fc60003f44070 */
[----:B------:R-:W-:Y:S02]  /*105a0*/  @!P4 IMAD.MOV R5, RZ, RZ, -R5 ;  /* 0x000000ffff05c224 */ /* 0x000fe400078e0a05 */
[----:B------:R-:W-:Y:S02]  /*105b0*/  @!P3 IMAD.MOV R2, RZ, RZ, -R2 ;  /* 0x000000ffff02b224 */ /* 0x000fe400078e0a02 */
[----:B------:R-:W-:Y:S01]  /*105c0*/  IMAD.MOV R13, RZ, RZ, -R13 ;  /* 0x000000ffff0d7224 */ /* 0x000fe200078e0a0d */
[----:B------:R-:W-:Y:S01]  /*105d0*/  STL [R1+0x7f8], R5 ;  /* 0x0007f80501007387 */ /* 0x000fe20000100800 */
[--C-:B------:R-:W-:Y:S01]  /*105e0*/  @!P1 IMAD.IADD R12, R12, 0x1, -R0.reuse ;  /* 0x000000010c0c9824 */ /* 0x100fe200078e0a00 */
[----:B------:R-:W-:Y:S01]  /*105f0*/  ISETP.GE.AND P1, PT, R24, RZ, PT ;  /* 0x000000ff1800720c */ /* 0x000fe20003f26270 */
[----:B------:R-:W-:Y:S01]  /*10600*/  @!P6 IMAD.IADD R6, R6, 0x1, -R0 ;  /* 0x000000010606e824 */ /* 0x000fe200078e0a00 */
        /* <DEDUP_REMOVED lines=9> */
[----:B------:R-:W-:Y:S01]  /*106a0*/  @!P4 IMAD.IADD R11, R11, 0x1, -R0 ;  /* 0x000000010b0bc824 */ /* 0x000fe200078e0a00 */
[----:B---3--:R-:W-:-:S05]  /*106b0*/  IABS R8, R25 ;  /* 0x0000001900087213 */ /* 0x008fca0000000000 */
[----:B------:R-:W-:-:S04]  /*106c0*/  IMAD.HI.U32 R14, R9, R8, RZ ;  /* 0x00000008090e7227 */ /* 0x000fc800078e00ff */
[----:B------:R-:W-:-:S04]  /*106d0*/  IMAD.MOV R14, RZ, RZ, -R14 ;  /* 0x000000ffff0e7224 */ /* 0x000fc800078e0a0e */
[----:B------:R-:W-:-:S05]  /*106e0*/  IMAD R8, R0, R14, R8 ;  /* 0x0000000e00087224 */ /* 0x000fca00078e0208 */
[----:B------:R-:W-:Y:S02]  /*106f0*/  ISETP.GT.U32.AND P2, PT, R0, R8, PT ;  /* 0x000000080000720c */ /* 0x000fe40003f44070 */
[----:B------:R-:W-:Y:S02]  /*10700*/  ISETP.GE.AND P6, PT, R25, RZ, PT ;  /* 0x000000ff1900720c */ /* 0x000fe40003fc6270 */
[----:B------:R-:W3:Y:S01]  /*10710*/  LDL.LU R25, [R1+0x128] ;  /* 0x0001280001197983 */ /* 0x000ee20000300800 */
[----:B------:R-:W-:-:S08]  /*10720*/  @!P0 IMAD.MOV R7, RZ, RZ, -R7 ;  /* 0x000000ffff078224 */ /* 0x000fd000078e0a07 */
[----:B------:R-:W-:Y:S01]  /*10730*/  @!P2 IMAD.IADD R8, R8, 0x1, -R0 ;  /* 0x000000010808a824 */ /* 0x000fe200078e0a00 */
[----:B------:R-:W-:Y:S01]  /*10740*/  ISETP.GT.U32.AND P2, PT, R0, R11, PT ;  /* 0x0000000b0000720c */ /* 0x000fe20003f44070 */
[----:B------:R-:W-:Y:S02]  /*10750*/  @!P5 IMAD.MOV R12, RZ, RZ, -R12 ;  /* 0x000000ffff0cd224 */ /* 0x000fe400078e0a0c */
[----:B------:R-:W-:-:S10]  /*10760*/  @!P3 IMAD.MOV R6, RZ, RZ, -R6 ;  /* 0x000000ffff06b224 */ /* 0x000fd400078e0a06 */
        /* <DEDUP_REMOVED lines=21> */
[----:B------:R-:W-:Y:S02]  /*108c0*/  IABS R5, R21 ;  /* 0x0000001500057213 */ /* 0x000fe40000000000 */
[----:B------:R-:W-:Y:S02]  /*108d0*/  ISETP.GE.AND P3, PT, R21, RZ, PT ;  /* 0x000000ff1500720c */ /* 0x000fe40003f66270 */
[----:B------:R-:W4:Y:S01]  /*108e0*/  LDL.LU R21, [R1+0x11c] ;  /* 0x00011c0001157983 */ /* 0x000f220000300800 */
[----:B------:R-:W-:-:S04]  /*108f0*/  IMAD.HI.U32 R2, R9, R5, RZ ;  /* 0x0000000509027227 */ /* 0x000fc800078e00ff */
[----:B------:R-:W-:Y:S02]  /*10900*/  @!P5 IMAD.IADD R4, R4, 0x1, -R0 ;  /* 0x000000010404d824 */ /* 0x000fe400078e0a00 */
[----:B------:R-:W-:-:S03]  /*10910*/  IMAD.HI.U32 R7, R9, R10, RZ ;  /* 0x0000000a09077227 */ /* 0x000fc600078e00ff */
[----:B------:R-:W-:Y:S01]  /*10920*/  ISETP.GT.U32.AND P1, PT, R0, R4, PT ;  /* 0x000000040000720c */ /* 0x000fe20003f24070 */
[----:B------:R-:W-:Y:S02]  /*10930*/  IMAD.MOV R2, RZ, RZ, -R2 ;  /* 0x000000ffff027224 */ /* 0x000fe400078e0a02 */
[----:B------:R-:W-:Y:S02]  /*10940*/  @!P0 IMAD.IADD R8, R8, 0x1, -R0 ;  /* 0x0000000108088824 */ /* 0x000fe400078e0a00 */
[----:B------:R-:W-:Y:S02]  /*10950*/  IMAD.MOV R7, RZ, RZ, -R7 ;  /* 0x000000ffff077224 */ /* 0x000fe400078e0a07 */
[C---:B------:R-:W-:Y:S02]  /*10960*/  IMAD R5, R0.reuse, R2, R5 ;  /* 0x0000000200057224 */ /* 0x040fe400078e0205 */
[----:B------:R-:W-:Y:S02]  /*10970*/  IMAD.MOV.U32 R14, RZ, RZ, R8 ;  /* 0x000000ffff0e7224 */ /* 0x000fe400078e0008 */
[----:B------:R-:W-:-:S02]  /*10980*/  IMAD R10, R0, R7, R10 ;  /* 0x00000007000a7224 */ /* 0x000fc400078e020a */
[----:B------:R-:W-:Y:S01]  /*10990*/  @!P6 IMAD.MOV R14, RZ, RZ, -R14 ;  /* 0x000000ffff0ee224 */ /* 0x000fe200078e0a0e */
[----:B------:R-:W-:Y:S01]  /*109a0*/  ISETP.GT.U32.AND P6, PT, R0, R5, PT ;  /* 0x000000050000720c */ /* 0x000fe20003fc4070 */
        /* <DEDUP_REMOVED lines=29> */
[----:B------:R-:W-:Y:S02]  /*10b80*/  @!P6 IMAD.IADD R11, R11, 0x1, -R0 ;  /* 0x000000010b0be824 */ /* 0x000fe400078e0a00 */
[----:B------:R-:W-:Y:S01]  /*10b90*/  @!P2 IMAD.MOV R10, RZ, RZ, -R10 ;  /* 0x000000ffff0aa224 */ /* 0x000fe200078e0a0a */
[----:B------:R1:W-:Y:S04]  /*10ba0*/  STL [R1+0x7dc], R15 ;  /* 0x0007dc0f01007387 */ /* 0x0003e80000100800 */
[----:B------:R-:W-:Y:S05]  /*10bb0*/  STL [R1+0x7d8], R16 ;  /* 0x0007d81001007387 */ /* 0x000fea0000100800 */
        /* <DEDUP_REMOVED lines=20> */
[----:B------:R-:W-:-:S05]  /*10d00*/  IABS R13, R17 ;  /* 0x00000011000d7213 */ /* 0x000fca0000000000 */
[----:B------:R-:W-:-:S04]  /*10d10*/  IMAD.HI.U32 R5, R9, R13, RZ ;  /* 0x0000000d09057227 */ /* 0x000fc800078e00ff */
[----:B------:R-:W-:Y:S01]  /*10d20*/  @!P6 IMAD.IADD R2, R2, 0x1, -R0 ;  /* 0x000000010202e824 */ /* 0x000fe200078e0a00 */
[----:B----4-:R-:W-:-:S05]  /*10d30*/  IABS R12, R23 ;  /* 0x00000017000c7213 */ /* 0x010fca0000000000 */
[----:B-1----:R-:W-:-:S04]  /*10d40*/  IMAD.HI.U32 R15, R9, R12, RZ ;  /* 0x0000000c090f7227 */ /* 0x002fc800078e00ff */
[----:B------:R-:W-:-:S04]  /*10d50*/  IMAD.MOV R15, RZ, RZ, -R15 ;  /* 0x000000ffff0f7224 */ /* 0x000fc800078e0a0f */
        /* <DEDUP_REMOVED lines=16> */
[----:B------:R-:W-:-:S05]  /*10e60*/  IABS R4, R21 ;  /* 0x0000001500047213 */ /* 0x000fca0000000000 */
[----:B------:R-:W-:-:S06]  /*10e70*/  IMAD.HI.U32 R14, R9, R4, RZ ;  /* 0x00000004090e7227 */ /* 0x000fcc00078e00ff */
[----:B------:R-:W-:-:S05]  /*10e80*/  @!P4 IMAD.IADD R6, R6, 0x1, -R0 ;  /* 0x000000010606c824 */ /* 0x000fca00078e0a00 */
[C---:B------:R-:W-:Y:S01]  /*10e90*/  ISETP.GT.U32.AND P6, PT, R0.reuse, R6, PT ;  /* 0x000000060000720c */ /* 0x040fe20003fc4070 */
[----:B------:R-:W-:Y:S01]  /*10ea0*/  IMAD.MOV R14, RZ, RZ, -R14 ;  /* 0x000000ffff0e7224 */ /* 0x000fe200078e0a0e */
[----:B------:R-:W-:-:S03]  /*10eb0*/  ISETP.GT.U32.AND P4, PT, R0, R7, PT ;  /* 0x000000070000720c */ /* 0x000fc60003f84070 */
[----:B------:R-:W-:-:S08]  /*10ec0*/  IMAD R4, R0, R14, R4 ;  /* 0x0000000e00047224 */ /* 0x000fd000078e0204 */
[--C-:B------:R-:W-:Y:S01]  /*10ed0*/  @!P6 IMAD.IADD R6, R6, 0x1, -R0.reuse ;  /* 0x000000010606e824 */ /* 0x100fe200078e0a00 */
[C---:B------:R-:W-:Y:S01]  /*10ee0*/  ISETP.GT.U32.AND P6, PT, R0.reuse, R4, PT ;  /* 0x000000040000720c */ /* 0x040fe20003fc4070 */
[----:B------:R-:W-:Y:S01]  /*10ef0*/  @!P4 IMAD.IADD R7, R7, 0x1, -R0 ;  /* 0x000000010707c824 */ /* 0x000fe200078e0a00 */
[----:B------:R-:W-:Y:S02]  /*10f00*/  ISETP.GT.U32.AND P0, PT, R0, R5, PT ;  /* 0x000000050000720c */ /* 0x000fe40003f04070 */
[----:B------:R-:W-:Y:S01]  /*10f10*/  ISETP.GE.AND P4, PT, R20, RZ, PT ;  /* 0x000000ff1400720c */ /* 0x000fe20003f86270 */
[----:B------:R-:W-:Y:S02]  /*10f20*/  @!P5 IMAD.MOV R8, RZ, RZ, -R8 ;  /* 0x000000ffff08d224 */ /* 0x000fe400078e0a08 */
[----:B------:R-:W-:Y:S01]  /*10f30*/  @!P1 IMAD.MOV R7, RZ, RZ, -R7 ;  /* 0x000000ffff079224 */ /* 0x000fe200078e0a07 */
[----:B------:R-:W-:-:S05]  /*10f40*/  ISETP.GT.U32.AND P1, PT, R0, R12, PT ;  /* 0x0000000c0000720c */ /* 0x000fca0003f24070 */
[----:B------:R-:W-:Y:S01]  /*10f50*/  @!P6 IMAD.IADD R4, R4, 0x1, -R0 ;  /* 0x000000010404e824 */ /* 0x000fe200078e0a00 */
[----:B------:R-:W-:Y:S01]  /*10f60*/  STL [R1+0x7c4], R8 ;  /* 0x0007c40801007387 */ /* 0x000fe20000100800 */
[----:B-----5:R-:W-:-:S03]  /*10f70*/  IABS R11, R24 ;  /* 0x00000018000b7213 */ /* 0x020fc60000000000 */
[----:B------:R1:W-:Y:S01]  /*10f80*/  STL [R1+0x7bc], R7 ;  /* 0x0007bc0701007387 */ /* 0x0003e20000100800 */
[----:B------:R-:W-:Y:S01]  /*10f90*/  ISETP.GT.U32.AND P6, PT, R0, R4, PT ;  /* 0x000000040000720c */ /* 0x000fe20003fc4070 */
[----:B------:R-:W-:Y:S02]  /*10fa0*/  @!P0 IMAD.IADD R5, R5, 0x1, -R0 ;  /* 0x0000000105058824 */ /* 0x000fe400078e0a00 */
[----:B0-----:R-:W-:-:S04]  /*10fb0*/  IMAD.HI.U32 R13, R9, R11, RZ ;  /* 0x0000000b090d7227 */ /* 0x001fc800078e00ff */
[----:B-1----:R-:W-:Y:S02]  /*10fc0*/  IMAD.MOV.U32 R7, RZ, RZ, R6 ;  /* 0x000000ffff077224 */ /* 0x002fe400078e0006 */
[----:B------:R-:W-:Y:S02]  /*10fd0*/  @!P2 IMAD.MOV R2, RZ, RZ, -R2 ;  /* 0x000000ffff02a224 */ /* 0x000fe400078e0a02 */
[----:B------:R-:W-:Y:S01]  /*10fe0*/  @!P4 IMAD.MOV R7, RZ, RZ, -R7 ;  /* 0x000000ffff07c224 */ /* 0x000fe200078e0a07 */
[----:B------:R-:W-:Y:S01]  /*10ff0*/  ISETP.GT.U32.AND P5, PT, R0, R5, PT ;  /* 0x000000050000720c */ /* 0x000fe20003fa4070 */
[----:B------:R-:W-:Y:S02]  /*11000*/  IMAD.MOV R13, RZ, RZ, -R13 ;  /* 0x000000ffff0d7224 */ /* 0x000fe400078e0a0d */
[----:B------:R-:W-:Y:S01]  /*11010*/  @!P1 IMAD.IADD R12, R12, 0x1, -R0 ;  /* 0x000000010c0c9824 */ /* 0x000fe200078e0a00 */
[----:B------:R-:W-:Y:S01]  /*11020*/  STL [R1+0x7b8], R7 ;  /* 0x0007b80701007387 */ /* 0x000fe20000100800 */
[----:B------:R-:W-:Y:S01]  /*11030*/  ISETP.GE.AND P1, PT, R24, RZ, PT ;  /* 0x000000ff1800720c */ /* 0x000fe20003f26270 */
[----:B------:R-:W-:-:S02]  /*11040*/  IMAD R11, R0, R13, R11 ;  /* 0x0000000d000b7224 */ /* 0x000fc400078e020b */
[----:B------:R-:W-:Y:S01]  /*11050*/  STL [R1+0x7b4], R2 ;  /* 0x0007b40201007387 */ /* 0x000fe20000100800 */
[----:B------:R-:W-:-:S03]  /*11060*/  @!P6 IMAD.IADD R4, R4, 0x1, -R0 ;  /* 0x000000010404e824 */ /* 0x000fc600078e0a00 */
[----:B------:R-:W5:Y:S01]  /*11070*/  LDL.LU R24, [R1+0x158] ;  /* 0x0001580001187983 */ /* 0x000f620000300800 */
[----:B------:R-:W-:Y:S01]  /*11080*/  ISETP.GT.U32.AND P4, PT, R0, R11, PT ;  /* 0x0000000b0000720c */ /* 0x000fe20003f84070 */
[----:B------:R-:W-:Y:S01]  /*11090*/  @!P5 IMAD.IADD R5, R5, 0x1, -R0 ;  /* 0x000000010505d824 */ /* 0x000fe200078e0a00 */
[----:B------:R-:W-:Y:S02]  /*110a0*/  ISETP.GE.AND P0, PT, R17, RZ, PT ;  /* 0x000000ff1100720c */ /* 0x000fe40003f06270 */
[----:B---3--:R-:W-:-:S05]  /*110b0*/  IABS R10, R25 ;  /* 0x00000019000a7213 */ /* 0x008fca0000000000 */
[----:B------:R-:W-:Y:S01]  /*110c0*/  IMAD.HI.U32 R14, R9, R10, RZ ;  /* 0x0000000a090e7227 */ /* 0x000fe200078e00ff */
[----:B------:R-:W-:Y:S02]  /*110d0*/  ISETP.GE.AND P6, PT, R25, RZ, PT ;  /* 0x000000ff1900720c */ /* 0x000fe40003fc6270 */
[----:B------:R-:W3:Y:S01]  /*110e0*/  LDL.LU R25, [R1+0x15c] ;  /* 0x00015c0001197983 */ /* 0x000ee20000300800 */
[----:B------:R-:W-:-:S04]  /*110f0*/  IMAD.MOV R14, RZ, RZ, -R14 ;  /* 0x000000ffff0e7224 */ /* 0x000fc800078e0a0e */
[----:B------:R-:W-:-:S05]  /*11100*/  IMAD R10, R0, R14, R10 ;  /* 0x0000000e000a7224 */ /* 0x000fca00078e020a */
[----:B------:R-:W-:Y:S01]  /*11110*/  ISETP.GT.U32.AND P5, PT, R0, R10, PT ;  /* 0x0000000a0000720c */ /* 0x000fe20003fa4070 */
[----:B------:R-:W-:Y:S01]  /*11120*/  @!P4 IMAD.IADD R11, R11, 0x1, -R0 ;  /* 0x000000010b0bc824 */ /* 0x000fe200078e0a00 */
[----:B------:R-:W-:Y:S01]  /*11130*/  ISETP.GE.AND P2, PT, R21, RZ, PT ;  /* 0x000000ff1500720c */ /* 0x000fe20003f46270 */
[----:B------:R-:W-:-:S10]  /*11140*/  @!P0 IMAD.MOV R5, RZ, RZ, -R5 ;  /* 0x000000ffff058224 */ /* 0x000fd400078e0a05 */
        /* <DEDUP_REMOVED lines=31> */
[----:B------:R-:W-:Y:S01]  /*11340*/  ISETP.GT.U32.AND P1, PT, R0, R6, PT ;  /* 0x000000060000720c */ /* 0x000fe20003f24070 */
[----:B------:R-:W-:Y:S01]  /*11350*/  IMAD.MOV R5, RZ, RZ, -R5 ;  /* 0x000000ffff057224 */ /* 0x000fe200078e0a05 */
[----:B------:R-:W-:Y:S01]  /*11360*/  ISETP.GE.AND P2, PT, R22, RZ, PT ;  /* 0x000000ff1600720c */ /* 0x000fe20003f46270 */
[----:B------:R-:W-:Y:S01]  /*11370*/  IMAD R7, R0, R2, R7 ;  /* 0x0000000200077224 */ /* 0x000fe200078e0207 */
[----:B------:R-:W4:Y:S01]  /*11380*/  LDL.LU R22, [R1+0x150] ;  /* 0x0001500001167983 */ /* 0x000f220000300800 */
[----:B------:R-:W-:-:S02]  /*11390*/  IMAD.MOV.U32 R14, RZ, RZ, R10 ;  /* 0x000000ffff0e7224 */ /* 0x000fc400078e000a */
[C---:B------:R-:W-:Y:S02]  /*113a0*/  IMAD R8, R0.reuse, R5, R8 ;  /* 0x0000000500087224 */ /* 0x040fe400078e0208 */
[----:B------:R-:W-:Y:S01]  /*113b0*/  @!P6 IMAD.MOV R14, RZ, RZ, -R14 ;  /* 0x000000ffff0ee224 */ /* 0x000fe200078e0a0e */
[----:B------:R-:W-:-:S03]  /*113c0*/  ISETP.GT.U32.AND P6, PT, R0, R7, PT ;  /* 0x000000070000720c */ /* 0x000fc60003fc4070 */
[----:B------:R-:W-:Y:S01]  /*113d0*/  @!P1 IMAD.IADD R6, R6, 0x1, -R0 ;  /* 0x0000000106069824 */ /* 0x000fe200078e0a00 */
[----:B------:R-:W-:Y:S01]  /*113e0*/  ISETP.GT.U32.AND P1, PT, R0, R8, PT ;  /* 0x000000080000720c */ /* 0x000fe20003f24070 */
[----:B------:R0:W-:Y:S02]  /*113f0*/  STL [R1+0x780], R14 ;  /* 0x0007800e01007387 */ /* 0x0001e40000100800 */
[----:B------:R-:W-:-:S06]  /*11400*/  IMAD.MOV.U32 R15, RZ, RZ, R6 ;  /* 0x000000ffff0f7224 */ /* 0x000fcc00078e0006 */
[----:B------:R-:W-:-:S04]  /*11410*/  @!P6 IMAD.IADD R7, R7, 0x1, -R0 ;  /* 0x000000010707e824 */ /* 0x000fc800078e0a00 */
[----:B------:R-:W-:Y:S01]  /*11420*/  @!P1 IMAD.IADD R8, R8, 0x1, -R0 ;  /* 0x0000000108089824 */ /* 0x000fe200078e0a00 */
[----:B------:R-:W-:Y:S01]  /*11430*/  ISETP.GT.U32.AND P1, PT, R0, R7, PT ;  /* 0x000000070000720c */ /* 0x000fe20003f24070 */
[----:B------:R-:W-:Y:S01]  /*11440*/  @!P4 IMAD.MOV R15, RZ, RZ, -R15 ;  /* 0x000000ffff0fc224 */ /* 0x000fe200078e0a0f */
[----:B-----5:R-:W-:Y:S02]  /*11450*/  IABS R11, R24 ;  /* 0x00000018000b7213 */ /* 0x020fe40000000000 */
[----:B------:R-:W-:Y:S02]  /*11460*/  ISETP.GE.AND P0, PT, R24, RZ, PT ;  /* 0x000000ff1800720c */ /* 0x000fe40003f06270 */
[----:B------:R-:W5:Y:S01]  /*11470*/  LDL.LU R24, [R1+0x154] ;  /* 0x0001540001187983 */ /* 0x000f620000300800 */
[----:B------:R-:W-:-:S04]  /*11480*/  IMAD.HI.U32 R13, R9, R11, RZ ;  /* 0x0000000b090d7227 */ /* 0x000fc800078e00ff */
[----:B------:R-:W-:Y:S01]  /*11490*/  IMAD.MOV R13, RZ, RZ, -R13 ;  /* 0x000000ffff0d7224 */ /* 0x000fe200078e0a0d */
[----:B------:R-:W-:-:S03]  /*114a0*/  ISETP.GT.U32.AND P4, PT, R0, R8, PT ;  /* 0x000000080000720c */ /* 0x000fc60003f84070 */
[----:B------:R-:W-:Y:S02]  /*114b0*/  IMAD R11, R0, R13, R11 ;  /* 0x0000000d000b7224 */ /* 0x000fe400078e020b */
[----:B------:R-:W-:-:S03]  /*114c0*/  @!P1 IMAD.IADD R7, R7, 0x1, -R0 ;  /* 0x0000000107079824 */ /* 0x000fc600078e0a00 */
[----:B------:R-:W-:Y:S02]  /*114d0*/  ISETP.GT.U32.AND P6, PT, R0, R11, PT ;  /* 0x0000000b0000720c */ /* 0x000fe40003fc4070 */
[----:B---3--:R-:W-:-:S05]  /*114e0*/  IABS R12, R25 ;  /* 0x00000019000c7213 */ /* 0x008fca0000000000 */
[----:B------:R-:W-:-:S04]  /*114f0*/  IMAD.HI.U32 R10, R9, R12, RZ ;  /* 0x0000000c090a7227 */ /* 0x000fc800078e00ff */
[----:B------:R-:W-:-:S04]  /*11500*/  IMAD.MOV R10, RZ, RZ, -R10 ;  /* 0x000000ffff0a7224 */ /* 0x000fc800078e0a0a */
[C---:B------:R-:W-:Y:S01]  /*11510*/  IMAD R10, R0.reuse, R10, R12 ;  /* 0x0000000a000a7224 */ /* 0x040fe200078e020c */
[----:B------:R-:W-:Y:S01]  /*11520*/  ISETP.GE.AND P3, PT, R25, RZ, PT ;  /* 0x000000ff1900720c */ /* 0x000fe20003f66270 */
[----:B------:R-:W-:Y:S01]  /*11530*/  IMAD.MOV.U32 R16, RZ, RZ, R7 ;  /* 0x000000ffff107224 */ /* 0x000fe200078e0007 */
[----:B------:R-:W3:Y:S02]  /*11540*/  LDL.LU R25, [R1+0x160] ;  /* 0x0001600001197983 */ /* 0x000ee40000300800 */
[----:B------:R-:W-:Y:S01]  /*11550*/  ISETP.GT.U32.AND P1, PT, R0, R10, PT ;  /* 0x0000000a0000720c */ /* 0x000fe20003f24070 */
[----:B------:R-:W-:Y:S02]  /*11560*/  @!P4 IMAD.IADD R8, R8, 0x1, -R0 ;  /* 0x000000010808c824 */ /* 0x000fe400078e0a00 */
[----:B------:R-:W-:Y:S02]  /*11570*/  @!P2 IMAD.MOV R16, RZ, RZ, -R16 ;  /* 0x000000ffff10a224 */ /* 0x000fe400078e0a10 */
[----:B------:R-:W-:-:S02]  /*11580*/  @!P5 IMAD.MOV R8, RZ, RZ, -R8 ;  /* 0x000000ffff08d224 */ /* 0x000fc400078e0a08 */
[--C-:B------:R-:W-:Y:S01]  /*11590*/  @!P6 IMAD.IADD R11, R11, 0x1, -R0.reuse ;  /* 0x000000010b0be824 */ /* 0x100fe200078e0a00 */
[----:B------:R1:W-:Y:S04]  /*115a0*/  STL [R1+0x774], R15 ;  /* 0x0007740f01007387 */ /* 0x0003e80000100800 */
[----:B------:R-:W-:Y:S01]  /*115b0*/  STL [R1+0x770], R16 ;  /* 0x0007701001007387 */ /* 0x000fe20000100800 */
[--C-:B------:R-:W-:Y:S01]  /*115c0*/  @!P1 IMAD.IADD R10, R10, 0x1, -R0.reuse ;  /* 0x000000010a0a9824 */ /* 0x100fe200078e0a00 */
[----:B------:R-:W-:Y:S02]  /*115d0*/  ISETP.GT.U32.AND P6, PT, R0, R11, PT ;  /* 0x0000000b0000720c */ /* 0x000fe40003fc4070 */
[----:B------:R-:W-:Y:S11]  /*115e0*/  STL [R1+0x76c], R8 ;  /* 0x00076c0801007387 */ /* 0x000ff60000100800 */
[----:B------:R-:W-:Y:S01]  /*115f0*/  @!P6 IMAD.IADD R11, R11, 0x1, -R0 ;  /* 0x000000010b0be824 */ /* 0x000fe200078e0a00 */
[----:B--2---:R-:W-:-:S05]  /*11600*/  IABS R5, R26 ;  /* 0x0000001a00057213 */ /* 0x004fca0000000000 */
[----:B0-----:R-:W-:Y:S01]  /*11610*/  IMAD.HI.U32 R14, R9, R5, RZ ;  /* 0x00000005090e7227 */ /* 0x001fe200078e00ff */
[----:B------:R-:W-:Y:S02]  /*11620*/  ISETP.GE.AND P1, PT, R26, RZ, PT ;  /* 0x000000ff1a00720c */ /* 0x000fe40003f26270 */
[----:B------:R-:W2:Y:S01]  /*11630*/  LDL.LU R26, [R1+0x164] ;  /* 0x00016400011a7983 */ /* 0x000ea20000300800 */
        /* <DEDUP_REMOVED lines=9> */
[C---:B------:R-:W-:Y:S01]  /*116d0*/  ISETP.GT.U32.AND P6, PT, R0.reuse, R2, PT ;  /* 0x000000020000720c */ /* 0x040fe20003fc4070 */
[----:B------:R-:W-:Y:S02]  /*116e0*/  IMAD.MOV R13, RZ, RZ, -R13 ;  /* 0x000000ffff0d7224 */ /* 0x000fe400078e0a0d */
[----:B------:R-:W-:Y:S01]  /*116f0*/  @!P2 IMAD.IADD R5, R5, 0x1, -R0 ;  /* 0x000000010505a824 */ /* 0x000fe200078e0a00 */
[C---:B------:R-:W-:Y:S01]  /*11700*/  ISETP.GT.U32.AND P2, PT, R0.reuse, R10, PT ;  /* 0x0000000a0000720c */ /* 0x040fe20003f44070 */
        /* <DEDUP_REMOVED lines=31> */
[----:B------:R-:W-:Y:S01]  /*11900*/  ISETP.GT.U32.AND P6, PT, R0, R6, PT ;  /* 0x000000060000720c */ /* 0x000fe20003fc4070 */
[----:B------:R-:W-:Y:S01]  /*11910*/  @!P4 IMAD.IADD R5, R5, 0x1, -R0 ;  /* 0x000000010505c824 */ /* 0x000fe200078e0a00 */
[----:B------:R-:W-:Y:S02]  /*11920*/  ISETP.GE.AND P4, PT, R20, RZ, PT ;  /* 0x000000ff1400720c */ /* 0x000fe40003f86270 */
[----:B-----5:R-:W-:Y:S01]  /*11930*/  IABS R11, R24 ;  /* 0x00000018000b7213 */ /* 0x020fe20000000000 */
[----:B------:R-:W-:Y:S01]  /*11940*/  @!P3 IMAD.MOV R10, RZ, RZ, -R10 ;  /* 0x000000ffff0ab224 */ /* 0x000fe200078e0a0a */
[----:B------:R-:W-:Y:S01]  /*11950*/  ISETP.GT.U32.AND P0, PT, R0, R7, PT ;  /* 0x000000070000720c */ /* 0x000fe20003f04070 */
[----:B------:R-:W-:Y:S02]  /*11960*/  @!P1 IMAD.MOV R5, RZ, RZ, -R5 ;  /* 0x000000ffff059224 */ /* 0x000fe400078e0a05 */
[----:B0-----:R-:W-:Y:S01]  /*11970*/  IMAD.HI.U32 R13, R9, R11, RZ ;  /* 0x0000000b090d7227 */ /* 0x001fe200078e00ff */
[----:B------:R-:W-:Y:S03]  /*11980*/  STL [R1+0x764], R10 ;  /* 0x0007640a01007387 */ /* 0x000fe60000100800 */
[----:B------:R-:W-:Y:S01]  /*11990*/  IMAD.MOV R13, RZ, RZ, -R13 ;  /* 0x000000ffff0d7224 */ /* 0x000fe200078e0a0d */
[----:B------:R0:W-:Y:S01]  /*119a0*/  STL [R1+0x760], R5 ;  /* 0x0007600501007387 */ /* 0x0001e20000100800 */
[----:B------:R-:W-:-:S02]  /*119b0*/  @!P6 IMAD.IADD R6, R6, 0x1, -R0 ;  /* 0x000000010606e824 */ /* 0x000fc400078e0a00 */
[C---:B------:R-:W-:Y:S01]  /*119c0*/  IMAD R11, R0.reuse, R13, R11 ;  /* 0x0000000d000b7224 */ /* 0x040fe200078e020b */
[C---:B------:R-:W-:Y:S02]  /*119d0*/  ISETP.GT.U32.AND P1, PT, R0.reuse, R12, PT ;  /* 0x0000000c0000720c */ /* 0x040fe40003f24070 */
[----:B------:R-:W-:Y:S01]  /*119e0*/  ISETP.GT.U32.AND P6, PT, R0, R6, PT ;  /* 0x000000060000720c */ /* 0x000fe20003fc4070 */
[----:B0-----:R-:W-:-:S04]  /*119f0*/  IMAD.MOV.U32 R5, RZ, RZ, R4 ;  /* 0x000000ffff057224 */ /* 0x001fc800078e0004 */
[----:B------:R-:W-:Y:S01]  /*11a00*/  @!P4 IMAD.MOV R5, RZ, RZ, -R5 ;  /* 0x000000ffff05c224 */ /* 0x000fe200078e0a05 */
[C---:B------:R-:W-:Y:S01]  /*11a10*/  ISETP.GT.U32.AND P4, PT, R0.reuse, R11, PT ;  /* 0x0000000b0000720c */ /* 0x040fe20003f84070 */
[----:B------:R-:W-:Y:S02]  /*11a20*/  @!P0 IMAD.IADD R7, R7, 0x1, -R0 ;  /* 0x0000000107078824 */ /* 0x000fe400078e0a00 */
[----:B------:R-:W-:Y:S01]  /*11a30*/  @!P5 IMAD.MOV R2, RZ, RZ, -R2 ;  /* 0x000000ffff02d224 */ /* 0x000fe200078e0a02 */
[----:B------:R-:W-:Y:S02]  /*11a40*/  STL [R1+0x75c], R5 ;  /* 0x00075c0501007387 */ /* 0x000fe40000100800 */
[----:B------:R-:W-:Y:S01]  /*11a50*/  ISETP.GT.U32.AND P3, PT, R0, R7, PT ;  /* 0x000000070000720c */ /* 0x000fe20003f64070 */
[--C-:B------:R-:W-:Y:S01]  /*11a60*/  @!P1 IMAD.IADD R12, R12, 0x1, -R0.reuse ;  /* 0x000000010c0c9824 */ /* 0x100fe200078e0a00 */
[----:B------:R-:W-:Y:S01]  /*11a70*/  STL [R1+0x758], R2 ;  /* 0x0007580201007387 */ /* 0x000fe20000100800 */
[----:B------:R-:W-:Y:S01]  /*11a80*/  ISETP.GE.AND P1, PT, R24, RZ, PT ;  /* 0x000000ff1800720c */ /* 0x000fe20003f26270 */
[----:B------:R-:W-:-:S02]  /*11a90*/  @!P6 IMAD.IADD R6, R6, 0x1, -R0 ;  /* 0x000000010606e824 */ /* 0x000fc400078e0a00 */
[----:B------:R-:W5:Y:S01]  /*11aa0*/  LDL.LU R24, [R1+0x190] ;  /* 0x0001900001187983 */ /* 0x000f620000300800 */
[----:B---3--:R-:W-:Y:S01]  /*11ab0*/  IABS R8, R25 ;  /* 0x0000001900087213 */ /* 0x008fe20000000000 */
[----:B------:R-:W-:-:S04]  /*11ac0*/  @!P4 IMAD.IADD R11, R11, 0x1, -R0 ;  /* 0x000000010b0bc824 */ /* 0x000fc800078e0a00 */
[----:B------:R-:W-:Y:S01]  /*11ad0*/  IMAD.HI.U32 R14, R9, R8, RZ ;  /* 0x00000008090e7227 */ /* 0x000fe200078e00ff */
[----:B------:R-:W-:Y:S02]  /*11ae0*/  ISETP.GE.AND P6, PT, R25, RZ, PT ;  /* 0x000000ff1900720c */ /* 0x000fe40003fc6270 */
[----:B------:R-:W3:Y:S01]  /*11af0*/  LDL.LU R25, [R1+0x194] ;  /* 0x0001940001197983 */ /* 0x000ee20000300800 */
[----:B------:R-:W-:-:S04]  /*11b00*/  IMAD.MOV R14, RZ, RZ, -R14 ;  /* 0x000000ffff0e7224 */ /* 0x000fc800078e0a0e */
[----:B------:R-:W-:Y:S02]  /*11b10*/  IMAD R8, R0, R14, R8 ;  /* 0x0000000e00087224 */ /* 0x000fe400078e0208 */
[----:B------:R-:W-:-:S03]  /*11b20*/  @!P3 IMAD.IADD R7, R7, 0x1, -R0 ;  /* 0x000000010707b824 */ /* 0x000fc600078e0a00 */
[----:B------:R-:W-:Y:S02]  /*11b30*/  ISETP.GT.U32.AND P3, PT, R0, R8, PT ;  /* 0x000000080000720c */ /* 0x000fe40003f64070 */
[----:B------:R-:W-:Y:S02]  /*11b40*/  ISETP.GE.AND P0, PT, R17, RZ, PT ;  /* 0x000000ff1100720c */ /* 0x000fe40003f06270 */
[----:B------:R-:W-:-:S09]  /*11b50*/  ISETP.GE.AND P5, PT, R22, RZ, PT ;  /* 0x000000ff1600720c */ /* 0x000fd20003fa6270 */
[----:B------:R-:W-:Y:S01]  /*11b60*/  @!P3 IMAD.IADD R8, R8, 0x1, -R0 ;  /* 0x000000010808b824 */ /* 0x000fe200078e0a00 */
[----:B------:R-:W-:Y:S01]  /*11b70*/  ISETP.GT.U32.AND P3, PT, R0, R11, PT ;  /* 0x0000000b0000720c */ /* 0x000fe20003f64070 */
[----:B------:R-:W-:Y:S02]  /*11b80*/  @!P0 IMAD.MOV R7, RZ, RZ, -R7 ;  /* 0x000000ffff078224 */ /* 0x000fe400078e0a07 */
[----:B------:R-:W-:Y:S02]  /*11b90*/  @!P2 IMAD.MOV R12, RZ, RZ, -R12 ;  /* 0x000000ffff0ca224 */ /* 0x000fe400078e0a0c */
[----:B------:R-:W-:-:S08]  /*11ba0*/  @!P5 IMAD.MOV R6, RZ, RZ, -R6 ;  /* 0x000000ffff06d224 */ /* 0x000fd000078e0a06 */
        /* <DEDUP_REMOVED lines=20> */
[----:B------:R-:W-:Y:S02]  /*11cf0*/  IABS R5, R21 ;  /* 0x0000001500057213 */ /* 0x000fe40000000000 */
[----:B------:R-:W-:-:S03]  /*11d00*/  ISETP.GT.U32.AND P0, PT, R0, R8, PT ;  /* 0x000000080000720c */ /* 0x000fc60003f04070 */
[----:B------:R-:W-:-:S06]  /*11d10*/  IMAD.HI.U32 R4, R9, R5, RZ ;  /* 0x0000000509047227 */ /* 0x000fcc00078e00ff */
[----:B------:R-:W-:Y:S02]  /*11d20*/  @!P2 IMAD.IADD R2, R2, 0x1, -R0 ;  /* 0x000000010202a824 */ /* 0x000fe400078e0a00 */
[----:B------:R-:W-:-:S03]  /*11d30*/  IMAD.HI.U32 R7, R9, R10, RZ ;  /* 0x0000000a09077227 */ /* 0x000fc600078e00ff */
[C---:B------:R-:W-:Y:S01]  /*11d40*/  ISETP.GT.U32.AND P1, PT, R0.reuse, R2, PT ;  /* 0x000000020000720c */ /* 0x040fe20003f24070 */
[----:B------:R-:W-:Y:S02]  /*11d50*/  IMAD.MOV R4, RZ, RZ, -R4 ;  /* 0x000000ffff047224 */ /* 0x000fe400078e0a04 */
[----:B------:R-:W-:Y:S02]  /*11d60*/  IMAD.MOV R7, RZ, RZ, -R7 ;  /* 0x000000ffff077224 */ /* 0x000fe400078e0a07 */
[----:B------:R-:W-:Y:S02]  /*11d70*/  IMAD R5, R0, R4, R5 ;  /* 0x0000000400057224 */ /* 0x000fe400078e0205 */
[----:B------:R-:W-:Y:S01]  /*11d80*/  @!P0 IMAD.IADD R8, R8, 0x1, -R0 ;  /* 0x0000000108088824 */ /* 0x000fe200078e0a00 */
[----:B------:R-:W-:Y:S01]  /*11d90*/  ISETP.GE.AND P5, PT, R21, RZ, PT ;  /* 0x000000ff1500720c */ /* 0x000fe20003fa6270 */
[C---:B------:R-:W-:Y:S01]  /*11da0*/  IMAD R4, R0.reuse, R7, R10 ;  /* 0x0000000700047224 */ /* 0x040fe200078e020a */
[----:B------:R-:W4:Y:S01]  /*11db0*/  LDL.LU R21, [R1+0x184] ;  /* 0x0001840001157983 */ /* 0x000f220000300800 */
[----:B------:R-:W-:Y:S01]  /*11dc0*/  @!P6 IMAD.MOV R8, RZ, RZ, -R8 ;  /* 0x000000ffff08e224 */ /* 0x000fe200078e0a08 */
[----:B------:R-:W-:Y:S01]  /*11dd0*/  ISETP.GT.U32.AND P6, PT, R0, R5, PT ;  /* 0x000000050000720c */ /* 0x000fe20003fc4070 */
[----:B------:R-:W-:Y:S01]  /*11de0*/  @!P1 IMAD.IADD R2, R2, 0x1, -R0 ;  /* 0x0000000102029824 */ /* 0x000fe200078e0a00 */
[----:B------:R-:W-:-:S02]  /*11df0*/  ISETP.GT.U32.AND P1, PT, R0, R4, PT ;  /* 0x000000040000720c */ /* 0x000fc40003f24070 */
[----:B------:R0:W-:Y:S09]  /*11e00*/  STL [R1+0x744], R8 ;  /* 0x0007440801007387 */ /* 0x0001f20000100800 */
[----:B------:R-:W-:Y:S01]  /*11e10*/  @!P6 IMAD.IADD R5, R5, 0x1, -R0 ;  /* 0x000000010505e824 */ /* 0x000fe200078e0a00 */
[----:B-----5:R-:W-:-:S05]  /*11e20*/  IABS R11, R24 ;  /* 0x00000018000b7213 */ /* 0x020fca0000000000 */
[----:B------:R-:W-:Y:S01]  /*11e30*/  IMAD.HI.U32 R14, R9, R11, RZ ;  /* 0x0000000b090e7227 */ /* 0x000fe200078e00ff */
[----:B------:R-:W-:Y:S02]  /*11e40*/  ISETP.GE.AND P0, PT, R24, RZ, PT ;  /* 0x000000ff1800720c */ /* 0x000fe40003f06270 */
[----:B------:R-:W5:Y:S01]  /*11e50*/  LDL.LU R24, [R1+0x188] ;  /* 0x0001880001187983 */ /* 0x000f620000300800 */
[----:B------:R-:W-:Y:S01]  /*11e60*/  @!P1 IMAD.IADD R4, R4, 0x1, -R0 ;  /* 0x0000000104049824 */ /* 0x000fe200078e0a00 */
[----:B------:R-:W-:Y:S02]  /*11e70*/  ISETP.GT.U32.AND P1, PT, R0, R5, PT ;  /* 0x000000050000720c */ /* 0x000fe40003f24070 */
[----:B---3--:R-:W-:Y:S02]  /*11e80*/  IABS R10, R25 ;  /* 0x00000019000a7213 */ /* 0x008fe40000000000 */
[----:B------:R-:W-:Y:S02]  /*11e90*/  ISETP.GE.AND P2, PT, R25, RZ, PT ;  /* 0x000000ff1900720c */ /* 0x000fe40003f46270 */
[----:B------:R-:W3:Y:S01]  /*11ea0*/  LDL.LU R25, [R1+0x18c] ;  /* 0x00018c0001197983 */ /* 0x000ee20000300800 */
[----:B------:R-:W-:-:S04]  /*11eb0*/  IMAD.HI.U32 R12, R9, R10, RZ ;  /* 0x0000000a090c7227 */ /* 0x000fc800078e00ff */
[----:B------:R-:W-:Y:S02]  /*11ec0*/  IMAD.MOV R12, RZ, RZ, -R12 ;  /* 0x000000ffff0c7224 */ /* 0x000fe400078e0a0c */
[----:B------:R-:W-:Y:S02]  /*11ed0*/  IMAD.MOV.U32 R15, RZ, RZ, R2 ;  /* 0x000000ffff0f7224 */ /* 0x000fe400078e0002 */
[C---:B------:R-:W-:Y:S02]  /*11ee0*/  IMAD R10, R0.reuse, R12, R10 ;  /* 0x0000000c000a7224 */ /* 0x040fe400078e020a */
[----:B------:R-:W-:Y:S01]  /*11ef0*/  @!P4 IMAD.MOV R15, RZ, RZ, -R15 ;  /* 0x000000ffff0fc224 */ /* 0x000fe200078e0a0f */
[C---:B------:R-:W-:Y:S01]  /*11f00*/  ISETP.GT.U32.AND P4, PT, R0.reuse, R4, PT ;  /* 0x000000040000720c */ /* 0x040fe20003f84070 */
[----:B------:R-:W-:Y:S01]  /*11f10*/  @!P1 IMAD.IADD R5, R5, 0x1, -R0 ;  /* 0x0000000105059824 */ /* 0x000fe200078e0a00 */
[----:B------:R-:W-:-:S03]  /*11f20*/  ISETP.GT.U32.AND P1, PT, R0, R10, PT ;  /* 0x0000000a0000720c */ /* 0x000fc60003f24070 */
[----:B------:R-:W-:-:S04]  /*11f30*/  IMAD.MOV.U32 R16, RZ, RZ, R5 ;  /* 0x000000ffff107224 */ /* 0x000fc800078e0005 */
[----:B------:R-:W-:-:S04]  /*11f40*/  @!P5 IMAD.MOV R16, RZ, RZ, -R16 ;  /* 0x000000ffff10d224 */ /* 0x000fc800078e0a10 */
[--C-:B------:R-:W-:Y:S02]  /*11f50*/  @!P4 IMAD.IADD R4, R4, 0x1, -R0.reuse ;  /* 0x000000010404c824 */ /* 0x100fe400078e0a00 */
[----:B------:R-:W-:Y:S02]  /*11f60*/  @!P1 IMAD.IADD R10, R10, 0x1, -R0 ;  /* 0x000000010a0a9824 */ /* 0x000fe400078e0a00 */
[----:B------:R-:W-:Y:S01]  /*11f70*/  @!P3 IMAD.MOV R4, RZ, RZ, -R4 ;  /* 0x000000ffff04b224 */ /* 0x000fe200078e0a04 */
[----:B------:R1:W-:Y:S04]  /*11f80*/  STL [R1+0x738], R15 ;  /* 0x0007380f01007387 */ /* 0x0003e80000100800 */
[----:B------:R-:W-:Y:S04]  /*11f90*/  STL [R1+0x734], R16 ;  /* 0x0007341001007387 */ /* 0x000fe80000100800 */
[----:B------:R-:W-:Y:S01]  /*11fa0*/  STL [R1+0x720], R4 ;  /* 0x0007200401007387 */ /* 0x000fe20000100800 */
[----:B--2---:R-:W-:-:S05]  /*11fb0*/  IABS R13, R26 ;  /* 0x0000001a000d7213 */ /* 0x004fca0000000000 */
[----:B0-----:R-:W-:Y:S02]  /*11fc0*/  IMAD.MOV.U32 R8, RZ, RZ, R13 ;  /* 0x000000ffff087224 */ /* 0x001fe400078e000d */
[----:B------:R-:W-:-:S04]  /*11fd0*/  IMAD.MOV R13, RZ, RZ, -R14 ;  /* 0x000000ffff0d7224 */ /* 0x000fc800078e0a0e */
[----:B------:R-:W-:-:S05]  /*11fe0*/  IMAD R11, R0, R13, R11 ;  /* 0x0000000d000b7224 */ /* 0x000fca00078e020b */
[----:B------:R-:W-:Y:S01]  /*11ff0*/  ISETP.GT.U32.AND P6, PT, R0, R11, PT ;  /* 0x0000000b0000720c */ /* 0x000fe20003fc4070 */
[----:B------:R-:W-:Y:S01]  /*12000*/  IMAD.HI.U32 R14, R9, R8, RZ ;  /* 0x00000008090e7227 */ /* 0x000fe200078e00ff */
[----:B------:R-:W-:-:S03]  /*12010*/  IABS R6, R22 ;  /* 0x0000001600067213 */ /* 0x000fc60000000000 */
[----:B------:R-:W-:Y:S02]  /*12020*/  IMAD.MOV R14, RZ, RZ, -R14 ;  /* 0x000000ffff0e7224 */ /* 0x000fe400078e0a0e */
[----:B------:R-:W-:-:S06]  /*12030*/  IMAD.HI.U32 R12, R9, R6, RZ ;  /* 0x00000006090c7227 */ /* 0x000fcc00078e00ff */
[----:B------:R-:W-:Y:S02]  /*12040*/  @!P6 IMAD.IADD R11, R11, 0x1, -R0 ;  /* 0x000000010b0be824 */ /* 0x000fe400078e0a00 */
[----:B------:R-:W-:-:S03]  /*12050*/  IMAD R8, R0, R14, R8 ;  /* 0x0000000e00087224 */ /* 0x000fc600078e0208 */
[C---:B------:R-:W-:Y:S01]  /*12060*/  ISETP.GT.U32.AND P6, PT, R0.reuse, R11, PT ;  /* 0x0000000b0000720c */ /* 0x040fe20003fc4070 */
[----:B------:R-:W-:Y:S01]  /*12070*/  IMAD.MOV R12, RZ, RZ, -R12 ;  /* 0x000000ffff0c7224 */ /* 0x000fe200078e0a0c */
[C---:B------:R-:W-:Y:S02]  /*12080*/  ISETP.GT.U32.AND P5, PT, R0.reuse, R8, PT ;  /* 0x000000080000720c */ /* 0x040fe40003fa4070 */
[----:B------:R-:W-:Y:S01]  /*12090*/  IABS R7, R20 ;  /* 0x0000001400077213 */ /* 0x000fe20000000000 */
[----:B------:R-:W-:-:S04]  /*120a0*/  IMAD R6, R0, R12, R6 ;  /* 0x0000000c00067224 */ /* 0x000fc800078e0206 */
[----:B------:R-:W-:-:S04]  /*120b0*/  IMAD.HI.U32 R13, R9, R7, RZ ;  /* 0x00000007090d7227 */ /* 0x000fc800078e00ff */
[--C-:B------:R-:W-:Y:S01]  /*120c0*/  @!P6 IMAD.IADD R11, R11, 0x1, -R0.reuse ;  /* 0x000000010b0be824 */ /* 0x100fe200078e0a00 */
        /* <DEDUP_REMOVED lines=9> */
[--C-:B------:R-:W-:Y:S02]  /*12160*/  @!P6 IMAD.IADD R6, R6, 0x1, -R0.reuse ;  /* 0x000000010606e824 */ /* 0x100fe400078e0a00 */
[----:B------:R-:W-:Y:S02]  /*12170*/  IMAD.MOV R5, RZ, RZ, -R5 ;  /* 0x000000ffff057224 */ /* 0x000fe400078e0a05 */
[----:B------:R-:W-:Y:S01]  /*12180*/  @!P5 IMAD.IADD R10, R10, 0x1, -R0 ;  /* 0x000000010a0ad824 */ /* 0x000fe200078e0a00 */
[C---:B------:R-:W-:Y:S01]  /*12190*/  ISETP.GT.U32.AND P3, PT, R0.reuse, R6, PT ;  /* 0x000000060000720c */ /* 0x040fe20003f64070 */
[----:B------:R-:W-:Y:S01]  /*121a0*/  IMAD R5, R0, R5, R13 ;  /* 0x0000000500057224 */ /* 0x000fe200078e020d */
[----:B----4-:R-:W-:-:S05]  /*121b0*/  IABS R12, R23 ;  /* 0x00000017000c7213 */ /* 0x010fca0000000000 */
[----:B-1----:R-:W-:-:S04]  /*121c0*/  IMAD.HI.U32 R15, R9, R12, RZ ;  /* 0x0000000c090f7227 */ /* 0x002fc800078e00ff */
[----:B------:R-:W-:-:S04]  /*121d0*/  IMAD.MOV R15, RZ, RZ, -R15 ;  /* 0x000000ffff0f7224 */ /* 0x000fc800078e0a0f */
[----:B------:R-:W-:-:S05]  /*121e0*/  IMAD R12, R0, R15, R12 ;  /* 0x0000000f000c7224 */ /* 0x000fca00078e020c */
[----:B------:R-:W-:Y:S01]  /*121f0*/  ISETP.GT.U32.AND P5, PT, R0, R12, PT ;  /* 0x0000000c0000720c */ /* 0x000fe20003fa4070 */
[----:B------:R-:W-:-:S04]  /*12200*/  IMAD.MOV.U32 R13, RZ, RZ, R11 ;  /* 0x000000ffff0d7224 */ /* 0x000fc800078e000b */
[----:B------:R-:W-:Y:S02]  /*12210*/  @!P0 IMAD.MOV R13, RZ, RZ, -R13 ;  /* 0x000000ffff0d8224 */ /* 0x000fe400078e0a0d */
[--C-:B------:R-:W-:Y:S01]  /*12220*/  @!P3 IMAD.IADD R6, R6, 0x1, -R0.reuse ;  /* 0x000000010606b824 */ /* 0x100fe200078e0a00 */
[----:B------:R-:W-:Y:S02]  /*12230*/  ISETP.GE.AND P3, PT, R22, RZ, PT ;  /* 0x000000ff1600720c */ /* 0x000fe40003f66270 */
[----:B------:R-:W-:Y:S03]  /*12240*/  STL [R1+0x71c], R13 ;  /* 0x00071c0d01007387 */ /* 0x000fe60000100800 */
[----:B------:R-:W-:Y:S01]  /*12250*/  @!P5 IMAD.IADD R12, R12, 0x1, -R0 ;  /* 0x000000010c0cd824 */ /* 0x000fe200078e0a00 */
[----:B------:R-:W4:Y:S01]  /*12260*/  LDL.LU R22, [R1+0x19c] ;  /* 0x00019c0001167983 */ /* 0x000f220000300800 */
[----:B------:R-:W-:-:S03]  /*12270*/  ISETP.GE.AND P5, PT, R23, RZ, PT ;  /* 0x000000ff1700720c */ /* 0x000fc60003fa6270 */
[----:B------:R-:W4:Y:S01]  /*12280*/  LDL.LU R23, [R1+0x1a0] ;  /* 0x0001a00001177983 */ /* 0x000f220000300800 */
[----:B------:R-:W-:Y:S02]  /*12290*/  ISETP.GT.U32.AND P4, PT, R0, R7, PT ;  /* 0x000000070000720c */ /* 0x000fe40003f84070 */
        /* <DEDUP_REMOVED lines=12> */
[C---:B------:R-:W-:Y:S01]  /*12360*/  ISETP.GT.U32.AND P1, PT, R0.reuse, R12, PT ;  /* 0x0000000c0000720c */ /* 0x040fe20003f24070 */
        /* <DEDUP_REMOVED lines=9> */
[----:B------:R-:W-:Y:S01]  /*12400*/  @!P4 IMAD.MOV R8, RZ, RZ, -R8 ;  /* 0x000000ffff08c224 */ /* 0x000fe200078e0a08 */
[----:B---3--:R-:W-:Y:S01]  /*12410*/  IABS R4, R25 ;  /* 0x0000001900047213 */ /* 0x008fe20000000000 */
[----:B------:R-:W-:Y:S02]  /*12420*/  @!P3 IMAD.MOV R6, RZ, RZ, -R6 ;  /* 0x000000ffff06b224 */ /* 0x000fe400078e0a06 */
[----:B------:R-:W-:Y:S01]  /*12430*/  IMAD.MOV R13, RZ, RZ, -R13 ;  /* 0x000000ffff0d7224 */ /* 0x000fe200078e0a0d */
[----:B------:R-:W-:Y:S01]  /*12440*/  STL [R1+0x708], R8 ;  /* 0x0007080801007387 */ /* 0x000fe20000100800 */
[----:B------:R-:W-:-:S03]  /*12450*/  IMAD.HI.U32 R14, R9, R4, RZ ;  /* 0x00000004090e7227 */ /* 0x000fc600078e00ff */
[----:B------:R-:W-:Y:S01]  /*12460*/  STL [R1+0x704], R6 ;  /* 0x0007040601007387 */ /* 0x000fe20000100800 */
[--C-:B------:R-:W-:Y:S01]  /*12470*/  @!P1 IMAD.IADD R12, R12, 0x1, -R0.reuse ;  /* 0x000000010c0c9824 */ /* 0x100fe200078e0a00 */
[----:B------:R-:W-:Y:S01]  /*12480*/  ISETP.GE.AND P1, PT, R24, RZ, PT ;  /* 0x000000ff1800720c */ /* 0x000fe20003f26270 */
[----:B------:R-:W-:Y:S01]  /*12490*/  @!P6 IMAD.IADD R2, R2, 0x1, -R0 ;  /* 0x000000010202e824 */ /* 0x000fe200078e0a00 */
[----:B------:R-:W3:Y:S01]  /*124a0*/  LDL.LU R24, [R1+0x1c4] ;  /* 0x0001c40001187983 */ /* 0x000ee20000300800 */
[C---:B------:R-:W-:Y:S02]  /*124b0*/  IMAD R11, R0.reuse, R13, R11 ;  /* 0x0000000d000b7224 */ /* 0x040fe400078e020b */
[----:B------:R-:W-:Y:S01]  /*124c0*/  IMAD.MOV R14, RZ, RZ, -R14 ;  /* 0x000000ffff0e7224 */ /* 0x000fe200078e0a0e */
[C---:B------:R-:W-:Y:S02]  /*124d0*/  ISETP.GT.U32.AND P6, PT, R0.reuse, R2, PT ;  /* 0x000000020000720c */ /* 0x040fe40003fc4070 */
[C---:B------:R-:W-:Y:S01]  /*124e0*/  ISETP.GT.U32.AND P4, PT, R0.reuse, R11, PT ;  /* 0x0000000b0000720c */ /* 0x040fe20003f84070 */
[----:B------:R-:W-:-:S02]  /*124f0*/  IMAD R4, R0, R14, R4 ;  /* 0x0000000e00047224 */ /* 0x000fc400078e0204 */
[----:B------:R-:W-:-:S03]  /*12500*/  @!P2 IMAD.IADD R5, R5, 0x1, -R0 ;  /* 0x000000010505a824 */ /* 0x000fc600078e0a00 */
[----:B------:R-:W-:Y:S02]  /*12510*/  ISETP.GT.U32.AND P2, PT, R0, R4, PT ;  /* 0x000000040000720c */ /* 0x000fe40003f44070 */
[----:B------:R-:W-:-:S03]  /*12520*/  ISETP.GE.AND P0, PT, R17, RZ, PT ;  /* 0x000000ff1100720c */ /* 0x000fc60003f06270 */
[--C-:B------:R-:W-:Y:S01]  /*12530*/  @!P6 IMAD.IADD R2, R2, 0x1, -R0.reuse ;  /* 0x000000010202e824 */ /* 0x100fe200078e0a00 */
[----:B------:R-:W-:Y:S01]  /*12540*/  ISETP.GE.AND P6, PT, R25, RZ, PT ;  /* 0x000000ff1900720c */ /* 0x000fe20003fc6270 */
[--C-:B------:R-:W-:Y:S01]  /*12550*/  @!P4 IMAD.IADD R11, R11, 0x1, -R0.reuse ;  /* 0x000000010b0bc824 */ /* 0x100fe200078e0a00 */
[----:B------:R-:W5:Y:S05]  /*12560*/  LDL.LU R25, [R1+0x1c8] ;  /* 0x0001c80001197983 */ /* 0x000f6a0000300800 */
[----:B------:R-:W-:Y:S01]  /*12570*/  @!P2 IMAD.IADD R4, R4, 0x1, -R0 ;  /* 0x000000010404a824 */ /* 0x000fe200078e0a00 */
[----:B------:R-:W-:Y:S01]  /*12580*/  ISETP.GT.U32.AND P2, PT, R0, R11, PT ;  /* 0x0000000b0000720c */ /* 0x000fe20003f44070 */
[----:B------:R-:W-:Y:S01]  /*12590*/  @!P0 IMAD.MOV R5, RZ, RZ, -R5 ;  /* 0x000000ffff058224 */ /* 0x000fe200078e0a05 */
[----:B------:R-:W-:Y:S01]  /*125a0*/  ISETP.GE.AND P3, PT, R21, RZ, PT ;  /* 0x000000ff1500720c */ /* 0x000fe20003f66270 */
[----:B------:R-:W-:-:S10]  /*125b0*/  @!P5 IMAD.MOV R12, RZ, RZ, -R12 ;  /* 0x000000ffff0cd224 */ /* 0x000fd400078e0a0c */
[----:B------:R-:W-:Y:S02]  /*125c0*/  @!P2 IMAD.IADD R11, R11, 0x1, -R0 ;  /* 0x000000010b0ba824 */ /* 0x000fe400078e0a00 */
[----:B------:R-:W-:Y:S01]  /*125d0*/  @!P3 IMAD.MOV R2, RZ, RZ, -R2 ;  /* 0x000000ffff02b224 */ /* 0x000fe200078e0a02 */
[----:B--2---:R-:W-:Y:S02]  /*125e0*/  IABS R7, R26 ;  /* 0x0000001a00077213 */ /* 0x004fe40000000000 */
[----:B------:R-:W-:Y:S02]  /*125f0*/  ISETP.GE.AND P4, PT, R26, RZ, PT ;  /* 0x000000ff1a00720c */ /* 0x000fe40003f86270 */
[----:B------:R-:W2:Y:S04]  /*12600*/  LDL.LU R26, [R1+0x1a4] ;  /* 0x0001a400011a7983 */ /* 0x000ea80000300800 */
[----:B------:R-:W2:Y:S04]  /*12610*/  LDL.LU R20, [R1+0x1a8] ;  /* 0x0001a80001147983 */ /* 0x000ea80000300800 */
[----:B------:R-:W-:Y:S04]  /*12620*/  STL [R1+0x6f8], R5 ;  /* 0x0006f80501007387 */ /* 0x000fe80000100800 */
[----:B------:R-:W2:Y:S04]  /*12630*/  LDL.LU R21, [R1+0x1ac] ;  /* 0x0001ac0001157983 */ /* 0x000ea80000300800 */
[----:B------:R0:W-:Y:S02]  /*12640*/  STL [R1+0x6ec], R12 ;  /* 0x0006ec0c01007387 */ /* 0x0001e40000100800 */
[----:B0-----:R-:W-:-:S02]  /*12650*/  IMAD.MOV.U32 R12, RZ, RZ, R11 ;  /* 0x000000ffff0c7224 */ /* 0x001fc400078e000b */
[----:B------:R0:W-:Y:S02]  /*12660*/  STL [R1+0x6e8], R2 ;  /* 0x0006e80201007387 */ /* 0x0001e40000100800 */
[----:B------:R-:W-:Y:S02]  /*12670*/  @!P1 IMAD.MOV R12, RZ, RZ, -R12 ;  /* 0x000000ffff0c9224 */ /* 0x000fe400078e0a0c */
[----:B------:R-:W2:Y:S04]  /*12680*/  LDL.LU R17, [R1+0x1b0] ;  /* 0x0001b00001117983 */ /* 0x000ea80000300800 */
[----:B------:R1:W-:Y:S01]  /*12690*/  STL [R1+0x6e0], R12 ;  /* 0x0006e00c01007387 */ /* 0x0003e20000100800 */
[----:B----4-:R-:W-:Y:S02]  /*126a0*/  IABS R10, R23 ;  /* 0x00000017000a7213 */ /* 0x010fe40000000000 */
[----:B------:R-:W-:-:S02]  /*126b0*/  ISETP.GE.AND P2, PT, R23, RZ, PT ;  /* 0x000000ff1700720c */ /* 0x000fc40003f46270 */
        /* <DEDUP_REMOVED lines=17> */
[C---:B0-----:R-:W-:Y:S01]  /*127d0*/  IMAD R2, R0.reuse, R7, R10 ;  /* 0x0000000700027224 */ /* 0x041fe200078e020a */
[----:B------:R-:W4:Y:S01]  /*127e0*/  LDL.LU R22, [R1+0x1b8] ;  /* 0x0001b80001167983 */ /* 0x000f220000300800 */
[----:B------:R-:W-:Y:S01]  /*127f0*/  @!P6 IMAD.MOV R14, RZ, RZ, -R14 ;  /* 0x000000ffff0ee224 */ /* 0x000fe200078e0a0e */
[----:B------:R-:W-:-:S03]  /*12800*/  ISETP.GT.U32.AND P6, PT, R0, R6, PT ;  /* 0x000000060000720c */ /* 0x000fc60003fc4070 */
[----:B------:R-:W-:Y:S01]  /*12810*/  @!P1 IMAD.IADD R5, R5, 0x1, -R0 ;  /* 0x0000000105059824 */ /* 0x000fe200078e0a00 */
[----:B------:R-:W-:Y:S02]  /*12820*/  ISETP.GT.U32.AND P1, PT, R0, R2, PT ;  /* 0x000000020000720c */ /* 0x000fe40003f24070 */
[----:B---3--:R-:W-:-:S05]  /*12830*/  IABS R11, R24 ;  /* 0x00000018000b7213 */ /* 0x008fca0000000000 */
[----:B------:R-:W-:-:S04]  /*12840*/  IMAD.HI.U32 R13, R9, R11, RZ ;  /* 0x0000000b090d7227 */ /* 0x000fc800078e00ff */
[----:B------:R-:W-:Y:S02]  /*12850*/  IMAD.MOV R13, RZ, RZ, -R13 ;  /* 0x000000ffff0d7224 */ /* 0x000fe400078e0a0d */
[--C-:B------:R-:W-:Y:S02]  /*12860*/  @!P6 IMAD.IADD R6, R6, 0x1, -R0.reuse ;  /* 0x000000010606e824 */ /* 0x100fe400078e0a00 */
[----:B------:R-:W-:Y:S02]  /*12870*/  IMAD R11, R0, R13, R11 ;  /* 0x0000000d000b7224 */ /* 0x000fe400078e020b */
[----:B------:R-:W-:Y:S01]  /*12880*/  @!P1 IMAD.IADD R2, R2, 0x1, -R0 ;  /* 0x0000000102029824 */ /* 0x000fe200078e0a00 */
[C---:B------:R-:W-:Y:S02]  /*12890*/  ISETP.GT.U32.AND P1, PT, R0.reuse, R6, PT ;  /* 0x000000060000720c */ /* 0x040fe40003f24070 */
[----:B------:R-:W-:Y:S02]  /*128a0*/  ISETP.GT.U32.AND P6, PT, R0, R11, PT ;  /* 0x0000000b0000720c */ /* 0x000fe40003fc4070 */
[----:B-----5:R-:W-:Y:S01]  /*128b0*/  IABS R10, R25 ;  /* 0x00000019000a7213 */ /* 0x020fe20000000000 */
[----:B------:R0:W-:Y:S01]  /*128c0*/  STL [R1+0x6dc], R14 ;  /* 0x0006dc0e01007387 */ /* 0x0001e20000100800 */
[----:B------:R-:W-:-:S03]  /*128d0*/  ISETP.GE.AND P0, PT, R24, RZ, PT ;  /* 0x000000ff1800720c */ /* 0x000fc60003f06270 */
[----:B------:R-:W3:Y:S01]  /*128e0*/  LDL.LU R24, [R1+0x1bc] ;  /* 0x0001bc0001187983 */ /* 0x000ee20000300800 */
[----:B-1----:R-:W-:Y:S01]  /*128f0*/  IMAD.HI.U32 R12, R9, R10, RZ ;  /* 0x0000000a090c7227 */ /* 0x002fe200078e00ff */
[----:B------:R-:W-:Y:S02]  /*12900*/  ISETP.GE.AND P5, PT, R25, RZ, PT ;  /* 0x000000ff1900720c */ /* 0x000fe40003fa6270 */
[----:B------:R-:W5:Y:S01]  /*12910*/  LDL.LU R25, [R1+0x1c0] ;  /* 0x0001c00001197983 */ /* 0x000f620000300800 */
[----:B------:R-:W-:Y:S02]  /*12920*/  IMAD.MOV R12, RZ, RZ, -R12 ;  /* 0x000000ffff0c7224 */ /* 0x000fe400078e0a0c */
[----:B------:R-:W-:Y:S02]  /*12930*/  IMAD.MOV.U32 R15, RZ, RZ, R5 ;  /* 0x000000ffff0f7224 */ /* 0x000fe400078e0005 */
[----:B------:R-:W-:Y:S02]  /*12940*/  @!P6 IMAD.IADD R11, R11, 0x1, -R0 ;  /* 0x000000010b0be824 */ /* 0x000fe400078e0a00 */
[----:B------:R-:W-:-:S02]  /*12950*/  IMAD R10, R0, R12, R10 ;  /* 0x0000000c000a7224 */ /* 0x000fc400078e020a */
[----:B------:R-:W-:Y:S01]  /*12960*/  @!P4 IMAD.MOV R15, RZ, RZ, -R15 ;  /* 0x000000ffff0fc224 */ /* 0x000fe200078e0a0f */
[----:B------:R-:W-:Y:S01]  /*12970*/  ISETP.GT.U32.AND P4, PT, R0, R2, PT ;  /* 0x000000020000720c */ /* 0x000fe20003f84070 */
[----:B------:R-:W-:Y:S01]  /*12980*/  @!P1 IMAD.IADD R6, R6, 0x1, -R0 ;  /* 0x0000000106069824 */ /* 0x000fe200078e0a00 */
[C---:B------:R-:W-:Y:S02]  /*12990*/  ISETP.GT.U32.AND P6, PT, R0.reuse, R11, PT ;  /* 0x0000000b0000720c */ /* 0x040fe40003fc4070 */
[----:B------:R-:W-:Y:S01]  /*129a0*/  ISETP.GT.U32.AND P1, PT, R0, R10, PT ;  /* 0x0000000a0000720c */ /* 0x000fe20003f24070 */
[----:B------:R-:W-:-:S04]  /*129b0*/  IMAD.MOV.U32 R16, RZ, RZ, R6 ;  /* 0x000000ffff107224 */ /* 0x000fc800078e0006 */
[----:B------:R-:W-:-:S04]  /*129c0*/  @!P3 IMAD.MOV R16, RZ, RZ, -R16 ;  /* 0x000000ffff10b224 */ /* 0x000fc800078e0a10 */
[--C-:B------:R-:W-:Y:S02]  /*129d0*/  @!P4 IMAD.IADD R2, R2, 0x1, -R0.reuse ;  /* 0x000000010202c824 */ /* 0x100fe400078e0a00 */
[--C-:B------:R-:W-:Y:S02]  /*129e0*/  @!P6 IMAD.IADD R11, R11, 0x1, -R0.reuse ;  /* 0x000000010b0be824 */ /* 0x100fe400078e0a00 */
[----:B------:R-:W-:Y:S02]  /*129f0*/  @!P1 IMAD.IADD R10, R10, 0x1, -R0 ;  /* 0x000000010a0a9824 */ /* 0x000fe400078e0a00 */
[----:B------:R-:W-:Y:S01]  /*12a00*/  @!P2 IMAD.MOV R2, RZ, RZ, -R2 ;  /* 0x000000ffff02a224 */ /* 0x000fe200078e0a02 */
[----:B------:R1:W-:Y:S04]  /*12a10*/  STL [R1+0x6d8], R15 ;  /* 0x0006d80f01007387 */ /* 0x0003e80000100800 */
[----:B------:R-:W-:Y:S04]  /*12a20*/  STL [R1+0x6d4], R16 ;  /* 0x0006d41001007387 */ /* 0x000fe80000100800 */
        /* <DEDUP_REMOVED lines=21> */
[----:B------:R-:W-:Y:S02]  /*12b80*/  @!P6 IMAD.IADD R4, R4, 0x1, -R0 ;  /* 0x000000010404e824 */ /* 0x000fe400078e0a00 */
[----:B------:R-:W-:Y:S02]  /*12b90*/  IMAD.MOV R6, RZ, RZ, -R6 ;  /* 0x000000ffff067224 */ /* 0x000fe400078e0a06 */
[----:B------:R-:W-:Y:S01]  /*12ba0*/  @!P3 IMAD.IADD R10, R10, 0x1, -R0 ;  /* 0x000000010a0ab824 */ /* 0x000fe200078e0a00 */
[C---:B------:R-:W-:Y:S01]  /*12bb0*/  ISETP.GT.U32.AND P2, PT, R0.reuse, R4, PT ;  /* 0x000000040000720c */ /* 0x040fe20003f44070 */
[----:B------:R-:W-:Y:S02]  /*12bc0*/  IMAD R6, R0, R6, R13 ;  /* 0x0000000600067224 */ /* 0x000fe400078e020d */
[----:B------:R-:W-:Y:S01]  /*12bd0*/  IMAD.MOV.U32 R13, RZ, RZ, R11 ;  /* 0x000000ffff0d7224 */ /* 0x000fe200078e000b */
[----:B----4-:R-:W-:-:S05]  /*12be0*/  IABS R12, R23 ;  /* 0x00000017000c7213 */ /* 0x010fca0000000000 */
[----:B-1----:R-:W-:-:S04]  /*12bf0*/  IMAD.HI.U32 R15, R9, R12, RZ ;  /* 0x0000000c090f7227 */ /* 0x002fc800078e00ff */
[----:B------:R-:W-:-:S04]  /*12c00*/  IMAD.MOV R15, RZ, RZ, -R15 ;  /* 0x000000ffff0f7224 */ /* 0x000fc800078e0a0f */
[----:B------:R-:W-:-:S05]  /*12c10*/  IMAD R12, R0, R15, R12 ;  /* 0x0000000f000c7224 */ /* 0x000fca00078e020c */
[----:B------:R-:W-:Y:S01]  /*12c20*/  ISETP.GT.U32.AND P3, PT, R0, R12, PT ;  /* 0x0000000c0000720c */ /* 0x000fe20003f64070 */
[----:B------:R-:W-:Y:S02]  /*12c30*/  @!P0 IMAD.MOV R13, RZ, RZ, -R13 ;  /* 0x000000ffff0d8224 */ /* 0x000fe400078e0a0d */
[--C-:B------:R-:W-:Y:S01]  /*12c40*/  @!P2 IMAD.IADD R4, R4, 0x1, -R0.reuse ;  /* 0x000000010404a824 */ /* 0x100fe200078e0a00 */
[----:B------:R-:W-:Y:S02]  /*12c50*/  ISETP.GE.AND P2, PT, R21, RZ, PT ;  /* 0x000000ff1500720c */ /* 0x000fe40003f46270 */
[----:B------:R-:W-:Y:S04]  /*12c60*/  STL [R1+0x6cc], R13 ;  /* 0x0006cc0d01007387 */ /* 0x000fe80000100800 */
[----:B------:R-:W4:Y:S03]  /*12c70*/  LDL.LU R21, [R1+0x1d0] ;  /* 0x0001d00001157983 */ /* 0x000f260000300800 */
[----:B------:R-:W-:Y:S01]  /*12c80*/  @!P3 IMAD.IADD R12, R12, 0x1, -R0 ;  /* 0x000000010c0cb824 */ /* 0x000fe200078e0a00 */
[----:B------:R-:W-:-:S02]  /*12c90*/  ISETP.GE.AND P3, PT, R23, RZ, PT ;  /* 0x000000ff1700720c */ /* 0x000fc40003f66270 */
        /* <DEDUP_REMOVED lines=20> */
[----:B------:R-:W-:Y:S01]  /*12de0*/  @!P2 IMAD.MOV R4, RZ, RZ, -R4 ;  /* 0x000000ffff04a224 */ /* 0x000fe200078e0a04 */
[----:B------:R-:W-:Y:S01]  /*12df0*/  ISETP.GT.U32.AND P5, PT, R0, R6, PT ;  /* 0x000000060000720c */ /* 0x000fe20003fa4070 */
[----:B0-----:R-:W-:Y:S01]  /*12e00*/  IMAD.MOV.U32 R8, RZ, RZ, R7 ;  /* 0x000000ffff087224 */ /* 0x001fe200078e0007 */
[----:B---3--:R-:W-:-:S03]  /*12e10*/  IABS R11, R24 ;  /* 0x00000018000b7213 */ /* 0x008fc60000000000 */
[----:B------:R-:W-:Y:S01]  /*12e20*/  @!P4 IMAD.MOV R8, RZ, RZ, -R8 ;  /* 0x000000ffff08c224 */ /* 0x000fe200078e0a08 */
[----:B-----5:R-:W-:Y:S01]  /*12e30*/  IABS R2, R25 ;  /* 0x0000001900027213 */ /* 0x020fe20000000000 */
[----:B------:R-:W-:-:S03]  /*12e40*/  IMAD.HI.U32 R13, R9, R11, RZ ;  /* 0x0000000b090d7227 */ /* 0x000fc600078e00ff */
[----:B------:R-:W-:Y:S01]  /*12e50*/  STL [R1+0x6c0], R8 ;  /* 0x0006c00801007387 */ /* 0x000fe20000100800 */
[----:B------:R-:W-:Y:S02]  /*12e60*/  IMAD.MOV R13, RZ, RZ, -R13 ;  /* 0x000000ffff0d7224 */ /* 0x000fe400078e0a0d */
[----:B------:R-:W-:Y:S01]  /*12e70*/  IMAD.HI.U32 R14, R9, R2, RZ ;  /* 0x00000002090e7227 */ /* 0x000fe200078e00ff */
[----:B------:R-:W-:Y:S03]  /*12e80*/  STL [R1+0x6bc], R4 ;  /* 0x0006bc0401007387 */ /* 0x000fe60000100800 */
[--C-:B------:R-:W-:Y:S01]  /*12e90*/  @!P1 IMAD.IADD R12, R12, 0x1, -R0.reuse ;  /* 0x000000010c0c9824 */ /* 0x100fe200078e0a00 */
[----:B------:R-:W-:Y:S01]  /*12ea0*/  ISETP.GE.AND P1, PT, R24, RZ, PT ;  /* 0x000000ff1800720c */ /* 0x000fe20003f26270 */
[----:B------:R-:W-:Y:S01]  /*12eb0*/  @!P6 IMAD.IADD R5, R5, 0x1, -R0 ;  /* 0x000000010505e824 */ /* 0x000fe200078e0a00 */
[----:B------:R-:W3:Y:S01]  /*12ec0*/  LDL.LU R24, [R1+0x1f8] ;  /* 0x0001f80001187983 */ /* 0x000ee20000300800 */
[----:B------:R-:W-:-:S02]  /*12ed0*/  IMAD R11, R0, R13, R11 ;  /* 0x0000000d000b7224 */ /* 0x000fc400078e020b */
[----:B------:R-:W-:Y:S01]  /*12ee0*/  IMAD.MOV R14, RZ, RZ, -R14 ;  /* 0x000000ffff0e7224 */ /* 0x000fe200078e0a0e */
[C---:B------:R-:W-:Y:S02]  /*12ef0*/  ISETP.GT.U32.AND P6, PT, R0.reuse, R5, PT ;  /* 0x000000050000720c */ /* 0x040fe40003fc4070 */
[C---:B------:R-:W-:Y:S01]  /*12f00*/  ISETP.GT.U32.AND P4, PT, R0.reuse, R11, PT ;  /* 0x0000000b0000720c */ /* 0x040fe20003f84070 */
[----:B------:R-:W-:Y:S02]  /*12f10*/  IMAD R2, R0, R14, R2 ;  /* 0x0000000e00027224 */ /* 0x000fe400078e0202 */
        /* <DEDUP_REMOVED lines=45> */
[C---:B0-----:R-:W-:Y:S01]  /*131f0*/  IMAD R5, R0.reuse, R7, R10 ;  /* 0x0000000700057224 */ /* 0x041fe200078e020a */
[----:B------:R-:W4:Y:S01]  /*13200*/  LDL.LU R21, [R1+0x1ec] ;  /* 0x0001ec0001157983 */ /* 0x000f220000300800 */
[----:B------:R-:W-:Y:S01]  /*13210*/  @!P6 IMAD.MOV R14, RZ, RZ, -R14 ;  /* 0x000000ffff0ee224 */ /* 0x000fe200078e0a0e */
[----:B------:R-:W-:-:S03]  /*13220*/  ISETP.GT.U32.AND P6, PT, R0, R6, PT ;  /* 0x000000060000720c */ /* 0x000fc60003fc4070 */
[--C-:B------:R-:W-:Y:S01]  /*13230*/  @!P1 IMAD.IADD R4, R4, 0x1, -R0.reuse ;  /* 0x0000000104049824 */ /* 0x100fe200078e0a00 */
[----:B------:R-:W-:Y:S01]  /*13240*/  ISETP.GT.U32.AND P1, PT, R0, R5, PT ;  /* 0x000000050000720c */ /* 0x000fe20003f24070 */
[----:B------:R0:W-:Y:S08]  /*13250*/  STL [R1+0x6a0], R14 ;  /* 0x0006a00e01007387 */ /* 0x0001f00000100800 */
[----:B------:R-:W-:Y:S01]  /*13260*/  @!P6 IMAD.IADD R6, R6, 0x1, -R0 ;  /* 0x000000010606e824 */ /* 0x000fe200078e0a00 */
[----:B---3--:R-:W-:-:S05]  /*13270*/  IABS R11, R24 ;  /* 0x00000018000b7213 */ /* 0x008fca0000000000 */
[----:B------:R-:W-:-:S04]  /*13280*/  IMAD.HI.U32 R13, R9, R11, RZ ;  /* 0x0000000b090d7227 */ /* 0x000fc800078e00ff */
[----:B------:R-:W-:-:S04]  /*13290*/  IMAD.MOV R13, RZ, RZ, -R13 ;  /* 0x000000ffff0d7224 */ /* 0x000fc800078e0a0d */
[C---:B------:R-:W-:Y:S02]  /*132a0*/  IMAD R11, R0.reuse, R13, R11 ;  /* 0x0000000d000b7224 */ /* 0x040fe400078e020b */
[----:B------:R-:W-:Y:S01]  /*132b0*/  @!P1 IMAD.IADD R5, R5, 0x1, -R0 ;  /* 0x0000000105059824 */ /* 0x000fe200078e0a00 */
[C---:B------:R-:W-:Y:S02]  /*132c0*/  ISETP.GT.U32.AND P1, PT, R0.reuse, R6, PT ;  /* 0x000000060000720c */ /* 0x040fe40003f24070 */
[----:B------:R-:W-:Y:S02]  /*132d0*/  ISETP.GT.U32.AND P6, PT, R0, R11, PT ;  /* 0x0000000b0000720c */ /* 0x000fe40003fc4070 */
[----:B-----5:R-:W-:Y:S02]  /*132e0*/  IABS R10, R25 ;  /* 0x00000019000a7213 */ /* 0x020fe40000000000 */
[----:B------:R-:W-:Y:S02]  /*132f0*/  ISETP.GE.AND P0, PT, R24, RZ, PT ;  /* 0x000000ff1800720c */ /* 0x000fe40003f06270 */
[----:B------:R-:W3:Y:S01]  /*13300*/  LDL.LU R24, [R1+0x1f0] ;  /* 0x0001f00001187983 */ /* 0x000ee20000300800 */
[----:B-1----:R-:W-:Y:S01]  /*13310*/  IMAD.HI.U32 R12, R9, R10, RZ ;  /* 0x0000000a090c7227 */ /* 0x002fe200078e00ff */
[----:B------:R-:W-:-:S02]  /*13320*/  ISETP.GE.AND P3, PT, R25, RZ, PT ;  /* 0x000000ff1900720c */ /* 0x000fc40003f66270 */
[----:B------:R-:W5:Y:S01]  /*13330*/  LDL.LU R25, [R1+0x1f4] ;  /* 0x0001f40001197983 */ /* 0x000f620000300800 */
[----:B------:R-:W-:Y:S02]  /*13340*/  IMAD.MOV R12, RZ, RZ, -R12 ;  /* 0x000000ffff0c7224 */ /* 0x000fe400078e0a0c */
[----:B------:R-:W-:Y:S02]  /*13350*/  IMAD.MOV.U32 R15, RZ, RZ, R4 ;  /* 0x000000ffff0f7224 */ /* 0x000fe400078e0004 */
[----:B------:R-:W-:Y:S02]  /*13360*/  @!P6 IMAD.IADD R11, R11, 0x1, -R0 ;  /* 0x000000010b0be824 */ /* 0x000fe400078e0a00 */
[C---:B------:R-:W-:Y:S02]  /*13370*/  IMAD R10, R0.reuse, R12, R10 ;  /* 0x0000000c000a7224 */ /* 0x040fe400078e020a */
[----:B------:R-:W-:Y:S01]  /*13380*/  @!P4 IMAD.MOV R15, RZ, RZ, -R15 ;  /* 0x000000ffff0fc224 */ /* 0x000fe200078e0a0f */
[----:B------:R-:W-:Y:S01]  /*13390*/  ISETP.GT.U32.AND P4, PT, R0, R5, PT ;  /* 0x000000050000720c */ /* 0x000fe20003f84070 */
[----:B------:R-:W-:Y:S01]  /*133a0*/  @!P1 IMAD.IADD R6, R6, 0x1, -R0 ;  /* 0x0000000106069824 */ /* 0x000fe200078e0a00 */
[----:B------:R-:W-:-:S02]  /*133b0*/  ISETP.GT.U32.AND P6, PT, R0, R11, PT ;  /* 0x0000000b0000720c */ /* 0x000fc40003fc4070 */
        /* <DEDUP_REMOVED lines=144> */
[----:B------:R-:W-:Y:S02]  /*13cc0*/  IMAD R11, R0, R13, R11 ;  /* 0x0000000d000b7224 */ /* 0x000fe400078e020b */
        /* <DEDUP_REMOVED lines=87> */
[----:B0-----:R-:W-:-:S04]  /*14240*/  IMAD.MOV.U32 R8, RZ, RZ, R7 ;  /* 0x000000ffff087224 */ /* 0x001fc800078e0007 */
[----:B------:R-:W-:Y:S01]  /*14250*/  @!P4 IMAD.MOV R8, RZ, RZ, -R8 ;  /* 0x000000ffff08c224 */ /* 0x000fe200078e0a08 */
[----:B---3--:R-:W-:Y:S02]  /*14260*/  IABS R11, R24 ;  /* 0x00000018000b7213 */ /* 0x008fe40000000000 */
[----:B-----5:R-:W-:-:S03]  /*14270*/  IABS R4, R25 ;  /* 0x0000001900047213 */ /* 0x020fc60000000000 */
[C---:B------:R-:W-:Y:S01]  /*14280*/  IMAD.HI.U32 R13, R9.reuse, R11, RZ ;  /* 0x0000000b090d7227 */ /* 0x040fe200078e00ff */
[----:B------:R-:W-:Y:S03]  /*14290*/  STL [R1+0x61c], R8 ;  /* 0x00061c0801007387 */ /* 0x000fe60000100800 */
        /* <DEDUP_REMOVED lines=226> */
[----:B------:R-:W-:-:S04]  /*150c0*/  @!P6 IMAD.IADD R6, R6, 0x1, -R0 ;  /* 0x000000010606e824 */ /* 0x000fc800078e0a00 */
[----:B------:R-:W-:Y:S01]  /*150d0*/  @!P1 IMAD.IADD R5, R5, 0x1, -R0 ;  /* 0x0000000105059824 */ /* 0x000fe200078e0a00 */
[----:B---3--:R-:W-:-:S05]  /*150e0*/  IABS R11, R24 ;  /* 0x00000018000b7213 */ /* 0x008fca0000000000 */
[----:B------:R-:W-:-:S04]  /*150f0*/  IMAD.HI.U32 R13, R9, R11, RZ ;  /* 0x0000000b090d7227 */ /* 0x000fc800078e00ff */
[----:B------:R-:W-:-:S04]  /*15100*/  IMAD.MOV R13, RZ, RZ, -R13 ;  /* 0x000000ffff0d7224 */ /* 0x000fc800078e0a0d */
[C---:B------:R-:W-:Y:S01]  /*15110*/  IMAD R11, R0.reuse, R13, R11 ;  /* 0x0000000d000b7224 */ /* 0x040fe200078e020b */
[----:B------:R-:W-:-:S04]  /*15120*/  ISETP.GT.U32.AND P1, PT, R0, R6, PT ;  /* 0x000000060000720c */ /* 0x000fc80003f24070 */
[----:B------:R-:W-:Y:S02]  /*15130*/  ISETP.GT.U32.AND P6, PT, R0, R11, PT ;  /* 0x0000000b0000720c */ /* 0x000fe40003fc4070 */
[----:B-----5:R-:W-:Y:S02]  /*15140*/  IABS R10, R25 ;  /* 0x00000019000a7213 */ /* 0x020fe40000000000 */
[----:B------:R-:W-:Y:S02]  /*15150*/  ISETP.GE.AND P0, PT, R24, RZ, PT ;  /* 0x000000ff1800720c */ /* 0x000fe40003f06270 */
[----:B------:R-:W3:Y:S01]  /*15160*/  LDL.LU R24, [R1+0x28c] ;  /* 0x00028c0001187983 */ /* 0x000ee20000300800 */
[----:B-1----:R-:W-:Y:S01]  /*15170*/  IMAD.HI.U32 R12, R9, R10, RZ ;  /* 0x0000000a090c7227 */ /* 0x002fe200078e00ff */
[----:B------:R-:W-:Y:S02]  /*15180*/  ISETP.GE.AND P3, PT, R25, RZ, PT ;  /* 0x000000ff1900720c */ /* 0x000fe40003f66270 */
[----:B------:R-:W5:Y:S01]  /*15190*/  LDL.LU R25, [R1+0x290] ;  /* 0x0002900001197983 */ /* 0x000f620000300800 */
[----:B------:R-:W-:-:S02]  /*151a0*/  IMAD.MOV R12, RZ, RZ, -R12 ;  /* 0x000000ffff0c7224 */ /* 0x000fc400078e0a0c */
[----:B------:R-:W-:Y:S02]  /*151b0*/  IMAD.MOV.U32 R15, RZ, RZ, R4 ;  /* 0x000000ffff0f7224 */ /* 0x000fe400078e0004 */
[----:B------:R-:W-:Y:S02]  /*151c0*/  @!P6 IMAD.IADD R11, R11, 0x1, -R0 ;  /* 0x000000010b0be824 */ /* 0x000fe400078e0a00 */
[C---:B------:R-:W-:Y:S02]  /*151d0*/  IMAD R10, R0.reuse, R12, R10 ;  /* 0x0000000c000a7224 */ /* 0x040fe400078e020a */
        /* <DEDUP_REMOVED lines=75> */
[----:B------:R-:W-:Y:S02]  /*15690*/  @!P4 IMAD.MOV R8, RZ, RZ, -R8 ;  /* 0x000000ffff08c224 */ /* 0x000fe400078e0a08 */
[----:B------:R-:W-:Y:S01]  /*156a0*/  @!P1 IMAD.IADD R12, R12, 0x1, -R0 ;  /* 0x000000010c0c9824 */ /* 0x000fe200078e0a00 */
[----:B---3--:R-:W-:Y:S02]  /*156b0*/  IABS R11, R24 ;  /* 0x00000018000b7213 */ /* 0x008fe40000000000 */
[----:B-----5:R-:W-:-:S03]  /*156c0*/  IABS R5, R25 ;  /* 0x0000001900057213 */ /* 0x020fc60000000000 */
[C---:B------:R-:W-:Y:S01]  /*156d0*/  IMAD.HI.U32 R13, R9.reuse, R11, RZ ;  /* 0x0000000b090d7227 */ /* 0x040fe200078e00ff */
[----:B------:R-:W-:Y:S01]  /*156e0*/  STL [R1+0x5b0], R8 ;  /* 0x0005b00801007387 */ /* 0x000fe20000100800 */
[----:B------:R-:W-:Y:S02]  /*156f0*/  ISETP.GE.AND P1, PT, R24, RZ, PT ;  /* 0x000000ff1800720c */ /* 0x000fe40003f26270 */
[----:B------:R-:W-:Y:S02]  /*15700*/  IMAD.MOV R13, RZ, RZ, -R13 ;  /* 0x000000ffff0d7224 */ /* 0x000fe400078e0a0d */
[----:B------:R-:W-:Y:S01]  /*15710*/  IMAD.HI.U32 R14, R9, R5, RZ ;  /* 0x00000005090e7227 */ /* 0x000fe200078e00ff */
[----:B------:R-:W-:Y:S03]  /*15720*/  STL [R1+0x5ac], R2 ;  /* 0x0005ac0201007387 */ /* 0x000fe60000100800 */
        /* <DEDUP_REMOVED lines=61> */
[----:B------:R-:W-:Y:S02]  /*15b00*/  ISETP.GT.U32.AND P1, PT, R0, R6, PT ;  /* 0x000000060000720c */ /* 0x000fe40003f24070 */
[----:B---3--:R-:W-:-:S05]  /*15b10*/  IABS R11, R24 ;  /* 0x00000018000b7213 */ /* 0x008fca0000000000 */
[----:B------:R-:W-:-:S04]  /*15b20*/  IMAD.HI.U32 R13, R9, R11, RZ ;  /* 0x0000000b090d7227 */ /* 0x000fc800078e00ff */
[----:B------:R-:W-:-:S04]  /*15b30*/  IMAD.MOV R13, RZ, RZ, -R13 ;  /* 0x000000ffff0d7224 */ /* 0x000fc800078e0a0d */
[----:B------:R-:W-:Y:S01]  /*15b40*/  IMAD R11, R0, R13, R11 ;  /* 0x0000000d000b7224 */ /* 0x000fe200078e020b */
[----:B------:R-:W-:Y:S02]  /*15b50*/  ISETP.GE.AND P0, PT, R24, RZ, PT ;  /* 0x000000ff1800720c */ /* 0x000fe40003f06270 */
[----:B------:R-:W3:Y:S02]  /*15b60*/  LDL.LU R24, [R1+0x2c0] ;  /* 0x0002c00001187983 */ /* 0x000ee40000300800 */
[----:B------:R-:W-:Y:S02]  /*15b70*/  ISETP.GT.U32.AND P6, PT, R0, R11, PT ;  /* 0x0000000b0000720c */ /* 0x000fe40003fc4070 */
[----:B-----5:R-:W-:Y:S02]  /*15b80*/  IABS R10, R25 ;  /* 0x00000019000a7213 */ /* 0x020fe40000000000 */
[----:B------:R-:W-:Y:S02]  /*15b90*/  ISETP.GE.AND P2, PT, R25, RZ, PT ;  /* 0x000000ff1900720c */ /* 0x000fe40003f46270 */
[----:B------:R-:W5:Y:S01]  /*15ba0*/  LDL.LU R25, [R1+0x2c4] ;  /* 0x0002c40001197983 */ /* 0x000f620000300800 */
[----:B-1----:R-:W-:-:S04]  /*15bb0*/  IMAD.HI.U32 R12, R9, R10, RZ ;  /* 0x0000000a090c7227 */ /* 0x002fc800078e00ff */
        /* <DEDUP_REMOVED lines=80> */
[----:B---3--:R-:W-:-:S05]  /*160c0*/  IABS R11, R24 ;  /* 0x00000018000b7213 */ /* 0x008fca0000000000 */
[----:B------:R-:W-:Y:S01]  /*160d0*/  IMAD.HI.U32 R13, R9, R11, RZ ;  /* 0x0000000b090d7227 */ /* 0x000fe200078e00ff */
[----:B-----5:R-:W-:-:S03]  /*160e0*/  IABS R4, R25 ;  /* 0x0000001900047213 */ /* 0x020fc60000000000 */
[----:B------:R-:W-:Y:S01]  /*160f0*/  IMAD.MOV R13, RZ, RZ, -R13 ;  /* 0x000000ffff0d7224 */ /* 0x000fe200078e0a0d */
[----:B------:R-:W-:Y:S01]  /*16100*/  STL [R1+0x560], R8 ;  /* 0x0005600801007387 */ /* 0x000fe20000100800 */
[--C-:B------:R-:W-:Y:S02]  /*16110*/  @!P1 IMAD.IADD R12, R12, 0x1, -R0.reuse ;  /* 0x000000010c0c9824 */ /* 0x100fe400078e0a00 */
[----:B------:R-:W-:Y:S01]  /*16120*/  IMAD.HI.U32 R14, R9, R4, RZ ;  /* 0x00000004090e7227 */ /* 0x000fe200078e00ff */
[----:B------:R-:W-:Y:S01]  /*16130*/  STL [R1+0x55c], R5 ;  /* 0x00055c0501007387 */ /* 0x000fe20000100800 */
[----:B------:R-:W-:Y:S02]  /*16140*/  ISETP.GE.AND P1, PT, R24, RZ, PT ;  /* 0x000000ff1800720c */ /* 0x000fe40003f26270 */
        /* <DEDUP_REMOVED lines=381> */
[----:B------:R-:W-:-:S09]  /*17920*/  ISETP.GT.U32.AND P2, PT, R0, R4, PT ;  /* 0x000000040000720c */ /* 0x000fd20003f44070 */
        /* <DEDUP_REMOVED lines=8> */
[----:B-----5:R-:W-:Y:S01]  /*179b0*/  IABS R10, R25 ;  /* 0x00000019000a7213 */ /* 0x020fe20000000000 */
[----:B------:R0:W-:Y:S01]  /*179c0*/  STL [R1+0x4e0], R14 ;  /* 0x0004e00e01007387 */ /* 0x0001e20000100800 */
[----:B------:R-:W-:-:S03]  /*179d0*/  ISETP.GE.AND P0, PT, R24, RZ, PT ;  /* 0x000000ff1800720c */ /* 0x000fc60003f06270 */
[----:B-1----:R-:W-:Y:S01]  /*179e0*/  IMAD.HI.U32 R12, R9, R10, RZ ;  /* 0x0000000a090c7227 */ /* 0x002fe200078e00ff */
[----:B------:R-:W3:Y:S03]  /*179f0*/  LDL.LU R24, [R1+0x35c] ;  /* 0x00035c0001187983 */ /* 0x000ee60000300800 */
        /* <DEDUP_REMOVED lines=12> */
[--C-:B------:R-:W-:Y:S01]  /*17ac0*/  @!P6 IMAD.IADD R11, R11, 0x1, -R0.reuse ;  /* 0x000000010b0be824 */ /* 0x100fe200078e0a00 */
[----:B------:R-:W-:Y:S01]  /*17ad0*/  ISETP.GE.AND P1, PT, R25, RZ, PT ;  /* 0x000000ff1900720c */ /* 0x000fe20003f26270 */
[----:B------:R-:W-:Y:S01]  /*17ae0*/  @!P2 IMAD.IADD R10, R10, 0x1, -R0 ;  /* 0x000000010a0aa824 */ /* 0x000fe200078e0a00 */
[----:B------:R-:W5:Y:S01]  /*17af0*/  LDL.LU R25, [R1+0x360] ;  /* 0x0003600001197983 */ /* 0x000f620000300800 */
[----:B------:R-:W-:-:S03]  /*17b00*/  @!P3 IMAD.MOV R4, RZ, RZ, -R4 ;  /* 0x000000ffff04b224 */ /* 0x000fc600078e0a04 */
        /* <DEDUP_REMOVED lines=48> */
[----:B------:R-:W-:Y:S02]  /*17e10*/  IMAD.MOV R14, RZ, RZ, -R14 ;  /* 0x000000ffff0e7224 */ /* 0x000fe400078e0a0e */
[----:B------:R-:W-:Y:S02]  /*17e20*/  @!P1 IMAD.MOV R10, RZ, RZ, -R10 ;  /* 0x000000ffff0a9224 */ /* 0x000fe400078e0a0a */
[----:B------:R-:W-:-:S04]  /*17e30*/  IMAD R2, R0, R14, R2 ;  /* 0x0000000e00027224 */ /* 0x000fc800078e0202 */
[----:B------:R-:W-:Y:S01]  /*17e40*/  @!P4 IMAD.IADD R8, R8, 0x1, -R0 ;  /* 0x000000010808c824 */ /* 0x000fe200078e0a00 */
[----:B------:R-:W-:-:S03]  /*17e50*/  ISETP.GE.AND P4, PT, R20, RZ, PT ;  /* 0x000000ff1400720c */ /* 0x000fc60003f86270 */
[----:B------:R-:W-:Y:S01]  /*17e60*/  @!P2 IMAD.MOV R8, RZ, RZ, -R8 ;  /* 0x000000ffff08a224 */ /* 0x000fe200078e0a08 */
[C---:B------:R-:W-:Y:S01]  /*17e70*/  ISETP.GT.U32.AND P2, PT, R0.reuse, R12, PT ;  /* 0x0000000c0000720c */ /* 0x040fe20003f44070 */
[----:B------:R-:W-:Y:S01]  /*17e80*/  @!P6 IMAD.IADD R7, R7, 0x1, -R0 ;  /* 0x000000010707e824 */ /* 0x000fe200078e0a00 */
[C---:B------:R-:W-:Y:S01]  /*17e90*/  ISETP.GT.U32.AND P6, PT, R0.reuse, R2, PT ;  /* 0x000000020000720c */ /* 0x040fe20003fc4070 */
[----:B------:R-:W-:Y:S01]  /*17ea0*/  STL [R1+0x4cc], R10 ;  /* 0x0004cc0a01007387 */ /* 0x000fe20000100800 */
[----:B------:R-:W-:-:S03]  /*17eb0*/  ISETP.GT.U32.AND P0, PT, R0, R6, PT ;  /* 0x000000060000720c */ /* 0x000fc60003f04070 */
[----:B------:R0:W-:Y:S01]  /*17ec0*/  STL [R1+0x4c8], R8 ;  /* 0x0004c80801007387 */ /* 0x0001e20000100800 */
[----:B------:R-:W-:Y:S02]  /*17ed0*/  @!P3 IMAD.MOV R5, RZ, RZ, -R5 ;  /* 0x000000ffff05b224 */ /* 0x000fe400078e0a05 */
[----:B0-----:R-:W-:-:S04]  /*17ee0*/  IMAD.MOV.U32 R8, RZ, RZ, R7 ;  /* 0x000000ffff087224 */ /* 0x001fc800078e0007 */
[----:B------:R-:W-:Y:S02]  /*17ef0*/  @!P4 IMAD.MOV R8, RZ, RZ, -R8 ;  /* 0x000000ffff08c224 */ /* 0x000fe400078e0a08 */
[--C-:B------:R-:W-:Y:S02]  /*17f00*/  @!P2 IMAD.IADD R12, R12, 0x1, -R0.reuse ;  /* 0x000000010c0ca824 */ /* 0x100fe400078e0a00 */
[--C-:B------:R-:W-:Y:S01]  /*17f10*/  @!P6 IMAD.IADD R2, R2, 0x1, -R0.reuse ;  /* 0x000000010202e824 */ /* 0x100fe200078e0a00 */
[----:B------:R-:W-:Y:S01]  /*17f20*/  STL [R1+0x4c4], R8 ;  /* 0x0004c40801007387 */ /* 0x000fe20000100800 */
[----:B------:R-:W-:Y:S01]  /*17f30*/  @!P0 IMAD.IADD R6, R6, 0x1, -R0 ;  /* 0x0000000106068824 */ /* 0x000fe200078e0a00 */
[----:B---3--:R-:W-:Y:S02]  /*17f40*/  IABS R4, R24 ;  /* 0x0000001800047213 */ /* 0x008fe40000000000 */
[----:B------:R0:W-:Y:S03]  /*17f50*/  STL [R1+0x4c0], R5 ;  /* 0x0004c00501007387 */ /* 0x0001e60000100800 */
[----:B------:R-:W-:Y:S01]  /*17f60*/  IMAD.HI.U32 R13, R9, R4, RZ ;  /* 0x00000004090d7227 */ /* 0x000fe200078e00ff */
[----:B------:R-:W-:-:S02]  /*17f70*/  ISETP.GE.AND P2, PT, R24, RZ, PT ;  /* 0x000000ff1800720c */ /* 0x000fc40003f46270 */
[----:B------:R-:W3:Y:S01]  /*17f80*/  LDL.LU R24, [R1+0x378] ;  /* 0x0003780001187983 */ /* 0x000ee20000300800 */
[----:B------:R-:W-:Y:S01]  /*17f90*/  IMAD.MOV R13, RZ, RZ, -R13 ;  /* 0x000000ffff0d7224 */ /* 0x000fe200078e0a0d */
[----:B------:R-:W-:-:S03]  /*17fa0*/  ISETP.GT.U32.AND P6, PT, R0, R2, PT ;  /* 0x000000020000720c */ /* 0x000fc60003fc4070 */
[C---:B------:R-:W-:Y:S01]  /*17fb0*/  IMAD R4, R0.reuse, R13, R4 ;  /* 0x0000000d00047224 */ /* 0x040fe200078e0204 */
[----:B------:R-:W-:-:S04]  /*17fc0*/  ISETP.GT.U32.AND P1, PT, R0, R6, PT ;  /* 0x000000060000720c */ /* 0x000fc80003f24070 */
[----:B------:R-:W-:Y:S02]  /*17fd0*/  ISETP.GT.U32.AND P4, PT, R0, R4, PT ;  /* 0x000000040000720c */ /* 0x000fe40003f84070 */
[----:B------:R-:W-:-:S03]  /*17fe0*/  ISETP.GE.AND P0, PT, R17, RZ, PT ;  /* 0x000000ff1100720c */ /* 0x000fc60003f06270 */
[----:B------:R-:W-:-:S04]  /*17ff0*/  @!P6 IMAD.IADD R2, R2, 0x1, -R0 ;  /* 0x000000010202e824 */ /* 0x000fc800078e0a00 */
[--C-:B------:R-:W-:Y:S01]  /*18000*/  @!P1 IMAD.IADD R6, R6, 0x1, -R0.reuse ;  /* 0x0000000106069824 */ /* 0x100fe200078e0a00 */
[----:B-----5:R-:W-:Y:S02]  /*18010*/  IABS R11, R25 ;  /* 0x00000019000b7213 */ /* 0x020fe40000000000 */
[----:B------:R-:W-:Y:S02]  /*18020*/  ISETP.GE.AND P6, PT, R25, RZ, PT ;  /* 0x000000ff1900720c */ /* 0x000fe40003fc6270 */
[----:B------:R-:W5:Y:S01]  /*18030*/  LDL.LU R25, [R1+0x37c] ;  /* 0x00037c0001197983 */ /* 0x000f620000300800 */
[----:B------:R-:W-:Y:S02]  /*18040*/  @!P4 IMAD.IADD R4, R4, 0x1, -R0 ;  /* 0x000000010404c824 */ /* 0x000fe400078e0a00 */
[----:B------:R-:W-:-:S04]  /*18050*/  IMAD.MOV.U32 R13, RZ, RZ, R6 ;  /* 0x000000ffff0d7224 */ /* 0x000fc800078e0006 */
[----:B------:R-:W-:Y:S01]  /*18060*/  @!P0 IMAD.MOV R13, RZ, RZ, -R13 ;  /* 0x000000ffff0d8224 */ /* 0x000fe200078e0a0d */
[----:B------:R-:W-:Y:S02]  /*18070*/  ISETP.GT.U32.AND P0, PT, R0, R4, PT ;  /* 0x000000040000720c */ /* 0x000fe40003f04070 */
[----:B------:R-:W-:Y:S01]  /*18080*/  ISETP.GE.AND P3, PT, R22, RZ, PT ;  /* 0x000000ff1600720c */ /* 0x000fe20003f66270 */
[----:B------:R-:W-:-:S10]  /*18090*/  @!P5 IMAD.MOV R12, RZ, RZ, -R12 ;  /* 0x000000ffff0cd224 */ /* 0x000fd400078e0a0c */
[----:B------:R-:W-:Y:S02]  /*180a0*/  @!P0 IMAD.IADD R4, R4, 0x1, -R0 ;  /* 0x0000000104048824 */ /* 0x000fe400078e0a00 */
[----:B------:R-:W-:Y:S02]  /*180b0*/  @!P3 IMAD.MOV R2, RZ, RZ, -R2 ;  /* 0x000000ffff02b224 */ /* 0x000fe400078e0a02 */
[----:B------:R-:W-:Y:S01]  /*180c0*/  @!P2 IMAD.MOV R4, RZ, RZ, -R4 ;  /* 0x000000ffff04a224 */ /* 0x000fe200078e0a04 */
        /* <DEDUP_REMOVED lines=8> */
[----:B------:R-:W2:Y:S04]  /*18150*/  LDL.LU R17, [R1+0x38c] ;  /* 0x00038c0001117983 */ /* 0x000ea80000300800 */
[----:B------:R1:W-:Y:S01]  /*18160*/  STL [R1+0x1a4], R4 ;  /* 0x0001a40401007387 */ /* 0x0003e20000100800 */
[----:B----4-:R-:W-:-:S02]  /*18170*/  IABS R10, R23 ;  /* 0x00000017000a7213 */ /* 0x010fc40000000000 */
[----:B------:R-:W-:Y:S02]  /*18180*/  ISETP.GE.AND P0, PT, R23, RZ, PT ;  /* 0x000000ff1700720c */ /* 0x000fe40003f06270 */
[----:B------:R-:W4:Y:S01]  /*18190*/  LDL.LU R23, [R1+0x390] ;  /* 0x0003900001177983 */ /* 0x000f220000300800 */
[----:B------:R-:W-:-:S04]  /*181a0*/  IMAD.HI.U32 R14, R9, R11, RZ ;  /* 0x0000000b090e7227 */ /* 0x000fc800078e00ff */
[----:B------:R-:W-:-:S04]  /*181b0*/  IMAD.MOV R14, RZ, RZ, -R14 ;  /* 0x000000ffff0e7224 */ /* 0x000fc800078e0a0e */
[----:B------:R-:W-:Y:S02]  /*181c0*/  IMAD R11, R0, R14, R11 ;  /* 0x0000000e000b7224 */ /* 0x000fe400078e020b */
[----:B0-----:R-:W-:-:S03]  /*181d0*/  IMAD.HI.U32 R5, R9, R7, RZ ;  /* 0x0000000709057227 */ /* 0x001fc600078e00ff */
[----:B------:R-:W-:Y:S01]  /*181e0*/  ISETP.GT.U32.AND P1, PT, R0, R11, PT ;  /* 0x0000000b0000720c */ /* 0x000fe20003f24070 */
[----:B------:R-:W-:-:S04]  /*181f0*/  IMAD.MOV R6, RZ, RZ, -R5 ;  /* 0x000000ffff067224 */ /* 0x000fc800078e0a05 */
[----:B------:R-:W-:-:S05]  /*18200*/  IMAD R6, R0, R6, R7 ;  /* 0x0000000600067224 */ /* 0x000fca00078e0207 */
[----:B------:R-:W-:-:S03]  /*18210*/  ISETP.GT.U32.AND P5, PT, R0, R6, PT ;  /* 0x000000060000720c */ /* 0x000fc60003fa4070 */
[----:B------:R-:W-:Y:S01]  /*18220*/  @!P1 IMAD.IADD R11, R11, 0x1, -R0 ;  /* 0x000000010b0b9824 */ /* 0x000fe200078e0a00 */
[----:B------:R-:W-:-:S04]  /*18230*/  IABS R8, R21 ;  /* 0x0000001500087213 */ /* 0x000fc80000000000 */
[----:B------:R-:W-:Y:S02]  /*18240*/  ISETP.GT.U32.AND P1, PT, R0, R11, PT ;  /* 0x0000000b0000720c */ /* 0x000fe40003f24070 */
[----:B------:R-:W-:Y:S02]  /*18250*/  ISETP.GE.AND P3, PT, R21, RZ, PT ;  /* 0x000000ff1500720c */ /* 0x000fe40003f66270 */
[----:B------:R-:W4:Y:S01]  /*18260*/  LDL.LU R21, [R1+0x394] ;  /* 0x0003940001157983 */ /* 0x000f220000300800 */
[----:B------:R-:W-:Y:S02]  /*18270*/  @!P5 IMAD.IADD R6, R6, 0x1, -R0 ;  /* 0x000000010606d824 */ /* 0x000fe400078e0a00 */
[----:B------:R-:W-:Y:S02]  /*18280*/  IMAD.MOV.U32 R5, RZ, RZ, R10 ;  /* 0x000000ffff057224 */ /* 0x000fe400078e000a */
[----:B------:R-:W-:Y:S01]  /*18290*/  IMAD.HI.U32 R7, R9, R8, RZ ;  /* 0x0000000809077227 */ /* 0x000fe200078e00ff */
[----:B------:R-:W-:-:S03]  /*182a0*/  ISETP.GT.U32.AND P2, PT, R0, R6, PT ;  /* 0x000000060000720c */ /* 0x000fc60003f44070 */
[----:B------:R-:W-:-:S04]  /*182b0*/  IMAD.HI.U32 R10, R9, R5, RZ ;  /* 0x00000005090a7227 */ /* 0x000fc800078e00ff */
        /* <DEDUP_REMOVED lines=10> */
[----:B---3--:R-:W-:-:S05]  /*18360*/  IABS R2, R24 ;  /* 0x0000001800027213 */ /* 0x008fca0000000000 */
[----:B------:R-:W-:-:S04]  /*18370*/  IMAD.HI.U32 R11, R9, R2, RZ ;  /* 0x00000002090b7227 */ /* 0x000fc800078e00ff */
[----:B------:R-:W-:Y:S02]  /*18380*/  IMAD.MOV R11, RZ, RZ, -R11 ;  /* 0x000000ffff0b7224 */ /* 0x000fe400078e0a0b */
[----:B------:R-:W-:Y:S02]  /*18390*/  @!P6 IMAD.IADD R8, R8, 0x1, -R0 ;  /* 0x000000010808e824 */ /* 0x000fe400078e0a00 */
[C---:B------:R-:W-:Y:S02]  /*183a0*/  IMAD R2, R0.reuse, R11, R2 ;  /* 0x0000000b00027224 */ /* 0x040fe400078e0202 */
[----:B------:R-:W-:Y:S01]  /*183b0*/  @!P2 IMAD.IADD R5, R5, 0x1, -R0 ;  /* 0x000000010505a824 */ /* 0x000fe200078e0a00 */
[C---:B------:R-:W-:Y:S02]  /*183c0*/  ISETP.GT.U32.AND P2, PT, R0.reuse, R8, PT ;  /* 0x000000080000720c */ /* 0x040fe40003f44070 */
[----:B------:R-:W-:Y:S01]  /*183d0*/  ISETP.GT.U32.AND P6, PT, R0, R2, PT ;  /* 0x000000020000720c */ /* 0x000fe20003fc4070 */
[----:B------:R-:W-:Y:S01]  /*183e0*/  STL [R1+0x174], R14 ;  /* 0x0001740e01007387 */ /* 0x000fe20000100800 */
[----:B------:R-:W-:-:S03]  /*183f0*/  ISETP.GE.AND P1, PT, R24, RZ, PT ;  /* 0x000000ff1800720c */ /* 0x000fc60003f26270 */
[----:B------:R-:W3:Y:S01]  /*18400*/  LDL.LU R24, [R1+0x398] ;  /* 0x0003980001187983 */ /* 0x000ee20000300800 */
[----:B-----5:R-:W-:Y:S01]  /*18410*/  IABS R13, R25 ;  /* 0x00000019000d7213 */ /* 0x020fe20000000000 */
[----:B------:R-:W-:-:S04]  /*18420*/  IMAD.MOV.U32 R15, RZ, RZ, R6 ;  /* 0x000000ffff0f7224 */ /* 0x000fc800078e0006 */
[----:B-1----:R-:W-:-:S04]  /*18430*/  IMAD.HI.U32 R4, R9, R13, RZ ;  /* 0x0000000d09047227 */ /* 0x002fc800078e00ff */
[----:B------:R-:W-:Y:S02]  /*18440*/  IMAD.MOV R4, RZ, RZ, -R4 ;  /* 0x000000ffff047224 */ /* 0x000fe400078e0a04 */
[--C-:B------:R-:W-:Y:S02]  /*18450*/  @!P6 IMAD.IADD R2, R2, 0x1, -R0.reuse ;  /* 0x000000010202e824 */ /* 0x100fe400078e0a00 */
[C---:B------:R-:W-:Y:S02]  /*18460*/  IMAD R13, R0.reuse, R4, R13 ;  /* 0x00000004000d7224 */ /* 0x040fe400078e020d */
[----:B------:R-:W-:Y:S01]  /*18470*/  @!P4 IMAD.MOV R15, RZ, RZ, -R15 ;  /* 0x000000ffff0fc224 */ /* 0x000fe200078e0a0f */
[----:B------:R-:W-:Y:S01]  /*18480*/  ISETP.GT.U32.AND P4, PT, R0, R5, PT ;  /* 0x000000050000720c */ /* 0x000fe20003f84070 */
[----:B------:R-:W-:Y:S01]  /*18490*/  @!P2 IMAD.IADD R8, R8, 0x1, -R0 ;  /* 0x000000010808a824 */ /* 0x000fe200078e0a00 */
[----:B------:R-:W-:Y:S02]  /*184a0*/  ISETP.GE.AND P5, PT, R25, RZ, PT ;  /* 0x000000ff1900720c */ /* 0x000fe40003fa6270 */
[----:B------:R-:W5:Y:S01]  /*184b0*/  LDL.LU R25, [R1+0x39c] ;  /* 0x00039c0001197983 */ /* 0x000f620000300800 */
[C---:B------:R-:W-:Y:S01]  /*184c0*/  ISETP.GT.U32.AND P6, PT, R0.reuse, R2, PT ;  /* 0x000000020000720c */ /* 0x040fe20003fc4070 */
[----:B------:R-:W-:Y:S01]  /*184d0*/  IMAD.MOV.U32 R16, RZ, RZ, R8 ;  /* 0x000000ffff107224 */ /* 0x000fe200078e0008 */
[----:B------:R-:W-:-:S03]  /*184e0*/  ISETP.GT.U32.AND P2, PT, R0, R13, PT ;  /* 0x0000000d0000720c */ /* 0x000fc60003f44070 */
[----:B------:R-:W-:-:S03]  /*184f0*/  @!P3 IMAD.MOV R16, RZ, RZ, -R16 ;  /* 0x000000ffff10b224 */ /* 0x000fc600078e0a10 */
[--C-:B------:R-:W-:Y:S01]  /*18500*/  @!P4 IMAD.IADD R5, R5, 0x1, -R0.reuse ;  /* 0x000000010505c824 */ /* 0x100fe200078e0a00 */
[----:B------:R-:W-:Y:S03]  /*18510*/  STL [R1+0x170], R15 ;  /* 0x0001700f01007387 */ /* 0x000fe60000100800 */
[----:B------:R-:W-:Y:S02]  /*18520*/  @!P0 IMAD.MOV R5, RZ, RZ, -R5 ;  /* 0x000000ffff058224 */ /* 0x000fe400078e0a05 */
[--C-:B------:R-:W-:Y:S02]  /*18530*/  @!P6 IMAD.IADD R2, R2, 0x1, -R0.reuse ;  /* 0x000000010202e824 */ /* 0x100fe400078e0a00 */
[----:B------:R-:W-:Y:S01]  /*18540*/  @!P2 IMAD.IADD R13, R13, 0x1, -R0 ;  /* 0x000000010d0da824 */ /* 0x000fe200078e0a00 */
[----:B------:R-:W-:Y:S04]  /*18550*/  STL [R1+0x168], R16 ;  /* 0x0001681001007387 */ /* 0x000fe80000100800 */
[----:B------:R0:W-:Y:S02]  /*18560*/  STL [R1+0x424], R5 ;  /* 0x0004240501007387 */ /* 0x0001e40000100800 */
[----:B0-----:R-:W-:-:S04]  /*18570*/  IMAD.MOV.U32 R5, RZ, RZ, R2 ;  /* 0x000000ffff057224 */ /* 0x001fc800078e0002 */
[----:B------:R-:W-:Y:S01]  /*18580*/  @!P1 IMAD.MOV R5, RZ, RZ, -R5 ;  /* 0x000000ffff059224 */ /* 0x000fe200078e0a05 */
[----:B--2---:R-:W-:-:S05]  /*18590*/  IABS R12, R26 ;  /* 0x0000001a000c7213 */ /* 0x004fca0000000000 */
[----:B------:R-:W-:-:S04]  /*185a0*/  IMAD.HI.U32 R14, R9, R12, RZ ;  /* 0x0000000c090e7227 */ /* 0x000fc800078e00ff */
[----:B------:R-:W-:Y:S01]  /*185b0*/  IMAD.MOV R14, RZ, RZ, -R14 ;  /* 0x000000ffff0e7224 */ /* 0x000fe200078e0a0e */
[----:B------:R-:W-:-:S03]  /*185c0*/  IABS R10, R22 ;  /* 0x00000016000a7213 */ /* 0x000fc60000000000 */
[----:B------:R-:W-:Y:S02]  /*185d0*/  IMAD R12, R0, R14, R12 ;  /* 0x0000000e000c7224 */ /* 0x000fe400078e020c */
[----:B------:R-:W-:-:S03]  /*185e0*/  IMAD.HI.U32 R4, R9, R10, RZ ;  /* 0x0000000a09047227 */ /* 0x000fc600078e00ff */
[----:B------:R-:W-:Y:S01]  /*185f0*/  ISETP.GT.U32.AND P3, PT, R0, R12, PT ;  /* 0x0000000c0000720c */ /* 0x000fe20003f64070 */
[----:B------:R-:W-:-:S04]  /*18600*/  IMAD.MOV R4, RZ, RZ, -R4 ;  /* 0x000000ffff047224 */ /* 0x000fc800078e0a04 */
[----:B------:R-:W-:-:S05]  /*18610*/  IMAD R10, R0, R4, R10 ;  /* 0x00000004000a7224 */ /* 0x000fca00078e020a */
[----:B------:R-:W-:-:S03]  /*18620*/  ISETP.GT.U32.AND P6, PT, R0, R10, PT ;  /* 0x0000000a0000720c */ /* 0x000fc60003fc4070 */
[--C-:B------:R-:W-:Y:S01]  /*18630*/  @!P3 IMAD.IADD R12, R12, 0x1, -R0.reuse ;  /* 0x000000010c0cb824 */ /* 0x100fe200078e0a00 */
[----:B------:R-:W-:Y:S02]  /*18640*/  ISETP.GE.AND P2, PT, R26, RZ, PT ;  /* 0x000000ff1a00720c */ /* 0x000fe40003f46270 */
[----:B------:R-:W-:Y:S01]  /*18650*/  ISETP.GT.U32.AND P3, PT, R0, R13, PT ;  /* 0x0000000d0000720c */ /* 0x000fe20003f64070 */
[----:B------:R-:W2:Y:S06]  /*18660*/  LDL.LU R26, [R1+0x3a0] ;  /* 0x0003a000011a7983 */ /* 0x000eac0000300800 */
[----:B------:R-:W-:-:S06]  /*18670*/  @!P6 IMAD.IADD R10, R10, 0x1, -R0 ;  /* 0x000000010a0ae824 */ /* 0x000fcc00078e0a00 */
[----:B------:R-:W-:Y:S01]  /*18680*/  @!P3 IMAD.IADD R13, R13, 0x1, -R0 ;  /* 0x000000010d0db824 */ /* 0x000fe200078e0a00 */
[----:B------:R-:W-:Y:S02]  /*18690*/  ISETP.GT.U32.AND P0, PT, R0, R10, PT ;  /* 0x0000000a0000720c */ /* 0x000fe40003f04070 */
[----:B----4-:R-:W-:-:S05]  /*186a0*/  IABS R4, R23 ;  /* 0x0000001700047213 */ /* 0x010fca0000000000 */
[----:B------:R-:W-:-:S04]  /*186b0*/  IMAD.HI.U32 R14, R9, R4, RZ ;  /* 0x00000004090e7227 */ /* 0x000fc800078e00ff */
[----:B------:R-:W-:-:S04]  /*186c0*/  IMAD.MOV R14, RZ, RZ, -R14 ;  /* 0x000000ffff0e7224 */ /* 0x000fc800078e0a0e */
[----:B------:R-:W-:-:S05]  /*186d0*/  IMAD R4, R0, R14, R4 ;  /* 0x0000000e00047224 */ /* 0x000fca00078e0204 */
[----:B------:R-:W-:Y:S01]  /*186e0*/  ISETP.GT.U32.AND P3, PT, R0, R4, PT ;  /* 0x000000040000720c */ /* 0x000fe20003f64070 */
[----:B------:R-:W-:Y:S01]  /*186f0*/  @!P0 IMAD.IADD R10, R10, 0x1, -R0 ;  /* 0x000000010a0a8824 */ /* 0x000fe200078e0a00 */
[----:B------:R-:W-:Y:S01]  /*18700*/  STL [R1+0x4bc], R5 ;  /* 0x0004bc0501007387 */ /* 0x000fe20000100800 */
[----:B------:R-:W-:-:S03]  /*18710*/  ISETP.GE.AND P0, PT, R22, RZ, PT ;  /* 0x000000ff1600720c */ /* 0x000fc60003f06270 */
[----:B------:R-:W4:Y:S07]  /*18720*/  LDL.LU R22, [R1+0x3a4] ;  /* 0x0003a40001167983 */ /* 0x000f2e0000300800 */
[----:B------:R-:W-:Y:S01]  /*18730*/  @!P3 IMAD.IADD R4, R4, 0x1, -R0 ;  /* 0x000000010404b824 */ /* 0x000fe200078e0a00 */
[----:B------:R-:W-:Y:S02]  /*18740*/  ISETP.GE.AND P3, PT, R23, RZ, PT ;  /* 0x000000ff1700720c */ /* 0x000fe40003f66270 */
[----:B------:R-:W4:Y:S01]  /*18750*/  LDL.LU R23, [R1+0x3a8] ;  /* 0x0003a80001177983 */ /* 0x000f220000300800 */
[----:B------:R-:W-:-:S05]  /*18760*/  IABS R7, R20 ;  /* 0x0000001400077213 */ /* 0x000fca0000000000 */
[----:B------:R-:W-:-:S04]  /*18770*/  IMAD.HI.U32 R11, R9, R7, RZ ;  /* 0x00000007090b7227 */ /* 0x000fc800078e00ff */
[----:B------:R-:W-:-:S04]  /*18780*/  IMAD.MOV R11, RZ, RZ, -R11 ;  /* 0x000000ffff0b7224 */ /* 0x000fc800078e0a0b */
[----:B------:R-:W-:-:S05]  /*18790*/  IMAD R7, R0, R11, R7 ;  /* 0x0000000b00077224 */ /* 0x000fca00078e0207 */
[----:B------:R-:W-:Y:S02]  /*187a0*/  ISETP.GT.U32.AND P4, PT, R0, R7, PT ;  /* 0x000000070000720c */ /* 0x000fe40003f84070 */
[----:B------:R-:W-:-:S05]  /*187b0*/  IABS R6, R21 ;  /* 0x0000001500067213 */ /* 0x000fca0000000000 */
[----:B------:R-:W-:-:S06]  /*187c0*/  IMAD.HI.U32 R8, R9, R6, RZ ;  /* 0x0000000609087227 */ /* 0x000fcc00078e00ff */
[----:B------:R-:W-:-:S05]  /*187d0*/  @!P4 IMAD.IADD R7, R7, 0x1, -R0 ;  /* 0x000000010707c824 */ /* 0x000fca00078e0a00 */
[C---:B------:R-:W-:Y:S01]  /*187e0*/  ISETP.GT.U32.AND P6, PT, R0.reuse, R7, PT ;  /* 0x000000070000720c */ /* 0x040fe20003fc4070 */
[----:B------:R-:W-:Y:S01]  /*187f0*/  IMAD.MOV R8, RZ, RZ, -R8 ;  /* 0x000000ffff087224 */ /* 0x000fe200078e0a08 */
[----:B------:R-:W-:-:S03]  /*18800*/  ISETP.GT.U32.AND P4, PT, R0, R12, PT ;  /* 0x0000000c0000720c */ /* 0x000fc60003f84070 */
[----:B------:R-:W-:Y:S01]  /*18810*/  IMAD R6, R0, R8, R6 ;  /* 0x0000000800067224 */ /* 0x000fe200078e0206 */
[----:B------:R-:W-:-:S07]  /*18820*/  IABS R11, R17 ;  /* 0x00000011000b7213 */ /* 0x000fce0000000000 */
[----:B------:R-:W-:Y:S01]  /*18830*/  @!P6 IMAD.IADD R7, R7, 0x1, -R0 ;  /* 0x000000010707e824 */ /* 0x000fe200078e0a00 */
[----:B------:R-:W-:Y:S01]  /*18840*/  ISETP.GT.U32.AND P6, PT, R0, R6, PT ;  /* 0x000000060000720c */ /* 0x000fe20003fc4070 */
[----:B------:R-:W-:-:S04]  /*18850*/  IMAD.HI.U32 R15, R9, R11, RZ ;  /* 0x0000000b090f7227 */ /* 0x000fc800078e00ff */
[----:B------:R-:W-:Y:S01]  /*18860*/  @!P4 IMAD.IADD R12, R12, 0x1, -R0 ;  /* 0x000000010c0cc824 */ /* 0x000fe200078e0a00 */
[----:B------:R-:W-:Y:S01]  /*18870*/  ISETP.GE.AND P4, PT, R20, RZ, PT ;  /* 0x000000ff1400720c */ /* 0x000fe20003f86270 */
[----:B------:R-:W-:Y:S02]  /*18880*/  IMAD.MOV R15, RZ, RZ, -R15 ;  /* 0x000000ffff0f7224 */ /* 0x000fe400078e0a0f */
[----:B------:R-:W-:Y:S02]  /*18890*/  @!P5 IMAD.MOV R13, RZ, RZ, -R13 ;  /* 0x000000ffff0dd224 */ /* 0x000fe400078e0a0d */
[----:B------:R-:W-:Y:S02]  /*188a0*/  @!P2 IMAD.MOV R12, RZ, RZ, -R12 ;  /* 0x000000ffff0ca224 */ /* 0x000fe400078e0a0c */
[----:B------:R-:W-:Y:S01]  /*188b0*/  @!P6 IMAD.IADD R6, R6, 0x1, -R0 ;  /* 0x000000010606e824 */ /* 0x000fe200078e0a00 */
[C---:B------:R-:W-:Y:S01]  /*188c0*/  ISETP.GT.U32.AND P2, PT, R0.reuse, R4, PT ;  /* 0x000000040000720c */ /* 0x040fe20003f44070 */
[C---:B------:R-:W-:Y:S01]  /*188d0*/  IMAD R11, R0.reuse, R15, R11 ;  /* 0x0000000f000b7224 */ /* 0x040fe200078e020b */
[----:B------:R-:W-:Y:S02]  /*188e0*/  STL [R1+0x498], R13 ;  /* 0x0004980d01007387 */ /* 0x000fe40000100800 */
[----:B------:R-:W-:-:S02]  /*188f0*/  ISETP.GT.U32.AND P6, PT, R0, R6, PT ;  /* 0x000000060000720c */ /* 0x000fc40003fc4070 */
[----:B------:R0:W-:Y:S01]  /*18900*/  STL [R1+0x49c], R12 ;  /* 0x00049c0c01007387 */ /* 0x0001e20000100800 */
[----:B---3--:R-:W-:Y:S02]  /*18910*/  IABS R2, R24 ;  /* 0x0000001800027213 */ /* 0x008fe40000000000 */
[----:B------:R-:W-:Y:S01]  /*18920*/  ISETP.GT.U32.AND P1, PT, R0, R11, PT ;  /* 0x0000000b0000720c */ /* 0x000fe20003f24070 */
[----:B------:R-:W-:Y:S02]  /*18930*/  @!P0 IMAD.MOV R10, RZ, RZ, -R10 ;  /* 0x000000ffff0a8224 */ /* 0x000fe400078e0a0a */
[----:B0-----:R-:W-:Y:S02]  /*18940*/  IMAD.MOV.U32 R12, RZ, RZ, R7 ;  /* 0x000000ffff0c7224 */ /* 0x001fe400078e0007 */
[----:B------:R-:W-:-:S04]  /*18950*/  IMAD.HI.U32 R14, R9, R2, RZ ;  /* 0x00000002090e7227 */ /* 0x000fc800078e00ff */
[----:B------:R-:W-:Y:S02]  /*18960*/  @!P4 IMAD.MOV R12, RZ, RZ, -R12 ;  /* 0x000000ffff0cc224 */ /* 0x000fe400078e0a0c */
[----:B------:R-:W-:Y:S01]  /*18970*/  @!P2 IMAD.IADD R4, R4, 0x1, -R0 ;  /* 0x000000010404a824 */ /* 0x000fe200078e0a00 */
[----:B------:R-:W-:Y:S01]  /*18980*/  ISETP.GE.AND P2, PT, R24, RZ, PT ;  /* 0x000000ff1800720c */ /* 0x000fe20003f46270 */
[----:B------:R-:W-:Y:S01]  /*18990*/  IMAD.MOV R14, RZ, RZ, -R14 ;  /* 0x000000ffff0e7224 */ /* 0x000fe200078e0a0e */
[----:B------:R-:W-:Y:S01]  /*189a0*/  STL [R1+0x4b4], R12 ;  /* 0x0004b40c01007387 */ /* 0x000fe20000100800 */
[----:B------:R-:W-:-:S03]  /*189b0*/  @!P6 IMAD.IADD R6, R6, 0x1, -R0 ;  /* 0x000000010606e824 */ /* 0x000fc600078e0a00 */
[----:B------:R-:W-:Y:S01]  /*189c0*/  STL [R1+0x4b8], R10 ;  /* 0x0004b80a01007387 */ /* 0x000fe20000100800 */
[----:B-----5:R-:W-:-:S03]  /*189d0*/  IABS R8, R25 ;  /* 0x0000001900087213 */ /* 0x020fc60000000000 */
[----:B------:R-:W3:Y:S01]  /*189e0*/  LDL.LU R24, [R1+0x3ac] ;  /* 0x0003ac0001187983 */ /* 0x000ee20000300800 */
[----:B------:R-:W-:Y:S01]  /*189f0*/  ISETP.GE.AND P6, PT, R25, RZ, PT ;  /* 0x000000ff1900720c */ /* 0x000fe20003fc6270 */
[C---:B------:R-:W-:Y:S02]  /*18a00*/  IMAD R2, R0.reuse, R14, R2 ;  /* 0x0000000e00027224 */ /* 0x040fe400078e0202 */
[----:B------:R-:W5:Y:S01]  /*18a10*/  LDL.LU R25, [R1+0x3b0] ;  /* 0x0003b00001197983 */ /* 0x000f620000300800 */
[----:B------:R-:W-:Y:S02]  /*18a20*/  @!P1 IMAD.IADD R11, R11, 0x1, -R0 ;  /* 0x000000010b0b9824 */ /* 0x000fe400078e0a00 */
[----:B------:R-:W-:-:S03]  /*18a30*/  ISETP.GT.U32.AND P4, PT, R0, R2, PT ;  /* 0x000000020000720c */ /* 0x000fc60003f84070 */
[----:B------:R-:W-:Y:S02]  /*18a40*/  ISETP.GT.U32.AND P5, PT, R0, R11, PT ;  /* 0x0000000b0000720c */ /* 0x000fe40003fa4070 */
[----:B------:R-:W-:-:S08]  /*18a50*/  ISETP.GE.AND P1, PT, R17, RZ, PT ;  /* 0x000000ff1100720c */ /* 0x000fd00003f26270 */
[----:B------:R-:W-:-:S03]  /*18a60*/  @!P4 IMAD.IADD R2, R2, 0x1, -R0 ;  /* 0x000000010202c824 */ /* 0x000fc600078e0a00 */
[----:B------:R-:W-:-:S04]  /*18a70*/  @!P5 IMAD.IADD R11, R11, 0x1, -R0 ;  /* 0x000000010b0bd824 */ /* 0x000fc800078e0a00 */
[----:B------:R-:W-:Y:S01]  /*18a80*/  @!P1 IMAD.MOV R11, RZ, RZ, -R11 ;  /* 0x000000ffff0b9224 */ /* 0x000fe200078e0a0b */
[----:B------:R-:W-:Y:S02]  /*18a90*/  ISETP.GT.U32.AND P1, PT, R0, R2, PT ;  /* 0x000000020000720c */ /* 0x000fe40003f24070 */
[----:B------:R-:W-:-:S11]  /*18aa0*/  ISETP.GE.AND P0, PT, R21, RZ, PT ;  /* 0x000000ff1500720c */ /* 0x000fd60003f06270 */
[----:B------:R-:W-:Y:S02]  /*18ab0*/  @!P1 IMAD.IADD R2, R2, 0x1, -R0 ;  /* 0x0000000102029824 */ /* 0x000fe400078e0a00 */
[----:B------:R-:W-:Y:S02]  /*18ac0*/  @!P0 IMAD.MOV R6, RZ, RZ, -R6 ;  /* 0x000000ffff068224 */ /* 0x000fe400078e0a06 */
[----:B------:R-:W-:Y:S01]  /*18ad0*/  @!P2 IMAD.MOV R2, RZ, RZ, -R2 ;  /* 0x000000ffff02a224 */ /* 0x000fe200078e0a02 */
[----:B--2---:R-:W-:Y:S02]  /*18ae0*/  IABS R7, R26 ;  /* 0x0000001a00077213 */ /* 0x004fe40000000000 */
[----:B------:R-:W-:Y:S02]  /*18af0*/  ISETP.GE.AND P4, PT, R26, RZ, PT ;  /* 0x000000ff1a00720c */ /* 0x000fe40003f86270 */
[----:B------:R-:W2:Y:S04]  /*18b00*/  LDL.LU R26, [R1+0x3b4] ;  /* 0x0003b400011a7983 */ /* 0x000ea80000300800 */
[----:B------:R-:W2:Y:S04]  /*18b10*/  LDL.LU R20, [R1+0x3b8] ;  /* 0x0003b80001147983 */ /* 0x000ea80000300800 */
[----:B------:R0:W-:Y:S04]  /*18b20*/  STL [R1+0x4a0], R11 ;  /* 0x0004a00b01007387 */ /* 0x0001e80000100800 */
[----:B------:R-:W2:Y:S01]  /*18b30*/  LDL.LU R21, [R1+0x3bc] ;  /* 0x0003bc0001157983 */ /* 0x000ea20000300800 */
[----:B0-----:R-:W-:-:S04]  /*18b40*/  IMAD.MOV.U32 R11, RZ, RZ, R4 ;  /* 0x000000ffff0b7224 */ /* 0x001fc800078e0004 */
[----:B------:R-:W-:-:S05]  /*18b50*/  @!P3 IMAD.MOV R11, RZ, RZ, -R11 ;  /* 0x000000ffff0bb224 */ /* 0x000fca00078e0a0b */
[----:B------:R-:W-:Y:S04]  /*18b60*/  STL [R1+0x4b0], R11 ;  /* 0x0004b00b01007387 */ /* 0x000fe80000100800 */
[----:B------:R-:W-:Y:S04]  /*18b70*/  STL [R1+0x4a4], R6 ;  /* 0x0004a40601007387 */ /* 0x000fe80000100800 */
[----:B------:R5:W-:Y:S04]  /*18b80*/  STL [R1+0x4ac], R2 ;  /* 0x0004ac0201007387 */ /* 0x000be80000100800 */
[----:B------:R-:W2:Y:S01]  /*18b90*/  LDL.LU R17, [R1+0x3c0] ;  /* 0x0003c00001117983 */ /* 0x000ea20000300800 */
[----:B----4-:R-:W-:-:S02]  /*18ba0*/  IABS R10, R23 ;  /* 0x00000017000a7213 */ /* 0x010fc40000000000 */
[----:B------:R-:W-:Y:S02]  /*18bb0*/  ISETP.GE.AND P1, PT, R23, RZ, PT ;  /* 0x000000ff1700720c */ /* 0x000fe40003f26270 */
[----:B------:R-:W4:Y:S01]  /*18bc0*/  LDL.LU R23, [R1+0x3c4] ;  /* 0x0003c40001177983 */ /* 0x000f220000300800 */
[----:B------:R-:W-:-:S04]  /*18bd0*/  IMAD.HI.U32 R5, R9, R8, RZ ;  /* 0x0000000809057227 */ /* 0x000fc800078e00ff */
[----:B------:R-:W-:-:S04]  /*18be0*/  IMAD.MOV R5, RZ, RZ, -R5 ;  /* 0x000000ffff057224 */ /* 0x000fc800078e0a05 */
[----:B------:R-:W-:Y:S02]  /*18bf0*/  IMAD R8, R0, R5, R8 ;  /* 0x0000000500087224 */ /* 0x000fe400078e0208 */
[----:B------:R-:W-:-:S03]  /*18c00*/  IMAD.HI.U32 R5, R9, R7, RZ ;  /* 0x0000000709057227 */ /* 0x000fc600078e00ff */
[----:B------:R-:W-:Y:S01]  /*18c10*/  ISETP.GT.U32.AND P5, PT, R0, R8, PT ;  /* 0x000000080000720c */ /* 0x000fe20003fa4070 */
[----:B------:R-:W-:-:S04]  /*18c20*/  IMAD.MOV R5, RZ, RZ, -R5 ;  /* 0x000000ffff057224 */ /* 0x000fc800078e0a05 */
[----:B------:R-:W-:-:S05]  /*18c30*/  IMAD R7, R0, R5, R7 ;  /* 0x0000000500077224 */ /* 0x000fca00078e0207 */
[----:B------:R-:W-:-:S03]  /*18c40*/  ISETP.GT.U32.AND P3, PT, R0, R7, PT ;  /* 0x000000070000720c */ /* 0x000fc60003f64070 */
[----:B------:R-:W-:Y:S01]  /*18c50*/  @!P5 IMAD.IADD R8, R8, 0x1, -R0 ;  /* 0x000000010808d824 */ /* 0x000fe200078e0a00 */
[----:B------:R-:W-:-:S04]  /*18c60*/  IABS R12, R22 ;  /* 0x00000016000c7213 */ /* 0x000fc80000000000 */
[----:B------:R-:W-:Y:S01]  /*18c70*/  ISETP.GT.U32.AND P5, PT, R0, R8, PT ;  /* 0x000000080000720c */ /* 0x000fe20003fa4070 */
[----:B------:R-:W-:-:S04]  /*18c80*/  IMAD.HI.U32 R5, R9, R12, RZ ;  /* 0x0000000c09057227 */ /* 0x000fc800078e00ff */
[----:B------:R-:W-:Y:S02]  /*18c90*/  @!P3 IMAD.IADD R7, R7, 0x1, -R0 ;  /* 0x000000010707b824 */ /* 0x000fe400078e0a00 */
[----:B------:R-:W-:-:S03]  /*18ca0*/  IMAD.HI.U32 R4, R9, R10, RZ ;  /* 0x0000000a09047227 */ /* 0x000fc600078e00ff */
[----:B------:R-:W-:Y:S01]  /*18cb0*/  ISETP.GT.U32.AND P2, PT, R0, R7, PT ;  /* 0x000000070000720c */ /* 0x000fe20003f44070 */
[----:B------:R-:W-:Y:S02]  /*18cc0*/  IMAD.MOV R5, RZ, RZ, -R5 ;  /* 0x000000ffff057224 */ /* 0x000fe400078e0a05 */
[----:B------:R-:W-:Y:S01]  /*18cd0*/  @!P5 IMAD.IADD R8, R8, 0x1, -R0 ;  /* 0x000000010808d824 */ /* 0x000fe200078e0a00 */
[----:B------:R-:W-:Y:S01]  /*18ce0*/  ISETP.GE.AND P0, PT, R22, RZ, PT ;  /* 0x000000ff1600720c */ /* 0x000fe20003f06270 */
[----:B------:R-:W-:Y:S01]  /*18cf0*/  IMAD.MOV R4, RZ, RZ, -R4 ;  /* 0x000000ffff047224 */ /* 0x000fe200078e0a04 */
[----:B------:R-:W4:Y:S01]  /*18d00*/  LDL.LU R22, [R1+0x3c8] ;  /* 0x0003c80001167983 */ /* 0x000f220000300800 */
[C---:B------:R-:W-:Y:S02]  /*18d10*/  IMAD R12, R0.reuse, R5, R12 ;  /* 0x00000005000c7224 */ /* 0x040fe400078e020c */
[----:B------:R-:W-:Y:S02]  /*18d20*/  IMAD.MOV.U32 R14, RZ, RZ, R8 ;  /* 0x000000ffff0e7224 */ /* 0x000fe400078e0008 */
[----:B------:R-:W-:-:S02]  /*18d30*/  IMAD R10, R0, R4, R10 ;  /* 0x00000004000a7224 */ /* 0x000fc400078e020a */
[----:B------:R-:W-:Y:S01]  /*18d40*/  @!P6 IMAD.MOV R14, RZ, RZ, -R14 ;  /* 0x000000ffff0ee224 */ /* 0x000fe200078e0a0e */
[C---:B------:R-:W-:Y:S01]  /*18d50*/  ISETP.GT.U32.AND P6, PT, R0.reuse, R12, PT ;  /* 0x0000000c0000720c */ /* 0x040fe20003fc4070 */
[----:B------:R-:W-:Y:S01]  /*18d60*/  @!P2 IMAD.IADD R7, R7, 0x1, -R0 ;  /* 0x000000010707a824 */ /* 0x000fe200078e0a00 */
[----:B------:R-:W-:Y:S02]  /*18d70*/  ISETP.GT.U32.AND P2, PT, R0, R10, PT ;  /* 0x0000000a0000720c */ /* 0x000fe40003f44070 */
[----:B------:R-:W-:Y:S01]  /*18d80*/  STL [R1+0x4a8], R14 ;  /* 0x0004a80e01007387 */ /* 0x000fe20000100800 */
[----:B------:R-:W-:-:S08]  /*18d90*/  IMAD.MOV.U32 R15, RZ, RZ, R7 ;  /* 0x000000ffff0f7224 */ /* 0x000fd000078e0007 */
[--C-:B------:R-:W-:Y:S02]  /*18da0*/  @!P6 IMAD.IADD R12, R12, 0x1, -R0.reuse ;  /* 0x000000010c0ce824 */ /* 0x100fe400078e0a00 */
[----:B------:R-:W-:-:S03]  /*18db0*/  @!P2 IMAD.IADD R10, R10, 0x1, -R0 ;  /* 0x000000010a0aa824 */ /* 0x000fc600078e0a00 */
[C---:B------:R-:W-:Y:S01]  /*18dc0*/  ISETP.GT.U32.AND P2, PT, R0.reuse, R12, PT ;  /* 0x0000000c0000720c */ /* 0x040fe20003f44070 */
[----:B------:R-:W-:Y:S01]  /*18dd0*/  @!P4 IMAD.MOV R15, RZ, RZ, -R15 ;  /* 0x000000ffff0fc224 */ /* 0x000fe200078e0a0f */
[----:B------:R-:W-:Y:S02]  /*18de0*/  ISETP.GT.U32.AND P4, PT, R0, R10, PT ;  /* 0x0000000a0000720c */ /* 0x000fe40003f84070 */
[----:B---3--:R-:W-:Y:S02]  /*18df0*/  IABS R4, R24 ;  /* 0x0000001800047213 */ /* 0x008fe40000000000 */
[----:B------:R-:W-:Y:S02]  /*18e00*/  ISETP.GE.AND P5, PT, R24, RZ, PT ;  /* 0x000000ff1800720c */ /* 0x000fe40003fa6270 */
[----:B-----5:R-:W-:Y:S01]  /*18e10*/  IABS R2, R25 ;  /* 0x0000001900027213 */ /* 0x020fe20000000000 */
[----:B------:R-:W3:Y:S01]  /*18e20*/  LDL.LU R24, [R1+0x3cc] ;  /* 0x0003cc0001187983 */ /* 0x000ee20000300800 */
[----:B------:R-:W-:-:S04]  /*18e30*/  IMAD.HI.U32 R13, R9, R4, RZ ;  /* 0x00000004090d7227 */ /* 0x000fc800078e00ff */
[----:B------:R-:W-:-:S04]  /*18e40*/  IMAD.HI.U32 R8, R9, R2, RZ ;  /* 0x0000000209087227 */ /* 0x000fc800078e00ff */
[----:B------:R-:W-:Y:S01]  /*18e50*/  IMAD.MOV R13, RZ, RZ, -R13 ;  /* 0x000000ffff0d7224 */ /* 0x000fe200078e0a0d */
[----:B------:R-:W-:Y:S01]  /*18e60*/  ISETP.GE.AND P3, PT, R25, RZ, PT ;  /* 0x000000ff1900720c */ /* 0x000fe20003f66270 */
[----:B------:R-:W-:Y:S01]  /*18e70*/  IMAD.MOV R8, RZ, RZ, -R8 ;  /* 0x000000ffff087224 */ /* 0x000fe200078e0a08 */
[----:B------:R-:W5:Y:S01]  /*18e80*/  LDL.LU R25, [R1+0x3d0] ;  /* 0x0003d00001197983 */ /* 0x000f620000300800 */
[C---:B------:R-:W-:Y:S02]  /*18e90*/  IMAD R4, R0.reuse, R13, R4 ;  /* 0x0000000d00047224 */ /* 0x040fe400078e0204 */
[----:B------:R-:W-:-:S03]  /*18ea0*/  IMAD R2, R0, R8, R2 ;  /* 0x0000000800027224 */ /* 0x000fc600078e0202 */
[----:B------:R-:W-:Y:S01]  /*18eb0*/  ISETP.GT.U32.AND P6, PT, R0, R4, PT ;  /* 0x000000040000720c */ /* 0x000fe20003fc4070 */
[--C-:B------:R-:W-:Y:S01]  /*18ec0*/  @!P2 IMAD.IADD R12, R12, 0x1, -R0.reuse ;  /* 0x000000010c0ca824 */ /* 0x100fe200078e0a00 */
[----:B------:R-:W-:Y:S01]  /*18ed0*/  ISETP.GT.U32.AND P2, PT, R0, R2, PT ;  /* 0x000000020000720c */ /* 0x000fe20003f44070 */
[----:B------:R-:W-:Y:S02]  /*18ee0*/  @!P4 IMAD.IADD R10, R10, 0x1, -R0 ;  /* 0x000000010a0ac824 */ /* 0x000fe400078e0a00 */
[----:B------:R-:W-:Y:S02]  /*18ef0*/  IMAD.MOV.U32 R16, RZ, RZ, R12 ;  /* 0x000000ffff107224 */ /* 0x000fe400078e000c */
[----:B------:R-:W-:Y:S02]  /*18f00*/  @!P1 IMAD.MOV R10, RZ, RZ, -R10 ;  /* 0x000000ffff0a9224 */ /* 0x000fe400078e0a0a */
[----:B------:R-:W-:Y:S01]  /*18f10*/  @!P0 IMAD.MOV R16, RZ, RZ, -R16 ;  /* 0x000000ffff108224 */ /* 0x000fe200078e0a10 */
[----:B------:R-:W-:Y:S03]  /*18f20*/  STL [R1+0x490], R15 ;  /* 0x0004900f01007387 */ /* 0x000fe60000100800 */
[--C-:B------:R-:W-:Y:S01]  /*18f30*/  @!P6 IMAD.IADD R4, R4, 0x1, -R0.reuse ;  /* 0x000000010404e824 */ /* 0x100fe200078e0a00 */
[----:B------:R-:W-:Y:S01]  /*18f40*/  STL [R1+0x494], R16 ;  /* 0x0004941001007387 */ /* 0x000fe20000100800 */
[----:B------:R-:W-:-:S03]  /*18f50*/  @!P2 IMAD.IADD R2, R2, 0x1, -R0 ;  /* 0x000000010202a824 */ /* 0x000fc600078e0a00 */
[----:B------:R0:W-:Y:S01]  /*18f60*/  STL [R1+0x48c], R10 ;  /* 0x00048c0a01007387 */ /* 0x0001e20000100800 */
[----:B------:R-:W-:-:S13]  /*18f70*/  ISETP.GT.U32.AND P6, PT, R0, R4, PT ;  /* 0x000000040000720c */ /* 0x000fda0003fc4070 */
[----:B------:R-:W-:-:S04]  /*18f80*/  @!P6 IMAD.IADD R4, R4, 0x1, -R0 ;  /* 0x000000010404e824 */ /* 0x000fc800078e0a00 */
[----:B0-----:R-:W-:-:S04]  /*18f90*/  IMAD.MOV.U32 R10, RZ, RZ, R4 ;  /* 0x000000ffff0a7224 */ /* 0x001fc800078e0004 */
[----:B------:R-:W-:Y:S01]  /*18fa0*/  @!P5 IMAD.MOV R10, RZ, RZ, -R10 ;  /* 0x000000ffff0ad224 */ /* 0x000fe200078e0a0a */
[----:B--2---:R-:W-:-:S05]  /*18fb0*/  IABS R6, R26 ;  /* 0x0000001a00067213 */ /* 0x004fca0000000000 */
[----:B------:R-:W-:Y:S01]  /*18fc0*/  IMAD.HI.U32 R14, R9, R6, RZ ;  /* 0x00000006090e7227 */ /* 0x000fe200078e00ff */
[----:B------:R-:W-:Y:S02]  /*18fd0*/  ISETP.GE.AND P2, PT, R26, RZ, PT ;  /* 0x000000ff1a00720c */ /* 0x000fe40003f46270 */
[----:B------:R-:W2:Y:S01]  /*18fe0*/  LDL.LU R26, [R1+0x3d4] ;  /* 0x0003d400011a7983 */ /* 0x000ea20000300800 */
        /* <DEDUP_REMOVED lines=8> */
[----:B------:R-:W-:Y:S01]  /*19070*/  @!P0 IMAD.IADD R6, R6, 0x1, -R0 ;  /* 0x0000000106068824 */ /* 0x000fe200078e0a00 */
[----:B------:R-:W-:-:S09]  /*19080*/  ISETP.GT.U32.AND P0, PT, R0, R2, PT ;  /* 0x000000020000720c */ /* 0x000fd20003f04070 */
[----:B------:R-:W-:-:S04]  /*19090*/  @!P6 IMAD.IADD R11, R11, 0x1, -R0 ;  /* 0x000000010b0be824 */ /* 0x000fc800078e0a00 */
        /* <DEDUP_REMOVED lines=8> */
[----:B------:R0:W-:Y:S01]  /*19120*/  STL [R1+0x488], R10 ;  /* 0x0004880a01007387 */ /* 0x0001e20000100800 */
        /* <DEDUP_REMOVED lines=15> */
[----:B------:R-:W-:Y:S02]  /*19220*/  IABS R13, R17 ;  /* 0x00000011000d7213 */ /* 0x000fe40000000000 */
[C---:B------:R-:W-:Y:S01]  /*19230*/  ISETP.GT.U32.AND P4, PT, R0.reuse, R6, PT ;  /* 0x000000060000720c */ /* 0x040fe20003f84070 */
[----:B------:R-:W-:Y:S02]  /*19240*/  IMAD R14, R0, R14, R7 ;  /* 0x0000000e000e7224 */ /* 0x000fe400078e0207 */
[----:B------:R-:W-:-:S04]  /*19250*/  IMAD.HI.U32 R12, R9, R13, RZ ;  /* 0x0000000d090c7227 */ /* 0x000fc800078e00ff */
[----:B------:R-:W-:Y:S02]  /*19260*/  IMAD.MOV R12, RZ, RZ, -R12 ;  /* 0x000000ffff0c7224 */ /* 0x000fe400078e0a0c */
[----:B------:R-:W-:Y:S01]  /*19270*/  @!P6 IMAD.IADD R5, R5, 0x1, -R0 ;  /* 0x000000010505e824 */ /* 0x000fe200078e0a00 */
[C---:B------:R-:W-:Y:S01]  /*19280*/  ISETP.GT.U32.AND P6, PT, R0.reuse, R14, PT ;  /* 0x0000000e0000720c */ /* 0x040fe20003fc4070 */
[----:B------:R-:W-:Y:S02]  /*19290*/  IMAD.MOV.U32 R15, RZ, RZ, R2 ;  /* 0x000000ffff0f7224 */ /* 0x000fe400078e0002 */
[----:B------:R-:W-:Y:S02]  /*192a0*/  IMAD R12, R0, R12, R13 ;  /* 0x0000000c000c7224 */ /* 0x000fe400078e020d */
[----:B------:R-:W-:Y:S01]  /*192b0*/  @!P4 IMAD.IADD R6, R6, 0x1, -R0 ;  /* 0x000000010606c824 */ /* 0x000fe200078e0a00 */
[----:B------:R-:W-:Y:S01]  /*192c0*/  ISETP.GE.AND P4, PT, R20, RZ, PT ;  /* 0x000000ff1400720c */ /* 0x000fe20003f86270 */
[----:B------:R-:W-:Y:S01]  /*192d0*/  @!P3 IMAD.MOV R15, RZ, RZ, -R15 ;  /* 0x000000ffff0fb224 */ /* 0x000fe200078e0a0f */
[----:B------:R-:W-:Y:S01]  /*192e0*/  ISETP.GT.U32.AND P5, PT, R0, R12, PT ;  /* 0x0000000c0000720c */ /* 0x000fe20003fa4070 */
[----:B------:R-:W-:Y:S01]  /*192f0*/  @!P2 IMAD.MOV R6, RZ, RZ, -R6 ;  /* 0x000000ffff06a224 */ /* 0x000fe200078e0a06 */
[----:B---3--:R-:W-:-:S05]  /*19300*/  IABS R4, R24 ;  /* 0x0000001800047213 */ /* 0x008fca0000000000 */
[C---:B------:R-:W-:Y:S01]  /*19310*/  IMAD.HI.U32 R13, R9.reuse, R4, RZ ;  /* 0x00000004090d7227 */ /* 0x040fe200078e00ff */
[----:B------:R-:W-:Y:S03]  /*19320*/  STL [R1+0x484], R15 ;  /* 0x0004840f01007387 */ /* 0x000fe60000100800 */
[----:B------:R-:W-:Y:S01]  /*19330*/  IMAD.MOV R13, RZ, RZ, -R13 ;  /* 0x000000ffff0d7224 */ /* 0x000fe200078e0a0d */
[----:B------:R1:W-:Y:S01]  /*19340*/  STL [R1+0x480], R6 ;  /* 0x0004800601007387 */ /* 0x0003e20000100800 */
[----:B-----5:R-:W-:Y:S01]  /*19350*/  IABS R7, R25 ;  /* 0x0000001900077213 */ /* 0x020fe20000000000 */
[----:B------:R-:W-:Y:S02]  /*19360*/  @!P6 IMAD.IADD R14, R14, 0x1, -R0 ;  /* 0x000000010e0ee824 */ /* 0x000fe400078e0a00 */
[C---:B------:R-:W-:Y:S01]  /*19370*/  IMAD R4, R0.reuse, R13, R4 ;  /* 0x0000000d00047224 */ /* 0x040fe200078e0204 */
[----:B------:R-:W-:Y:S01]  /*19380*/  ISETP.GT.U32.AND P2, PT, R0, R8, PT ;  /* 0x000000080000720c */ /* 0x000fe20003f44070 */
[----:B0-----:R-:W-:-:S04]  /*19390*/  IMAD.HI.U32 R10, R9, R7, RZ ;  /* 0x00000007090a7227 */ /* 0x001fc800078e00ff */
[----:B-1----:R-:W-:Y:S01]  /*193a0*/  IMAD.MOV.U32 R6, RZ, RZ, R5 ;  /* 0x000000ffff067224 */ /* 0x002fe200078e0005 */
[C---:B------:R-:W-:Y:S01]  /*193b0*/  ISETP.GT.U32.AND P3, PT, R0.reuse, R14, PT ;  /* 0x0000000e0000720c */ /* 0x040fe20003f64070 */
[----:B------:R-:W-:Y:S02]  /*193c0*/  IMAD.MOV R2, RZ, RZ, -R10 ;  /* 0x000000ffff027224 */ /* 0x000fe400078e0a0a */
[----:B------:R-:W-:Y:S01]  /*193d0*/  @!P4 IMAD.MOV R6, RZ, RZ, -R6 ;  /* 0x000000ffff06c224 */ /* 0x000fe200078e0a06 */
[----:B------:R-:W-:Y:S01]  /*193e0*/  ISETP.GT.U32.AND P4, PT, R0, R4, PT ;  /* 0x000000040000720c */ /* 0x000fe20003f84070 */
[----:B------:R-:W-:Y:S02]  /*193f0*/  IMAD.MOV.U32 R10, RZ, RZ, R11 ;  /* 0x000000ffff0a7224 */ /* 0x000fe400078e000b */
[----:B------:R-:W-:Y:S02]  /*19400*/  @!P5 IMAD.IADD R12, R12, 0x1, -R0 ;  /* 0x000000010c0cd824 */ /* 0x000fe400078e0a00 */
[----:B------:R-:W-:Y:S01]  /*19410*/  @!P1 IMAD.MOV R10, RZ, RZ, -R10 ;  /* 0x000000ffff0a9224 */ /* 0x000fe200078e0a0a */
[----:B------:R0:W-:Y:S02]  /*19420*/  STL [R1+0x47c], R6 ;  /* 0x00047c0601007387 */ /* 0x0001e40000100800 */
[----:B------:R-:W-:Y:S01]  /*19430*/  ISETP.GT.U32.AND P6, PT, R0, R12, PT ;  /* 0x0000000c0000720c */ /* 0x000fe20003fc4070 */
[--C-:B------:R-:W-:Y:S01]  /*19440*/  @!P2 IMAD.IADD R8, R8, 0x1, -R0.reuse ;  /* 0x000000010808a824 */ /* 0x100fe200078e0a00 */
[----:B------:R-:W-:Y:S01]  /*19450*/  STL [R1+0x478], R10 ;  /* 0x0004780a01007387 */ /* 0x000fe20000100800 */
[----:B------:R-:W-:Y:S01]  /*19460*/  ISETP.GE.AND P2, PT, R24, RZ, PT ;  /* 0x000000ff1800720c */ /* 0x000fe20003f46270 */
[--C-:B------:R-:W-:Y:S01]  /*19470*/  @!P3 IMAD.IADD R14, R14, 0x1, -R0.reuse ;  /* 0x000000010e0eb824 */ /* 0x100fe200078e0a00 */
[----:B------:R-:W-:Y:S01]  /*19480*/  ISETP.GE.AND P3, PT, R25, RZ, PT ;  /* 0x000000ff1900720c */ /* 0x000fe20003f66270 */
[----:B------:R-:W3:Y:S01]  /*19490*/  LDL.LU R24, [R1+0x3e0] ;  /* 0x0003e00001187983 */ /* 0x000ee20000300800 */
[----:B------:R-:W-:-:S03]  /*194a0*/  @!P4 IMAD.IADD R4, R4, 0x1, -R0 ;  /* 0x000000010404c824 */ /* 0x000fc600078e0a00 */
[----:B------:R-:W5:Y:S01]  /*194b0*/  LDL.LU R25, [R1+0x3e4] ;  /* 0x0003e40001197983 */ /* 0x000f620000300800 */
[----:B0-----:R-:W-:Y:S02]  /*194c0*/  IMAD R6, R0, R2, R7 ;  /* 0x0000000200067224 */ /* 0x001fe400078e0207 */
[----:B------:R-:W-:Y:S01]  /*194d0*/  @!P6 IMAD.IADD R12, R12, 0x1, -R0 ;  /* 0x000000010c0ce824 */ /* 0x000fe200078e0a00 */
[----:B------:R-:W-:Y:S02]  /*194e0*/  ISETP.GE.AND P5, PT, R17, RZ, PT ;  /* 0x000000ff1100720c */ /* 0x000fe40003fa6270 */
[----:B------:R-:W-:Y:S01]  /*194f0*/  ISETP.GT.U32.AND P6, PT, R0, R6, PT ;  /* 0x000000060000720c */ /* 0x000fe20003fc4070 */
[----:B------:R-:W-:Y:S01]  /*19500*/  IMAD.MOV.U32 R11, RZ, RZ, R12 ;  /* 0x000000ffff0b7224 */ /* 0x000fe200078e000c */
[----:B------:R-:W-:Y:S01]  /*19510*/  ISETP.GE.AND P1, PT, R22, RZ, PT ;  /* 0x000000ff1600720c */ /* 0x000fe20003f26270 */
[----:B------:R-:W-:-:S08]  /*19520*/  IMAD.MOV.U32 R12, RZ, RZ, R8 ;  /* 0x000000ffff0c7224 */ /* 0x000fd000078e0008 */
[----:B------:R-:W-:Y:S02]  /*19530*/  @!P5 IMAD.MOV R11, RZ, RZ, -R11 ;  /* 0x000000ffff0bd224 */ /* 0x000fe400078e0a0b */
[----:B------:R-:W-:Y:S01]  /*19540*/  @!P6 IMAD.IADD R6, R6, 0x1, -R0 ;  /* 0x000000010606e824 */ /* 0x000fe200078e0a00 */
[----:B------:R-:W-:Y:S01]  /*19550*/  ISETP.GT.U32.AND P6, PT, R0, R4, PT ;  /* 0x000000040000720c */ /* 0x000fe20003fc4070 */
[----:B------:R-:W-:-:S12]  /*19560*/  @!P0 IMAD.MOV R12, RZ, RZ, -R12 ;  /* 0x000000ffff0c8224 */ /* 0x000fd800078e0a0c */
[----:B------:R-:W-:Y:S01]  /*19570*/  @!P6 IMAD.IADD R4, R4, 0x1, -R0 ;  /* 0x000000010404e824 */ /* 0x000fe200078e0a00 */
[----:B--2---:R-:W-:Y:S02]  /*19580*/  IABS R5, R26 ;  /* 0x0000001a00057213 */ /* 0x004fe40000000000 */
[----:B------:R-:W-:Y:S02]  /*19590*/  ISETP.GE.AND P4, PT, R26, RZ, PT ;  /* 0x000000ff1a00720c */ /* 0x000fe40003f86270 */
[----:B------:R-:W2:Y:S04]  /*195a0*/  LDL.LU R26, [R1+0x3e8] ;  /* 0x0003e800011a7983 */ /* 0x000ea80000300800 */
[----:B------:R-:W2:Y:S04]  /*195b0*/  LDL.LU R20, [R1+0x3ec] ;  /* 0x0003ec0001147983 */ /* 0x000ea80000300800 */
[----:B------:R0:W-:Y:S04]  /*195c0*/  STL [R1+0x474], R11 ;  /* 0x0004740b01007387 */ /* 0x0001e80000100800 */
[----:B------:R-:W2:Y:S01]  /*195d0*/  LDL.LU R22, [R1+0x3f0] ;  /* 0x0003f00001167983 */ /* 0x000ea20000300800 */
[----:B0-----:R-:W-:-:S04]  /*195e0*/  IMAD.MOV.U32 R11, RZ, RZ, R14 ;  /* 0x000000ffff0b7224 */ /* 0x001fc800078e000e */
[----:B------:R-:W-:Y:S01]  /*195f0*/  @!P1 IMAD.MOV R11, RZ, RZ, -R11 ;  /* 0x000000ffff0b9224 */ /* 0x000fe200078e0a0b */
        /* <DEDUP_REMOVED lines=9> */
[----:B------:R-:W-:Y:S01]  /*19690*/  IMAD.MOV.U32 R7, RZ, RZ, R5 ;  /* 0x000000ffff077224 */ /* 0x000fe200078e0005 */
[----:B------:R-:W-:Y:S02]  /*196a0*/  IABS R2, R21 ;  /* 0x0000001500027213 */ /* 0x000fe40000000000 */
[----:B------:R-:W-:Y:S02]  /*196b0*/  ISETP.GE.AND P1, PT, R21, RZ, PT ;  /* 0x000000ff1500720c */ /* 0x000fe40003f26270 */
[----:B------:R-:W4:Y:S01]  /*196c0*/  LDL.LU R21, [R1+0x3fc] ;  /* 0x0003fc0001157983 */ /* 0x000f220000300800 */
[----:B------:R-:W-:-:S04]  /*196d0*/  IMAD.HI.U32 R5, R9, R7, RZ ;  /* 0x0000000709057227 */ /* 0x000fc800078e00ff */
[----:B------:R-:W-:-:S04]  /*196e0*/  IMAD.MOV R5, RZ, RZ, -R5 ;  /* 0x000000ffff057224 */ /* 0x000fc800078e0a05 */
[----:B------:R-:W-:-:S05]  /*196f0*/  IMAD R7, R0, R5, R7 ;  /* 0x0000000500077224 */ /* 0x000fca00078e0207 */
[C---:B------:R-:W-:Y:S02]  /*19700*/  ISETP.GT.U32.AND P0, PT, R0.reuse, R7, PT ;  /* 0x000000070000720c */ /* 0x040fe40003f04070 */
[----:B------:R-:W-:Y:S01]  /*19710*/  ISETP.GT.U32.AND P5, PT, R0, R6, PT ;  /* 0x000000060000720c */ /* 0x000fe20003fa4070 */
[----:B------:R-:W-:-:S04]  /*19720*/  IMAD.HI.U32 R5, R9, R2, RZ ;  /* 0x0000000209057227 */ /* 0x000fc800078e00ff */
[----:B------:R-:W-:-:S06]  /*19730*/  IMAD.HI.U32 R8, R9, R10, RZ ;  /* 0x0000000a09087227 */ /* 0x000fcc00078e00ff */
[----:B------:R-:W-:Y:S02]  /*19740*/  @!P0 IMAD.IADD R7, R7, 0x1, -R0 ;  /* 0x0000000107078824 */ /* 0x000fe400078e0a00 */
[----:B------:R-:W-:-:S03]  /*19750*/  IMAD.MOV R5, RZ, RZ, -R5 ;  /* 0x000000ffff057224 */ /* 0x000fc600078e0a05 */
[C---:B------:R-:W-:Y:S01]  /*19760*/  ISETP.GT.U32.AND P2, PT, R0.reuse, R7, PT ;  /* 0x000000070000720c */ /* 0x040fe20003f44070 */
[----:B------:R-:W-:Y:S02]  /*19770*/  IMAD.MOV R8, RZ, RZ, -R8 ;  /* 0x000000ffff087224 */ /* 0x000fe400078e0a08 */
[----:B------:R-:W-:Y:S02]  /*19780*/  IMAD R12, R0, R5, R2 ;  /* 0x00000005000c7224 */ /* 0x000fe400078e0202 */
[----:B------:R-:W-:Y:S02]  /*19790*/  @!P5 IMAD.IADD R6, R6, 0x1, -R0 ;  /* 0x000000010606d824 */ /* 0x000fe400078e0a00 */
[C---:B------:R-:W-:Y:S02]  /*197a0*/  IMAD R10, R0.reuse, R8, R10 ;  /* 0x00000008000a7224 */ /* 0x040fe400078e020a */
[----:B------:R-:W-:Y:S01]  /*197b0*/  @!P3 IMAD.MOV R6, RZ, RZ, -R6 ;  /* 0x000000ffff06b224 */ /* 0x000fe200078e0a06 */
[----:B------:R-:W-:-:S03]  /*197c0*/  ISETP.GT.U32.AND P3, PT, R0, R12, PT ;  /* 0x0000000c0000720c */ /* 0x000fc60003f64070 */
[--C-:B------:R-:W-:Y:S01]  /*197d0*/  @!P2 IMAD.IADD R7, R7, 0x1, -R0.reuse ;  /* 0x000000010707a824 */ /* 0x100fe200078e0a00 */
[----:B------:R-:W-:Y:S01]  /*197e0*/  ISETP.GT.U32.AND P2, PT, R0, R10, PT ;  /* 0x0000000a0000720c */ /* 0x000fe20003f44070 */
[----:B------:R0:W-:Y:S08]  /*197f0*/  STL [R1+0x464], R6 ;  /* 0x0004640601007387 */ /* 0x0001f00000100800 */
[----:B------:R-:W-:-:S04]  /*19800*/  @!P3 IMAD.IADD R12, R12, 0x1, -R0 ;  /* 0x000000010c0cb824 */ /* 0x000fc800078e0a00 */
[----:B------:R-:W-:Y:S01]  /*19810*/  @!P2 IMAD.IADD R10, R10, 0x1, -R0 ;  /* 0x000000010a0aa824 */ /* 0x000fe200078e0a00 */
[----:B------:R-:W-:Y:S01]  /*19820*/  ISETP.GT.U32.AND P2, PT, R0, R12, PT ;  /* 0x0000000c0000720c */ /* 0x000fe20003f44070 */
[----:B------:R-:W-:Y:S01]  /*19830*/  IMAD.MOV.U32 R15, RZ, RZ, R7 ;  /* 0x000000ffff0f7224 */ /* 0x000fe200078e0007 */
[----:B---3--:R-:W-:Y:S02]  /*19840*/  IABS R4, R24 ;  /* 0x0000001800047213 */ /* 0x008fe40000000000 */
[----:B------:R-:W-:Y:S02]  /*19850*/  ISETP.GE.AND P5, PT, R24, RZ, PT ;  /* 0x000000ff1800720c */ /* 0x000fe40003fa6270 */
[----:B-----5:R-:W-:Y:S01]  /*19860*/  ISETP.GE.AND P0, PT, R25, RZ, PT ;  /* 0x000000ff1900720c */ /* 0x020fe20003f06270 */
[C---:B------:R-:W-:Y:S01]  /*19870*/  IMAD.HI.U32 R14, R9.reuse, R4, RZ ;  /* 0x00000004090e7227 */ /* 0x040fe200078e00ff */
[----:B------:R-:W-:Y:S01]  /*19880*/  IABS R2, R25 ;  /* 0x0000001900027213 */ /* 0x000fe20000000000 */
[----:B------:R-:W3:Y:S04]  /*19890*/  LDL.LU R24, [R1+0x400] ;  /* 0x0004000001187983 */ /* 0x000ee80000300800 */
[----:B------:R-:W5:Y:S01]  /*198a0*/  LDL.LU R25, [R1+0x404] ;  /* 0x0004040001197983 */ /* 0x000f620000300800 */
[----:B------:R-:W-:-:S04]  /*198b0*/  IMAD.HI.U32 R8, R9, R2, RZ ;  /* 0x0000000209087227 */ /* 0x000fc800078e00ff */
[----:B------:R-:W-:Y:S02]  /*198c0*/  IMAD.MOV R8, RZ, RZ, -R8 ;  /* 0x000000ffff087224 */ /* 0x000fe400078e0a08 */
[----:B------:R-:W-:Y:S02]  /*198d0*/  @!P2 IMAD.IADD R12, R12, 0x1, -R0 ;  /* 0x000000010c0ca824 */ /* 0x000fe400078e0a00 */
[C---:B------:R-:W-:Y:S02]  /*198e0*/  IMAD R2, R0.reuse, R8, R2 ;  /* 0x0000000800027224 */ /* 0x040fe400078e0202 */
[----:B------:R-:W-:Y:S02]  /*198f0*/  @!P4 IMAD.MOV R15, RZ, RZ, -R15 ;  /* 0x000000ffff0fc224 */ /* 0x000fe400078e0a0f */
[----:B------:R-:W-:Y:S01]  /*19900*/  IMAD.MOV.U32 R16, RZ, RZ, R12 ;  /* 0x000000ffff107224 */ /* 0x000fe200078e000c */
[----:B------:R-:W-:-:S03]  /*19910*/  ISETP.GT.U32.AND P2, PT, R0, R2, PT ;  /* 0x000000020000720c */ /* 0x000fc60003f44070 */
[----:B------:R-:W-:Y:S01]  /*19920*/  @!P1 IMAD.MOV R16, RZ, RZ, -R16 ;  /* 0x000000ffff109224 */ /* 0x000fe200078e0a10 */
[----:B------:R1:W-:Y:S04]  /*19930*/  STL [R1+0x45c], R15 ;  /* 0x00045c0f01007387 */ /* 0x0003e80000100800 */
[----:B------:R-:W-:Y:S05]  /*19940*/  STL [R1+0x460], R16 ;  /* 0x0004601001007387 */ /* 0x000fea0000100800 */
[----:B------:R-:W-:Y:S01]  /*19950*/  @!P2 IMAD.IADD R2, R2, 0x1, -R0 ;  /* 0x000000010202a824 */ /* 0x000fe200078e0a00 */
        /* <DEDUP_REMOVED lines=9> */
[----:B------:R-:W-:Y:S01]  /*199f0*/  @!P3 IMAD.IADD R4, R4, 0x1, -R0 ;  /* 0x000000010404b824 */ /* 0x000fe200078e0a00 */
[C---:B------:R-:W-:Y:S01]  /*19a00*/  ISETP.GT.U32.AND P3, PT, R0.reuse, R10, PT ;  /* 0x0000000a0000720c */ /* 0x040fe20003f64070 */
[----:B------:R-:W-:-:S03]  /*19a10*/  IMAD R6, R0, R14, R6 ;  /* 0x0000000e00067224 */ /* 0x000fc600078e0206 */
[C---:B------:R-:W-:Y:S01]  /*19a20*/  ISETP.GT.U32.AND P4, PT, R0.reuse, R4, PT ;  /* 0x000000040000720c */ /* 0x040fe20003f84070 */
[----:B------:R-:W-:Y:S01]  /*19a30*/  IMAD.MOV R8, RZ, RZ, -R8 ;  /* 0x000000ffff087224 */ /* 0x000fe200078e0a08 */
[C---:B------:R-:W-:Y:S02]  /*19a40*/  ISETP.GT.U32.AND P1, PT, R0.reuse, R6, PT ;  /* 0x000000060000720c */ /* 0x040fe40003f24070 */
[----:B------:R-:W-:Y:S01]  /*19a50*/  IABS R5, R20 ;  /* 0x0000001400057213 */ /* 0x000fe20000000000 */
[----:B------:R-:W-:-:S04]  /*19a60*/  IMAD R11, R0, R8, R11 ;  /* 0x00000008000b7224 */ /* 0x000fc800078e020b */
[----:B------:R-:W-:Y:S02]  /*19a70*/  @!P3 IMAD.IADD R10, R10, 0x1, -R0 ;  /* 0x000000010a0ab824 */ /* 0x000fe400078e0a00 */
[----:B------:R-:W-:-:S04]  /*19a80*/  IMAD.HI.U32 R13, R9, R5, RZ ;  /* 0x00000005090d7227 */ /* 0x000fc800078e00ff */
[----:B------:R-:W-:Y:S01]  /*19a90*/  @!P4 IMAD.IADD R4, R4, 0x1, -R0 ;  /* 0x000000010404c824 */ /* 0x000fe200078e0a00 */
[----:B------:R-:W-:Y:S01]  /*19aa0*/  ISETP.GT.U32.AND P4, PT, R0, R11, PT ;  /* 0x0000000b0000720c */ /* 0x000fe20003f84070 */
[----:B------:R-:W-:Y:S01]  /*19ab0*/  @!P6 IMAD.MOV R10, RZ, RZ, -R10 ;  /* 0x000000ffff0ae224 */ /* 0x000fe200078e0a0a */
[----:B------:R-:W-:Y:S01]  /*19ac0*/  ISETP.GE.AND P2, PT, R26, RZ, PT ;  /* 0x000000ff1a00720c */ /* 0x000fe20003f46270 */
[----:B------:R-:W-:Y:S02]  /*19ad0*/  IMAD.MOV R13, RZ, RZ, -R13 ;  /* 0x000000ffff0d7224 */ /* 0x000fe400078e0a0d */
[----:B------:R-:W-:Y:S01]  /*19ae0*/  @!P1 IMAD.IADD R6, R6, 0x1, -R0 ;  /* 0x0000000106069824 */ /* 0x000fe200078e0a00 */
[C---:B------:R-:W-:Y:S01]  /*19af0*/  ISETP.GT.U32.AND P1, PT, R0.reuse, R2, PT ;  /* 0x000000020000720c */ /* 0x040fe20003f24070 */
[----:B------:R5:W-:Y:S01]  /*19b00*/  STL [R1+0x458], R10 ;  /* 0x0004580a01007387 */ /* 0x000be20000100800 */
[----:B------:R-:W-:-:S03]  /*19b10*/  IMAD R5, R0, R13, R5 ;  /* 0x0000000d00057224 */ /* 0x000fc600078e0205 */
[----:B------:R-:W2:Y:S01]  /*19b20*/  LDL.LU R26, [R1+0x408] ;  /* 0x00040800011a7983 */ /* 0x000ea20000300800 */
[----:B------:R-:W-:Y:S01]  /*19b30*/  IABS R13, R17 ;  /* 0x00000011000d7213 */ /* 0x000fe20000000000 */
[----:B------:R-:W-:-:S04]  /*19b40*/  @!P4 IMAD.IADD R11, R11, 0x1, -R0 ;  /* 0x000000010b0bc824 */ /* 0x000fc800078e0a00 */
[----:B------:R-:W-:Y:S01]  /*19b50*/  IMAD.HI.U32 R12, R9, R13, RZ ;  /* 0x0000000d090c7227 */ /* 0x000fe200078e00ff */
[----:B------:R-:W-:-:S03]  /*19b60*/  ISETP.GT.U32.AND P6, PT, R0, R11, PT ;  /* 0x0000000b0000720c */ /* 0x000fc60003fc4070 */
[----:B------:R-:W-:Y:S02]  /*19b70*/  IMAD.MOV R12, RZ, RZ, -R12 ;  /* 0x000000ffff0c7224 */ /* 0x000fe400078e0a0c */
[----:B------:R-:W-:Y:S02]  /*19b80*/  @!P1 IMAD.IADD R2, R2, 0x1, -R0 ;  /* 0x0000000102029824 */ /* 0x000fe400078e0a00 */
        /* <DEDUP_REMOVED lines=10> */
[----:B------:R0:W-:Y:S04]  /*19c30*/  STL [R1+0x454], R13 ;  /* 0x0004540d01007387 */ /* 0x0001e80000100800 */
[----:B------:R-:W4:Y:S03]  /*19c40*/  LDL.LU R22, [R1+0x40c] ;  /* 0x00040c0001167983 */ /* 0x000f260000300800 */
[----:B------:R-:W-:Y:S01]  /*19c50*/  @!P1 IMAD.IADD R8, R8, 0x1, -R0 ;  /* 0x0000000108089824 */ /* 0x000fe200078e0a00 */
[----:B------:R-:W-:-:S02]  /*19c60*/  ISETP.GE.AND P1, PT, R23, RZ, PT ;  /* 0x000000ff1700720c */ /* 0x000fc40003f26270 */
[----:B------:R-:W4:Y:S01]  /*19c70*/  LDL.LU R23, [R1+0x410] ;  /* 0x0004100001177983 */ /* 0x000f220000300800 */
[----:B------:R-:W-:Y:S02]  /*19c80*/  ISETP.GT.U32.AND P3, PT, R0, R5, PT ;  /* 0x000000050000720c */ /* 0x000fe40003f64070 */
        /* <DEDUP_REMOVED lines=10> */
[----:B------:R-:W-:Y:S01]  /*19d30*/  ISETP.GE.AND P3, PT, R20, RZ, PT ;  /* 0x000000ff1400720c */ /* 0x000fe20003f66270 */
[----:B------:R-:W-:Y:S02]  /*19d40*/  IMAD.MOV.U32 R15, RZ, RZ, R2 ;  /* 0x000000ffff0f7224 */ /* 0x000fe400078e0002 */
[----:B------:R-:W-:-:S08]  /*19d50*/  @!P2 IMAD.MOV R6, RZ, RZ, -R6 ;  /* 0x000000ffff06a224 */ /* 0x000fd000078e0a06 */
[----:B------:R-:W-:Y:S01]  /*19d60*/  @!P4 IMAD.IADD R7, R7, 0x1, -R0 ;  /* 0x000000010707c824 */ /* 0x000fe200078e0a00 */
[----:B------:R-:W-:-:S04]  /*19d70*/  ISETP.GT.U32.AND P4, PT, R0, R8, PT ;  /* 0x000000080000720c */ /* 0x000fc80003f84070 */
[----:B------:R-:W-:Y:S01]  /*19d80*/  ISETP.GT.U32.AND P2, PT, R0, R7, PT ;  /* 0x000000070000720c */ /* 0x000fe20003f44070 */
[----:B------:R-:W-:Y:S02]  /*19d90*/  @!P0 IMAD.MOV R15, RZ, RZ, -R15 ;  /* 0x000000ffff0f8224 */ /* 0x000fe400078e0a0f */
[----:B------:R-:W-:Y:S02]  /*19da0*/  @!P3 IMAD.MOV R5, RZ, RZ, -R5 ;  /* 0x000000ffff05b224 */ /* 0x000fe400078e0a05 */
[----:B------:R-:W-:Y:S01]  /*19db0*/  @!P6 IMAD.MOV R11, RZ, RZ, -R11 ;  /* 0x000000ffff0be224 */ /* 0x000fe200078e0a0b */
[----:B------:R-:W-:Y:S03]  /*19dc0*/  STL [R1+0x450], R15 ;  /* 0x0004500f01007387 */ /* 0x000fe60000100800 */
[--C-:B------:R-:W-:Y:S01]  /*19dd0*/  @!P4 IMAD.IADD R8, R8, 0x1, -R0.reuse ;  /* 0x000000010808c824 */ /* 0x100fe200078e0a00 */
[----:B------:R2:W-:Y:S03]  /*19de0*/  STL [R1+0x44c], R6 ;  /* 0x00044c0601007387 */ /* 0x0005e60000100800 */
[----:B------:R-:W-:Y:S01]  /*19df0*/  @!P2 IMAD.IADD R7, R7, 0x1, -R0 ;  /* 0x000000010707a824 */ /* 0x000fe200078e0a00 */
[----:B------:R-:W-:Y:S04]  /*19e00*/  STL [R1+0x448], R5 ;  /* 0x0004480501007387 */ /* 0x000fe80000100800 */
[----:B------:R-:W-:Y:S01]  /*19e10*/  STL [R1+0x444], R11 ;  /* 0x0004440b01007387 */ /* 0x000fe20000100800 */
[----:B---3--:R-:W-:-:S02]  /*19e20*/  IABS R4, R24 ;  /* 0x0000001800047213 */ /* 0x008fc40000000000 */
[----:B------:R-:W-:Y:S02]  /*19e30*/  ISETP.GE.AND P4, PT, R24, RZ, PT ;  /* 0x000000ff1800720c */ /* 0x000fe40003f86270 */
[----:B-----5:R-:W-:Y:S01]  /*19e40*/  IABS R10, R25 ;  /* 0x00000019000a7213 */ /* 0x020fe20000000000 */
[----:B------:R-:W3:Y:S01]  /*19e50*/  LDL.LU R24, [R1+0x418] ;  /* 0x0004180001187983 */ /* 0x000ee20000300800 */
[----:B------:R-:W-:-:S03]  /*19e60*/  ISETP.GE.AND P2, PT, R25, RZ, PT ;  /* 0x000000ff1900720c */ /* 0x000fc60003f46270 */
[----:B------:R-:W5:Y:S01]  /*19e70*/  LDL.LU R25, [R1+0x41c] ;  /* 0x00041c0001197983 */ /* 0x000f620000300800 */
[----:B------:R-:W-:Y:S01]  /*19e80*/  ISETP.GT.U32.AND P5, PT, R0, R12, PT ;  /* 0x0000000c0000720c */ /* 0x000fe20003fa4070 */
[----:B------:R-:W-:-:S04]  /*19e90*/  IMAD.HI.U32 R14, R9, R4, RZ ;  /* 0x00000004090e7227 */ /* 0x000fc800078e00ff */
[----:B------:R-:W-:Y:S02]  /*19ea0*/  IMAD.MOV R14, RZ, RZ, -R14 ;  /* 0x000000ffff0e7224 */ /* 0x000fe400078e0a0e */
[----:B0-----:R-:W-:-:S06]  /*19eb0*/  IMAD.HI.U32 R13, R9, R10, RZ ;  /* 0x0000000a090d7227 */ /* 0x001fcc00078e00ff */
[----:B------:R-:W-:Y:S02]  /*19ec0*/  @!P5 IMAD.IADD R12, R12, 0x1, -R0 ;  /* 0x000000010c0cd824 */ /* 0x000fe400078e0a00 */
[----:B------:R-:W-:-:S03]  /*19ed0*/  IMAD R4, R0, R14, R4 ;  /* 0x0000000e00047224 */ /* 0x000fc600078e0204 */
[C---:B------:R-:W-:Y:S01]  /*19ee0*/  ISETP.GT.U32.AND P0, PT, R0.reuse, R12, PT ;  /* 0x0000000c0000720c */ /* 0x040fe20003f04070 */
[----:B------:R-:W-:Y:S01]  /*19ef0*/  IMAD.MOV R2, RZ, RZ, -R13 ;  /* 0x000000ffff027224 */ /* 0x000fe200078e0a0d */
[----:B------:R-:W-:-:S03]  /*19f00*/  ISETP.GT.U32.AND P3, PT, R0, R4, PT ;  /* 0x000000040000720c */ /* 0x000fc60003f64070 */
[----:B------:R-:W-:Y:S01]  /*19f10*/  IMAD R10, R0, R2, R10 ;  /* 0x00000002000a7224 */ /* 0x000fe200078e020a */
[----:B------:R-:W-:-:S07]  /*19f20*/  ISETP.GE.AND P5, PT, R17, RZ, PT ;  /* 0x000000ff1100720c */ /* 0x000fce0003fa6270 */
[--C-:B------:R-:W-:Y:S01]  /*19f30*/  @!P0 IMAD.IADD R12, R12, 0x1, -R0.reuse ;  /* 0x000000010c0c8824 */ /* 0x100fe200078e0a00 */
[----:B------:R-:W-:Y:S01]  /*19f40*/  ISETP.GT.U32.AND P0, PT, R0, R10, PT ;  /* 0x0000000a0000720c */ /* 0x000fe20003f04070 */
[----:B------:R-:W-:-:S04]  /*19f50*/  @!P3 IMAD.IADD R4, R4, 0x1, -R0 ;  /* 0x000000010404b824 */ /* 0x000fc800078e0a00 */
[----:B------:R-:W-:Y:S01]  /*19f60*/  @!P5 IMAD.MOV R12, RZ, RZ, -R12 ;  /* 0x000000ffff0cd224 */ /* 0x000fe200078e0a0c */
[----:B------:R-:W-:-:S07]  /*19f70*/  ISETP.GE.AND P6, PT, R21, RZ, PT ;  /* 0x000000ff1500720c */ /* 0x000fce0003fc6270 */
[----:B------:R-:W-:Y:S01]  /*19f80*/  @!P0 IMAD.IADD R10, R10, 0x1, -R0 ;  /* 0x000000010a0a8824 */ /* 0x000fe200078e0a00 */
[----:B------:R-:W-:Y:S01]  /*19f90*/  ISETP.GT.U32.AND P0, PT, R0, R4, PT ;  /* 0x000000040000720c */ /* 0x000fe20003f04070 */
[----:B------:R-:W-:-:S04]  /*19fa0*/  IMAD.MOV.U32 R13, RZ, RZ, R8 ;  /* 0x000000ffff0d7224 */ /* 0x000fc800078e0008 */
[----:B------:R-:W-:-:S08]  /*19fb0*/  @!P1 IMAD.MOV R13, RZ, RZ, -R13 ;  /* 0x000000ffff0d9224 */ /* 0x000fd000078e0a0d */
[----:B------:R-:W-:-:S04]  /*19fc0*/  @!P0 IMAD.IADD R4, R4, 0x1, -R0 ;  /* 0x0000000104048824 */ /* 0x000fc800078e0a00 */
        /* <DEDUP_REMOVED lines=9> */
[----:B------:R0:W-:Y:S04]  /*1a060*/  STL [R1+0x43c], R13 ;  /* 0x00043c0d01007387 */ /* 0x0001e80000100800 */
[----:B------:R-:W-:Y:S04]  /*1a070*/  STL [R1+0x438], R12 ;  /* 0x0004380c01007387 */ /* 0x000fe80000100800 */
[----:B------:R-:W2:Y:S04]  /*1a080*/  LDL.LU R17, [R1+0x57c] ;  /* 0x00057c0001117983 */ /* 0x000ea80000300800 */
[----:B------:R1:W-:Y:S01]  /*1a090*/  STL [R1+0x434], R4 ;  /* 0x0004340401007387 */ /* 0x0003e20000100800 */
[----:B----4-:R-:W-:-:S02]  /*1a0a0*/  IABS R5, R23 ;  /* 0x0000001700057213 */ /* 0x010fc40000000000 */
[----:B------:R-:W-:Y:S02]  /*1a0b0*/  ISETP.GE.AND P0, PT, R23, RZ, PT ;  /* 0x000000ff1700720c */ /* 0x000fe40003f06270 */
[----:B------:R-:W4:Y:S01]  /*1a0c0*/  LDL.LU R23, [R1+0x584] ;  /* 0x0005840001177983 */ /* 0x000f220000300800 */
[----:B------:R-:W-:Y:S02]  /*1a0d0*/  IABS R2, R22 ;  /* 0x0000001600027213 */ /* 0x000fe40000000000 */
[----:B------:R-:W-:Y:S02]  /*1a0e0*/  ISETP.GE.AND P6, PT, R22, RZ, PT ;  /* 0x000000ff1600720c */ /* 0x000fe40003fc6270 */
[----:B------:R-:W4:Y:S01]  /*1a0f0*/  LDL.LU R22, [R1+0x58c] ;  /* 0x00058c0001167983 */ /* 0x000f220000300800 */
[----:B------:R-:W-:Y:S01]  /*1a100*/  IMAD.HI.U32 R11, R9, R6, RZ ;  /* 0x00000006090b7227 */ /* 0x000fe200078e00ff */
[----:B------:R-:W-:-:S03]  /*1a110*/  ISETP.GT.U32.AND P5, PT, R0, R10, PT ;  /* 0x0000000a0000720c */ /* 0x000fc60003fa4070 */
[----:B------:R-:W-:-:S04]  /*1a120*/  IMAD.MOV R11, RZ, RZ, -R11 ;  /* 0x000000ffff0b7224 */ /* 0x000fc800078e0a0b */
[----:B------:R-:W-:-:S05]  /*1a130*/  IMAD R6, R0, R11, R6 ;  /* 0x0000000b00067224 */ /* 0x000fca00078e0206 */
[----:B------:R-:W-:Y:S01]  /*1a140*/  ISETP.GT.U32.AND P1, PT, R0, R6, PT ;  /* 0x000000060000720c */ /* 0x000fe20003f24070 */
[----:B------:R-:W-:Y:S02]  /*1a150*/  @!P5 IMAD.IADD R10, R10, 0x1, -R0 ;  /* 0x000000010a0ad824 */ /* 0x000fe400078e0a00 */
[----:B------:R-:W-:-:S04]  /*1a160*/  IMAD.HI.U32 R11, R9, R2, RZ ;  /* 0x00000002090b7227 */ /* 0x000fc800078e00ff */
[----:B------:R-:W-:Y:S02]  /*1a170*/  IMAD.MOV.U32 R14, RZ, RZ, R10 ;  /* 0x000000ffff0e7224 */ /* 0x000fe400078e000a */
[----:B------:R-:W-:-:S04]  /*1a180*/  IMAD.HI.U32 R8, R9, R5, RZ ;  /* 0x0000000509087227 */ /* 0x000fc800078e00ff */
[----:B------:R-:W-:Y:S02]  /*1a190*/  IMAD.MOV R11, RZ, RZ, -R11 ;  /* 0x000000ffff0b7224 */ /* 0x000fe400078e0a0b */
[----:B------:R-:W-:Y:S02]  /*1a1a0*/  @!P2 IMAD.MOV R14, RZ, RZ, -R14 ;  /* 0x000000ffff0ea224 */ /* 0x000fe400078e0a0e */
[----:B------:R-:W-:Y:S02]  /*1a1b0*/  IMAD.MOV R7, RZ, RZ, -R8 ;  /* 0x000000ffff077224 */ /* 0x000fe400078e0a08 */
[----:B------:R-:W-:Y:S01]  /*1a1c0*/  IMAD R8, R0, R11, R2 ;  /* 0x0000000b00087224 */ /* 0x000fe200078e0202 */
[----:B------:R-:W-:Y:S01]  /*1a1d0*/  STL [R1+0x430], R14 ;  /* 0x0004300e01007387 */ /* 0x000fe20000100800 */
[----:B------:R-:W-:-:S05]  /*1a1e0*/  @!P1 IMAD.IADD R6, R6, 0x1, -R0 ;  /* 0x0000000106069824 */ /* 0x000fca00078e0a00 */
[C---:B------:R-:W-:Y:S01]  /*1a1f0*/  ISETP.GT.U32.AND P4, PT, R0.reuse, R6, PT ;  /* 0x000000060000720c */ /* 0x040fe20003f84070 */
[C---:B------:R-:W-:Y:S01]  /*1a200*/  IMAD R5, R0.reuse, R7, R5 ;  /* 0x0000000700057224 */ /* 0x040fe200078e0205 */
[----:B------:R-:W-:Y:S02]  /*1a210*/  ISETP.GT.U32.AND P2, PT, R0, R8, PT ;  /* 0x000000080000720c */ /* 0x000fe40003f44070 */
[----:B---3--:R-:W-:Y:S02]  /*1a220*/  ISETP.GE.AND P5, PT, R24, RZ, PT ;  /* 0x000000ff1800720c */ /* 0x008fe40003fa6270 */
[----:B------:R-:W-:Y:S02]  /*1a230*/  IABS R2, R24 ;  /* 0x0000001800027213 */ /* 0x000fe40000000000 */
[----:B-----5:R-:W-:Y:S01]  /*1a240*/  ISETP.GE.AND P1, PT, R25, RZ, PT ;  /* 0x000000ff1900720c */ /* 0x020fe20003f26270 */
[----:B------:R-:W3:Y:S01]  /*1a250*/  LDL.LU R24, [R1+0x594] ;  /* 0x0005940001187983 */ /* 0x000ee20000300800 */
[----:B0-----:R-:W-:-:S03]  /*1a260*/  IABS R13, R25 ;  /* 0x00000019000d7213 */ /* 0x001fc60000000000 */
[----:B------:R-:W5:Y:S01]  /*1a270*/  LDL.LU R25, [R1+0x59c] ;  /* 0x00059c0001197983 */ /* 0x000f620000300800 */
[----:B------:R-:W-:Y:S01]  /*1a280*/  @!P4 IMAD.IADD R6, R6, 0x1, -R0 ;  /* 0x000000010606c824 */ /* 0x000fe200078e0a00 */
[----:B------:R-:W-:Y:S01]  /*1a290*/  ISETP.GT.U32.AND P4, PT, R0, R5, PT ;  /* 0x000000050000720c */ /* 0x000fe20003f84070 */
[----:B------:R-:W-:-:S04]  /*1a2a0*/  IMAD.HI.U32 R11, R9, R2, RZ ;  /* 0x00000002090b7227 */ /* 0x000fc800078e00ff */
[----:B------:R-:W-:Y:S02]  /*1a2b0*/  IMAD.MOV R11, RZ, RZ, -R11 ;  /* 0x000000ffff0b7224 */ /* 0x000fe400078e0a0b */
[----:B------:R-:W-:Y:S02]  /*1a2c0*/  @!P2 IMAD.IADD R8, R8, 0x1, -R0 ;  /* 0x000000010808a824 */ /* 0x000fe400078e0a00 */
[----:B------:R-:W-:-:S04]  /*1a2d0*/  IMAD R2, R0, R11, R2 ;  /* 0x0000000b00027224 */ /* 0x000fc800078e0202 */
[----:B------:R-:W-:Y:S01]  /*1a2e0*/  @!P4 IMAD.IADD R5, R5, 0x1, -R0 ;  /* 0x000000010505c824 */ /* 0x000fe200078e0a00 */
[C---:B------:R-:W-:Y:S02]  /*1a2f0*/  ISETP.GT.U32.AND P2, PT, R0.reuse, R2, PT ;  /* 0x000000020000720c */ /* 0x040fe40003f44070 */
[----:B------:R-:W-:Y:S01]  /*1a300*/  ISETP.GT.U32.AND P4, PT, R0, R8, PT ;  /* 0x000000080000720c */ /* 0x000fe20003f84070 */
[----:B-1----:R-:W-:-:S04]  /*1a310*/  IMAD.HI.U32 R4, R9, R13, RZ ;  /* 0x0000000d09047227 */ /* 0x002fc800078e00ff */
[----:B------:R-:W-:Y:S02]  /*1a320*/  IMAD.MOV R4, RZ, RZ, -R4 ;  /* 0x000000ffff047224 */ /* 0x000fe400078e0a04 */
[----:B------:R-:W-:Y:S02]  /*1a330*/  IMAD.MOV.U32 R15, RZ, RZ, R6 ;  /* 0x000000ffff0f7224 */ /* 0x000fe400078e0006 */
[----:B------:R-:W-:Y:S02]  /*1a340*/  IMAD R13, R0, R4, R13 ;  /* 0x00000004000d7224 */ /* 0x000fe400078e020d */
[--C-:B------:R-:W-:Y:S02]  /*1a350*/  @!P2 IMAD.IADD R2, R2, 0x1, -R0.reuse ;  /* 0x000000010202a824 */ /* 0x100fe400078e0a00 */
        /* <DEDUP_REMOVED lines=11> */
[----:B------:R-:W-:Y:S04]  /*1a410*/  STL [R1+0x428], R15 ;  /* 0x0004280f01007387 */ /* 0x000fe80000100800 */
        /* <DEDUP_REMOVED lines=49> */
[----:B------:R-:W-:Y:S02]  /*1a730*/  @!P1 IMAD.MOV R13, RZ, RZ, -R13 ;  /* 0x000000ffff0d9224 */ /* 0x000fe400078e0a0d */
[----:B------:R-:W-:-:S08]  /*1a740*/  @!P4 IMAD.MOV R12, RZ, RZ, -R12 ;  /* 0x000000ffff0cc224 */ /* 0x000fd000078e0a0c */
[----:B------:R-:W-:Y:S01]  /*1a750*/  @!P2 IMAD.IADD R6, R6, 0x1, -R0 ;  /* 0x000000010606a824 */ /* 0x000fe200078e0a00 */
[C---:B------:R-:W-:Y:S01]  /*1a760*/  ISETP.GT.U32.AND P2, PT, R0.reuse, R4, PT ;  /* 0x000000040000720c */ /* 0x040fe20003f44070 */
[----:B------:R-:W-:Y:S03]  /*1a770*/  STL [R1+0x3fc], R13 ;  /* 0x0003fc0d01007387 */ /* 0x000fe60000100800 */
[----:B------:R-:W-:Y:S01]  /*1a780*/  ISETP.GT.U32.AND P4, PT, R0, R6, PT ;  /* 0x000000060000720c */ /* 0x000fe20003f84070 */
[----:B------:R0:W-:Y:S01]  /*1a790*/  STL [R1+0x400], R12 ;  /* 0x0004000c01007387 */ /* 0x0001e20000100800 */
[----:B------:R-:W-:Y:S02]  /*1a7a0*/  @!P0 IMAD.MOV R10, RZ, RZ, -R10 ;  /* 0x000000ffff0a8224 */ /* 0x000fe400078e0a0a */
[----:B0-----:R-:W-:-:S04]  /*1a7b0*/  IMAD.MOV.U32 R12, RZ, RZ, R7 ;  /* 0x000000ffff0c7224 */ /* 0x001fc800078e0007 */
[----:B------:R-:W-:Y:S01]  /*1a7c0*/  @!P3 IMAD.MOV R12, RZ, RZ, -R12 ;  /* 0x000000ffff0cb224 */ /* 0x000fe200078e0a0c */
[----:B---3--:R-:W-:Y:S01]  /*1a7d0*/  IABS R2, R24 ;  /* 0x0000001800027213 */ /* 0x008fe20000000000 */
[--C-:B------:R-:W-:Y:S01]  /*1a7e0*/  @!P2 IMAD.IADD R4, R4, 0x1, -R0.reuse ;  /* 0x000000010404a824 */ /* 0x100fe200078e0a00 */
[----:B------:R-:W-:Y:S02]  /*1a7f0*/  ISETP.GE.AND P2, PT, R24, RZ, PT ;  /* 0x000000ff1800720c */ /* 0x000fe40003f46270 */
[----:B------:R-:W-:Y:S01]  /*1a800*/  @!P4 IMAD.IADD R6, R6, 0x1, -R0 ;  /* 0x000000010606c824 */ /* 0x000fe200078e0a00 */
[----:B------:R-:W-:Y:S01]  /*1a810*/  STL [R1+0x418], R12 ;  /* 0x0004180c01007387 */ /* 0x000fe20000100800 */
[----:B-----5:R-:W-:Y:S02]  /*1a820*/  IABS R8, R25 ;  /* 0x0000001900087213 */ /* 0x020fe40000000000 */
[----:B------:R-:W-:Y:S01]  /*1a830*/  ISETP.GE.AND P4, PT, R25, RZ, PT ;  /* 0x000000ff1900720c */ /* 0x000fe20003f86270 */
[----:B------:R-:W-:Y:S04]  /*1a840*/  STL [R1+0x41c], R10 ;  /* 0x00041c0a01007387 */ /* 0x000fe80000100800 */
[----:B------:R-:W3:Y:S04]  /*1a850*/  LDL.LU R24, [R1+0x668] ;  /* 0x0006680001187983 */ /* 0x000ee80000300800 */
[----:B------:R-:W5:Y:S01]  /*1a860*/  LDL.LU R25, [R1+0x66c] ;  /* 0x00066c0001197983 */ /* 0x000f620000300800 */
[----:B------:R-:W-:-:S05]  /*1a870*/  IABS R11, R17 ;  /* 0x00000011000b7213 */ /* 0x000fca0000000000 */
[----:B------:R-:W-:-:S04]  /*1a880*/  IMAD.HI.U32 R15, R9, R11, RZ ;  /* 0x0000000b090f7227 */ /* 0x000fc800078e00ff */
[----:B------:R-:W-:-:S04]  /*1a890*/  IMAD.MOV R15, RZ, RZ, -R15 ;  /* 0x000000ffff0f7224 */ /* 0x000fc800078e0a0f */
[----:B------:R-:W-:-:S05]  /*1a8a0*/  IMAD R11, R0, R15, R11 ;  /* 0x0000000f000b7224 */ /* 0x000fca00078e020b */
[----:B------:R-:W-:Y:S01]  /*1a8b0*/  ISETP.GT.U32.AND P5, PT, R0, R11, PT ;  /* 0x0000000b0000720c */ /* 0x000fe20003fa4070 */
[----:B------:R-:W-:-:S04]  /*1a8c0*/  IMAD.HI.U32 R14, R9, R2, RZ ;  /* 0x00000002090e7227 */ /* 0x000fc800078e00ff */
[----:B------:R-:W-:-:S04]  /*1a8d0*/  IMAD.MOV R14, RZ, RZ, -R14 ;  /* 0x000000ffff0e7224 */ /* 0x000fc800078e0a0e */
[----:B------:R-:W-:-:S04]  /*1a8e0*/  IMAD R2, R0, R14, R2 ;  /* 0x0000000e00027224 */ /* 0x000fc800078e0202 */
[----:B------:R-:W-:Y:S01]  /*1a8f0*/  @!P5 IMAD.IADD R11, R11, 0x1, -R0 ;  /* 0x000000010b0bd824 */ /* 0x000fe200078e0a00 */
[----:B------:R-:W-:-:S04]  /*1a900*/  ISETP.GT.U32.AND P3, PT, R0, R2, PT ;  /* 0x000000020000720c */ /* 0x000fc80003f64070 */
[----:B------:R-:W-:Y:S02]  /*1a910*/  ISETP.GT.U32.AND P1, PT, R0, R11, PT ;  /* 0x0000000b0000720c */ /* 0x000fe40003f24070 */
[----:B------:R-:W-:-:S07]  /*1a920*/  ISETP.GE.AND P5, PT, R17, RZ, PT ;  /* 0x000000ff1100720c */ /* 0x000fce0003fa6270 */
[----:B------:R-:W-:-:S04]  /*1a930*/  @!P3 IMAD.IADD R2, R2, 0x1, -R0 ;  /* 0x000000010202b824 */ /* 0x000fc800078e0a00 */
        /* <DEDUP_REMOVED lines=24> */
[----:B------:R-:W-:-:S05]  /*1aac0*/  IMAD R8, R0, R5, R8 ;  /* 0x0000000500087224 */ /* 0x000fca00078e0208 */
[----:B------:R-:W-:Y:S02]  /*1aad0*/  ISETP.GT.U32.AND P1, PT, R0, R8, PT ;  /* 0x000000080000720c */ /* 0x000fe40003f24070 */
[----:B------:R-:W-:Y:S02]  /*1aae0*/  IABS R12, R21 ;  /* 0x00000015000c7213 */ /* 0x000fe40000000000 */
[----:B------:R-:W-:Y:S02]  /*1aaf0*/  ISETP.GE.AND P0, PT, R21, RZ, PT ;  /* 0x000000ff1500720c */ /* 0x000fe40003f06270 */
[----:B------:R-:W4:Y:S07]  /*1ab00*/  LDL.LU R21, [R1+0x690] ;  /* 0x0006900001157983 */ /* 0x000f2e0000300800 */
[----:B------:R-:W-:-:S05]  /*1ab10*/  @!P1 IMAD.IADD R8, R8, 0x1, -R0 ;  /* 0x0000000108089824 */ /* 0x000fca00078e0a00 */
[----:B------:R-:W-:Y:S01]  /*1ab20*/  ISETP.GT.U32.AND P1, PT, R0, R8, PT ;  /* 0x000000080000720c */ /* 0x000fe20003f24070 */
[----:B------:R-:W-:-:S04]  /*1ab30*/  IMAD.HI.U32 R4, R9, R10, RZ ;  /* 0x0000000a09047227 */ /* 0x000fc800078e00ff */
[----:B------:R-:W-:-:S08]  /*1ab40*/  IMAD.MOV R4, RZ, RZ, -R4 ;  /* 0x000000ffff047224 */ /* 0x000fd000078e0a04 */
[----:B------:R-:W-:-:S04]  /*1ab50*/  @!P1 IMAD.IADD R8, R8, 0x1, -R0 ;  /* 0x0000000108089824 */ /* 0x000fc800078e0a00 */
[----:B------:R-:W-:-:S04]  /*1ab60*/  IMAD.MOV.U32 R14, RZ, RZ, R8 ;  /* 0x000000ffff0e7224 */ /* 0x000fc800078e0008 */
[----:B------:R-:W-:Y:S02]  /*1ab70*/  @!P4 IMAD.MOV R14, RZ, RZ, -R14 ;  /* 0x000000ffff0ec224 */ /* 0x000fe400078e0a0e */
[----:B------:R-:W-:-:S03]  /*1ab80*/  IMAD R10, R0, R4, R10 ;  /* 0x00000004000a7224 */ /* 0x000fc600078e020a */
[----:B------:R1:W-:Y:S01]  /*1ab90*/  STL [R1+0x40c], R14 ;  /* 0x00040c0e01007387 */ /* 0x0003e20000100800 */
[----:B------:R-:W-:-:S04]  /*1aba0*/  IMAD.HI.U32 R5, R9, R7, RZ ;  /* 0x0000000709057227 */ /* 0x000fc800078e00ff */
[----:B------:R-:W-:-:S04]  /*1abb0*/  IMAD.MOV R5, RZ, RZ, -R5 ;  /* 0x000000ffff057224 */ /* 0x000fc800078e0a05 */
[----:B------:R-:W-:-:S05]  /*1abc0*/  IMAD R7, R0, R5, R7 ;  /* 0x0000000500077224 */ /* 0x000fca00078e0207 */
[----:B------:R-:W-:Y:S02]  /*1abd0*/  ISETP.GT.U32.AND P6, PT, R0, R7, PT ;  /* 0x000000070000720c */ /* 0x000fe40003fc4070 */
[----:B---3--:R-:W-:Y:S02]  /*1abe0*/  ISETP.GE.AND P1, PT, R24, RZ, PT ;  /* 0x000000ff1800720c */ /* 0x008fe40003f26270 */
[----:B------:R-:W-:Y:S02]  /*1abf0*/  IABS R4, R24 ;  /* 0x0000001800047213 */ /* 0x000fe40000000000 */
[----:B-----5:R-:W-:Y:S01]  /*1ac00*/  ISETP.GE.AND P2, PT, R25, RZ, PT ;  /* 0x000000ff1900720c */ /* 0x020fe20003f46270 */
[----:B------:R-:W3:Y:S01]  /*1ac10*/  LDL.LU R24, [R1+0x694] ;  /* 0x0006940001187983 */ /* 0x000ee20000300800 */
[----:B0-----:R-:W-:-:S03]  /*1ac20*/  IABS R2, R25 ;  /* 0x0000001900027213 */ /* 0x001fc60000000000 */
[----:B------:R-:W5:Y:S02]  /*1ac30*/  LDL.LU R25, [R1+0x698] ;  /* 0x0006980001197983 */ /* 0x000f640000300800 */
[----:B------:R-:W-:Y:S02]  /*1ac40*/  @!P6 IMAD.IADD R7, R7, 0x1, -R0 ;  /* 0x000000010707e824 */ /* 0x000fe400078e0a00 */
[----:B------:R-:W-:-:S03]  /*1ac50*/  IMAD.HI.U32 R5, R9, R12, RZ ;  /* 0x0000000c09057227 */ /* 0x000fc600078e00ff */
[----:B------:R-:W-:Y:S01]  /*1ac60*/  ISETP.GT.U32.AND P6, PT, R0, R7, PT ;  /* 0x000000070000720c */ /* 0x000fe20003fc4070 */
[----:B------:R-:W-:-:S04]  /*1ac70*/  IMAD.MOV R5, RZ, RZ, -R5 ;  /* 0x000000ffff057224 */ /* 0x000fc800078e0a05 */
[----:B------:R-:W-:-:S05]  /*1ac80*/  IMAD R12, R0, R5, R12 ;  /* 0x00000005000c7224 */ /* 0x000fca00078e020c */
[----:B------:R-:W-:-:S03]  /*1ac90*/  ISETP.GT.U32.AND P4, PT, R0, R12, PT ;  /* 0x0000000c0000720c */ /* 0x000fc60003f84070 */
[----:B------:R-:W-:Y:S01]  /*1aca0*/  @!P6 IMAD.IADD R7, R7, 0x1, -R0 ;  /* 0x000000010707e824 */ /* 0x000fe200078e0a00 */
[----:B------:R-:W-:Y:S01]  /*1acb0*/  ISETP.GT.U32.AND P6, PT, R0, R10, PT ;  /* 0x0000000a0000720c */ /* 0x000fe20003fc4070 */
[----:B------:R-:W-:-:S08]  /*1acc0*/  IMAD.HI.U32 R13, R9, R4, RZ ;  /* 0x00000004090d7227 */ /* 0x000fd000078e00ff */
[----:B------:R-:W-:Y:S02]  /*1acd0*/  @!P4 IMAD.IADD R12, R12, 0x1, -R0 ;  /* 0x000000010c0cc824 */ /* 0x000fe400078e0a00 */
[----:B------:R-:W-:-:S04]  /*1ace0*/  IMAD.HI.U32 R8, R9, R2, RZ ;  /* 0x0000000209087227 */ /* 0x000fc800078e00ff */
[----:B------:R-:W-:Y:S01]  /*1acf0*/  @!P6 IMAD.IADD R10, R10, 0x1, -R0 ;  /* 0x000000010a0ae824 */ /* 0x000fe200078e0a00 */
[C---:B------:R-:W-:Y:S01]  /*1ad00*/  ISETP.GT.U32.AND P6, PT, R0.reuse, R12, PT ;  /* 0x0000000c0000720c */ /* 0x040fe20003fc4070 */
[----:B------:R-:W-:Y:S02]  /*1ad10*/  IMAD.MOV.U32 R15, RZ, RZ, R7 ;  /* 0x000000ffff0f7224 */ /* 0x000fe400078e0007 */
[----:B------:R-:W-:Y:S02]  /*1ad20*/  IMAD.MOV R13, RZ, RZ, -R13 ;  /* 0x000000ffff0d7224 */ /* 0x000fe400078e0a0d */
[----:B------:R-:W-:Y:S02]  /*1ad30*/  IMAD.MOV R8, RZ, RZ, -R8 ;  /* 0x000000ffff087224 */ /* 0x000fe400078e0a08 */
[----:B------:R-:W-:Y:S01]  /*1ad40*/  @!P3 IMAD.MOV R15, RZ, RZ, -R15 ;  /* 0x000000ffff0fb224 */ /* 0x000fe200078e0a0f */
[C---:B------:R-:W-:Y:S01]  /*1ad50*/  ISETP.GT.U32.AND P3, PT, R0.reuse, R10, PT ;  /* 0x0000000a0000720c */ /* 0x040fe20003f64070 */
[----:B------:R-:W-:-:S02]  /*1ad60*/  IMAD R4, R0, R13, R4 ;  /* 0x0000000d00047224 */ /* 0x000fc400078e0204 */
[----:B------:R-:W-:-:S03]  /*1ad70*/  IMAD R2, R0, R8, R2 ;  /* 0x0000000800027224 */ /* 0x000fc600078e0202 */
[----:B------:R-:W-:Y:S01]  /*1ad80*/  ISETP.GT.U32.AND P4, PT, R0, R4, PT ;  /* 0x000000040000720c */ /* 0x000fe20003f84070 */
[----:B------:R-:W-:Y:S01]  /*1ad90*/  @!P6 IMAD.IADD R12, R12, 0x1, -R0 ;  /* 0x000000010c0ce824 */ /* 0x000fe200078e0a00 */
[----:B------:R-:W-:-:S03]  /*1ada0*/  ISETP.GT.U32.AND P6, PT, R0, R2, PT ;  /* 0x000000020000720c */ /* 0x000fc60003fc4070 */
[----:B------:R-:W-:Y:S02]  /*1adb0*/  IMAD.MOV.U32 R16, RZ, RZ, R12 ;  /* 0x000000ffff107224 */ /* 0x000fe400078e000c */
[----:B------:R-:W-:Y:S02]  /*1adc0*/  @!P3 IMAD.IADD R10, R10, 0x1, -R0 ;  /* 0x000000010a0ab824 */ /* 0x000fe400078e0a00 */
[----:B------:R-:W-:Y:S02]  /*1add0*/  @!P0 IMAD.MOV R16, RZ, RZ, -R16 ;  /* 0x000000ffff108224 */ /* 0x000fe400078e0a10 */
[----:B------:R-:W-:Y:S02]  /*1ade0*/  @!P5 IMAD.MOV R10, RZ, RZ, -R10 ;  /* 0x000000ffff0ad224 */ /* 0x000fe400078e0a0a */
[--C-:B------:R-:W-:Y:S01]  /*1adf0*/  @!P4 IMAD.IADD R4, R4, 0x1, -R0.reuse ;  /* 0x000000010404c824 */ /* 0x100fe200078e0a00 */
[----:B------:R-:W-:Y:S01]  /*1ae00*/  STL [R1+0x3f4], R15 ;  /* 0x0003f40f01007387 */ /* 0x000fe20000100800 */
[----:B------:R-:W-:-:S03]  /*1ae10*/  @!P6 IMAD.IADD R2, R2, 0x1, -R0 ;  /* 0x000000010202e824 */ /* 0x000fc600078e0a00 */
[----:B------:R-:W-:Y:S01]  /*1ae20*/  STL [R1+0x3f8], R16 ;  /* 0x0003f81001007387 */ /* 0x000fe20000100800 */
[----:B------:R-:W-:-:S03]  /*1ae30*/  ISETP.GT.U32.AND P4, PT, R0, R4, PT ;  /* 0x000000040000720c */ /* 0x000fc60003f84070 */
[----:B------:R0:W-:Y:S10]  /*1ae40*/  STL [R1+0x3f0], R10 ;  /* 0x0003f00a01007387 */ /* 0x0001f40000100800 */
[----:B------:R-:W-:Y:S01]  /*1ae50*/  @!P4 IMAD.IADD R4, R4, 0x1, -R0 ;  /* 0x000000010404c824 */ /* 0x000fe200078e0a00 */
[----:B--2---:R-:W-:-:S05]  /*1ae60*/  IABS R6, R26 ;  /* 0x0000001a00067213 */ /* 0x004fca0000000000 */
[----:B-1----:R-:W-:Y:S01]  /*1ae70*/  IMAD.HI.U32 R14, R9, R6, RZ ;  /* 0x00000006090e7227 */ /* 0x002fe200078e00ff */
        /* <DEDUP_REMOVED lines=11> */
[----:B------:R-:W-:Y:S01]  /*1af30*/  ISETP.GT.U32.AND P0, PT, R0, R2, PT ;  /* 0x000000020000720c */ /* 0x000fe20003f04070 */
[----:B0-----:R-:W-:-:S08]  /*1af40*/  IMAD.MOV.U32 R10, RZ, RZ, R4 ;  /* 0x000000ffff0a7224 */ /* 0x001fd000078e0004 */
        /* <DEDUP_REMOVED lines=28> */
[----:B------:R-:W-:Y:S01]  /*1b110*/  @!P4 IMAD.IADD R5, R5, 0x1, -R0 ;  /* 0x000000010505c824 */ /* 0x000fe200078e0a00 */
[----:B------:R-:W-:Y:S01]  /*1b120*/  ISETP.GT.U32.AND P4, PT, R0, R14, PT ;  /* 0x0000000e0000720c */ /* 0x000fe20003f84070 */
[----:B------:R-:W-:Y:S02]  /*1b130*/  IMAD.MOV.U32 R15, RZ, RZ, R2 ;  /* 0x000000ffff0f7224 */ /* 0x000fe400078e0002 */
[----:B------:R-:W-:Y:S01]  /*1b140*/  @!P3 IMAD.IADD R6, R6, 0x1, -R0 ;  /* 0x000000010606b824 */ /* 0x000fe200078e0a00 */
[----:B------:R-:W-:Y:S01]  /*1b150*/  ISETP.GE.AND P3, PT, R20, RZ, PT ;  /* 0x000000ff1400720c */ /* 0x000fe20003f66270 */
[----:B------:R-:W-:Y:S02]  /*1b160*/  @!P2 IMAD.MOV R15, RZ, RZ, -R15 ;  /* 0x000000ffff0fa224 */ /* 0x000fe400078e0a0f */
[----:B------:R-:W-:Y:S01]  /*1b170*/  @!P6 IMAD.MOV R6, RZ, RZ, -R6 ;  /* 0x000000ffff06e224 */ /* 0x000fe200078e0a06 */
[----:B------:R-:W-:-:S05]  /*1b180*/  ISETP.GT.U32.AND P6, PT, R0, R8, PT ;  /* 0x000000080000720c */ /* 0x000fca0003fc4070 */
[----:B------:R-:W-:Y:S01]  /*1b190*/  @!P4 IMAD.IADD R14, R14, 0x1, -R0 ;  /* 0x000000010e0ec824 */ /* 0x000fe200078e0a00 */
[----:B-----5:R-:W-:Y:S01]  /*1b1a0*/  IABS R7, R25 ;  /* 0x0000001900077213 */ /* 0x020fe20000000000 */
[----:B------:R-:W-:Y:S03]  /*1b1b0*/  STL [R1+0x3e8], R15 ;  /* 0x0003e80f01007387 */ /* 0x000fe60000100800 */
[----:B------:R-:W-:Y:S01]  /*1b1c0*/  ISETP.GT.U32.AND P4, PT, R0, R14, PT ;  /* 0x0000000e0000720c */ /* 0x000fe20003f84070 */
[----:B0-----:R-:W-:Y:S01]  /*1b1d0*/  IMAD.HI.U32 R10, R9, R7, RZ ;  /* 0x00000007090a7227 */ /* 0x001fe200078e00ff */
[----:B------:R0:W-:Y:S03]  /*1b1e0*/  STL [R1+0x3e4], R6 ;  /* 0x0003e40601007387 */ /* 0x0001e60000100800 */
[----:B------:R-:W-:-:S02]  /*1b1f0*/  IMAD.MOV R2, RZ, RZ, -R10 ;  /* 0x000000ffff027224 */ /* 0x000fc400078e0a0a */
[----:B------:R-:W-:Y:S02]  /*1b200*/  IMAD.MOV.U32 R10, RZ, RZ, R11 ;  /* 0x000000ffff0a7224 */ /* 0x000fe400078e000b */
[----:B0-----:R-:W-:Y:S02]  /*1b210*/  IMAD.MOV.U32 R6, RZ, RZ, R5 ;  /* 0x000000ffff067224 */ /* 0x001fe400078e0005 */
[----:B------:R-:W-:Y:S02]  /*1b220*/  @!P5 IMAD.MOV R10, RZ, RZ, -R10 ;  /* 0x000000ffff0ad224 */ /* 0x000fe400078e0a0a */
[----:B------:R-:W-:Y:S01]  /*1b230*/  @!P3 IMAD.MOV R6, RZ, RZ, -R6 ;  /* 0x000000ffff06b224 */ /* 0x000fe200078e0a06 */
[----:B---3--:R-:W-:Y:S01]  /*1b240*/  IABS R4, R24 ;  /* 0x0000001800047213 */ /* 0x008fe20000000000 */
[--C-:B------:R-:W-:Y:S01]  /*1b250*/  @!P6 IMAD.IADD R8, R8, 0x1, -R0.reuse ;  /* 0x000000010808e824 */ /* 0x100fe200078e0a00 */
[----:B------:R-:W-:Y:S01]  /*1b260*/  ISETP.GE.AND P6, PT, R24, RZ, PT ;  /* 0x000000ff1800720c */ /* 0x000fe20003fc6270 */
[----:B------:R-:W-:Y:S01]  /*1b270*/  @!P4 IMAD.IADD R14, R14, 0x1, -R0 ;  /* 0x000000010e0ec824 */ /* 0x000fe200078e0a00 */
[----:B------:R-:W-:Y:S01]  /*1b280*/  STL [R1+0x3e0], R6 ;  /* 0x0003e00601007387 */ /* 0x000fe20000100800 */
[----:B------:R-:W-:-:S03]  /*1b290*/  ISETP.GE.AND P4, PT, R25, RZ, PT ;  /* 0x000000ff1900720c */ /* 0x000fc60003f86270 */
[----:B------:R-:W-:Y:S04]  /*1b2a0*/  STL [R1+0x3dc], R10 ;  /* 0x0003dc0a01007387 */ /* 0x000fe80000100800 */
[----:B------:R-:W3:Y:S04]  /*1b2b0*/  LDL.LU R24, [R1+0x6f0] ;  /* 0x0006f00001187983 */ /* 0x000ee80000300800 */
[----:B------:R-:W5:Y:S01]  /*1b2c0*/  LDL.LU R25, [R1+0x6f4] ;  /* 0x0006f40001197983 */ /* 0x000f620000300800 */
[----:B------:R-:W-:-:S05]  /*1b2d0*/  IABS R13, R17 ;  /* 0x00000011000d7213 */ /* 0x000fca0000000000 */
[----:B------:R-:W-:-:S04]  /*1b2e0*/  IMAD.HI.U32 R12, R9, R13, RZ ;  /* 0x0000000d090c7227 */ /* 0x000fc800078e00ff */
[----:B------:R-:W-:-:S04]  /*1b2f0*/  IMAD.MOV R12, RZ, RZ, -R12 ;  /* 0x000000ffff0c7224 */ /* 0x000fc800078e0a0c */
[----:B------:R-:W-:Y:S02]  /*1b300*/  IMAD R12, R0, R12, R13 ;  /* 0x0000000c000c7224 */ /* 0x000fe400078e020d */
[----:B------:R-:W-:-:S04]  /*1b310*/  IMAD.HI.U32 R13, R9, R4, RZ ;  /* 0x00000004090d7227 */ /* 0x000fc800078e00ff */
[----:B------:R-:W-:Y:S01]  /*1b320*/  IMAD.MOV R13, RZ, RZ, -R13 ;  /* 0x000000ffff0d7224 */ /* 0x000fe200078e0a0d */
[----:B------:R-:W-:-:S03]  /*1b330*/  ISETP.GT.U32.AND P1, PT, R0, R12, PT ;  /* 0x0000000c0000720c */ /* 0x000fc60003f24070 */
[----:B------:R-:W-:-:S05]  /*1b340*/  IMAD R4, R0, R13, R4 ;  /* 0x0000000d00047224 */ /* 0x000fca00078e0204 */
[----:B------:R-:W-:-:S05]  /*1b350*/  ISETP.GT.U32.AND P3, PT, R0, R4, PT ;  /* 0x000000040000720c */ /* 0x000fca0003f64070 */
[----:B------:R-:W-:-:S05]  /*1b360*/  @!P1 IMAD.IADD R12, R12, 0x1, -R0 ;  /* 0x000000010c0c9824 */ /* 0x000fca00078e0a00 */
[----:B------:R-:W-:-:S03]  /*1b370*/  ISETP.GT.U32.AND P2, PT, R0, R12, PT ;  /* 0x0000000c0000720c */ /* 0x000fc60003f44070 */
[----:B------:R-:W-:Y:S01]  /*1b380*/  @!P3 IMAD.IADD R4, R4, 0x1, -R0 ;  /* 0x000000010404b824 */ /* 0x000fe200078e0a00 */
[----:B------:R-:W-:Y:S02]  /*1b390*/  ISETP.GE.AND P1, PT, R17, RZ, PT ;  /* 0x000000ff1100720c */ /* 0x000fe40003f26270 */
[----:B------:R-:W-:-:S07]  /*1b3a0*/  ISETP.GE.AND P5, PT, R21, RZ, PT ;  /* 0x000000ff1500720c */ /* 0x000fce0003fa6270 */
[----:B------:R-:W-:-:S04]  /*1b3b0*/  @!P2 IMAD.IADD R12, R12, 0x1, -R0 ;  /* 0x000000010c0ca824 */ /* 0x000fc800078e0a00 */
[----:B------:R-:W-:-:S04]  /*1b3c0*/  IMAD.MOV.U32 R11, RZ, RZ, R12 ;  /* 0x000000ffff0b7224 */ /* 0x000fc800078e000c */
[----:B------:R-:W-:Y:S01]  /*1b3d0*/  @!P1 IMAD.MOV R11, RZ, RZ, -R11 ;  /* 0x000000ffff0b9224 */ /* 0x000fe200078e0a0b */
[----:B------:R-:W-:Y:S01]  /*1b3e0*/  ISETP.GT.U32.AND P1, PT, R0, R4, PT ;  /* 0x000000040000720c */ /* 0x000fe20003f24070 */
[----:B------:R-:W-:Y:S01]  /*1b3f0*/  IMAD.MOV.U32 R12, RZ, RZ, R8 ;  /* 0x000000ffff0c7224 */ /* 0x000fe200078e0008 */
[----:B--2---:R-:W-:Y:S02]  /*1b400*/  IABS R5, R26 ;  /* 0x0000001a00057213 */ /* 0x004fe40000000000 */
[----:B------:R-:W-:Y:S02]  /*1b410*/  ISETP.GE.AND P3, PT, R26, RZ, PT ;  /* 0x000000ff1a00720c */ /* 0x000fe40003f66270 */
[----:B------:R-:W2:Y:S04]  /*1b420*/  LDL.LU R26, [R1+0x6e4] ;  /* 0x0006e400011a7983 */ /* 0x000ea80000300800 */
[----:B------:R-:W2:Y:S04]  /*1b430*/  LDL.LU R20, [R1+0x6fc] ;  /* 0x0006fc0001147983 */ /* 0x000ea80000300800 */
[----:B------:R0:W-:Y:S01]  /*1b440*/  STL [R1+0x3d8], R11 ;  /* 0x0003d80b01007387 */ /* 0x0001e20000100800 */
[----:B------:R-:W-:-:S03]  /*1b450*/  @!P0 IMAD.MOV R12, RZ, RZ, -R12 ;  /* 0x000000ffff0c8224 */ /* 0x000fc600078e0a0c */
[----:B------:R-:W2:Y:S01]  /*1b460*/  LDL.LU R21, [R1+0x700] ;  /* 0x0007000001157983 */ /* 0x000ea20000300800 */
[----:B0-----:R-:W-:Y:S02]  /*1b470*/  IMAD.MOV.U32 R11, RZ, RZ, R14 ;  /* 0x000000ffff0b7224 */ /* 0x001fe400078e000e */
[----:B------:R-:W-:Y:S02]  /*1b480*/  @!P1 IMAD.IADD R4, R4, 0x1, -R0 ;  /* 0x0000000104049824 */ /* 0x000fe400078e0a00 */
[----:B------:R-:W-:Y:S01]  /*1b490*/  @!P5 IMAD.MOV R11, RZ, RZ, -R11 ;  /* 0x000000ffff0bd224 */ /* 0x000fe200078e0a0b */
[----:B------:R-:W-:Y:S04]  /*1b4a0*/  STL [R1+0x3d4], R12 ;  /* 0x0003d40c01007387 */ /* 0x000fe80000100800 */
[----:B------:R0:W-:Y:S04]  /*1b4b0*/  STL [R1+0x3d0], R11 ;  /* 0x0003d00b01007387 */ /* 0x0001e80000100800 */
[----:B------:R-:W2:Y:S01]  /*1b4c0*/  LDL.LU R17, [R1+0x710] ;  /* 0x0007100001117983 */ /* 0x000ea20000300800 */
[----:B0-----:R-:W-:-:S04]  /*1b4d0*/  IMAD.MOV.U32 R11, RZ, RZ, R4 ;  /* 0x000000ffff0b7224 */ /* 0x001fc800078e0004 */
[----:B------:R-:W-:-:S05]  /*1b4e0*/  @!P6 IMAD.MOV R11, RZ, RZ, -R11 ;  /* 0x000000ffff0be224 */ /* 0x000fca00078e0a0b */
[----:B------:R-:W-:Y:S01]  /*1b4f0*/  STL [R1+0x3cc], R11 ;  /* 0x0003cc0b01007387 */ /* 0x000fe20000100800 */
[----:B------:R-:W-:Y:S01]  /*1b500*/  IMAD R6, R0, R2, R7 ;  /* 0x0000000200067224 */ /* 0x000fe200078e0207 */
[----:B----4-:R-:W-:Y:S02]  /*1b510*/  IABS R10, R23 ;  /* 0x00000017000a7213 */ /* 0x010fe40000000000 */
[----:B------:R-:W-:Y:S02]  /*1b520*/  ISETP.GE.AND P1, PT, R23, RZ, PT ;  /* 0x000000ff1700720c */ /* 0x000fe40003f26270 */
[----:B------:R-:W4:Y:S01]  /*1b530*/  LDL.LU R23, [R1+0x718] ;  /* 0x0007180001177983 */ /* 0x000f220000300800 */
[----:B------:R-:W-:Y:S02]  /*1b540*/  IABS R2, R22 ;  /* 0x0000001600027213 */ /* 0x000fe40000000000 */
[----:B------:R-:W-:Y:S02]  /*1b550*/  ISETP.GE.AND P5, PT, R22, RZ, PT ;  /* 0x000000ff1600720c */ /* 0x000fe40003fa6270 */
[----:B------:R-:W4:Y:S01]  /*1b560*/  LDL.LU R22, [R1+0x724] ;  /* 0x0007240001167983 */ /* 0x000f220000300800 */
[----:B------:R-:W-:Y:S01]  /*1b570*/  ISETP.GT.U32.AND P2, PT, R0, R6, PT ;  /* 0x000000060000720c */ /* 0x000fe20003f44070 */
[----:B------:R-:W-:-:S04]  /*1b580*/  IMAD.MOV.U32 R7, RZ, RZ, R5 ;  /* 0x000000ffff077224 */ /* 0x000fc800078e0005 */
[----:B------:R-:W-:-:S08]  /*1b590*/  IMAD.HI.U32 R5, R9, R7, RZ ;  /* 0x0000000709057227 */ /* 0x000fd000078e00ff */
[----:B------:R-:W-:Y:S02]  /*1b5a0*/  @!P2 IMAD.IADD R6, R6, 0x1, -R0 ;  /* 0x000000010606a824 */ /* 0x000fe400078e0a00 */
[----:B------:R-:W-:-:S03]  /*1b5b0*/  IMAD.MOV R5, RZ, RZ, -R5 ;  /* 0x000000ffff057224 */ /* 0x000fc600078e0a05 */
[C---:B------:R-:W-:Y:S01]  /*1b5c0*/  ISETP.GT.U32.AND P2, PT, R0.reuse, R6, PT ;  /* 0x000000060000720c */ /* 0x040fe20003f44070 */
[----:B------:R-:W-:-:S05]  /*1b5d0*/  IMAD R7, R0, R5, R7 ;  /* 0x0000000500077224 */ /* 0x000fca00078e0207 */
[----:B------:R-:W-:Y:S01]  /*1b5e0*/  ISETP.GT.U32.AND P0, PT, R0, R7, PT ;  /* 0x000000070000720c */ /* 0x000fe20003f04070 */
[----:B------:R-:W-:-:S06]  /*1b5f0*/  IMAD.HI.U32 R5, R9, R2, RZ ;  /* 0x0000000209057227 */ /* 0x000fcc00078e00ff */
[----:B------:R-:W-:Y:S02]  /*1b600*/  @!P2 IMAD.IADD R6, R6, 0x1, -R0 ;  /* 0x000000010606a824 */ /* 0x000fe400078e0a00 */
[----:B------:R-:W-:Y:S02]  /*1b610*/  IMAD.MOV R5, RZ, RZ, -R5 ;  /* 0x000000ffff057224 */ /* 0x000fe400078e0a05 */
[----:B------:R-:W-:Y:S02]  /*1b620*/  @!P4 IMAD.MOV R6, RZ, RZ, -R6 ;  /* 0x000000ffff06c224 */ /* 0x000fe400078e0a06 */
[----:B------:R-:W-:Y:S02]  /*1b630*/  IMAD R12, R0, R5, R2 ;  /* 0x00000005000c7224 */ /* 0x000fe400078e0202 */
[----:B------:R-:W-:Y:S01]  /*1b640*/  @!P0 IMAD.IADD R7, R7, 0x1, -R0 ;  /* 0x0000000107078824 */ /* 0x000fe200078e0a00 */
[----:B------:R0:W-:Y:S01]  /*1b650*/  STL [R1+0x3c8], R6 ;  /* 0x0003c80601007387 */ /* 0x0001e20000100800 */
[----:B---3--:R-:W-:-:S02]  /*1b660*/  ISETP.GE.AND P2, PT, R24, RZ, PT ;  /* 0x000000ff1800720c */ /* 0x008fc40003f46270 */
[----:B------:R-:W-:Y:S02]  /*1b670*/  IABS R4, R24 ;  /* 0x0000001800047213 */ /* 0x000fe40000000000 */
[----:B-----5:R-:W-:Y:S01]  /*1b680*/  ISETP.GE.AND P0, PT, R25, RZ, PT ;  /* 0x000000ff1900720c */ /* 0x020fe20003f06270 */
[----:B------:R-:W3:Y:S01]  /*1b690*/  LDL.LU R24, [R1+0x728] ;  /* 0x0007280001187983 */ /* 0x000ee20000300800 */
[----:B------:R-:W-:-:S03]  /*1b6a0*/  IABS R2, R25 ;  /* 0x0000001900027213 */ /* 0x000fc60000000000 */
[----:B------:R-:W5:Y:S01]  /*1b6b0*/  LDL.LU R25, [R1+0x72c] ;  /* 0x00072c0001197983 */ /* 0x000f620000300800 */
[----:B------:R-:W-:Y:S01]  /*1b6c0*/  ISETP.GT.U32.AND P6, PT, R0, R7, PT ;  /* 0x000000070000720c */ /* 0x000fe20003fc4070 */
[----:B------:R-:W-:-:S04]  /*1b6d0*/  IMAD.HI.U32 R8, R9, R10, RZ ;  /* 0x0000000a09087227 */ /* 0x000fc800078e00ff */
[----:B------:R-:W-:Y:S01]  /*1b6e0*/  IMAD.MOV R8, RZ, RZ, -R8 ;  /* 0x000000ffff087224 */ /* 0x000fe200078e0a08 */
[----:B------:R-:W-:-:S03]  /*1b6f0*/  ISETP.GT.U32.AND P4, PT, R0, R12, PT ;  /* 0x0000000c0000720c */ /* 0x000fc60003f84070 */
[----:B------:R-:W-:Y:S02]  /*1b700*/  IMAD R10, R0, R8, R10 ;  /* 0x00000008000a7224 */ /* 0x000fe400078e020a */
[----:B------:R-:W-:-:S04]  /*1b710*/  IMAD.HI.U32 R14, R9, R4, RZ ;  /* 0x00000004090e7227 */ /* 0x000fc800078e00ff */
[----:B------:R-:W-:Y:S01]  /*1b720*/  @!P6 IMAD.IADD R7, R7, 0x1, -R0 ;  /* 0x000000010707e824 */ /* 0x000fe200078e0a00 */
[----:B------:R-:W-:-:S03]  /*1b730*/  ISETP.GT.U32.AND P6, PT, R0, R10, PT ;  /* 0x0000000a0000720c */ /* 0x000fc60003fc4070 */
[----:B------:R-:W-:Y:S02]  /*1b740*/  @!P4 IMAD.IADD R12, R12, 0x1, -R0 ;  /* 0x000000010c0cc824 */ /* 0x000fe400078e0a00 */
[----:B------:R-:W-:-:S08]  /*1b750*/  IMAD.HI.U32 R8, R9, R2, RZ ;  /* 0x0000000209087227 */ /* 0x000fd000078e00ff */
[----:B------:R-:W-:Y:S01]  /*1b760*/  @!P6 IMAD.IADD R10, R10, 0x1, -R0 ;  /* 0x000000010a0ae824 */ /* 0x000fe200078e0a00 */
[C---:B------:R-:W-:Y:S01]  /*1b770*/  ISETP.GT.U32.AND P6, PT, R0.reuse, R12, PT ;  /* 0x0000000c0000720c */ /* 0x040fe20003fc4070 */
[----:B------:R-:W-:Y:S02]  /*1b780*/  IMAD.MOV R8, RZ, RZ, -R8 ;  /* 0x000000ffff087224 */ /* 0x000fe400078e0a08 */
[----:B------:R-:W-:Y:S02]  /*1b790*/  IMAD.MOV.U32 R15, RZ, RZ, R7 ;  /* 0x000000ffff0f7224 */ /* 0x000fe400078e0007 */
[----:B------:R-:W-:Y:S02]  /*1b7a0*/  IMAD R2, R0, R8, R2 ;  /* 0x0000000800027224 */ /* 0x000fe400078e0202 */
[----:B------:R-:W-:-:S06]  /*1b7b0*/  @!P3 IMAD.MOV R15, RZ, RZ, -R15 ;  /* 0x000000ffff0fb224 */ /* 0x000fcc00078e0a0f */
[----:B------:R-:W-:Y:S01]  /*1b7c0*/  @!P6 IMAD.IADD R12, R12, 0x1, -R0 ;  /* 0x000000010c0ce824 */ /* 0x000fe200078e0a00 */
[----:B------:R-:W-:-:S03]  /*1b7d0*/  ISETP.GT.U32.AND P6, PT, R0, R2, PT ;  /* 0x000000020000720c */ /* 0x000fc60003fc4070 */
[----:B------:R-:W-:-:S04]  /*1b7e0*/  IMAD.MOV.U32 R16, RZ, RZ, R12 ;  /* 0x000000ffff107224 */ /* 0x000fc800078e000c */
[----:B------:R-:W-:Y:S01]  /*1b7f0*/  @!P5 IMAD.MOV R16, RZ, RZ, -R16 ;  /* 0x000000ffff10d224 */ /* 0x000fe200078e0a10 */
        /* <DEDUP_REMOVED lines=14> */
[----:B------:R-:W-:-:S03]  /*1b8e0*/  ISETP.GT.U32.AND P5, PT, R0, R6, PT ;  /* 0x000000060000720c */ /* 0x000fc60003fa4070 */
[----:B------:R-:W-:-:S04]  /*1b8f0*/  IMAD R11, R0, R8, R11 ;  /* 0x00000008000b7224 */ /* 0x000fc800078e020b */
[--C-:B------:R-:W-:Y:S02]  /*1b900*/  @!P4 IMAD.IADD R10, R10, 0x1, -R0.reuse ;  /* 0x000000010a0ac824 */ /* 0x100fe400078e0a00 */
[--C-:B------:R-:W-:Y:S02]  /*1b910*/  @!P6 IMAD.IADD R2, R2, 0x1, -R0.reuse ;  /* 0x000000010202e824 */ /* 0x100fe400078e0a00 */
[----:B------:R-:W-:Y:S01]  /*1b920*/  @!P3 IMAD.IADD R4, R4, 0x1, -R0 ;  /* 0x000000010404b824 */ /* 0x000fe200078e0a00 */
[----:B------:R-:W-:Y:S01]  /*1b930*/  ISETP.GT.U32.AND P3, PT, R0, R11, PT ;  /* 0x0000000b0000720c */ /* 0x000fe20003f64070 */
[----:B------:R-:W-:Y:S01]  /*1b940*/  @!P1 IMAD.MOV R10, RZ, RZ, -R10 ;  /* 0x000000ffff0a9224 */ /* 0x000fe200078e0a0a */
[----:B------:R0:W-:Y:S01]  /*1b950*/  STL [R1+0x3c0], R15 ;  /* 0x0003c00f01007387 */ /* 0x0001e20000100800 */
[----:B------:R-:W-:Y:S01]  /*1b960*/  @!P5 IMAD.IADD R6, R6, 0x1, -R0 ;  /* 0x000000010606d824 */ /* 0x000fe200078e0a00 */
[----:B------:R-:W-:Y:S02]  /*1b970*/  ISETP.GE.AND P6, PT, R26, RZ, PT ;  /* 0x000000ff1a00720c */ /* 0x000fe40003fc6270 */
[----:B------:R-:W-:Y:S01]  /*1b980*/  STL [R1+0x3c4], R16 ;  /* 0x0003c41001007387 */ /* 0x000fe20000100800 */
[----:B------:R-:W-:-:S03]  /*1b990*/  ISETP.GT.U32.AND P5, PT, R0, R2, PT ;  /* 0x000000020000720c */ /* 0x000fc60003fa4070 */
[----:B------:R-:W-:Y:S04]  /*1b9a0*/  STL [R1+0x3bc], R10 ;  /* 0x0003bc0a01007387 */ /* 0x000fe80000100800 */
[----:B------:R-:W2:Y:S01]  /*1b9b0*/  LDL.LU R26, [R1+0x730] ;  /* 0x00073000011a7983 */ /* 0x000ea20000300800 */
[----:B------:R-:W-:-:S05]  /*1b9c0*/  @!P3 IMAD.IADD R11, R11, 0x1, -R0 ;  /* 0x000000010b0bb824 */ /* 0x000fca00078e0a00 */
[----:B------:R-:W-:Y:S01]  /*1b9d0*/  ISETP.GT.U32.AND P1, PT, R0, R11, PT ;  /* 0x0000000b0000720c */ /* 0x000fe20003f24070 */
[----:B------:R-:W-:Y:S01]  /*1b9e0*/  @!P5 IMAD.IADD R2, R2, 0x1, -R0 ;  /* 0x000000010202d824 */ /* 0x000fe200078e0a00 */
[----:B----4-:R-:W-:-:S05]  /*1b9f0*/  IABS R8, R23 ;  /* 0x0000001700087213 */ /* 0x010fca0000000000 */
[----:B0-----:R-:W-:Y:S01]  /*1ba00*/  IMAD.HI.U32 R15, R9, R8, RZ ;  /* 0x00000008090f7227 */ /* 0x001fe200078e00ff */
[----:B------:R-:W-:-:S03]  /*1ba10*/  IABS R7, R22 ;  /* 0x0000001600077213 */ /* 0x000fc60000000000 */
[----:B------:R-:W-:Y:S02]  /*1ba20*/  IMAD.MOV R15, RZ, RZ, -R15 ;  /* 0x000000ffff0f7224 */ /* 0x000fe400078e0a0f */
[----:B------:R-:W-:-:S04]  /*1ba30*/  IMAD.HI.U32 R14, R9, R7, RZ ;  /* 0x00000007090e7227 */ /* 0x000fc800078e00ff */
[----:B------:R-:W-:Y:S02]  /*1ba40*/  IMAD R8, R0, R15, R8 ;  /* 0x0000000f00087224 */ /* 0x000fe400078e0208 */
[----:B------:R-:W-:-:S03]  /*1ba50*/  IMAD.MOV R14, RZ, RZ, -R14 ;  /* 0x000000ffff0e7224 */ /* 0x000fc600078e0a0e */
        /* <DEDUP_REMOVED lines=11> */
[----:B------:R-:W-:-:S05]  /*1bb10*/  IABS R5, R20 ;  /* 0x0000001400057213 */ /* 0x000fca0000000000 */
[----:B------:R-:W-:-:S04]  /*1bb20*/  IMAD.HI.U32 R13, R9, R5, RZ ;  /* 0x00000005090d7227 */ /* 0x000fc800078e00ff */
[----:B------:R-:W-:-:S04]  /*1bb30*/  IMAD.MOV R13, RZ, RZ, -R13 ;  /* 0x000000ffff0d7224 */ /* 0x000fc800078e0a0d */
[----:B------:R-:W-:-:S05]  /*1bb40*/  IMAD R5, R0, R13, R5 ;  /* 0x0000000d00057224 */ /* 0x000fca00078e0205 */
[----:B------:R-:W-:-:S13]  /*1bb50*/  ISETP.GT.U32.AND P4, PT, R0, R5, PT ;  /* 0x000000050000720c */ /* 0x000fda0003f84070 */
[----:B------:R-:W-:-:S05]  /*1bb60*/  @!P4 IMAD.IADD R5, R5, 0x1, -R0 ;  /* 0x000000010505c824 */ /* 0x000fca00078e0a00 */
[C---:B------:R-:W-:Y:S02]  /*1bb70*/  ISETP.GT.U32.AND P3, PT, R0.reuse, R5, PT ;  /* 0x000000050000720c */ /* 0x040fe40003f64070 */
[----:B------:R-:W-:-:S11]  /*1bb80*/  ISETP.GT.U32.AND P4, PT, R0, R6, PT ;  /* 0x000000060000720c */ /* 0x000fd60003f84070 */
[--C-:B------:R-:W-:Y:S01]  /*1bb90*/  @!P3 IMAD.IADD R5, R5, 0x1, -R0.reuse ;  /* 0x000000010505b824 */ /* 0x100fe200078e0a00 */
[----:B------:R-:W-:Y:S01]  /*1bba0*/  ISETP.GT.U32.AND P3, PT, R0, R14, PT ;  /* 0x0000000e0000720c */ /* 0x000fe20003f64070 */
[----:B------:R-:W-:Y:S01]  /*1bbb0*/  @!P4 IMAD.IADD R6, R6, 0x1, -R0 ;  /* 0x000000010606c824 */ /* 0x000fe200078e0a00 */
[----:B------:R-:W-:Y:S01]  /*1bbc0*/  ISETP.GE.AND P4, PT, R20, RZ, PT ;  /* 0x000000ff1400720c */ /* 0x000fe20003f86270 */
[----:B------:R-:W-:Y:S02]  /*1bbd0*/  IMAD.MOV.U32 R15, RZ, RZ, R2 ;  /* 0x000000ffff0f7224 */ /* 0x000fe400078e0002 */
[----:B------:R-:W-:Y:S02]  /*1bbe0*/  @!P6 IMAD.MOV R6, RZ, RZ, -R6 ;  /* 0x000000ffff06e224 */ /* 0x000fe400078e0a06 */
[----:B------:R-:W-:-:S06]  /*1bbf0*/  @!P0 IMAD.MOV R15, RZ, RZ, -R15 ;  /* 0x000000ffff0f8224 */ /* 0x000fcc00078e0a0f */
        /* <DEDUP_REMOVED lines=8> */
[----:B------:R-:W-:Y:S01]  /*1bc80*/  STL [R1+0x3ac], R5 ;  /* 0x0003ac0501007387 */ /* 0x000fe20000100800 */
[--C-:B------:R-:W-:Y:S01]  /*1bc90*/  @!P3 IMAD.IADD R8, R8, 0x1, -R0.reuse ;  /* 0x000000010808b824 */ /* 0x100fe200078e0a00 */
[----:B---3--:R-:W-:Y:S02]  /*1bca0*/  IABS R4, R24 ;  /* 0x0000001800047213 */ /* 0x008fe40000000000 */
[----:B------:R-:W-:Y:S01]  /*1bcb0*/  @!P6 IMAD.IADD R14, R14, 0x1, -R0 ;  /* 0x000000010e0ee824 */ /* 0x000fe200078e0a00 */
[----:B------:R-:W-:Y:S01]  /*1bcc0*/  STL [R1+0x3a8], R6 ;  /* 0x0003a80601007387 */ /* 0x000fe20000100800 */
[----:B------:R-:W-:Y:S02]  /*1bcd0*/  ISETP.GE.AND P3, PT, R24, RZ, PT ;  /* 0x000000ff1800720c */ /* 0x000fe40003f66270 */
[----:B-----5:R-:W-:Y:S01]  /*1bce0*/  IABS R10, R25 ;  /* 0x00000019000a7213 */ /* 0x020fe20000000000 */
[----:B------:R-:W3:Y:S01]  /*1bcf0*/  LDL.LU R24, [R1+0x77c] ;  /* 0x00077c0001187983 */ /* 0x000ee20000300800 */
[----:B------:R-:W-:-:S03]  /*1bd00*/  ISETP.GE.AND P6, PT, R25, RZ, PT ;  /* 0x000000ff1900720c */ /* 0x000fc60003fc6270 */
        /* <DEDUP_REMOVED lines=12> */
[----:B------:R-:W-:Y:S01]  /*1bdd0*/  ISETP.GE.AND P2, PT, R17, RZ, PT ;  /* 0x000000ff1100720c */ /* 0x000fe20003f46270 */
[----:B------:R-:W-:-:S04]  /*1bde0*/  IMAD.HI.U32 R7, R9, R10, RZ ;  /* 0x0000000a09077227 */ /* 0x000fc800078e00ff */
[----:B------:R-:W-:Y:S02]  /*1bdf0*/  IMAD.MOV R2, RZ, RZ, -R7 ;  /* 0x000000ffff027224 */ /* 0x000fe400078e0a07 */
[----:B------:R-:W-:-:S04]  /*1be00*/  @!P4 IMAD.IADD R4, R4, 0x1, -R0 ;  /* 0x000000010404c824 */ /* 0x000fc800078e0a00 */
[----:B------:R-:W-:-:S04]  /*1be10*/  @!P0 IMAD.IADD R12, R12, 0x1, -R0 ;  /* 0x000000010c0c8824 */ /* 0x000fc800078e0a00 */
[----:B------:R-:W-:-:S04]  /*1be20*/  IMAD.MOV.U32 R11, RZ, RZ, R12 ;  /* 0x000000ffff0b7224 */ /* 0x000fc800078e000c */
[----:B------:R-:W-:Y:S01]  /*1be30*/  @!P2 IMAD.MOV R11, RZ, RZ, -R11 ;  /* 0x000000ffff0ba224 */ /* 0x000fe200078e0a0b */
[----:B------:R-:W-:Y:S02]  /*1be40*/  ISETP.GT.U32.AND P2, PT, R0, R4, PT ;  /* 0x000000040000720c */ /* 0x000fe40003f44070 */
[----:B------:R-:W-:Y:S01]  /*1be50*/  ISETP.GE.AND P1, PT, R22, RZ, PT ;  /* 0x000000ff1600720c */ /* 0x000fe20003f26270 */
[----:B------:R-:W-:-:S04]  /*1be60*/  IMAD.MOV.U32 R12, RZ, RZ, R8 ;  /* 0x000000ffff0c7224 */ /* 0x000fc800078e0008 */
[----:B------:R-:W-:-:S06]  /*1be70*/  @!P5 IMAD.MOV R12, RZ, RZ, -R12 ;  /* 0x000000ffff0cd224 */ /* 0x000fcc00078e0a0c */
        /* <DEDUP_REMOVED lines=20> */
[----:B------:R-:W-:-:S05]  /*1bfc0*/  IMAD R10, R0, R2, R10 ;  /* 0x00000002000a7224 */ /* 0x000fca00078e020a */
[----:B------:R-:W-:-:S13]  /*1bfd0*/  ISETP.GT.U32.AND P0, PT, R0, R10, PT ;  /* 0x0000000a0000720c */ /* 0x000fda0003f04070 */
[----:B------:R-:W-:-:S05]  /*1bfe0*/  @!P0 IMAD.IADD R10, R10, 0x1, -R0 ;  /* 0x000000010a0a8824 */ /* 0x000fca00078e0a00 */
[----:B------:R-:W-:Y:S01]  /*1bff0*/  ISETP.GT.U32.AND P0, PT, R0, R10, PT ;  /* 0x0000000a0000720c */ /* 0x000fe20003f04070 */
[----:B------:R-:W-:-:S04]  /*1c000*/  IMAD.HI.U32 R2, R9, R7, RZ ;  /* 0x0000000709027227 */ /* 0x000fc800078e00ff */
[----:B------:R-:W-:-:S04]  /*1c010*/  IMAD.MOV R2, RZ, RZ, -R2 ;  /* 0x000000ffff027224 */ /* 0x000fc800078e0a02 */
[----:B------:R-:W-:-:S04]  /*1c020*/  IMAD R7, R0, R2, R7 ;  /* 0x0000000200077224 */ /* 0x000fc800078e0207 */
[----:B------:R-:W-:Y:S02]  /*1c030*/  @!P0 IMAD.IADD R10, R10, 0x1, -R0 ;  /* 0x000000010a0a8824 */ /* 0x000fe400078e0a00 */
[----:B------:R-:W-:-:S04]  /*1c040*/  IMAD.HI.U32 R2, R9, R6, RZ ;  /* 0x0000000609027227 */ /* 0x000fc800078e00ff */
[----:B------:R-:W-:Y:S02]  /*1c050*/  IMAD.MOV.U32 R14, RZ, RZ, R10 ;  /* 0x000000ffff0e7224 */ /* 0x000fe400078e000a */
[----:B------:R-:W-:Y:S02]  /*1c060*/  IMAD.MOV R2, RZ, RZ, -R2 ;  /* 0x000000ffff027224 */ /* 0x000fe400078e0a02 */
[----:B------:R-:W-:Y:S02]  /*1c070*/  @!P6 IMAD.MOV R14, RZ, RZ, -R14 ;  /* 0x000000ffff0ee224 */ /* 0x000fe400078e0a0e */
[----:B------:R-:W-:-:S03]  /*1c080*/  IMAD R6, R0, R2, R6 ;  /* 0x0000000200067224 */ /* 0x000fc600078e0206 */
[----:B------:R0:W-:Y:S01]  /*1c090*/  STL [R1+0x394], R14 ;  /* 0x0003940e01007387 */ /* 0x0001e20000100800 */
[----:B---3--:R-:W-:Y:S02]  /*1c0a0*/  ISETP.GE.AND P0, PT, R24, RZ, PT ;  /* 0x000000ff1800720c */ /* 0x008fe40003f06270 */
[----:B------:R-:W-:Y:S02]  /*1c0b0*/  IABS R2, R24 ;  /* 0x0000001800027213 */ /* 0x000fe40000000000 */
[----:B-----5:R-:W-:Y:S01]  /*1c0c0*/  ISETP.GE.AND P3, PT, R25, RZ, PT ;  /* 0x000000ff1900720c */ /* 0x020fe20003f66270 */
[----:B------:R-:W3:Y:S01]  /*1c0d0*/  LDL.LU R24, [R1+0x7ac] ;  /* 0x0007ac0001187983 */ /* 0x000ee20000300800 */
[----:B------:R-:W-:-:S03]  /*1c0e0*/  IABS R13, R25 ;  /* 0x00000019000d7213 */ /* 0x000fc60000000000 */
[----:B------:R-:W5:Y:S01]  /*1c0f0*/  LDL.LU R25, [R1+0x7b0] ;  /* 0x0007b00001197983 */ /* 0x000f620000300800 */
[----:B------:R-:W-:Y:S01]  /*1c100*/  ISETP.GT.U32.AND P5, PT, R0, R7, PT ;  /* 0x000000070000720c */ /* 0x000fe20003fa4070 */
[----:B------:R-:W-:-:S12]  /*1c110*/  IMAD.HI.U32 R8, R9, R5, RZ ;  /* 0x0000000509087227 */ /* 0x000fd800078e00ff */
[----:B------:R-:W-:-:S05]  /*1c120*/  @!P5 IMAD.IADD R7, R7, 0x1, -R0 ;  /* 0x000000010707d824 */ /* 0x000fca00078e0a00 */
[C---:B------:R-:W-:Y:S01]  /*1c130*/  ISETP.GT.U32.AND P5, PT, R0.reuse, R7, PT ;  /* 0x000000070000720c */ /* 0x040fe20003fa4070 */
[----:B------:R-:W-:Y:S01]  /*1c140*/  IMAD.MOV R8, RZ, RZ, -R8 ;  /* 0x000000ffff087224 */ /* 0x000fe200078e0a08 */
[----:B------:R-:W-:-:S03]  /*1c150*/  ISETP.GT.U32.AND P6, PT, R0, R6, PT ;  /* 0x000000060000720c */ /* 0x000fc60003fc4070 */
[----:B------:R-:W-:Y:S02]  /*1c160*/  IMAD R5, R0, R8, R5 ;  /* 0x0000000800057224 */ /* 0x000fe400078e0205 */
[----:B0-----:R-:W-:-:S06]  /*1c170*/  IMAD.HI.U32 R11, R9, R2, RZ ;  /* 0x00000002090b7227 */ /* 0x001fcc00078e00ff */
[--C-:B------:R-:W-:Y:S01]  /*1c180*/  @!P5 IMAD.IADD R7, R7, 0x1, -R0.reuse ;  /* 0x000000010707d824 */ /* 0x100fe200078e0a00 */
[----:B------:R-:W-:Y:S01]  /*1c190*/  ISETP.GT.U32.AND P5, PT, R0, R5, PT ;  /* 0x000000050000720c */ /* 0x000fe20003fa4070 */
[----:B------:R-:W-:Y:S02]  /*1c1a0*/  IMAD.MOV R11, RZ, RZ, -R11 ;  /* 0x000000ffff0b7224 */ /* 0x000fe400078e0a0b */
[----:B------:R-:W-:Y:S02]  /*1c1b0*/  @!P6 IMAD.IADD R6, R6, 0x1, -R0 ;  /* 0x000000010606e824 */ /* 0x000fe400078e0a00 */
[----:B------:R-:W-:-:S05]  /*1c1c0*/  IMAD R2, R0, R11, R2 ;  /* 0x0000000b00027224 */ /* 0x000fca00078e0202 */
[----:B------:R-:W-:-:S03]  /*1c1d0*/  ISETP.GT.U32.AND P6, PT, R0, R2, PT ;  /* 0x000000020000720c */ /* 0x000fc60003fc4070 */
[----:B------:R-:W-:Y:S01]  /*1c1e0*/  @!P5 IMAD.IADD R5, R5, 0x1, -R0 ;  /* 0x000000010505d824 */ /* 0x000fe200078e0a00 */
[----:B------:R-:W-:Y:S01]  /*1c1f0*/  ISETP.GT.U32.AND P5, PT, R0, R6, PT ;  /* 0x000000060000720c */ /* 0x000fe20003fa4070 */
[----:B-1----:R-:W-:-:S04]  /*1c200*/  IMAD.HI.U32 R4, R9, R13, RZ ;  /* 0x0000000d09047227 */ /* 0x002fc800078e00ff */
[----:B------:R-:W-:Y:S02]  /*1c210*/  IMAD.MOV R4, RZ, RZ, -R4 ;  /* 0x000000ffff047224 */ /* 0x000fe400078e0a04 */
[----:B------:R-:W-:Y:S02]  /*1c220*/  IMAD.MOV.U32 R15, RZ, RZ, R7 ;  /* 0x000000ffff0f7224 */ /* 0x000fe400078e0007 */
[--C-:B------:R-:W-:Y:S02]  /*1c230*/  @!P6 IMAD.IADD R2, R2, 0x1, -R0.reuse ;  /* 0x000000010202e824 */ /* 0x100fe400078e0a00 */
        /* <DEDUP_REMOVED lines=14> */
[----:B------:R-:W-:Y:S01]  /*1c320*/  STL [R1+0x2ec], R5 ;  /* 0x0002ec0501007387 */ /* 0x000fe20000100800 */
        /* <DEDUP_REMOVED lines=18> */
[----:B------:R-:W-:Y:S01]  /*1c450*/  IMAD.HI.U32 R14, R9, R4, RZ ;  /* 0x00000004090e7227 */ /* 0x000fe200078e00ff */
        /* <DEDUP_REMOVED lines=28> */
[----:B------:R-:W-:Y:S02]  /*1c620*/  @!P3 IMAD.MOV R13, RZ, RZ, -R13 ;  /* 0x000000ffff0db224 */ /* 0x000fe400078e0a0d */
[----:B------:R-:W-:Y:S01]  /*1c630*/  @!P5 IMAD.MOV R12, RZ, RZ, -R12 ;  /* 0x000000ffff0cd224 */ /* 0x000fe200078e0a0c */
[----:B------:R-:W-:-:S07]  /*1c640*/  ISETP.GT.U32.AND P5, PT, R0, R4, PT ;  /* 0x000000040000720c */ /* 0x000fce0003fa4070 */
[----:B------:R-:W-:Y:S01]  /*1c650*/  @!P2 IMAD.IADD R7, R7, 0x1, -R0 ;  /* 0x000000010707a824 */ /* 0x000fe200078e0a00 */
[----:B------:R-:W-:Y:S04]  /*1c660*/  STL [R1+0x360], R13 ;  /* 0x0003600d01007387 */ /* 0x000fe80000100800 */
        /* <DEDUP_REMOVED lines=44> */
[----:B------:R0:W-:Y:S04]  /*1c930*/  STL [R1+0x36c], R7 ;  /* 0x00036c0701007387 */ /* 0x0001e80000100800 */
[----:B------:R1:W-:Y:S04]  /*1c940*/  STL [R1+0x374], R2 ;  /* 0x0003740201007387 */ /* 0x0003e80000100800 */
[----:B------:R-:W2:Y:S01]  /*1c950*/  LDL.LU R17, [R1+0x824] ;  /* 0x0008240001117983 */ /* 0x000ea20000300800 */
[----:B----4-:R-:W-:-:S02]  /*1c960*/  IABS R10, R23 ;  /* 0x00000017000a7213 */ /* 0x010fc40000000000 */
[----:B------:R-:W-:Y:S02]  /*1c970*/  ISETP.GE.AND P0, PT, R23, RZ, PT ;  /* 0x000000ff1700720c */ /* 0x000fe40003f06270 */
[----:B------:R-:W4:Y:S01]  /*1c980*/  LDL.LU R23, [R1+0x82c] ;  /* 0x00082c0001177983 */ /* 0x000f220000300800 */
[----:B------:R-:W-:-:S04]  /*1c990*/  IMAD.HI.U32 R6, R9, R5, RZ ;  /* 0x0000000509067227 */ /* 0x000fc800078e00ff */
[----:B------:R-:W-:Y:S01]  /*1c9a0*/  IMAD.MOV R6, RZ, RZ, -R6 ;  /* 0x000000ffff067224 */ /* 0x000fe200078e0a06 */
[----:B------:R-:W-:Y:S02]  /*1c9b0*/  IABS R12, R22 ;  /* 0x00000016000c7213 */ /* 0x000fe40000000000 */
[----:B------:R-:W-:Y:S01]  /*1c9c0*/  ISETP.GE.AND P6, PT, R22, RZ, PT ;  /* 0x000000ff1600720c */ /* 0x000fe20003fc6270 */
[C---:B------:R-:W-:Y:S01]  /*1c9d0*/  IMAD R5, R0.reuse, R6, R5 ;  /* 0x0000000600057224 */ /* 0x040fe200078e0205 */
[----:B------:R-:W4:Y:S04]  /*1c9e0*/  LDL.LU R22, [R1+0x834] ;  /* 0x0008340001167983 */ /* 0x000f280000300800 */
[----:B------:R-:W-:Y:S01]  /*1c9f0*/  ISETP.GT.U32.AND P2, PT, R0, R5, PT ;  /* 0x000000050000720c */ /* 0x000fe20003f44070 */
[----:B------:R-:W-:-:S12]  /*1ca00*/  IMAD.HI.U32 R6, R9, R8, RZ ;  /* 0x0000000809067227 */ /* 0x000fd800078e00ff */
[----:B------:R-:W-:-:S05]  /*1ca10*/  @!P2 IMAD.IADD R5, R5, 0x1, -R0 ;  /* 0x000000010505a824 */ /* 0x000fca00078e0a00 */
[----:B------:R-:W-:Y:S01]  /*1ca20*/  ISETP.GT.U32.AND P2, PT, R0, R5, PT ;  /* 0x000000050000720c */ /* 0x000fe20003f44070 */
[----:B------:R-:W-:-:S04]  /*1ca30*/  IMAD.MOV R6, RZ, RZ, -R6 ;  /* 0x000000ffff067224 */ /* 0x000fc800078e0a06 */
[----:B------:R-:W-:-:S05]  /*1ca40*/  IMAD R8, R0, R6, R8 ;  /* 0x0000000600087224 */ /* 0x000fca00078e0208 */
[----:B------:R-:W-:-:S03]  /*1ca50*/  ISETP.GT.U32.AND P1, PT, R0, R8, PT ;  /* 0x000000080000720c */ /* 0x000fc60003f24070 */
[----:B------:R-:W-:-:S04]  /*1ca60*/  @!P2 IMAD.IADD R5, R5, 0x1, -R0 ;  /* 0x000000010505a824 */ /* 0x000fc800078e0a00 */
[----:B------:R-:W-:-:S04]  /*1ca70*/  IMAD.MOV.U32 R14, RZ, RZ, R5 ;  /* 0x000000ffff0e7224 */ /* 0x000fc800078e0005 */
[----:B------:R-:W-:Y:S02]  /*1ca80*/  @!P3 IMAD.MOV R14, RZ, RZ, -R14 ;  /* 0x000000ffff0eb224 */ /* 0x000fe400078e0a0e */
[----:B------:R-:W-:-:S03]  /*1ca90*/  @!P1 IMAD.IADD R8, R8, 0x1, -R0 ;  /* 0x0000000108089824 */ /* 0x000fc600078e0a00 */
[----:B------:R0:W-:Y:S01]  /*1caa0*/  STL [R1+0x370], R14 ;  /* 0x0003700e01007387 */ /* 0x0001e20000100800 */
[----:B---3--:R-:W-:Y:S02]  /*1cab0*/  ISETP.GE.AND P2, PT, R24, RZ, PT ;  /* 0x000000ff1800720c */ /* 0x008fe40003f46270 */
[----:B0-----:R-:W-:Y:S02]  /*1cac0*/  IABS R7, R24 ;  /* 0x0000001800077213 */ /* 0x001fe40000000000 */
[----:B-----5:R-:W-:Y:S01]  /*1cad0*/  ISETP.GE.AND P1, PT, R25, RZ, PT ;  /* 0x000000ff1900720c */ /* 0x020fe20003f26270 */
[----:B------:R-:W3:Y:S01]  /*1cae0*/  LDL.LU R24, [R1+0x838] ;  /* 0x0008380001187983 */ /* 0x000ee20000300800 */
[----:B-1----:R-:W-:-:S03]  /*1caf0*/  IABS R2, R25 ;  /* 0x0000001900027213 */ /* 0x002fc60000000000 */
[----:B------:R-:W5:Y:S01]  /*1cb00*/  LDL.LU R25, [R1+0x83c] ;  /* 0x00083c0001197983 */ /* 0x000f620000300800 */
[----:B------:R-:W-:Y:S01]  /*1cb10*/  IMAD.HI.U32 R6, R9, R12, RZ ;  /* 0x0000000c09067227 */ /* 0x000fe200078e00ff */
[----:B------:R-:W-:-:S03]  /*1cb20*/  ISETP.GT.U32.AND P5, PT, R0, R8, PT ;  /* 0x000000080000720c */ /* 0x000fc60003fa4070 */
[----:B------:R-:W-:-:S04]  /*1cb30*/  IMAD.HI.U32 R4, R9, R10, RZ ;  /* 0x0000000a09047227 */ /* 0x000fc800078e00ff */
[----:B------:R-:W-:Y:S02]  /*1cb40*/  IMAD.MOV R6, RZ, RZ, -R6 ;  /* 0x000000ffff067224 */ /* 0x000fe400078e0a06 */
[----:B------:R-:W-:Y:S02]  /*1cb50*/  IMAD.MOV R4, RZ, RZ, -R4 ;  /* 0x000000ffff047224 */ /* 0x000fe400078e0a04 */
[C---:B------:R-:W-:Y:S02]  /*1cb60*/  IMAD R12, R0.reuse, R6, R12 ;  /* 0x00000006000c7224 */ /* 0x040fe400078e020c */
[----:B------:R-:W-:-:S03]  /*1cb70*/  IMAD R10, R0, R4, R10 ;  /* 0x00000004000a7224 */ /* 0x000fc600078e020a */
[----:B------:R-:W-:Y:S01]  /*1cb80*/  ISETP.GT.U32.AND P3, PT, R0, R12, PT ;  /* 0x0000000c0000720c */ /* 0x000fe20003f64070 */
[----:B------:R-:W-:Y:S01]  /*1cb90*/  @!P5 IMAD.IADD R8, R8, 0x1, -R0 ;  /* 0x000000010808d824 */ /* 0x000fe200078e0a00 */
[----:B------:R-:W-:Y:S01]  /*1cba0*/  ISETP.GT.U32.AND P5, PT, R0, R10, PT ;  /* 0x0000000a0000720c */ /* 0x000fe20003fa4070 */
[----:B------:R-:W-:-:S04]  /*1cbb0*/  IMAD.HI.U32 R13, R9, R7, RZ ;  /* 0x00000007090d7227 */ /* 0x000fc800078e00ff */
[----:B------:R-:W-:-:S04]  /*1cbc0*/  IMAD.MOV R13, RZ, RZ, -R13 ;  /* 0x000000ffff0d7224 */ /* 0x000fc800078e0a0d */
[----:B------:R-:W-:Y:S02]  /*1cbd0*/  IMAD R7, R0, R13, R7 ;  /* 0x0000000d00077224 */ /* 0x000fe400078e0207 */
[--C-:B------:R-:W-:Y:S02]  /*1cbe0*/  @!P3 IMAD.IADD R12, R12, 0x1, -R0.reuse ;  /* 0x000000010c0cb824 */ /* 0x100fe400078e0a00 */
[----:B------:R-:W-:Y:S01]  /*1cbf0*/  @!P5 IMAD.IADD R10, R10, 0x1, -R0 ;  /* 0x000000010a0ad824 */ /* 0x000fe200078e0a00 */
[C---:B------:R-:W-:Y:S02]  /*1cc00*/  ISETP.GT.U32.AND P3, PT, R0.reuse, R7, PT ;  /* 0x000000070000720c */ /* 0x040fe40003f64070 */
[----:B------:R-:W-:Y:S01]  /*1cc10*/  ISETP.GT.U32.AND P5, PT, R0, R12, PT ;  /* 0x0000000c0000720c */ /* 0x000fe20003fa4070 */
[----:B------:R-:W-:-:S04]  /*1cc20*/  IMAD.HI.U32 R5, R9, R2, RZ ;  /* 0x0000000209057227 */ /* 0x000fc800078e00ff */
[----:B------:R-:W-:Y:S02]  /*1cc30*/  IMAD.MOV.U32 R15, RZ, RZ, R8 ;  /* 0x000000ffff0f7224 */ /* 0x000fe400078e0008 */
[----:B------:R-:W-:Y:S02]  /*1cc40*/  IMAD.MOV R5, RZ, RZ, -R5 ;  /* 0x000000ffff057224 */ /* 0x000fe400078e0a05 */
[----:B------:R-:W-:Y:S01]  /*1cc50*/  @!P4 IMAD.MOV R15, RZ, RZ, -R15 ;  /* 0x000000ffff0fc224 */ /* 0x000fe200078e0a0f */
[C---:B------:R-:W-:Y:S01]  /*1cc60*/  ISETP.GT.U32.AND P4, PT, R0.reuse, R10, PT ;  /* 0x0000000a0000720c */ /* 0x040fe20003f84070 */
[----:B------:R-:W-:Y:S02]  /*1cc70*/  IMAD R2, R0, R5, R2 ;  /* 0x0000000500027224 */ /* 0x000fe400078e0202 */
[--C-:B------:R-:W-:Y:S02]  /*1cc80*/  @!P3 IMAD.IADD R7, R7, 0x1, -R0.reuse ;  /* 0x000000010707b824 */ /* 0x100fe400078e0a00 */
[----:B------:R-:W-:Y:S01]  /*1cc90*/  @!P5 IMAD.IADD R12, R12, 0x1, -R0 ;  /* 0x000000010c0cd824 */ /* 0x000fe200078e0a00 */
[----:B------:R-:W-:-:S02]  /*1cca0*/  ISETP.GT.U32.AND P5, PT, R0, R2, PT ;  /* 0x000000020000720c */ /* 0x000fc40003fa4070 */
[----:B------:R-:W-:Y:S01]  /*1ccb0*/  ISETP.GT.U32.AND P3, PT, R0, R7, PT ;  /* 0x000000070000720c */ /* 0x000fe20003f64070 */
[----:B------:R-:W-:-:S04]  /*1ccc0*/  IMAD.MOV.U32 R16, RZ, RZ, R12 ;  /* 0x000000ffff107224 */ /* 0x000fc800078e000c */
[----:B------:R-:W-:Y:S02]  /*1ccd0*/  @!P6 IMAD.MOV R16, RZ, RZ, -R16 ;  /* 0x000000ffff10e224 */ /* 0x000fe400078e0a10 */
[----:B------:R-:W-:Y:S01]  /*1cce0*/  @!P4 IMAD.IADD R10, R10, 0x1, -R0 ;  /* 0x000000010a0ac824 */ /* 0x000fe200078e0a00 */
[----:B------:R0:W-:Y:S03]  /*1ccf0*/  STL [R1+0x358], R15 ;  /* 0x0003580f01007387 */ /* 0x0001e60000100800 */
[----:B------:R-:W-:Y:S01]  /*1cd00*/  @!P0 IMAD.MOV R10, RZ, RZ, -R10 ;  /* 0x000000ffff0a8224 */ /* 0x000fe200078e0a0a */
[----:B------:R-:W-:Y:S01]  /*1cd10*/  STL [R1+0x35c], R16 ;  /* 0x00035c1001007387 */ /* 0x000fe20000100800 */
[--C-:B------:R-:W-:Y:S02]  /*1cd20*/  @!P5 IMAD.IADD R2, R2, 0x1, -R0.reuse ;  /* 0x000000010202d824 */ /* 0x100fe400078e0a00 */
[----:B------:R-:W-:Y:S01]  /*1cd30*/  @!P3 IMAD.IADD R7, R7, 0x1, -R0 ;  /* 0x000000010707b824 */ /* 0x000fe200078e0a00 */
[----:B------:R5:W-:Y:S01]  /*1cd40*/  STL [R1+0x354], R10 ;  /* 0x0003540a01007387 */ /* 0x000be20000100800 */
[----:B--2---:R-:W-:-:S05]  /*1cd50*/  IABS R4, R26 ;  /* 0x0000001a00047213 */ /* 0x004fca0000000000 */
[----:B------:R-:W-:-:S04]  /*1cd60*/  IMAD.HI.U32 R14, R9, R4, RZ ;  /* 0x00000004090e7227 */ /* 0x000fc800078e00ff */
[----:B------:R-:W-:Y:S01]  /*1cd70*/  IMAD.MOV R14, RZ, RZ, -R14 ;  /* 0x000000ffff0e7224 */ /* 0x000fe200078e0a0e */
[----:B------:R-:W-:-:S03]  /*1cd80*/  IABS R11, R21 ;  /* 0x00000015000b7213 */ /* 0x000fc60000000000 */
[----:B------:R-:W-:Y:S02]  /*1cd90*/  IMAD R4, R0, R14, R4 ;  /* 0x0000000e00047224 */ /* 0x000fe400078e0204 */
[----:B------:R-:W-:-:S03]  /*1cda0*/  IMAD.HI.U32 R5, R9, R11, RZ ;  /* 0x0000000b09057227 */ /* 0x000fc600078e00ff */
[----:B------:R-:W-:Y:S01]  /*1cdb0*/  ISETP.GT.U32.AND P6, PT, R0, R4, PT ;  /* 0x000000040000720c */ /* 0x000fe20003fc4070 */
[----:B------:R-:W-:Y:S01]  /*1cdc0*/  IMAD.MOV R5, RZ, RZ, -R5 ;  /* 0x000000ffff057224 */ /* 0x000fe200078e0a05 */
[----:B------:R-:W-:-:S03]  /*1cdd0*/  IABS R6, R20 ;  /* 0x0000001400067213 */ /* 0x000fc60000000000 */
[----:B------:R-:W-:Y:S01]  /*1cde0*/  IMAD R11, R0, R5, R11 ;  /* 0x00000005000b7224 */ /* 0x000fe200078e020b */
[----:B------:R-:W-:Y:S01]  /*1cdf0*/  ISETP.GE.AND P5, PT, R26, RZ, PT ;  /* 0x000000ff1a00720c */ /* 0x000fe20003fa6270 */
[----:B------:R-:W-:Y:S01]  /*1ce00*/  IMAD.HI.U32 R13, R9, R6, RZ ;  /* 0x00000006090d7227 */ /* 0x000fe200078e00ff */
[----:B------:R-:W2:Y:S02]  /*1ce10*/  LDL.LU R26, [R1+0x840] ;  /* 0x00084000011a7983 */ /* 0x000ea40000300800 */
[----:B------:R-:W-:Y:S01]  /*1ce20*/  ISETP.GT.U32.AND P3, PT, R0, R11, PT ;  /* 0x0000000b0000720c */ /* 0x000fe20003f64070 */
[----:B------:R-:W-:Y:S02]  /*1ce30*/  IMAD.MOV R13, RZ, RZ, -R13 ;  /* 0x000000ffff0d7224 */ /* 0x000fe400078e0a0d */
[----:B------:R-:W-:Y:S01]  /*1ce40*/  @!P6 IMAD.IADD R4, R4, 0x1, -R0 ;  /* 0x000000010404e824 */ /* 0x000fe200078e0a00 */
[C---:B------:R-:W-:Y:S01]  /*1ce50*/  ISETP.GT.U32.AND P6, PT, R0.reuse, R2, PT ;  /* 0x000000020000720c */ /* 0x040fe20003fc4070 */
[----:B------:R-:W-:Y:S01]  /*1ce60*/  IMAD R6, R0, R13, R6 ;  /* 0x0000000d00067224 */ /* 0x000fe200078e0206 */
[----:B------:R-:W-:-:S07]  /*1ce70*/  IABS R13, R17 ;  /* 0x00000011000d7213 */ /* 0x000fce0000000000 */
[----:B------:R-:W-:Y:S02]  /*1ce80*/  @!P3 IMAD.IADD R11, R11, 0x1, -R0 ;  /* 0x000000010b0bb824 */ /* 0x000fe400078e0a00 */
[----:B------:R-:W-:-:S03]  /*1ce90*/  IMAD.HI.U32 R12, R9, R13, RZ ;  /* 0x0000000d090c7227 */ /* 0x000fc600078e00ff */
[----:B------:R-:W-:Y:S01]  /*1cea0*/  ISETP.GT.U32.AND P0, PT, R0, R11, PT ;  /* 0x0000000b0000720c */ /* 0x000fe20003f04070 */
[----:B------:R-:W-:Y:S02]  /*1ceb0*/  IMAD.MOV R12, RZ, RZ, -R12 ;  /* 0x000000ffff0c7224 */ /* 0x000fe400078e0a0c */
[----:B------:R-:W-:Y:S02]  /*1cec0*/  @!P6 IMAD.IADD R2, R2, 0x1, -R0 ;  /* 0x000000010202e824 */ /* 0x000fe400078e0a00 */
[----:B------:R-:W-:Y:S02]  /*1ced0*/  IMAD R12, R0, R12, R13 ;  /* 0x0000000c000c7224 */ /* 0x000fe400078e020d */
[----:B------:R-:W-:Y:S01]  /*1cee0*/  IMAD.MOV.U32 R13, RZ, RZ, R7 ;  /* 0x000000ffff0d7224 */ /* 0x000fe200078e0007 */
[----:B----4-:R-:W-:-:S05]  /*1cef0*/  IABS R5, R23 ;  /* 0x0000001700057213 */ /* 0x010fca0000000000 */
[----:B0-----:R-:W-:-:S04]  /*1cf00*/  IMAD.HI.U32 R15, R9, R5, RZ ;  /* 0x00000005090f7227 */ /* 0x001fc800078e00ff */
        /* <DEDUP_REMOVED lines=32> */
[----:B------:R-:W-:Y:S01]  /*1d110*/  @!P3 IMAD.IADD R5, R5, 0x1, -R0 ;  /* 0x000000010505b824 */ /* 0x000fe200078e0a00 */
[----:B------:R-:W-:Y:S01]  /*1d120*/  STL [R1+0x348], R4 ;  /* 0x0003480401007387 */ /* 0x000fe20000100800 */
[----:B---3--:R-:W-:-:S03]  /*1d130*/  IABS R7, R24 ;  /* 0x0000001800077213 */ /* 0x008fc60000000000 */
[----:B------:R1:W-:Y:S01]  /*1d140*/  STL [R1+0x344], R6 ;  /* 0x0003440601007387 */ /* 0x0003e20000100800 */
[----:B------:R-:W-:Y:S01]  /*1d150*/  ISETP.GE.AND P3, PT, R24, RZ, PT ;  /* 0x000000ff1800720c */ /* 0x000fe20003f66270 */
[----:B------:R-:W-:Y:S01]  /*1d160*/  @!P5 IMAD.IADD R8, R8, 0x1, -R0 ;  /* 0x000000010808d824 */ /* 0x000fe200078e0a00 */
[----:B-----5:R-:W-:Y:S01]  /*1d170*/  IABS R10, R25 ;  /* 0x00000019000a7213 */ /* 0x020fe20000000000 */
[----:B------:R-:W-:Y:S01]  /*1d180*/  STL [R1+0x340], R11 ;  /* 0x0003400b01007387 */ /* 0x000fe20000100800 */
[----:B------:R-:W-:-:S03]  /*1d190*/  ISETP.GE.AND P5, PT, R25, RZ, PT ;  /* 0x000000ff1900720c */ /* 0x000fc60003fa6270 */
[----:B------:R-:W3:Y:S04]  /*1d1a0*/  LDL.LU R24, [R1+0x8bc] ;  /* 0x0008bc0001187983 */ /* 0x000ee80000300800 */
[----:B------:R-:W5:Y:S01]  /*1d1b0*/  LDL.LU R25, [R1+0x8c0] ;  /* 0x0008c00001197983 */ /* 0x000f620000300800 */
[----:B------:R-:W-:Y:S01]  /*1d1c0*/  IMAD.HI.U32 R14, R9, R7, RZ ;  /* 0x00000007090e7227 */ /* 0x000fe200078e00ff */
[----:B------:R-:W-:-:S03]  /*1d1d0*/  ISETP.GT.U32.AND P2, PT, R0, R12, PT ;  /* 0x0000000c0000720c */ /* 0x000fc60003f44070 */
[----:B------:R-:W-:-:S04]  /*1d1e0*/  IMAD.MOV R14, RZ, RZ, -R14 ;  /* 0x000000ffff0e7224 */ /* 0x000fc800078e0a0e */
[----:B------:R-:W-:-:S05]  /*1d1f0*/  IMAD R7, R0, R14, R7 ;  /* 0x0000000e00077224 */ /* 0x000fca00078e0207 */
[----:B------:R-:W-:Y:S01]  /*1d200*/  ISETP.GT.U32.AND P4, PT, R0, R7, PT ;  /* 0x000000070000720c */ /* 0x000fe20003f84070 */
[----:B------:R-:W-:Y:S01]  /*1d210*/  @!P2 IMAD.IADD R12, R12, 0x1, -R0 ;  /* 0x000000010c0ca824 */ /* 0x000fe200078e0a00 */
[----:B------:R-:W-:-:S04]  /*1d220*/  ISETP.GE.AND P2, PT, R17, RZ, PT ;  /* 0x000000ff1100720c */ /* 0x000fc80003f46270 */
[----:B------:R-:W-:-:S07]  /*1d230*/  ISETP.GT.U32.AND P1, PT, R0, R12, PT ;  /* 0x0000000c0000720c */ /* 0x000fce0003f24070 */
[----:B------:R-:W-:-:S06]  /*1d240*/  @!P4 IMAD.IADD R7, R7, 0x1, -R0 ;  /* 0x000000010707c824 */ /* 0x000fcc00078e0a00 */
[----:B------:R-:W-:-:S04]  /*1d250*/  @!P1 IMAD.IADD R12, R12, 0x1, -R0 ;  /* 0x000000010c0c9824 */ /* 0x000fc800078e0a00 */
[----:B------:R-:W-:Y:S01]  /*1d260*/  @!P2 IMAD.MOV R12, RZ, RZ, -R12 ;  /* 0x000000ffff0ca224 */ /* 0x000fe200078e0a0c */
[----:B------:R-:W-:Y:S02]  /*1d270*/  ISETP.GT.U32.AND P2, PT, R0, R7, PT ;  /* 0x000000070000720c */ /* 0x000fe40003f44070 */
[----:B------:R-:W-:Y:S01]  /*1d280*/  ISETP.GE.AND P0, PT, R22, RZ, PT ;  /* 0x000000ff1600720c */ /* 0x000fe20003f06270 */
[----:B0-----:R-:W-:-:S04]  /*1d290*/  IMAD.HI.U32 R13, R9, R10, RZ ;  /* 0x0000000a090d7227 */ /* 0x001fc800078e00ff */
[----:B------:R-:W-:-:S06]  /*1d2a0*/  IMAD.MOV R2, RZ, RZ, -R13 ;  /* 0x000000ffff027224 */ /* 0x000fcc00078e0a0d */
[----:B------:R-:W-:Y:S02]  /*1d2b0*/  @!P2 IMAD.IADD R7, R7, 0x1, -R0 ;  /* 0x000000010707a824 */ /* 0x000fe400078e0a00 */
[----:B------:R-:W-:Y:S02]  /*1d2c0*/  @!P0 IMAD.MOV R8, RZ, RZ, -R8 ;  /* 0x000000ffff088224 */ /* 0x000fe400078e0a08 */
[----:B------:R-:W-:Y:S02]  /*1d2d0*/  @!P3 IMAD.MOV R7, RZ, RZ, -R7 ;  /* 0x000000ffff07b224 */ /* 0x000fe400078e0a07 */
[----:B-1----:R-:W-:-:S05]  /*1d2e0*/  IMAD R6, R0, R2, R10 ;  /* 0x0000000200067224 */ /* 0x002fca00078e020a */
[----:B------:R-:W-:Y:S02]  /*1d2f0*/  ISETP.GT.U32.AND P1, PT, R0, R6, PT ;  /* 0x000000060000720c */ /* 0x000fe40003f24070 */
        /* <DEDUP_REMOVED lines=8> */
[----:B------:R0:W-:Y:S04]  /*1d380*/  STL [R1+0x338], R12 ;  /* 0x0003380c01007387 */ /* 0x0001e80000100800 */
[----:B------:R2:W-:Y:S04]  /*1d390*/  STL [R1+0x334], R8 ;  /* 0x0003340801007387 */ /* 0x0005e80000100800 */
[----:B------:R-:W2:Y:S04]  /*1d3a0*/  LDL.LU R17, [R1+0x8b4] ;  /* 0x0008b40001117983 */ /* 0x000ea80000300800 */
[----:B------:R-:W-:Y:S01]  /*1d3b0*/  STL [R1+0x330], R7 ;  /* 0x0003300701007387 */ /* 0x000fe20000100800 */
[----:B----4-:R-:W-:-:S02]  /*1d3c0*/  IABS R10, R23 ;  /* 0x00000017000a7213 */ /* 0x010fc40000000000 */
[----:B------:R-:W-:Y:S02]  /*1d3d0*/  ISETP.GE.AND P2, PT, R23, RZ, PT ;  /* 0x000000ff1700720c */ /* 0x000fe40003f46270 */
[----:B------:R-:W4:Y:S01]  /*1d3e0*/  LDL.LU R23, [R1+0x8b8] ;  /* 0x0008b80001177983 */ /* 0x000f220000300800 */
[----:B------:R-:W-:Y:S01]  /*1d3f0*/  @!P1 IMAD.IADD R6, R6, 0x1, -R0 ;  /* 0x0000000106069824 */ /* 0x000fe200078e0a00 */
[----:B------:R-:W-:Y:S02]  /*1d400*/  IABS R2, R21 ;  /* 0x0000001500027213 */ /* 0x000fe40000000000 */
[----:B------:R-:W-:Y:S02]  /*1d410*/  ISETP.GE.AND P0, PT, R21, RZ, PT ;  /* 0x000000ff1500720c */ /* 0x000fe40003f06270 */
[----:B------:R-:W4:Y:S01]  /*1d420*/  LDL.LU R21, [R1+0x8cc] ;  /* 0x0008cc0001157983 */ /* 0x000f220000300800 */
[----:B------:R-:W-:Y:S01]  /*1d430*/  ISETP.GT.U32.AND P1, PT, R0, R6, PT ;  /* 0x000000060000720c */ /* 0x000fe20003f24070 */
[----:B------:R-:W-:-:S04]  /*1d440*/  IMAD.HI.U32 R11, R9, R4, RZ ;  /* 0x00000004090b7227 */ /* 0x000fc800078e00ff */
[----:B------:R-:W-:Y:S02]  /*1d450*/  IMAD.MOV R11, RZ, RZ, -R11 ;  /* 0x000000ffff0b7224 */ /* 0x000fe400078e0a0b */
[----:B------:R-:W-:-:S06]  /*1d460*/  IMAD.HI.U32 R5, R9, R10, RZ ;  /* 0x0000000a09057227 */ /* 0x000fcc00078e00ff */
[----:B------:R-:W-:Y:S02]  /*1d470*/  @!P1 IMAD.IADD R6, R6, 0x1, -R0 ;  /* 0x0000000106069824 */ /* 0x000fe400078e0a00 */
[----:B------:R-:W-:Y:S02]  /*1d480*/  IMAD R4, R0, R11, R4 ;  /* 0x0000000b00047224 */ /* 0x000fe400078e0204 */
[----:B------:R-:W-:Y:S02]  /*1d490*/  IMAD.MOV.U32 R14, RZ, RZ, R6 ;  /* 0x000000ffff0e7224 */ /* 0x000fe400078e0006 */
[----:B------:R-:W-:-:S04]  /*1d4a0*/  IMAD.HI.U32 R11, R9, R2, RZ ;  /* 0x00000002090b7227 */ /* 0x000fc800078e00ff */
[----:B------:R-:W-:Y:S02]  /*1d4b0*/  IMAD.MOV R5, RZ, RZ, -R5 ;  /* 0x000000ffff057224 */ /* 0x000fe400078e0a05 */
[----:B------:R-:W-:Y:S02]  /*1d4c0*/  @!P5 IMAD.MOV R14, RZ, RZ, -R14 ;  /* 0x000000ffff0ed224 */ /* 0x000fe400078e0a0e */
[----:B------:R-:W-:Y:S02]  /*1d4d0*/  IMAD.MOV R11, RZ, RZ, -R11 ;  /* 0x000000ffff0b7224 */ /* 0x000fe400078e0a0b */
[C---:B------:R-:W-:Y:S01]  /*1d4e0*/  IMAD R10, R0.reuse, R5, R10 ;  /* 0x00000005000a7224 */ /* 0x040fe200078e020a */
[----:B------:R1:W-:Y:S01]  /*1d4f0*/  STL [R1+0x32c], R14 ;  /* 0x00032c0e01007387 */ /* 0x0003e20000100800 */
[----:B0-----:R-:W-:Y:S01]  /*1d500*/  IMAD R12, R0, R11, R2 ;  /* 0x0000000b000c7224 */ /* 0x001fe200078e0202 */
[----:B---3--:R-:W-:Y:S02]  /*1d510*/  ISETP.GE.AND P1, PT, R24, RZ, PT ;  /* 0x000000ff1800720c */ /* 0x008fe40003f26270 */
[----:B------:R-:W-:-:S02]  /*1d520*/  IABS R5, R24 ;  /* 0x0000001800057213 */ /* 0x000fc40000000000 */
[----:B-----5:R-:W-:Y:S01]  /*1d530*/  ISETP.GE.AND P3, PT, R25, RZ, PT ;  /* 0x000000ff1900720c */ /* 0x020fe20003f66270 */
[----:B------:R-:W3:Y:S01]  /*1d540*/  LDL.LU R24, [R1+0x8d0] ;  /* 0x0008d00001187983 */ /* 0x000ee20000300800 */
[----:B------:R-:W-:-:S03]  /*1d550*/  IABS R2, R25 ;  /* 0x0000001900027213 */ /* 0x000fc60000000000 */
[----:B------:R-:W5:Y:S01]  /*1d560*/  LDL.LU R25, [R1+0x8d4] ;  /* 0x0008d40001197983 */ /* 0x000f620000300800 */
[----:B------:R-:W-:-:S13]  /*1d570*/  ISETP.GT.U32.AND P6, PT, R0, R4, PT ;  /* 0x000000040000720c */ /* 0x000fda0003fc4070 */
[----:B------:R-:W-:-:S05]  /*1d580*/  @!P6 IMAD.IADD R4, R4, 0x1, -R0 ;  /* 0x000000010404e824 */ /* 0x000fca00078e0a00 */
[C---:B------:R-:W-:Y:S02]  /*1d590*/  ISETP.GT.U32.AND P6, PT, R0.reuse, R4, PT ;  /* 0x000000040000720c */ /* 0x040fe40003fc4070 */
[----:B------:R-:W-:-:S11]  /*1d5a0*/  ISETP.GT.U32.AND P5, PT, R0, R12, PT ;  /* 0x0000000c0000720c */ /* 0x000fd60003fa4070 */
[--C-:B------:R-:W-:Y:S01]  /*1d5b0*/  @!P6 IMAD.IADD R4, R4, 0x1, -R0.reuse ;  /* 0x000000010404e824 */ /* 0x100fe200078e0a00 */
[----:B------:R-:W-:Y:S01]  /*1d5c0*/  ISETP.GT.U32.AND P6, PT, R0, R10, PT ;  /* 0x0000000a0000720c */ /* 0x000fe20003fc4070 */
[----:B------:R-:W-:Y:S02]  /*1d5d0*/  @!P5 IMAD.IADD R12, R12, 0x1, -R0 ;  /* 0x000000010c0cd824 */ /* 0x000fe400078e0a00 */
[----:B------:R-:W-:-:S04]  /*1d5e0*/  IMAD.HI.U32 R6, R9, R2, RZ ;  /* 0x0000000209067227 */ /* 0x000fc800078e00ff */
[----:B------:R-:W-:-:S06]  /*1d5f0*/  IMAD.MOV.U32 R15, RZ, RZ, R4 ;  /* 0x000000ffff0f7224 */ /* 0x000fcc00078e0004 */
[----:B------:R-:W-:Y:S01]  /*1d600*/  @!P6 IMAD.IADD R10, R10, 0x1, -R0 ;  /* 0x000000010a0ae824 */ /* 0x000fe200078e0a00 */
[C---:B------:R-:W-:Y:S01]  /*1d610*/  ISETP.GT.U32.AND P6, PT, R0.reuse, R12, PT ;  /* 0x0000000c0000720c */ /* 0x040fe20003fc4070 */
[----:B------:R-:W-:Y:S02]  /*1d620*/  IMAD.MOV R6, RZ, RZ, -R6 ;  /* 0x000000ffff067224 */ /* 0x000fe400078e0a06 */
[----:B------:R-:W-:Y:S01]  /*1d630*/  @!P4 IMAD.MOV R15, RZ, RZ, -R15 ;  /* 0x000000ffff0fc224 */ /* 0x000fe200078e0a0f */
[C---:B------:R-:W-:Y:S01]  /*1d640*/  ISETP.GT.U32.AND P4, PT, R0.reuse, R10, PT ;  /* 0x0000000a0000720c */ /* 0x040fe20003f84070 */
[----:B------:R-:W-:Y:S02]  /*1d650*/  IMAD R2, R0, R6, R2 ;  /* 0x0000000600027224 */ /* 0x000fe400078e0202 */
[----:B------:R-:W-:-:S06]  /*1d660*/  IMAD.HI.U32 R13, R9, R5, RZ ;  /* 0x00000005090d7227 */ /* 0x000fcc00078e00ff */
[----:B------:R-:W-:Y:S01]  /*1d670*/  @!P6 IMAD.IADD R12, R12, 0x1, -R0 ;  /* 0x000000010c0ce824 */ /* 0x000fe200078e0a00 */
[----:B------:R-:W-:Y:S01]  /*1d680*/  ISETP.GT.U32.AND P6, PT, R0, R2, PT ;  /* 0x000000020000720c */ /* 0x000fe20003fc4070 */
[----:B------:R-:W-:Y:S02]  /*1d690*/  IMAD.MOV R13, RZ, RZ, -R13 ;  /* 0x000000ffff0d7224 */ /* 0x000fe400078e0a0d */
[----:B------:R-:W-:Y:S02]  /*1d6a0*/  IMAD.MOV.U32 R16, RZ, RZ, R12 ;  /* 0x000000ffff107224 */ /* 0x000fe400078e000c */
[----:B------:R-:W-:Y:S02]  /*1d6b0*/  @!P4 IMAD.IADD R10, R10, 0x1, -R0 ;  /* 0x000000010a0ac824 */ /* 0x000fe400078e0a00 */
[----:B------:R-:W-:Y:S02]  /*1d6c0*/  @!P0 IMAD.MOV R16, RZ, RZ, -R16 ;  /* 0x000000ffff108224 */ /* 0x000fe400078e0a10 */
[----:B------:R-:W-:-:S02]  /*1d6d0*/  @!P2 IMAD.MOV R10, RZ, RZ, -R10 ;  /* 0x000000ffff0aa224 */ /* 0x000fc400078e0a0a */
[----:B------:R-:W-:Y:S01]  /*1d6e0*/  IMAD R5, R0, R13, R5 ;  /* 0x0000000d00057224 */ /* 0x000fe200078e0205 */
[----:B------:R0:W-:Y:S01]  /*1d6f0*/  STL [R1+0x324], R15 ;  /* 0x0003240f01007387 */ /* 0x0001e20000100800 */
[----:B------:R-:W-:-:S03]  /*1d700*/  @!P6 IMAD.IADD R2, R2, 0x1, -R0 ;  /* 0x000000010202e824 */ /* 0x000fc600078e0a00 */
[----:B------:R-:W-:Y:S01]  /*1d710*/  STL [R1+0x328], R16 ;  /* 0x0003281001007387 */ /* 0x000fe20000100800 */
[----:B------:R-:W-:-:S03]  /*1d720*/  ISETP.GT.U32.AND P5, PT, R0, R5, PT ;  /* 0x000000050000720c */ /* 0x000fc60003fa4070 */
[----:B------:R5:W-:Y:S10]  /*1d730*/  STL [R1+0x320], R10 ;  /* 0x0003200a01007387 */ /* 0x000bf40000100800 */
[----:B------:R-:W-:-:S05]  /*1d740*/  @!P5 IMAD.IADD R5, R5, 0x1, -R0 ;  /* 0x000000010505d824 */ /* 0x000fca00078e0a00 */
[----:B------:R-:W-:Y:S02]  /*1d750*/  ISETP.GT.U32.AND P5, PT, R0, R5, PT ;  /* 0x000000050000720c */ /* 0x000fe40003fa4070 */
[----:B--2---:R-:W-:Y:S02]  /*1d760*/  IABS R8, R26 ;  /* 0x0000001a00087213 */ /* 0x004fe40000000000 */
[----:B------:R-:W-:Y:S02]  /*1d770*/  ISETP.GE.AND P6, PT, R26, RZ, PT ;  /* 0x000000ff1a00720c */ /* 0x000fe40003fc6270 */
[----:B------:R-:W2:Y:S01]  /*1d780*/  LDL.LU R26, [R1+0x8d8] ;  /* 0x0008d800011a7983 */ /* 0x000ea20000300800 */
[----:B-1----:R-:W-:-:S04]  /*1d790*/  IMAD.HI.U32 R14, R9, R8, RZ ;  /* 0x00000008090e7227 */ /* 0x002fc800078e00ff */
[----:B------:R-:W-:Y:S01]  /*1d7a0*/  IMAD.MOV R14, RZ, RZ, -R14 ;  /* 0x000000ffff0e7224 */ /* 0x000fe200078e0a0e */
[----:B------:R-:W-:-:S03]  /*1d7b0*/  IABS R11, R22 ;  /* 0x00000016000b7213 */ /* 0x000fc60000000000 */
[----:B------:R-:W-:Y:S02]  /*1d7c0*/  IMAD R8, R0, R14, R8 ;  /* 0x0000000e00087224 */ /* 0x000fe400078e0208 */
[----:B------:R-:W-:-:S03]  /*1d7d0*/  IMAD.HI.U32 R6, R9, R11, RZ ;  /* 0x0000000b09067227 */ /* 0x000fc600078e00ff */
[----:B------:R-:W-:Y:S01]  /*1d7e0*/  ISETP.GT.U32.AND P0, PT, R0, R8, PT ;  /* 0x000000080000720c */ /* 0x000fe20003f04070 */
[----:B------:R-:W-:-:S04]  /*1d7f0*/  IMAD.MOV R6, RZ, RZ, -R6 ;  /* 0x000000ffff067224 */ /* 0x000fc800078e0a06 */
[----:B------:R-:W-:Y:S02]  /*1d800*/  IMAD R11, R0, R6, R11 ;  /* 0x00000006000b7224 */ /* 0x000fe400078e020b */
[----:B------:R-:W-:-:S03]  /*1d810*/  @!P5 IMAD.IADD R5, R5, 0x1, -R0 ;  /* 0x000000010505d824 */ /* 0x000fc600078e0a00 */
[----:B------:R-:W-:-:S03]  /*1d820*/  ISETP.GT.U32.AND P5, PT, R0, R11, PT ;  /* 0x0000000b0000720c */ /* 0x000fc60003fa4070 */
[----:B------:R-:W-:Y:S01]  /*1d830*/  @!P0 IMAD.IADD R8, R8, 0x1, -R0 ;  /* 0x0000000108088824 */ /* 0x000fe200078e0a00 */
[----:B------:R-:W-:-:S09]  /*1d840*/  ISETP.GT.U32.AND P0, PT, R0, R2, PT ;  /* 0x000000020000720c */ /* 0x000fd20003f04070 */
[----:B------:R-:W-:-:S04]  /*1d850*/  @!P5 IMAD.IADD R11, R11, 0x1, -R0 ;  /* 0x000000010b0bd824 */ /* 0x000fc800078e0a00 */
[----:B------:R-:W-:Y:S01]  /*1d860*/  @!P0 IMAD.IADD R2, R2, 0x1, -R0 ;  /* 0x0000000102028824 */ /* 0x000fe200078e0a00 */
[----:B------:R-:W-:Y:S02]  /*1d870*/  ISETP.GT.U32.AND P5, PT, R0, R11, PT ;  /* 0x0000000b0000720c */ /* 0x000fe40003fa4070 */
[----:B------:R-:W-:Y:S01]  /*1d880*/  IABS R7, R20 ;  /* 0x0000001400077213 */ /* 0x000fe20000000000 */
[----:B------:R-:W-:-:S04]  /*1d890*/  @!P1 IMAD.MOV R5, RZ, RZ, -R5 ;  /* 0x000000ffff059224 */ /* 0x000fc800078e0a05 */
[----:B------:R-:W-:Y:S01]  /*1d8a0*/  IMAD.HI.U32 R13, R9, R7, RZ ;  /* 0x00000007090d7227 */ /* 0x000fe200078e00ff */
[----:B------:R1:W-:Y:S01]  /*1d8b0*/  STL [R1+0x31c], R5 ;  /* 0x00031c0501007387 */ /* 0x0003e20000100800 */
[----:B----4-:R-:W-:-:S05]  /*1d8c0*/  IABS R6, R23 ;  /* 0x0000001700067213 */ /* 0x010fca0000000000 */
[----:B0-----:R-:W-:-:S04]  /*1d8d0*/  IMAD.HI.U32 R15, R9, R6, RZ ;  /* 0x00000006090f7227 */ /* 0x001fc800078e00ff */
[----:B------:R-:W-:-:S04]  /*1d8e0*/  IMAD.MOV R15, RZ, RZ, -R15 ;  /* 0x000000ffff0f7224 */ /* 0x000fc800078e0a0f */
[----:B------:R-:W-:-:S05]  /*1d8f0*/  IMAD R6, R0, R15, R6 ;  /* 0x0000000f00067224 */ /* 0x000fca00078e0206 */
[----:B------:R-:W-:Y:S01]  /*1d900*/  ISETP.GT.U32.AND P0, PT, R0, R6, PT ;  /* 0x000000060000720c */ /* 0x000fe20003f04070 */
[----:B------:R-:W-:Y:S01]  /*1d910*/  @!P5 IMAD.IADD R11, R11, 0x1, -R0 ;  /* 0x000000010b0bd824 */ /* 0x000fe200078e0a00 */
[----:B------:R-:W-:Y:S01]  /*1d920*/  ISETP.GE.AND P5, PT, R22, RZ, PT ;  /* 0x000000ff1600720c */ /* 0x000fe20003fa6270 */
[----:B------:R-:W-:Y:S01]  /*1d930*/  IMAD.MOV R13, RZ, RZ, -R13 ;  /* 0x000000ffff0d7224 */ /* 0x000fe200078e0a0d */
[----:B------:R-:W4:Y:S03]  /*1d940*/  LDL.LU R22, [R1+0x8e4] ;  /* 0x0008e40001167983 */ /* 0x000f260000300800 */
[----:B------:R-:W-:-:S06]  /*1d950*/  IMAD R7, R0, R13, R7 ;  /* 0x0000000d00077224 */ /* 0x000fcc00078e0207 */
[----:B------:R-:W-:Y:S01]  /*1d960*/  @!P0 IMAD.IADD R6, R6, 0x1, -R0 ;  /* 0x0000000106068824 */ /* 0x000fe200078e0a00 */
[----:B------:R-:W-:Y:S02]  /*1d970*/  ISETP.GE.AND P0, PT, R23, RZ, PT ;  /* 0x000000ff1700720c */ /* 0x000fe40003f06270 */
        /* <DEDUP_REMOVED lines=14> */
[----:B------:R-:W-:Y:S01]  /*1da60*/  @!P6 IMAD.MOV R8, RZ, RZ, -R8 ;  /* 0x000000ffff08e224 */ /* 0x000fe200078e0a08 */
[----:B------:R-:W-:Y:S02]  /*1da70*/  ISETP.GT.U32.AND P6, PT, R0, R6, PT ;  /* 0x000000060000720c */ /* 0x000fe40003fc4070 */
[----:B-----5:R-:W-:-:S05]  /*1da80*/  IABS R10, R25 ;  /* 0x00000019000a7213 */ /* 0x020fca0000000000 */
[----:B------:R-:W-:Y:S02]  /*1da90*/  @!P2 IMAD.IADD R14, R14, 0x1, -R0 ;  /* 0x000000010e0ea824 */ /* 0x000fe400078e0a00 */
[----:B------:R-:W-:Y:S02]  /*1daa0*/  @!P3 IMAD.MOV R15, RZ, RZ, -R15 ;  /* 0x000000ffff0fb224 */ /* 0x000fe400078e0a0f */
[----:B-1----:R-:W-:Y:S01]  /*1dab0*/  IMAD.HI.U32 R5, R9, R10, RZ ;  /* 0x0000000a09057227 */ /* 0x002fe200078e00ff */
[----:B------:R-:W-:-:S03]  /*1dac0*/  ISETP.GT.U32.AND P3, PT, R0, R14, PT ;  /* 0x0000000e0000720c */ /* 0x000fc60003f64070 */
[----:B------:R-:W-:Y:S02]  /*1dad0*/  IMAD.MOV R2, RZ, RZ, -R5 ;  /* 0x000000ffff027224 */ /* 0x000fe400078e0a05 */
[----:B------:R-:W-:Y:S02]  /*1dae0*/  IMAD.MOV.U32 R5, RZ, RZ, R11 ;  /* 0x000000ffff057224 */ /* 0x000fe400078e000b */
[----:B------:R-:W-:Y:S02]  /*1daf0*/  @!P4 IMAD.MOV R7, RZ, RZ, -R7 ;  /* 0x000000ffff07c224 */ /* 0x000fe400078e0a07 */
[----:B------:R-:W-:Y:S01]  /*1db00*/  @!P5 IMAD.MOV R5, RZ, RZ, -R5 ;  /* 0x000000ffff05d224 */ /* 0x000fe200078e0a05 */
[----:B------:R-:W-:Y:S01]  /*1db10*/  STL [R1+0x318], R15 ;  /* 0x0003180f01007387 */ /* 0x000fe20000100800 */
[--C-:B------:R-:W-:Y:S01]  /*1db20*/  @!P6 IMAD.IADD R6, R6, 0x1, -R0.reuse ;  /* 0x000000010606e824 */ /* 0x100fe200078e0a00 */
[----:B---3--:R-:W-:Y:S02]  /*1db30*/  IABS R4, R24 ;  /* 0x0000001800047213 */ /* 0x008fe40000000000 */
[----:B------:R2:W-:Y:S01]  /*1db40*/  STL [R1+0x314], R8 ;  /* 0x0003140801007387 */ /* 0x0005e20000100800 */
[----:B------:R-:W-:Y:S01]  /*1db50*/  ISETP.GE.AND P6, PT, R24, RZ, PT ;  /* 0x000000ff1800720c */ /* 0x000fe20003fc6270 */
[----:B------:R-:W-:-:S02]  /*1db60*/  @!P3 IMAD.IADD R14, R14, 0x1, -R0 ;  /* 0x000000010e0eb824 */ /* 0x000fc400078e0a00 */
        /* <DEDUP_REMOVED lines=10> */
[----:B------:R-:W-:-:S04]  /*1dc10*/  IMAD.MOV R13, RZ, RZ, -R13 ;  /* 0x000000ffff0d7224 */ /* 0x000fc800078e0a0d */
[----:B------:R-:W-:-:S05]  /*1dc20*/  IMAD R4, R0, R13, R4 ;  /* 0x0000000d00047224 */ /* 0x000fca00078e0204 */
[C---:B------:R-:W-:Y:S02]  /*1dc30*/  ISETP.GT.U32.AND P4, PT, R0.reuse, R4, PT ;  /* 0x000000040000720c */ /* 0x040fe40003f84070 */
[----:B------:R-:W-:-:S11]  /*1dc40*/  ISETP.GT.U32.AND P1, PT, R0, R12, PT ;  /* 0x0000000c0000720c */ /* 0x000fd60003f24070 */
[--C-:B------:R-:W-:Y:S02]  /*1dc50*/  @!P4 IMAD.IADD R4, R4, 0x1, -R0.reuse ;  /* 0x000000010404c824 */ /* 0x100fe400078e0a00 */
[----:B------:R-:W-:-:S05]  /*1dc60*/  @!P1 IMAD.IADD R12, R12, 0x1, -R0 ;  /* 0x000000010c0c9824 */ /* 0x000fca00078e0a00 */
[----:B------:R-:W-:Y:S02]  /*1dc70*/  ISETP.GT.U32.AND P2, PT, R0, R12, PT ;  /* 0x0000000c0000720c */ /* 0x000fe40003f44070 */
[----:B------:R-:W-:-:S11]  /*1dc80*/  ISETP.GE.AND P1, PT, R17, RZ, PT ;  /* 0x000000ff1100720c */ /* 0x000fd60003f26270 */
[----:B------:R-:W-:Y:S01]  /*1dc90*/  @!P2 IMAD.IADD R12, R12, 0x1, -R0 ;  /* 0x000000010c0ca824 */ /* 0x000fe200078e0a00 */
[----:B--2---:R-:W-:Y:S02]  /*1dca0*/  IABS R8, R26 ;  /* 0x0000001a00087213 */ /* 0x004fe40000000000 */
[----:B------:R-:W-:Y:S02]  /*1dcb0*/  ISETP.GE.AND P4, PT, R26, RZ, PT ;  /* 0x000000ff1a00720c */ /* 0x000fe40003f86270 */
[----:B------:R-:W2:Y:S01]  /*1dcc0*/  LDL.LU R26, [R1+0x91c] ;  /* 0x00091c00011a7983 */ /* 0x000ea20000300800 */
[----:B------:R-:W-:Y:S01]  /*1dcd0*/  IMAD.MOV.U32 R11, RZ, RZ, R12 ;  /* 0x000000ffff0b7224 */ /* 0x000fe200078e000c */
[----:B------:R-:W-:Y:S02]  /*1dce0*/  ISETP.GE.AND P5, PT, R21, RZ, PT ;  /* 0x000000ff1500720c */ /* 0x000fe40003fa6270 */
[----:B------:R-:W2:Y:S01]  /*1dcf0*/  LDL.LU R20, [R1+0x92c] ;  /* 0x00092c0001147983 */ /* 0x000ea20000300800 */
[----:B------:R-:W-:Y:S01]  /*1dd00*/  @!P1 IMAD.MOV R11, RZ, RZ, -R11 ;  /* 0x000000ffff0b9224 */ /* 0x000fe200078e0a0b */
[----:B------:R-:W-:-:S04]  /*1dd10*/  ISETP.GT.U32.AND P1, PT, R0, R4, PT ;  /* 0x000000040000720c */ /* 0x000fc80003f24070 */
[----:B------:R0:W-:Y:S04]  /*1dd20*/  STL [R1+0x308], R11 ;  /* 0x0003080b01007387 */ /* 0x0001e80000100800 */
[----:B------:R-:W2:Y:S01]  /*1dd30*/  LDL.LU R21, [R1+0x934] ;  /* 0x0009340001157983 */ /* 0x000ea20000300800 */
[----:B------:R-:W-:Y:S02]  /*1dd40*/  IMAD.MOV.U32 R12, RZ, RZ, R6 ;  /* 0x000000ffff0c7224 */ /* 0x000fe400078e0006 */
[----:B0-----:R-:W-:Y:S02]  /*1dd50*/  IMAD.MOV.U32 R11, RZ, RZ, R14 ;  /* 0x000000ffff0b7224 */ /* 0x001fe400078e000e */
[----:B------:R-:W-:Y:S02]  /*1dd60*/  @!P1 IMAD.IADD R4, R4, 0x1, -R0 ;  /* 0x0000000104049824 */ /* 0x000fe400078e0a00 */
[----:B------:R-:W-:-:S02]  /*1dd70*/  @!P0 IMAD.MOV R12, RZ, RZ, -R12 ;  /* 0x000000ffff0c8224 */ /* 0x000fc400078e0a0c */
[----:B------:R-:W-:Y:S02]  /*1dd80*/  @!P5 IMAD.MOV R11, RZ, RZ, -R11 ;  /* 0x000000ffff0bd224 */ /* 0x000fe400078e0a0b */
[----:B------:R-:W-:Y:S01]  /*1dd90*/  @!P6 IMAD.MOV R4, RZ, RZ, -R4 ;  /* 0x000000ffff04e224 */ /* 0x000fe200078e0a04 */
[----:B------:R-:W-:Y:S01]  /*1dda0*/  STL [R1+0x304], R12 ;  /* 0x0003040c01007387 */ /* 0x000fe20000100800 */
[----:B------:R-:W-:-:S03]  /*1ddb0*/  IMAD R10, R0, R2, R10 ;  /* 0x00000002000a7224 */ /* 0x000fc600078e020a */
[----:B------:R-:W-:Y:S04]  /*1ddc0*/  STL [R1+0x300], R11 ;  /* 0x0003000b01007387 */ /* 0x000fe80000100800 */
[----:B------:R-:W2:Y:S04]  /*1ddd0*/  LDL.LU R17, [R1+0x938] ;  /* 0x0009380001117983 */ /* 0x000ea80000300800 */
[----:B------:R0:W-:Y:S01]  /*1dde0*/  STL [R1+0x2fc], R4 ;  /* 0x0002fc0401007387 */ /* 0x0001e20000100800 */
[----:B------:R-:W-:Y:S01]  /*1ddf0*/  ISETP.GT.U32.AND P2, PT, R0, R10, PT ;  /* 0x0000000a0000720c */ /* 0x000fe20003f44070 */
[----:B------:R-:W-:-:S12]  /*1de00*/  IMAD.HI.U32 R5, R9, R8, RZ ;  /* 0x0000000809057227 */ /* 0x000fd800078e00ff */
[----:B------:R-:W-:-:S05]  /*1de10*/  @!P2 IMAD.IADD R10, R10, 0x1, -R0 ;  /* 0x000000010a0aa824 */ /* 0x000fca00078e0a00 */
[----:B------:R-:W-:Y:S01]  /*1de20*/  ISETP.GT.U32.AND P2, PT, R0, R10, PT ;  /* 0x0000000a0000720c */ /* 0x000fe20003f44070 */
[----:B------:R-:W-:Y:S01]  /*1de30*/  IMAD.MOV R5, RZ, RZ, -R5 ;  /* 0x000000ffff057224 */ /* 0x000fe200078e0a05 */
[----:B----4-:R-:W-:Y:S02]  /*1de40*/  IABS R2, R23 ;  /* 0x0000001700027213 */ /* 0x010fe40000000000 */
[----:B------:R-:W-:Y:S02]  /*1de50*/  ISETP.GE.AND P1, PT, R23, RZ, PT ;  /* 0x000000ff1700720c */ /* 0x000fe40003f26270 */
[----:B------:R-:W4:Y:S01]  /*1de60*/  LDL.LU R23, [R1+0x93c] ;  /* 0x00093c0001177983 */ /* 0x000f220000300800 */
[----:B------:R-:W-:Y:S02]  /*1de70*/  IABS R7, R22 ;  /* 0x0000001600077213 */ /* 0x000fe40000000000 */
[----:B------:R-:W-:Y:S02]  /*1de80*/  ISETP.GE.AND P5, PT, R22, RZ, PT ;  /* 0x000000ff1600720c */ /* 0x000fe40003fa6270 */
[----:B------:R-:W4:Y:S01]  /*1de90*/  LDL.LU R22, [R1+0x958] ;  /* 0x0009580001167983 */ /* 0x000f220000300800 */
[----:B------:R-:W-:-:S02]  /*1dea0*/  IMAD R8, R0, R5, R8 ;  /* 0x0000000500087224 */ /* 0x000fc400078e0208 */
[----:B------:R-:W-:-:S03]  /*1deb0*/  @!P2 IMAD.IADD R10, R10, 0x1, -R0 ;  /* 0x000000010a0aa824 */ /* 0x000fc600078e0a00 */
[----:B------:R-:W-:Y:S01]  /*1dec0*/  ISETP.GT.U32.AND P0, PT, R0, R8, PT ;  /* 0x000000080000720c */ /* 0x000fe20003f04070 */
[----:B------:R-:W-:-:S04]  /*1ded0*/  IMAD.HI.U32 R6, R9, R2, RZ ;  /* 0x0000000209067227 */ /* 0x000fc800078e00ff */
[----:B------:R-:W-:Y:S02]  /*1dee0*/  IMAD.MOV.U32 R14, RZ, RZ, R10 ;  /* 0x000000ffff0e7224 */ /* 0x000fe400078e000a */
        /* <DEDUP_REMOVED lines=11> */
[----:B------:R-:W-:Y:S01]  /*1dfa0*/  IMAD.HI.U32 R5, R9, R7, RZ ;  /* 0x0000000709057227 */ /* 0x000fe200078e00ff */
[----:B------:R-:W-:-:S03]  /*1dfb0*/  ISETP.GT.U32.AND P6, PT, R0, R8, PT ;  /* 0x000000080000720c */ /* 0x000fc60003fc4070 */
[----:B------:R-:W-:-:S04]  /*1dfc0*/  IMAD.MOV R5, RZ, RZ, -R5 ;  /* 0x000000ffff057224 */ /* 0x000fc800078e0a05 */
[----:B------:R-:W-:-:S05]  /*1dfd0*/  IMAD R7, R0, R5, R7 ;  /* 0x0000000500077224 */ /* 0x000fca00078e0207 */
[----:B------:R-:W-:Y:S01]  /*1dfe0*/  ISETP.GT.U32.AND P3, PT, R0, R7, PT ;  /* 0x000000070000720c */ /* 0x000fe20003f64070 */
[----:B------:R-:W-:Y:S01]  /*1dff0*/  @!P6 IMAD.IADD R8, R8, 0x1, -R0 ;  /* 0x000000010808e824 */ /* 0x000fe200078e0a00 */
[----:B------:R-:W-:Y:S01]  /*1e000*/  ISETP.GT.U32.AND P6, PT, R0, R6, PT ;  /* 0x000000060000720c */ /* 0x000fe20003fc4070 */
[----:B0-----:R-:W-:-:S04]  /*1e010*/  IMAD.HI.U32 R4, R9, R13, RZ ;  /* 0x0000000d09047227 */ /* 0x001fc800078e00ff */
[----:B------:R-:W-:-:S06]  /*1e020*/  IMAD.MOV.U32 R15, RZ, RZ, R8 ;  /* 0x000000ffff0f7224 */ /* 0x000fcc00078e0008 */
[--C-:B------:R-:W-:Y:S02]  /*1e030*/  @!P3 IMAD.IADD R7, R7, 0x1, -R0.reuse ;  /* 0x000000010707b824 */ /* 0x100fe400078e0a00 */
[----:B------:R-:W-:-:S03]  /*1e040*/  @!P6 IMAD.IADD R6, R6, 0x1, -R0 ;  /* 0x000000010606e824 */ /* 0x000fc600078e0a00 */
[C---:B------:R-:W-:Y:S01]  /*1e050*/  ISETP.GT.U32.AND P6, PT, R0.reuse, R7, PT ;  /* 0x000000070000720c */ /* 0x040fe20003fc4070 */
[----:B------:R-:W-:Y:S02]  /*1e060*/  IMAD.MOV R4, RZ, RZ, -R4 ;  /* 0x000000ffff047224 */ /* 0x000fe400078e0a04 */
[----:B------:R-:W-:Y:S01]  /*1e070*/  @!P4 IMAD.MOV R15, RZ, RZ, -R15 ;  /* 0x000000ffff0fc224 */ /* 0x000fe200078e0a0f */
[C---:B------:R-:W-:Y:S01]  /*1e080*/  ISETP.GT.U32.AND P4, PT, R0.reuse, R6, PT ;  /* 0x000000060000720c */ /* 0x040fe20003f84070 */
[----:B------:R-:W-:-:S08]  /*1e090*/  IMAD R13, R0, R4, R13 ;  /* 0x00000004000d7224 */ /* 0x000fd000078e020d */
[----:B------:R-:W-:Y:S01]  /*1e0a0*/  @!P6 IMAD.IADD R7, R7, 0x1, -R0 ;  /* 0x000000010707e824 */ /* 0x000fe200078e0a00 */
[----:B------:R-:W-:-:S03]  /*1e0b0*/  ISETP.GT.U32.AND P6, PT, R0, R13, PT ;  /* 0x0000000d0000720c */ /* 0x000fc60003fc4070 */
[----:B------:R-:W-:Y:S02]  /*1e0c0*/  IMAD.MOV.U32 R16, RZ, RZ, R7 ;  /* 0x000000ffff107224 */ /* 0x000fe400078e0007 */
[----:B------:R-:W-:Y:S02]  /*1e0d0*/  @!P4 IMAD.IADD R6, R6, 0x1, -R0 ;  /* 0x000000010606c824 */ /* 0x000fe400078e0a00 */
[----:B------:R-:W-:Y:S02]  /*1e0e0*/  @!P5 IMAD.MOV R16, RZ, RZ, -R16 ;  /* 0x000000ffff10d224 */ /* 0x000fe400078e0a10 */
[----:B------:R-:W-:Y:S01]  /*1e0f0*/  @!P1 IMAD.MOV R6, RZ, RZ, -R6 ;  /* 0x000000ffff069224 */ /* 0x000fe200078e0a06 */
[----:B------:R-:W-:Y:S03]  /*1e100*/  STL [R1+0x2f0], R15 ;  /* 0x0002f00f01007387 */ /* 0x000fe60000100800 */
[----:B------:R-:W-:Y:S01]  /*1e110*/  @!P6 IMAD.IADD R13, R13, 0x1, -R0 ;  /* 0x000000010d0de824 */ /* 0x000fe200078e0a00 */
[----:B------:R-:W-:Y:S04]  /*1e120*/  STL [R1+0x2f4], R16 ;  /* 0x0002f41001007387 */ /* 0x000fe80000100800 */
[----:B------:R0:W-:Y:S01]  /*1e130*/  STL [R1+0x248], R6 ;  /* 0x0002480601007387 */ /* 0x0001e20000100800 */
[----:B------:R-:W-:-:S04]  /*1e140*/  IMAD.HI.U32 R11, R9, R2, RZ ;  /* 0x00000002090b7227 */ /* 0x000fc800078e00ff */
[----:B------:R-:W-:-:S04]  /*1e150*/  IMAD.MOV R11, RZ, RZ, -R11 ;  /* 0x000000ffff0b7224 */ /* 0x000fc800078e0a0b */
[----:B------:R-:W-:Y:S01]  /*1e160*/  IMAD R2, R0, R11, R2 ;  /* 0x0000000b00027224 */ /* 0x000fe200078e0202 */
[----:B--2---:R-:W-:Y:S02]  /*1e170*/  IABS R12, R26 ;  /* 0x0000001a000c7213 */ /* 0x004fe40000000000 */
[----:B------:R-:W-:Y:S02]  /*1e180*/  ISETP.GE.AND P6, PT, R26, RZ, PT ;  /* 0x000000ff1a00720c */ /* 0x000fe40003fc6270 */
[----:B------:R-:W2:Y:S01]  /*1e190*/  LDL.LU R26, [R1+0x96c] ;  /* 0x00096c00011a7983 */ /* 0x000ea20000300800 */
[----:B------:R-:W-:Y:S01]  /*1e1a0*/  ISETP.GT.U32.AND P3, PT, R0, R2, PT ;  /* 0x000000020000720c */ /* 0x000fe20003f64070 */
[----:B-1----:R-:W-:-:S04]  /*1e1b0*/  IMAD.HI.U32 R14, R9, R12, RZ ;  /* 0x0000000c090e7227 */ /* 0x002fc800078e00ff */
[----:B------:R-:W-:Y:S01]  /*1e1c0*/  IMAD.MOV R14, RZ, RZ, -R14 ;  /* 0x000000ffff0e7224 */ /* 0x000fe200078e0a0e */
[----:B------:R-:W-:-:S07]  /*1e1d0*/  IABS R10, R21 ;  /* 0x00000015000a7213 */ /* 0x000fce0000000000 */
[----:B------:R-:W-:Y:S02]  /*1e1e0*/  @!P3 IMAD.IADD R2, R2, 0x1, -R0 ;  /* 0x000000010202b824 */ /* 0x000fe400078e0a00 */
[C---:B------:R-:W-:Y:S02]  /*1e1f0*/  IMAD R12, R0.reuse, R14, R12 ;  /* 0x0000000e000c7224 */ /* 0x040fe400078e020c */
[----:B------:R-:W-:Y:S01]  /*1e200*/  IMAD.HI.U32 R4, R9, R10, RZ ;  /* 0x0000000a09047227 */ /* 0x000fe200078e00ff */
[C---:B------:R-:W-:Y:S02]  /*1e210*/  ISETP.GT.U32.AND P3, PT, R0.reuse, R2, PT ;  /* 0x000000020000720c */ /* 0x040fe40003f64070 */
[----:B------:R-:W-:Y:S01]  /*1e220*/  ISETP.GT.U32.AND P5, PT, R0, R12, PT ;  /* 0x0000000c0000720c */ /* 0x000fe20003fa4070 */
[----:B------:R-:W-:Y:S01]  /*1e230*/  IMAD.MOV R4, RZ, RZ, -R4 ;  /* 0x000000ffff047224 */ /* 0x000fe200078e0a04 */
[----:B------:R-:W-:-:S03]  /*1e240*/  IABS R5, R20 ;  /* 0x0000001400057213 */ /* 0x000fc60000000000 */
[----:B------:R-:W-:Y:S02]  /*1e250*/  IMAD R10, R0, R4, R10 ;  /* 0x00000004000a7224 */ /* 0x000fe400078e020a */
[----:B------:R-:W-:-:S04]  /*1e260*/  IMAD.HI.U32 R11, R9, R5, RZ ;  /* 0x00000005090b7227 */ /* 0x000fc800078e00ff */
[--C-:B------:R-:W-:Y:S01]  /*1e270*/  @!P3 IMAD.IADD R2, R2, 0x1, -R0.reuse ;  /* 0x000000010202b824 */ /* 0x100fe200078e0a00 */
[----:B------:R-:W-:Y:S01]  /*1e280*/  ISETP.GT.U32.AND P3, PT, R0, R10, PT ;  /* 0x0000000a0000720c */ /* 0x000fe20003f64070 */
[----:B------:R-:W-:Y:S02]  /*1e290*/  IMAD.MOV R11, RZ, RZ, -R11 ;  /* 0x000000ffff0b7224 */ /* 0x000fe400078e0a0b */
[----:B------:R-:W-:Y:S01]  /*1e2a0*/  @!P5 IMAD.IADD R12, R12, 0x1, -R0 ;  /* 0x000000010c0cd824 */ /* 0x000fe200078e0a00 */
[C---:B------:R-:W-:Y:S01]  /*1e2b0*/  ISETP.GT.U32.AND P5, PT, R0.reuse, R13, PT ;  /* 0x0000000d0000720c */ /* 0x040fe20003fa4070 */
[----:B------:R-:W-:-:S05]  /*1e2c0*/  IMAD R5, R0, R11, R5 ;  /* 0x0000000b00057224 */ /* 0x000fca00078e0205 */
[----:B------:R-:W-:-:S03]  /*1e2d0*/  ISETP.GT.U32.AND P4, PT, R0, R5, PT ;  /* 0x000000050000720c */ /* 0x000fc60003f84070 */
[----:B------:R-:W-:-:S04]  /*1e2e0*/  @!P3 IMAD.IADD R10, R10, 0x1, -R0 ;  /* 0x000000010a0ab824 */ /* 0x000fc800078e0a00 */
[----:B------:R-:W-:Y:S01]  /*1e2f0*/  @!P5 IMAD.IADD R13, R13, 0x1, -R0 ;  /* 0x000000010d0dd824 */ /* 0x000fe200078e0a00 */
[----:B------:R-:W-:Y:S01]  /*1e300*/  ISETP.GT.U32.AND P1, PT, R0, R10, PT ;  /* 0x0000000a0000720c */ /* 0x000fe20003f24070 */
[----:B0-----:R-:W-:-:S04]  /*1e310*/  IMAD.MOV.U32 R6, RZ, RZ, R2 ;  /* 0x000000ffff067224 */ /* 0x001fc800078e0002 */
[----:B------:R-:W-:Y:S02]  /*1e320*/  @!P4 IMAD.IADD R5, R5, 0x1, -R0 ;  /* 0x000000010505c824 */ /* 0x000fe400078e0a00 */
[----:B------:R-:W-:-:S03]  /*1e330*/  @!P2 IMAD.MOV R6, RZ, RZ, -R6 ;  /* 0x000000ffff06a224 */ /* 0x000fc600078e0a06 */
[----:B------:R-:W-:Y:S02]  /*1e340*/  ISETP.GT.U32.AND P3, PT, R0, R5, PT ;  /* 0x000000050000720c */ /* 0x000fe40003f64070 */
[----:B------:R-:W-:Y:S01]  /*1e350*/  STL [R1+0x2e8], R6 ;  /* 0x0002e80601007387 */ /* 0x000fe20000100800 */
[----:B------:R-:W-:Y:S01]  /*1e360*/  @!P1 IMAD.IADD R10, R10, 0x1, -R0 ;  /* 0x000000010a0a9824 */ /* 0x000fe200078e0a00 */
[----:B------:R-:W-:Y:S02]  /*1e370*/  ISETP.GE.AND P1, PT, R21, RZ, PT ;  /* 0x000000ff1500720c */ /* 0x000fe40003f26270 */
[----:B------:R-:W2:Y:S01]  /*1e380*/  LDL.LU R21, [R1+0x978] ;  /* 0x0009780001157983 */ /* 0x000ea20000300800 */
[----:B------:R-:W-:Y:S02]  /*1e390*/  ISETP.GT.U32.AND P4, PT, R0, R12, PT ;  /* 0x0000000c0000720c */ /* 0x000fe40003f84070 */
[----:B----4-:R-:W-:-:S05]  /*1e3a0*/  IABS R4, R23 ;  /* 0x0000001700047213 */ /* 0x010fca0000000000 */
[----:B------:R-:W-:-:S04]  /*1e3b0*/  IMAD.HI.U32 R14, R9, R4, RZ ;  /* 0x00000004090e7227 */ /* 0x000fc800078e00ff */
[----:B------:R-:W-:-:S04]  /*1e3c0*/  IMAD.MOV R14, RZ, RZ, -R14 ;  /* 0x000000ffff0e7224 */ /* 0x000fc800078e0a0e */
[----:B------:R-:W-:-:S05]  /*1e3d0*/  IMAD R4, R0, R14, R4 ;  /* 0x0000000e00047224 */ /* 0x000fca00078e0204 */
[----:B------:R-:W-:Y:S02]  /*1e3e0*/  ISETP.GT.U32.AND P5, PT, R0, R4, PT ;  /* 0x000000040000720c */ /* 0x000fe40003fa4070 */
[----:B------:R-:W-:-:S05]  /*1e3f0*/  IABS R8, R22 ;  /* 0x0000001600087213 */ /* 0x000fca0000000000 */
[----:B------:R-:W-:-:S04]  /*1e400*/  IMAD.HI.U32 R7, R9, R8, RZ ;  /* 0x0000000809077227 */ /* 0x000fc800078e00ff */
[----:B------:R-:W-:Y:S02]  /*1e410*/  IMAD.MOV R7, RZ, RZ, -R7 ;  /* 0x000000ffff077224 */ /* 0x000fe400078e0a07 */
[----:B------:R-:W-:Y:S01]  /*1e420*/  @!P5 IMAD.IADD R4, R4, 0x1, -R0 ;  /* 0x000000010404d824 */ /* 0x000fe200078e0a00 */
[----:B------:R-:W-:Y:S02]  /*1e430*/  ISETP.GE.AND P5, PT, R23, RZ, PT ;  /* 0x000000ff1700720c */ /* 0x000fe40003fa6270 */
[----:B------:R-:W4:Y:S01]  /*1e440*/  LDL.LU R23, [R1+0x97c] ;  /* 0x00097c0001177983 */ /* 0x000f220000300800 */
[----:B------:R-:W-:Y:S02]  /*1e450*/  IMAD R8, R0, R7, R8 ;  /* 0x0000000700087224 */ /* 0x000fe400078e0208 */
[----:B------:R-:W-:-:S03]  /*1e460*/  @!P3 IMAD.IADD R5, R5, 0x1, -R0 ;  /* 0x000000010505b824 */ /* 0x000fc600078e0a00 */
        /* <DEDUP_REMOVED lines=12> */
[----:B------:R-:W-:Y:S02]  /*1e530*/  @!P4 IMAD.MOV R12, RZ, RZ, -R12 ;  /* 0x000000ffff0cc224 */ /* 0x000fe400078e0a0c */
[----:B------:R-:W-:-:S03]  /*1e540*/  @!P3 IMAD.IADD R4, R4, 0x1, -R0 ;  /* 0x000000010404b824 */ /* 0x000fc600078e0a00 */
[----:B------:R-:W-:Y:S01]  /*1e550*/  @!P6 IMAD.IADD R8, R8, 0x1, -R0 ;  /* 0x000000010808e824 */ /* 0x000fe200078e0a00 */
[----:B------:R-:W-:Y:S01]  /*1e560*/  STL [R1+0x2e0], R12 ;  /* 0x0002e00c01007387 */ /* 0x000fe20000100800 */
[----:B---3--:R-:W-:Y:S02]  /*1e570*/  IABS R2, R24 ;  /* 0x0000001800027213 */ /* 0x008fe40000000000 */
[----:B------:R-:W-:Y:S01]  /*1e580*/  ISETP.GE.AND P3, PT, R24, RZ, PT ;  /* 0x000000ff1800720c */ /* 0x000fe20003f66270 */
[----:B------:R-:W-:Y:S01]  /*1e590*/  STL [R1+0x2e4], R10 ;  /* 0x0002e40a01007387 */ /* 0x000fe20000100800 */
[----:B-----5:R-:W-:Y:S02]  /*1e5a0*/  IABS R7, R25 ;  /* 0x0000001900077213 */ /* 0x020fe40000000000 */
[----:B------:R-:W-:Y:S01]  /*1e5b0*/  ISETP.GE.AND P6, PT, R25, RZ, PT ;  /* 0x000000ff1900720c */ /* 0x000fe20003fc6270 */
[----:B------:R-:W3:Y:S04]  /*1e5c0*/  LDL.LU R24, [R1+0x9b8] ;  /* 0x0009b80001187983 */ /* 0x000ee80000300800 */
[----:B------:R-:W5:Y:S01]  /*1e5d0*/  LDL.LU R25, [R1+0x9bc] ;  /* 0x0009bc0001197983 */ /* 0x000f620000300800 */
[----:B------:R-:W-:-:S04]  /*1e5e0*/  IMAD.HI.U32 R14, R9, R2, RZ ;  /* 0x00000002090e7227 */ /* 0x000fc800078e00ff */
[----:B------:R-:W-:-:S04]  /*1e5f0*/  IMAD.MOV R14, RZ, RZ, -R14 ;  /* 0x000000ffff0e7224 */ /* 0x000fc800078e0a0e */
[----:B------:R-:W-:-:S05]  /*1e600*/  IMAD R2, R0, R14, R2 ;  /* 0x0000000e00027224 */ /* 0x000fca00078e0202 */
[----:B------:R-:W-:-:S13]  /*1e610*/  ISETP.GT.U32.AND P4, PT, R0, R2, PT ;  /* 0x000000020000720c */ /* 0x000fda0003f84070 */
[----:B------:R-:W-:Y:S01]  /*1e620*/  @!P4 IMAD.IADD R2, R2, 0x1, -R0 ;  /* 0x000000010202c824 */ /* 0x000fe200078e0a00 */
[----:B------:R-:W-:-:S05]  /*1e630*/  IABS R11, R17 ;  /* 0x00000011000b7213 */ /* 0x000fca0000000000 */
[----:B------:R-:W-:-:S04]  /*1e640*/  IMAD.HI.U32 R15, R9, R11, RZ ;  /* 0x0000000b090f7227 */ /* 0x000fc800078e00ff */
[----:B------:R-:W-:-:S04]  /*1e650*/  IMAD.MOV R15, RZ, RZ, -R15 ;  /* 0x000000ffff0f7224 */ /* 0x000fc800078e0a0f */
[----:B------:R-:W-:-:S05]  /*1e660*/  IMAD R11, R0, R15, R11 ;  /* 0x0000000f000b7224 */ /* 0x000fca00078e020b */
[----:B------:R-:W-:Y:S02]  /*1e670*/  ISETP.GT.U32.AND P2, PT, R0, R11, PT ;  /* 0x0000000b0000720c */ /* 0x000fe40003f44070 */
[----:B--2---:R-:W-:Y:S02]  /*1e680*/  IABS R5, R26 ;  /* 0x0000001a00057213 */ /* 0x004fe40000000000 */
[----:B------:R-:W-:Y:S02]  /*1e690*/  ISETP.GE.AND P4, PT, R26, RZ, PT ;  /* 0x000000ff1a00720c */ /* 0x000fe40003f86270 */
[----:B------:R-:W2:Y:S07]  /*1e6a0*/  LDL.LU R26, [R1+0x9a4] ;  /* 0x0009a400011a7983 */ /* 0x000eae0000300800 */
[----:B------:R-:W-:Y:S01]  /*1e6b0*/  @!P2 IMAD.IADD R11, R11, 0x1, -R0 ;  /* 0x000000010b0ba824 */ /* 0x000fe200078e0a00 */
[----:B------:R-:W-:-:S02]  /*1e6c0*/  ISETP.GE.AND P2, PT, R17, RZ, PT ;  /* 0x000000ff1100720c */ /* 0x000fc40003f46270 */
[----:B------:R-:W-:Y:S01]  /*1e6d0*/  ISETP.GE.AND P1, PT, R22, RZ, PT ;  /* 0x000000ff1600720c */ /* 0x000fe20003f26270 */
[----:B------:R-:W2:Y:S01]  /*1e6e0*/  LDL.LU R20, [R1+0x9a8] ;  /* 0x0009a80001147983 */ /* 0x000ea20000300800 */
[----:B------:R-:W-:Y:S01]  /*1e6f0*/  ISETP.GT.U32.AND P0, PT, R0, R11, PT ;  /* 0x0000000b0000720c */ /* 0x000fe20003f04070 */
[----:B------:R-:W-:-:S12]  /*1e700*/  IMAD.HI.U32 R6, R9, R7, RZ ;  /* 0x0000000709067227 */ /* 0x000fd800078e00ff */
[----:B------:R-:W-:-:S04]  /*1e710*/  @!P0 IMAD.IADD R11, R11, 0x1, -R0 ;  /* 0x000000010b0b8824 */ /* 0x000fc800078e0a00 */
[----:B------:R-:W-:Y:S01]  /*1e720*/  @!P2 IMAD.MOV R11, RZ, RZ, -R11 ;  /* 0x000000ffff0ba224 */ /* 0x000fe200078e0a0b */
[----:B------:R-:W-:-:S04]  /*1e730*/  ISETP.GT.U32.AND P2, PT, R0, R2, PT ;  /* 0x000000020000720c */ /* 0x000fc80003f44070 */
[----:B------:R0:W-:Y:S04]  /*1e740*/  STL [R1+0x2cc], R11 ;  /* 0x0002cc0b01007387 */ /* 0x0001e80000100800 */
[----:B------:R-:W2:Y:S01]  /*1e750*/  LDL.LU R22, [R1+0x9ac] ;  /* 0x0009ac0001167983 */ /* 0x000ea20000300800 */
[----:B------:R-:W-:Y:S02]  /*1e760*/  IMAD.MOV R6, RZ, RZ, -R6 ;  /* 0x000000ffff067224 */ /* 0x000fe400078e0a06 */
[----:B0-----:R-:W-:Y:S02]  /*1e770*/  IMAD.MOV.U32 R11, RZ, RZ, R4 ;  /* 0x000000ffff0b7224 */ /* 0x001fe400078e0004 */
[----:B------:R-:W-:Y:S02]  /*1e780*/  @!P2 IMAD.IADD R2, R2, 0x1, -R0 ;  /* 0x000000010202a824 */ /* 0x000fe400078e0a00 */
[----:B------:R-:W-:-:S02]  /*1e790*/  IMAD R7, R0, R6, R7 ;  /* 0x0000000600077224 */ /* 0x000fc400078e0207 */
[----:B------:R-:W-:Y:S02]  /*1e7a0*/  @!P5 IMAD.MOV R11, RZ, RZ, -R11 ;  /* 0x000000ffff0bd224 */ /* 0x000fe400078e0a0b */
[----:B------:R-:W-:Y:S02]  /*1e7b0*/  @!P1 IMAD.MOV R8, RZ, RZ, -R8 ;  /* 0x000000ffff089224 */ /* 0x000fe400078e0a08 */
[----:B------:R-:W-:Y:S01]  /*1e7c0*/  @!P3 IMAD.MOV R2, RZ, RZ, -R2 ;  /* 0x000000ffff02b224 */ /* 0x000fe200078e0a02 */
[----:B------:R-:W-:Y:S01]  /*1e7d0*/  ISETP.GT.U32.AND P0, PT, R0, R7, PT ;  /* 0x000000070000720c */ /* 0x000fe20003f04070 */
[----:B------:R-:W-:Y:S04]  /*1e7e0*/  STL [R1+0x2dc], R11 ;  /* 0x0002dc0b01007387 */ /* 0x000fe80000100800 */
[----:B------:R0:W-:Y:S04]  /*1e7f0*/  STL [R1+0x2d0], R8 ;  /* 0x0002d00801007387 */ /* 0x0001e80000100800 */
[----:B------:R1:W-:Y:S04]  /*1e800*/  STL [R1+0x2d8], R2 ;  /* 0x0002d80201007387 */ /* 0x0003e80000100800 */
[----:B------:R-:W2:Y:S01]  /*1e810*/  LDL.LU R17, [R1+0x9b0] ;  /* 0x0009b00001117983 */ /* 0x000ea20000300800 */
[----:B------:R-:W-:Y:S01]  /*1e820*/  @!P0 IMAD.IADD R7, R7, 0x1, -R0 ;  /* 0x0000000107078824 */ /* 0x000fe200078e0a00 */
[----:B------:R-:W-:-:S02]  /*1e830*/  IABS R12, R21 ;  /* 0x00000015000c7213 */ /* 0x000fc40000000000 */
[----:B------:R-:W-:Y:S02]  /*1e840*/  ISETP.GE.AND P1, PT, R21, RZ, PT ;  /* 0x000000ff1500720c */ /* 0x000fe40003f26270 */
[----:B------:R-:W-:-:S13]  /*1e850*/  ISETP.GT.U32.AND P0, PT, R0, R7, PT ;  /* 0x000000070000720c */ /* 0x000fda0003f04070 */
[----:B------:R-:W-:-:S04]  /*1e860*/  @!P0 IMAD.IADD R7, R7, 0x1, -R0 ;  /* 0x0000000107078824 */ /* 0x000fc800078e0a00 */
[----:B------:R-:W-:-:S04]  /*1e870*/  IMAD.MOV.U32 R14, RZ, RZ, R7 ;  /* 0x000000ffff0e7224 */ /* 0x000fc800078e0007 */
[----:B------:R-:W-:Y:S01]  /*1e880*/  @!P6 IMAD.MOV R14, RZ, RZ, -R14 ;  /* 0x000000ffff0ee224 */ /* 0x000fe200078e0a0e */
[----:B----4-:R-:W-:Y:S02]  /*1e890*/  IABS R10, R23 ;  /* 0x00000017000a7213 */ /* 0x010fe40000000000 */
[----:B------:R-:W-:Y:S02]  /*1e8a0*/  ISETP.GE.AND P2, PT, R23, RZ, PT ;  /* 0x000000ff1700720c */ /* 0x000fe40003f46270 */
[----:B------:R-:W4:Y:S04]  /*1e8b0*/  LDL.LU R23, [R1+0x9b4] ;  /* 0x0009b40001177983 */ /* 0x000f280000300800 */
[----:B------:R-:W4:Y:S04]  /*1e8c0*/  LDL.LU R21, [R1+0x9c0] ;  /* 0x0009c00001157983 */ /* 0x000f280000300800 */
[----:B------:R0:W-:Y:S01]  /*1e8d0*/  STL [R1+0x2d4], R14 ;  /* 0x0002d40e01007387 */ /* 0x0001e20000100800 */
[----:B---3--:R-:W-:-:S02]  /*1e8e0*/  ISETP.GE.AND P0, PT, R24, RZ, PT ;  /* 0x000000ff1800720c */ /* 0x008fc40003f06270 */
[----:B0-----:R-:W-:Y:S02]  /*1e8f0*/  IABS R8, R24 ;  /* 0x0000001800087213 */ /* 0x001fe40000000000 */
[----:B-----5:R-:W-:Y:S01]  /*1e900*/  ISETP.GE.AND P3, PT, R25, RZ, PT ;  /* 0x000000ff1900720c */ /* 0x020fe20003f66270 */
[----:B------:R-:W3:Y:S01]  /*1e910*/  LDL.LU R24, [R1+0x9c4] ;  /* 0x0009c40001187983 */ /* 0x000ee20000300800 */
[----:B-1----:R-:W-:-:S03]  /*1e920*/  IABS R2, R25 ;  /* 0x0000001900027213 */ /* 0x002fc60000000000 */
[----:B------:R-:W5:Y:S01]  /*1e930*/  LDL.LU R25, [R1+0x9c8] ;  /* 0x0009c80001197983 */ /* 0x000f620000300800 */
[----:B------:R-:W-:-:S04]  /*1e940*/  IMAD.HI.U32 R6, R9, R5, RZ ;  /* 0x0000000509067227 */ /* 0x000fc800078e00ff */
[----:B------:R-:W-:-:S04]  /*1e950*/  IMAD.MOV R6, RZ, RZ, -R6 ;  /* 0x000000ffff067224 */ /* 0x000fc800078e0a06 */
        /* <DEDUP_REMOVED lines=9> */
[----:B------:R-:W-:-:S03]  /*1e9f0*/  IMAD R10, R0, R4, R10 ;  /* 0x00000004000a7224 */ /* 0x000fc600078e020a */
[----:B------:R-:W-:-:S05]  /*1ea00*/  ISETP.GT.U32.AND P6, PT, R0, R12, PT ;  /* 0x0000000c0000720c */ /* 0x000fca0003fc4070 */
[----:B------:R-:W-:Y:S01]  /*1ea10*/  @!P5 IMAD.IADD R5, R5, 0x1, -R0 ;  /* 0x000000010505d824 */ /* 0x000fe200078e0a00 */
[----:B------:R-:W-:Y:S01]  /*1ea20*/  ISETP.GT.U32.AND P5, PT, R0, R10, PT ;  /* 0x0000000a0000720c */ /* 0x000fe20003fa4070 */
[----:B------:R-:W-:-:S06]  /*1ea30*/  IMAD.HI.U32 R7, R9, R2, RZ ;  /* 0x0000000209077227 */ /* 0x000fcc00078e00ff */
[----:B------:R-:W-:Y:S02]  /*1ea40*/  @!P6 IMAD.IADD R12, R12, 0x1, -R0 ;  /* 0x000000010c0ce824 */ /* 0x000fe400078e0a00 */
[----:B------:R-:W-:-:S04]  /*1ea50*/  IMAD.MOV.U32 R15, RZ, RZ, R5 ;  /* 0x000000ffff0f7224 */ /* 0x000fc800078e0005 */
[----:B------:R-:W-:Y:S01]  /*1ea60*/  @!P5 IMAD.IADD R10, R10, 0x1, -R0 ;  /* 0x000000010a0ad824 */ /* 0x000fe200078e0a00 */
        /* <DEDUP_REMOVED lines=15> */
[----:B--2---:R-:W-:-:S02]  /*1eb60*/  IABS R4, R26 ;  /* 0x0000001a00047213 */ /* 0x004fc40000000000 */
[----:B------:R-:W-:Y:S02]  /*1eb70*/  ISETP.GE.AND P5, PT, R26, RZ, PT ;  /* 0x000000ff1a00720c */ /* 0x000fe40003fa6270 */
[----:B------:R-:W2:Y:S01]  /*1eb80*/  LDL.LU R26, [R1+0x9cc] ;  /* 0x0009cc00011a7983 */ /* 0x000ea20000300800 */
[----:B------:R-:W-:-:S04]  /*1eb90*/  IMAD.HI.U32 R13, R9, R8, RZ ;  /* 0x00000008090d7227 */ /* 0x000fc800078e00ff */
        /* <DEDUP_REMOVED lines=8> */
[----:B------:R-:W-:Y:S01]  /*1ec20*/  IABS R11, R22 ;  /* 0x00000016000b7213 */ /* 0x000fe20000000000 */
[----:B------:R-:W-:-:S03]  /*1ec30*/  IMAD R4, R0, R14, R4 ;  /* 0x0000000e00047224 */ /* 0x000fc600078e0204 */
[C---:B------:R-:W-:Y:S01]  /*1ec40*/  ISETP.GT.U32.AND P6, PT, R0.reuse, R8, PT ;  /* 0x000000080000720c */ /* 0x040fe20003fc4070 */
[----:B------:R-:W-:Y:S01]  /*1ec50*/  IMAD.HI.U32 R7, R9, R11, RZ ;  /* 0x0000000b09077227 */ /* 0x000fe200078e00ff */
[----:B------:R-:W-:-:S03]  /*1ec60*/  ISETP.GT.U32.AND P1, PT, R0, R4, PT ;  /* 0x000000040000720c */ /* 0x000fc60003f24070 */
[----:B------:R-:W-:Y:S02]  /*1ec70*/  IMAD.MOV R13, RZ, RZ, -R13 ;  /* 0x000000ffff0d7224 */ /* 0x000fe400078e0a0d */
[----:B------:R-:W-:Y:S02]  /*1ec80*/  IMAD.MOV R7, RZ, RZ, -R7 ;  /* 0x000000ffff077224 */ /* 0x000fe400078e0a07 */
[C---:B------:R-:W-:Y:S02]  /*1ec90*/  IMAD R6, R0.reuse, R13, R6 ;  /* 0x0000000d00067224 */ /* 0x040fe400078e0206 */
[----:B------:R-:W-:Y:S02]  /*1eca0*/  IMAD R11, R0, R7, R11 ;  /* 0x00000007000b7224 */ /* 0x000fe400078e020b */
[--C-:B------:R-:W-:Y:S01]  /*1ecb0*/  @!P6 IMAD.IADD R8, R8, 0x1, -R0.reuse ;  /* 0x000000010808e824 */ /* 0x100fe200078e0a00 */
[C---:B------:R-:W-:Y:S02]  /*1ecc0*/  ISETP.GT.U32.AND P4, PT, R0.reuse, R6, PT ;  /* 0x000000060000720c */ /* 0x040fe40003f84070 */
[----:B------:R-:W-:Y:S01]  /*1ecd0*/  ISETP.GT.U32.AND P6, PT, R0, R11, PT ;  /* 0x0000000b0000720c */ /* 0x000fe20003fc4070 */
[----:B------:R-:W-:Y:S01]  /*1ece0*/  @!P1 IMAD.IADD R4, R4, 0x1, -R0 ;  /* 0x0000000104049824 */ /* 0x000fe200078e0a00 */
[----:B------:R-:W-:-:S09]  /*1ecf0*/  ISETP.GT.U32.AND P1, PT, R0, R2, PT ;  /* 0x000000020000720c */ /* 0x000fd20003f24070 */
[--C-:B------:R-:W-:Y:S02]  /*1ed00*/  @!P4 IMAD.IADD R6, R6, 0x1, -R0.reuse ;  /* 0x000000010606c824 */ /* 0x100fe400078e0a00 */
[--C-:B------:R-:W-:Y:S02]  /*1ed10*/  @!P6 IMAD.IADD R11, R11, 0x1, -R0.reuse ;  /* 0x000000010b0be824 */ /* 0x100fe400078e0a00 */
[----:B------:R-:W-:Y:S01]  /*1ed20*/  @!P1 IMAD.IADD R2, R2, 0x1, -R0 ;  /* 0x0000000102029824 */ /* 0x000fe200078e0a00 */
[C---:B------:R-:W-:Y:S02]  /*1ed30*/  ISETP.GT.U32.AND P2, PT, R0.reuse, R6, PT ;  /* 0x000000060000720c */ /* 0x040fe40003f44070 */
[C---:B------:R-:W-:Y:S01]  /*1ed40*/  ISETP.GT.U32.AND P6, PT, R0.reuse, R11, PT ;  /* 0x0000000b0000720c */ /* 0x040fe20003fc4070 */
[----:B0-----:R-:W-:Y:S01]  /*1ed50*/  IMAD.MOV.U32 R10, RZ, RZ, R8 ;  /* 0x000000ffff0a7224 */ /* 0x001fe200078e0008 */
[----:B------:R-:W-:-:S03]  /*1ed60*/  ISETP.GT.U32.AND P4, PT, R0, R4, PT ;  /* 0x000000040000720c */ /* 0x000fc60003f84070 */
[----:B------:R-:W-:-:S06]  /*1ed70*/  @!P0 IMAD.MOV R10, RZ, RZ, -R10 ;  /* 0x000000ffff0a8224 */ /* 0x000fcc00078e0a0a */
[--C-:B------:R-:W-:Y:S01]  /*1ed80*/  @!P2 IMAD.IADD R6, R6, 0x1, -R0.reuse ;  /* 0x000000010606a824 */ /* 0x100fe200078e0a00 */
[----:B------:R0:W-:Y:S01]  /*1ed90*/  STL [R1+0x2b4], R10 ;  /* 0x0002b40a01007387 */ /* 0x0001e20000100800 */
[--C-:B------:R-:W-:Y:S01]  /*1eda0*/  @!P6 IMAD.IADD R11, R11, 0x1, -R0.reuse ;  /* 0x000000010b0be824 */ /* 0x100fe200078e0a00 */
[----:B------:R-:W-:Y:S02]  /*1edb0*/  ISETP.GE.AND P6, PT, R22, RZ, PT ;  /* 0x000000ff1600720c */ /* 0x000fe40003fc6270 */
[----:B------:R-:W2:Y:S01]  /*1edc0*/  LDL.LU R22, [R1+0x9d0] ;  /* 0x0009d00001167983 */ /* 0x000ea20000300800 */
[----:B------:R-:W-:Y:S01]  /*1edd0*/  @!P4 IMAD.IADD R4, R4, 0x1, -R0 ;  /* 0x000000010404c824 */ /* 0x000fe200078e0a00 */
[----:B------:R-:W-:-:S03]  /*1ede0*/  ISETP.GE.AND P4, PT, R20, RZ, PT ;  /* 0x000000ff1400720c */ /* 0x000fc60003f86270 */
[----:B------:R-:W-:Y:S01]  /*1edf0*/  @!P5 IMAD.MOV R4, RZ, RZ, -R4 ;  /* 0x000000ffff04d224 */ /* 0x000fe200078e0a04 */
[----:B----4-:R-:W-:-:S05]  /*1ee00*/  IABS R7, R23 ;  /* 0x0000001700077213 */ /* 0x010fca0000000000 */
[----:B------:R-:W-:Y:S01]  /*1ee10*/  IMAD.HI.U32 R15, R9, R7, RZ ;  /* 0x00000007090f7227 */ /* 0x000fe200078e00ff */
[----:B------:R-:W-:-:S03]  /*1ee20*/  IABS R5, R21 ;  /* 0x0000001500057213 */ /* 0x000fc60000000000 */
        /* <DEDUP_REMOVED lines=8> */
[----:B------:R-:W-:Y:S02]  /*1eeb0*/  ISETP.GE.AND P1, PT, R23, RZ, PT ;  /* 0x000000ff1700720c */ /* 0x000fe40003f26270 */
[----:B------:R-:W4:Y:S01]  /*1eec0*/  LDL.LU R23, [R1+0x9d4] ;  /* 0x0009d40001177983 */ /* 0x000f220000300800 */
[----:B------:R-:W-:Y:S01]  /*1eed0*/  IMAD.MOV.U32 R15, RZ, RZ, R2 ;  /* 0x000000ffff0f7224 */ /* 0x000fe200078e0002 */
[----:B------:R-:W-:-:S03]  /*1eee0*/  ISETP.GT.U32.AND P5, PT, R0, R7, PT ;  /* 0x000000070000720c */ /* 0x000fc60003fa4070 */
[----:B------:R-:W-:Y:S02]  /*1eef0*/  @!P3 IMAD.MOV R15, RZ, RZ, -R15 ;  /* 0x000000ffff0fb224 */ /* 0x000fe400078e0a0f */
[----:B------:R-:W-:-:S03]  /*1ef00*/  @!P2 IMAD.IADD R14, R14, 0x1, -R0 ;  /* 0x000000010e0ea824 */ /* 0x000fc600078e0a00 */
[----:B------:R-:W-:Y:S02]  /*1ef10*/  STL [R1+0x2b0], R15 ;  /* 0x0002b00f01007387 */ /* 0x000fe40000100800 */
[----:B------:R-:W-:Y:S02]  /*1ef20*/  ISETP.GT.U32.AND P3, PT, R0, R14, PT ;  /* 0x0000000e0000720c */ /* 0x000fe40003f64070 */
[----:B-----5:R-:W-:-:S05]  /*1ef30*/  IABS R8, R25 ;  /* 0x0000001900087213 */ /* 0x020fca0000000000 */
[----:B0-----:R-:W-:Y:S01]  /*1ef40*/  IMAD.HI.U32 R10, R9, R8, RZ ;  /* 0x00000008090a7227 */ /* 0x001fe200078e00ff */
[----:B------:R0:W-:Y:S03]  /*1ef50*/  STL [R1+0x2ac], R4 ;  /* 0x0002ac0401007387 */ /* 0x0001e60000100800 */
[----:B------:R-:W-:Y:S02]  /*1ef60*/  IMAD.MOV R2, RZ, RZ, -R10 ;  /* 0x000000ffff027224 */ /* 0x000fe400078e0a0a */
[----:B------:R-:W-:Y:S02]  /*1ef70*/  IMAD.MOV.U32 R10, RZ, RZ, R6 ;  /* 0x000000ffff0a7224 */ /* 0x000fe400078e0006 */
[----:B0-----:R-:W-:Y:S02]  /*1ef80*/  IMAD.MOV.U32 R4, RZ, RZ, R11 ;  /* 0x000000ffff047224 */ /* 0x001fe400078e000b */
[----:B------:R-:W-:-:S02]  /*1ef90*/  @!P4 IMAD.MOV R10, RZ, RZ, -R10 ;  /* 0x000000ffff0ac224 */ /* 0x000fc400078e0a0a */
[----:B------:R-:W-:Y:S01]  /*1efa0*/  @!P6 IMAD.MOV R4, RZ, RZ, -R4 ;  /* 0x000000ffff04e224 */ /* 0x000fe200078e0a04 */
[----:B---3--:R-:W-:Y:S01]  /*1efb0*/  IABS R5, R24 ;  /* 0x0000001800057213 */ /* 0x008fe20000000000 */
[--C-:B------:R-:W-:Y:S01]  /*1efc0*/  @!P5 IMAD.IADD R7, R7, 0x1, -R0.reuse ;  /* 0x000000010707d824 */ /* 0x100fe200078e0a00 */
[----:B------:R-:W-:Y:S01]  /*1efd0*/  STL [R1+0x2a8], R10 ;  /* 0x0002a80a01007387 */ /* 0x000fe20000100800 */
[----:B------:R-:W-:Y:S01]  /*1efe0*/  ISETP.GE.AND P5, PT, R24, RZ, PT ;  /* 0x000000ff1800720c */ /* 0x000fe20003fa6270 */
[----:B------:R-:W-:Y:S01]  /*1eff0*/  @!P3 IMAD.IADD R14, R14, 0x1, -R0 ;  /* 0x000000010e0eb824 */ /* 0x000fe200078e0a00 */
[----:B------:R-:W-:Y:S01]  /*1f000*/  ISETP.GE.AND P3, PT, R25, RZ, PT ;  /* 0x000000ff1900720c */ /* 0x000fe20003f66270 */
        /* <DEDUP_REMOVED lines=10> */
[----:B------:R-:W-:-:S13]  /*1f0b0*/  ISETP.GT.U32.AND P4, PT, R0, R5, PT ;  /* 0x000000050000720c */ /* 0x000fda0003f84070 */
[----:B------:R-:W-:Y:S01]  /*1f0c0*/  @!P4 IMAD.IADD R5, R5, 0x1, -R0 ;  /* 0x000000010505c824 */ /* 0x000fe200078e0a00 */
[----:B--2---:R-:W-:Y:S02]  /*1f0d0*/  IABS R6, R26 ;  /* 0x0000001a00067213 */ /* 0x004fe40000000000 */
[----:B------:R-:W-:Y:S02]  /*1f0e0*/  ISETP.GE.AND P4, PT, R26, RZ, PT ;  /* 0x000000ff1a00720c */ /* 0x000fe40003f86270 */
[----:B------:R-:W2:Y:S01]  /*1f0f0*/  LDL.LU R26, [R1+0x9d8] ;  /* 0x0009d800011a7983 */ /* 0x000ea20000300800 */
[----:B------:R-:W-:-:S03]  /*1f100*/  ISETP.GT.U32.AND P0, PT, R0, R12, PT ;  /* 0x0000000c0000720c */ /* 0x000fc60003f04070 */
[----:B------:R-:W2:Y:S10]  /*1f110*/  LDL.LU R20, [R1+0x9dc] ;  /* 0x0009dc0001147983 */ /* 0x000eb40000300800 */
[----:B------:R-:W-:-:S05]  /*1f120*/  @!P0 IMAD.IADD R12, R12, 0x1, -R0 ;  /* 0x000000010c0c8824 */ /* 0x000fca00078e0a00 */
[----:B------:R-:W-:Y:S02]  /*1f130*/  ISETP.GT.U32.AND P2, PT, R0, R12, PT ;  /* 0x0000000c0000720c */ /* 0x000fe40003f44070 */
[----:B------:R-:W-:-:S11]  /*1f140*/  ISETP.GE.AND P0, PT, R17, RZ, PT ;  /* 0x000000ff1100720c */ /* 0x000fd60003f06270 */
[----:B------:R-:W-:-:S04]  /*1f150*/  @!P2 IMAD.IADD R12, R12, 0x1, -R0 ;  /* 0x000000010c0ca824 */ /* 0x000fc800078e0a00 */
[----:B------:R-:W-:-:S04]  /*1f160*/  IMAD.MOV.U32 R11, RZ, RZ, R12 ;  /* 0x000000ffff0b7224 */ /* 0x000fc800078e000c */
[----:B------:R-:W-:Y:S01]  /*1f170*/  @!P0 IMAD.MOV R11, RZ, RZ, -R11 ;  /* 0x000000ffff0b8224 */ /* 0x000fe200078e0a0b */
[----:B------:R-:W-:Y:S02]  /*1f180*/  ISETP.GE.AND P6, PT, R21, RZ, PT ;  /* 0x000000ff1500720c */ /* 0x000fe40003fc6270 */
[C---:B------:R-:W-:Y:S02]  /*1f190*/  ISETP.GT.U32.AND P0, PT, R0.reuse, R5, PT ;  /* 0x000000050000720c */ /* 0x040fe40003f04070 */
[----:B------:R0:W-:Y:S01]  /*1f1a0*/  STL [R1+0x2a0], R11 ;  /* 0x0002a00b01007387 */ /* 0x0001e20000100800 */
[----:B------:R-:W-:-:S03]  /*1f1b0*/  IMAD R8, R0, R2, R8 ;  /* 0x0000000200087224 */ /* 0x000fc600078e0208 */
[----:B------:R-:W2:Y:S02]  /*1f1c0*/  LDL.LU R21, [R1+0x9e0] ;  /* 0x0009e00001157983 */ /* 0x000ea40000300800 */
[----:B------:R-:W-:Y:S01]  /*1f1d0*/  ISETP.GT.U32.AND P2, PT, R0, R8, PT ;  /* 0x000000080000720c */ /* 0x000fe20003f44070 */
[----:B------:R-:W-:Y:S02]  /*1f1e0*/  IMAD.MOV.U32 R12, RZ, RZ, R7 ;  /* 0x000000ffff0c7224 */ /* 0x000fe400078e0007 */
[----:B0-----:R-:W-:Y:S02]  /*1f1f0*/  IMAD.MOV.U32 R11, RZ, RZ, R14 ;  /* 0x000000ffff0b7224 */ /* 0x001fe400078e000e */
[----:B------:R-:W-:Y:S02]  /*1f200*/  @!P0 IMAD.IADD R5, R5, 0x1, -R0 ;  /* 0x0000000105058824 */ /* 0x000fe400078e0a00 */
[----:B------:R-:W-:Y:S02]  /*1f210*/  @!P1 IMAD.MOV R12, RZ, RZ, -R12 ;  /* 0x000000ffff0c9224 */ /* 0x000fe400078e0a0c */
[----:B------:R-:W-:-:S02]  /*1f220*/  @!P6 IMAD.MOV R11, RZ, RZ, -R11 ;  /* 0x000000ffff0be224 */ /* 0x000fc400078e0a0b */
[----:B------:R-:W-:Y:S01]  /*1f230*/  @!P5 IMAD.MOV R5, RZ, RZ, -R5 ;  /* 0x000000ffff05d224 */ /* 0x000fe200078e0a05 */
[----:B------:R0:W-:Y:S01]  /*1f240*/  STL [R1+0x29c], R12 ;  /* 0x00029c0c01007387 */ /* 0x0001e20000100800 */
[----:B------:R-:W-:-:S03]  /*1f250*/  @!P2 IMAD.IADD R8, R8, 0x1, -R0 ;  /* 0x000000010808a824 */ /* 0x000fc600078e0a00 */
[----:B------:R-:W-:Y:S04]  /*1f260*/  STL [R1+0x298], R11 ;  /* 0x0002980b01007387 */ /* 0x000fe80000100800 */
[----:B------:R-:W2:Y:S01]  /*1f270*/  LDL.LU R17, [R1+0x9e4] ;  /* 0x0009e40001117983 */ /* 0x000ea20000300800 */
[----:B------:R-:W-:-:S03]  /*1f280*/  IMAD.HI.U32 R4, R9, R6, RZ ;  /* 0x0000000609047227 */ /* 0x000fc600078e00ff */
[----:B------:R2:W-:Y:S01]  /*1f290*/  STL [R1+0x294], R5 ;  /* 0x0002940501007387 */ /* 0x0005e20000100800 */
[----:B------:R-:W-:Y:S02]  /*1f2a0*/  ISETP.GT.U32.AND P2, PT, R0, R8, PT ;  /* 0x000000080000720c */ /* 0x000fe40003f44070 */
[----:B------:R-:W-:Y:S02]  /*1f2b0*/  IABS R2, R22 ;  /* 0x0000001600027213 */ /* 0x000fe40000000000 */
[----:B------:R-:W-:Y:S01]  /*1f2c0*/  ISETP.GE.AND P6, PT, R22, RZ, PT ;  /* 0x000000ff1600720c */ /* 0x000fe20003fc6270 */
[----:B------:R-:W-:-:S04]  /*1f2d0*/  IMAD.MOV R4, RZ, RZ, -R4 ;  /* 0x000000ffff047224 */ /* 0x000fc800078e0a04 */
[----:B------:R-:W-:-:S04]  /*1f2e0*/  IMAD R6, R0, R4, R6 ;  /* 0x0000000400067224 */ /* 0x000fc800078e0206 */
[----:B------:R-:W-:Y:S01]  /*1f2f0*/  @!P2 IMAD.IADD R8, R8, 0x1, -R0 ;  /* 0x000000010808a824 */ /* 0x000fe200078e0a00 */
[----:B------:R-:W-:Y:S01]  /*1f300*/  ISETP.GT.U32.AND P1, PT, R0, R6, PT ;  /* 0x000000060000720c */ /* 0x000fe20003f24070 */
[----:B------:R-:W-:-:S04]  /*1f310*/  IMAD.HI.U32 R4, R9, R2, RZ ;  /* 0x0000000209047227 */ /* 0x000fc800078e00ff */
[----:B------:R-:W-:Y:S02]  /*1f320*/  IMAD.MOV.U32 R14, RZ, RZ, R8 ;  /* 0x000000ffff0e7224 */ /* 0x000fe400078e0008 */
[----:B------:R-:W-:Y:S02]  /*1f330*/  IMAD.MOV R4, RZ, RZ, -R4 ;  /* 0x000000ffff047224 */ /* 0x000fe400078e0a04 */
[----:B------:R-:W-:Y:S02]  /*1f340*/  @!P3 IMAD.MOV R14, RZ, RZ, -R14 ;  /* 0x000000ffff0eb224 */ /* 0x000fe400078e0a0e */
[----:B0-----:R-:W-:Y:S02]  /*1f350*/  IMAD R12, R0, R4, R2 ;  /* 0x00000004000c7224 */ /* 0x001fe400078e0202 */
[----:B------:R-:W-:Y:S01]  /*1f360*/  @!P1 IMAD.IADD R6, R6, 0x1, -R0 ;  /* 0x0000000106069824 */ /* 0x000fe200078e0a00 */
[----:B----4-:R-:W-:Y:S02]  /*1f370*/  IABS R10, R23 ;  /* 0x00000017000a7213 */ /* 0x010fe40000000000 */
[----:B------:R-:W-:-:S02]  /*1f380*/  ISETP.GE.AND P0, PT, R23, RZ, PT ;  /* 0x000000ff1700720c */ /* 0x000fc40003f06270 */
[----:B------:R-:W4:Y:S04]  /*1f390*/  LDL.LU R23, [R1+0x9e8] ;  /* 0x0009e80001177983 */ /* 0x000f280000300800 */
[----:B------:R-:W4:Y:S01]  /*1f3a0*/  LDL.LU R22, [R1+0x9f0] ;  /* 0x0009f00001167983 */ /* 0x000f220000300800 */
[----:B------:R-:W-:-:S04]  /*1f3b0*/  IMAD.HI.U32 R7, R9, R10, RZ ;  /* 0x0000000a09077227 */ /* 0x000fc800078e00ff */
[----:B------:R-:W-:Y:S01]  /*1f3c0*/  IMAD.MOV R7, RZ, RZ, -R7 ;  /* 0x000000ffff077224 */ /* 0x000fe200078e0a07 */
[----:B------:R0:W-:Y:S03]  /*1f3d0*/  STL [R1+0x290], R14 ;  /* 0x0002900e01007387 */ /* 0x0001e60000100800 */
[----:B------:R-:W-:Y:S01]  /*1f3e0*/  IMAD R10, R0, R7, R10 ;  /* 0x00000007000a7224 */ /* 0x000fe200078e020a */
[----:B---3--:R-:W-:Y:S02]  /*1f3f0*/  ISETP.GE.AND P2, PT, R24, RZ, PT ;  /* 0x000000ff1800720c */ /* 0x008fe40003f46270 */
[----:B------:R-:W-:Y:S02]  /*1f400*/  IABS R7, R24 ;  /* 0x0000001800077213 */ /* 0x000fe40000000000 */
[----:B-----5:R-:W-:Y:S01]  /*1f410*/  ISETP.GE.AND P1, PT, R25, RZ, PT ;  /* 0x000000ff1900720c */ /* 0x020fe20003f26270 */
[----:B------:R-:W3:Y:S01]  /*1f420*/  LDL.LU R24, [R1+0x9f8] ;  /* 0x0009f80001187983 */ /* 0x000ee20000300800 */
[----:B------:R-:W-:-:S03]  /*1f430*/  IABS R2, R25 ;  /* 0x0000001900027213 */ /* 0x000fc60000000000 */
[----:B------:R-:W5:Y:S01]  /*1f440*/  LDL.LU R25, [R1+0x9fc] ;  /* 0x0009fc0001197983 */ /* 0x000f620000300800 */
        /* <DEDUP_REMOVED lines=19> */
[----:B------:R1:W-:Y:S03]  /*1f580*/  STL [R1+0x288], R15 ;  /* 0x0002880f01007387 */ /* 0x0003e60000100800 */
        /* <DEDUP_REMOVED lines=9> */
[----:B------:R-:W-:Y:S02]  /*1f620*/  ISETP.GT.U32.AND P3, PT, R0, R7, PT ;  /* 0x000000070000720c */ /* 0x000fe40003f64070 */
[----:B------:R-:W-:Y:S01]  /*1f630*/  IABS R4, R20 ;  /* 0x0000001400047213 */ /* 0x000fe20000000000 */
[----:B0-----:R-:W-:-:S04]  /*1f640*/  IMAD.HI.U32 R14, R9, R5, RZ ;  /* 0x00000005090e7227 */ /* 0x001fc800078e00ff */
[----:B------:R-:W-:-:S06]  /*1f650*/  IMAD.HI.U32 R13, R9, R4, RZ ;  /* 0x00000004090d7227 */ /* 0x000fcc00078e00ff */
[----:B------:R-:W-:Y:S02]  /*1f660*/  @!P3 IMAD.IADD R7, R7, 0x1, -R0 ;  /* 0x000000010707b824 */ /* 0x000fe400078e0a00 */
[----:B------:R-:W-:Y:S02]  /*1f670*/  IMAD.MOV R14, RZ, RZ, -R14 ;  /* 0x000000ffff0e7224 */ /* 0x000fe400078e0a0e */
[----:B------:R-:W-:Y:S01]  /*1f680*/  IMAD.MOV R13, RZ, RZ, -R13 ;  /* 0x000000ffff0d7224 */ /* 0x000fe200078e0a0d */
[C---:B------:R-:W-:Y:S01]  /*1f690*/  ISETP.GT.U32.AND P3, PT, R0.reuse, R7, PT ;  /* 0x000000070000720c */ /* 0x040fe20003f64070 */
[C---:B------:R-:W-:Y:S02]  /*1f6a0*/  IMAD R5, R0.reuse, R14, R5 ;  /* 0x0000000e00057224 */ /* 0x040fe400078e0205 */
[----:B------:R-:W-:Y:S01]  /*1f6b0*/  IMAD R4, R0, R13, R4 ;  /* 0x0000000d00047224 */ /* 0x000fe200078e0204 */
[----:B------:R-:W-:-:S05]  /*1f6c0*/  IABS R11, R21 ;  /* 0x00000015000b7213 */ /* 0x000fca0000000000 */
[----:B------:R-:W-:-:S04]  /*1f6d0*/  IMAD.HI.U32 R8, R9, R11, RZ ;  /* 0x0000000b09087227 */ /* 0x000fc800078e00ff */
[----:B------:R-:W-:Y:S01]  /*1f6e0*/  IMAD.MOV R8, RZ, RZ, -R8 ;  /* 0x000000ffff087224 */ /* 0x000fe200078e0a08 */
[C---:B------:R-:W-:Y:S02]  /*1f6f0*/  ISETP.GT.U32.AND P6, PT, R0.reuse, R5, PT ;  /* 0x000000050000720c */ /* 0x040fe40003fc4070 */
[C---:B------:R-:W-:Y:S01]  /*1f700*/  ISETP.GT.U32.AND P4, PT, R0.reuse, R4, PT ;  /* 0x000000040000720c */ /* 0x040fe20003f84070 */
[----:B------:R-:W-:Y:S02]  /*1f710*/  IMAD R11, R0, R8, R11 ;  /* 0x00000008000b7224 */ /* 0x000fe400078e020b */
[----:B------:R-:W-:-:S03]  /*1f720*/  @!P3 IMAD.IADD R7, R7, 0x1, -R0 ;  /* 0x000000010707b824 */ /* 0x000fc600078e0a00 */
[----:B------:R-:W-:-:S05]  /*1f730*/  ISETP.GT.U32.AND P3, PT, R0, R11, PT ;  /* 0x0000000b0000720c */ /* 0x000fca0003f64070 */
[--C-:B------:R-:W-:Y:S01]  /*1f740*/  @!P6 IMAD.IADD R5, R5, 0x1, -R0.reuse ;  /* 0x000000010505e824 */ /* 0x100fe200078e0a00 */
[----:B------:R-:W-:Y:S01]  /*1f750*/  ISETP.GT.U32.AND P6, PT, R0, R2, PT ;  /* 0x000000020000720c */ /* 0x000fe20003fc4070 */
[----:B------:R-:W-:Y:S01]  /*1f760*/  @!P4 IMAD.IADD R4, R4, 0x1, -R0 ;  /* 0x000000010404c824 */ /* 0x000fe200078e0a00 */
[----:B------:R-:W-:-:S05]  /*1f770*/  IABS R13, R17 ;  /* 0x00000011000d7213 */ /* 0x000fca0000000000 */
[--C-:B------:R-:W-:Y:S01]  /*1f780*/  @!P3 IMAD.IADD R11, R11, 0x1, -R0.reuse ;  /* 0x000000010b0bb824 */ /* 0x100fe200078e0a00 */
[C---:B------:R-:W-:Y:S01]  /*1f790*/  ISETP.GT.U32.AND P3, PT, R0.reuse, R4, PT ;  /* 0x000000040000720c */ /* 0x040fe20003f64070 */
[----:B------:R-:W-:Y:S01]  /*1f7a0*/  IMAD.HI.U32 R12, R9, R13, RZ ;  /* 0x0000000d090c7227 */ /* 0x000fe200078e00ff */
[C---:B------:R-:W-:Y:S02]  /*1f7b0*/  ISETP.GT.U32.AND P4, PT, R0.reuse, R5, PT ;  /* 0x000000050000720c */ /* 0x040fe40003f84070 */
[----:B------:R-:W-:Y:S01]  /*1f7c0*/  ISETP.GT.U32.AND P0, PT, R0, R11, PT ;  /* 0x0000000b0000720c */ /* 0x000fe20003f04070 */
[----:B------:R-:W-:Y:S02]  /*1f7d0*/  @!P6 IMAD.IADD R2, R2, 0x1, -R0 ;  /* 0x000000010202e824 */ /* 0x000fe400078e0a00 */
[----:B------:R-:W-:-:S06]  /*1f7e0*/  IMAD.MOV R12, RZ, RZ, -R12 ;  /* 0x000000ffff0c7224 */ /* 0x000fcc00078e0a0c */
[--C-:B------:R-:W-:Y:S02]  /*1f7f0*/  @!P3 IMAD.IADD R4, R4, 0x1, -R0.reuse ;  /* 0x000000010404b824 */ /* 0x100fe400078e0a00 */
[----:B------:R-:W-:Y:S02]  /*1f800*/  IMAD R12, R0, R12, R13 ;  /* 0x0000000c000c7224 */ /* 0x000fe400078e020d */
[----:B------:R-:W-:Y:S02]  /*1f810*/  IMAD.MOV.U32 R13, RZ, RZ, R7 ;  /* 0x000000ffff0d7224 */ /* 0x000fe400078e0007 */
[--C-:B------:R-:W-:Y:S02]  /*1f820*/  @!P4 IMAD.IADD R5, R5, 0x1, -R0.reuse ;  /* 0x000000010505c824 */ /* 0x100fe400078e0a00 */
[----:B------:R-:W-:Y:S01]  /*1f830*/  @!P2 IMAD.MOV R13, RZ, RZ, -R13 ;  /* 0x000000ffff0da224 */ /* 0x000fe200078e0a0d */
[----:B------:R-:W-:Y:S01]  /*1f840*/  ISETP.GE.AND P4, PT, R20, RZ, PT ;  /* 0x000000ff1400720c */ /* 0x000fe20003f86270 */
[----:B------:R-:W-:Y:S01]  /*1f850*/  @!P0 IMAD.IADD R11, R11, 0x1, -R0 ;  /* 0x000000010b0b8824 */ /* 0x000fe200078e0a00 */
[----:B------:R-:W-:Y:S01]  /*1f860*/  ISETP.GE.AND P0, PT, R21, RZ, PT ;  /* 0x000000ff1500720c */ /* 0x000fe20003f06270 */
[----:B------:R-:W-:Y:S01]  /*1f870*/  @!P5 IMAD.MOV R5, RZ, RZ, -R5 ;  /* 0x000000ffff05d224 */ /* 0x000fe200078e0a05 */
[----:B------:R0:W-:Y:S04]  /*1f880*/  STL [R1+0x27c], R13 ;  /* 0x00027c0d01007387 */ /* 0x0001e80000100800 */
[----:B------:R-:W2:Y:S01]  /*1f890*/  LDL.LU R21, [R1+0xa04] ;  /* 0x000a040001157983 */ /* 0x000ea20000300800 */
[----:B----4-:R-:W-:-:S02]  /*1f8a0*/  IABS R8, R23 ;  /* 0x0000001700087213 */ /* 0x010fc40000000000 */
[----:B------:R-:W-:-:S03]  /*1f8b0*/  IABS R6, R22 ;  /* 0x0000001600067213 */ /* 0x000fc60000000000 */
[----:B-1----:R-:W-:-:S04]  /*1f8c0*/  IMAD.HI.U32 R15, R9, R8, RZ ;  /* 0x00000008090f7227 */ /* 0x002fc800078e00ff */
[----:B------:R-:W-:-:S04]  /*1f8d0*/  IMAD.HI.U32 R14, R9, R6, RZ ;  /* 0x00000006090e7227 */ /* 0x000fc800078e00ff */
[----:B------:R-:W-:Y:S02]  /*1f8e0*/  IMAD.MOV R15, RZ, RZ, -R15 ;  /* 0x000000ffff0f7224 */ /* 0x000fe400078e0a0f */
[----:B------:R-:W-:Y:S02]  /*1f8f0*/  IMAD.MOV R14, RZ, RZ, -R14 ;  /* 0x000000ffff0e7224 */ /* 0x000fe400078e0a0e */
[C---:B------:R-:W-:Y:S02]  /*1f900*/  IMAD R8, R0.reuse, R15, R8 ;  /* 0x0000000f00087224 */ /* 0x040fe400078e0208 */
[----:B------:R-:W-:-:S03]  /*1f910*/  IMAD R6, R0, R14, R6 ;  /* 0x0000000e00067224 */ /* 0x000fc600078e0206 */
[C---:B------:R-:W-:Y:S02]  /*1f920*/  ISETP.GT.U32.AND P6, PT, R0.reuse, R8, PT ;  /* 0x000000080000720c */ /* 0x040fe40003fc4070 */
[----:B------:R-:W-:Y:S01]  /*1f930*/  ISETP.GT.U32.AND P3, PT, R0, R6, PT ;  /* 0x000000060000720c */ /* 0x000fe20003f64070 */
[----:B------:R-:W-:-:S04]  /*1f940*/  IMAD.MOV.U32 R15, RZ, RZ, R2 ;  /* 0x000000ffff0f7224 */ /* 0x000fc800078e0002 */
[----:B------:R-:W-:-:S06]  /*1f950*/  @!P1 IMAD.MOV R15, RZ, RZ, -R15 ;  /* 0x000000ffff0f9224 */ /* 0x000fcc00078e0a0f */
[--C-:B------:R-:W-:Y:S02]  /*1f960*/  @!P6 IMAD.IADD R8, R8, 0x1, -R0.reuse ;  /* 0x000000010808e824 */ /* 0x100fe400078e0a00 */
[----:B------:R-:W-:Y:S01]  /*1f970*/  @!P3 IMAD.IADD R6, R6, 0x1, -R0 ;  /* 0x000000010606b824 */ /* 0x000fe200078e0a00 */
[----:B------:R-:W-:Y:S02]  /*1f980*/  ISETP.GE.AND P6, PT, R23, RZ, PT ;  /* 0x000000ff1700720c */ /* 0x000fe40003fc6270 */
[----:B------:R-:W-:Y:S01]  /*1f990*/  ISETP.GT.U32.AND P3, PT, R0, R8, PT ;  /* 0x000000080000720c */ /* 0x000fe20003f64070 */
[----:B------:R-:W4:Y:S04]  /*1f9a0*/  LDL.LU R23, [R1+0xa08] ;  /* 0x000a080001177983 */ /* 0x000f280000300800 */
[----:B------:R-:W-:Y:S04]  /*1f9b0*/  STL [R1+0x274], R15 ;  /* 0x0002740f01007387 */ /* 0x000fe80000100800 */
[----:B------:R1:W-:Y:S01]  /*1f9c0*/  STL [R1+0x270], R5 ;  /* 0x0002700501007387 */ /* 0x0003e20000100800 */
[----:B-----5:R-:W-:-:S05]  /*1f9d0*/  IABS R10, R25 ;  /* 0x00000019000a7213 */ /* 0x020fca0000000000 */
[----:B0-----:R-:W-:-:S04]  /*1f9e0*/  IMAD.HI.U32 R13, R9, R10, RZ ;  /* 0x0000000a090d7227 */ /* 0x001fc800078e00ff */
[----:B------:R-:W-:Y:S02]  /*1f9f0*/  IMAD.MOV R2, RZ, RZ, -R13 ;  /* 0x000000ffff027224 */ /* 0x000fe400078e0a0d */
[----:B------:R-:W-:Y:S02]  /*1fa00*/  IMAD.MOV.U32 R13, RZ, RZ, R4 ;  /* 0x000000ffff0d7224 */ /* 0x000fe400078e0004 */
[----:B-1----:R-:W-:Y:S02]  /*1fa10*/  IMAD.MOV.U32 R5, RZ, RZ, R11 ;  /* 0x000000ffff057224 */ /* 0x002fe400078e000b */
[----:B------:R-:W-:Y:S02]  /*1fa20*/  @!P4 IMAD.MOV R13, RZ, RZ, -R13 ;  /* 0x000000ffff0dc224 */ /* 0x000fe400078e0a0d */
[----:B------:R-:W-:Y:S01]  /*1fa30*/  @!P0 IMAD.MOV R5, RZ, RZ, -R5 ;  /* 0x000000ffff058224 */ /* 0x000fe200078e0a05 */
[----:B---3--:R-:W-:Y:S01]  /*1fa40*/  IABS R7, R24 ;  /* 0x0000001800077213 */ /* 0x008fe20000000000 */
[----:B------:R-:W-:Y:S01]  /*1fa50*/  @!P3 IMAD.IADD R8, R8, 0x1, -R0 ;  /* 0x000000010808b824 */ /* 0x000fe200078e0a00 */
[----:B------:R-:W-:Y:S01]  /*1fa60*/  STL [R1+0x26c], R13 ;  /* 0x00026c0d01007387 */ /* 0x000fe20000100800 */
[----:B------:R-:W-:-:S03]  /*1fa70*/  ISETP.GE.AND P3, PT, R24, RZ, PT ;  /* 0x000000ff1800720c */ /* 0x000fc60003f66270 */
[----:B------:R-:W-:Y:S04]  /*1fa80*/  STL [R1+0x268], R5 ;  /* 0x0002680501007387 */ /* 0x000fe80000100800 */
[----:B------:R-:W3:Y:S01]  /*1fa90*/  LDL.LU R24, [R1+0xa2c] ;  /* 0x000a2c0001187983 */ /* 0x000ee20000300800 */
[----:B------:R-:W-:-:S13]  /*1faa0*/  ISETP.GT.U32.AND P5, PT, R0, R6, PT ;  /* 0x000000060000720c */ /* 0x000fda0003fa4070 */
[----:B------:R-:W-:Y:S01]  /*1fab0*/  @!P5 IMAD.IADD R6, R6, 0x1, -R0 ;  /* 0x000000010606d824 */ /* 0x000fe200078e0a00 */
[----:B------:R-:W-:Y:S02]  /*1fac0*/  ISETP.GE.AND P5, PT, R25, RZ, PT ;  /* 0x000000ff1900720c */ /* 0x000fe40003fa6270 */
[----:B------:R-:W5:Y:S01]  /*1fad0*/  LDL.LU R25, [R1+0xa30] ;  /* 0x000a300001197983 */ /* 0x000f620000300800 */
[----:B------:R-:W-:-:S04]  /*1fae0*/  IMAD.HI.U32 R14, R9, R7, RZ ;  /* 0x00000007090e7227 */ /* 0x000fc800078e00ff */
[----:B------:R-:W-:-:S04]  /*1faf0*/  IMAD.MOV R14, RZ, RZ, -R14 ;  /* 0x000000ffff0e7224 */ /* 0x000fc800078e0a0e */
[----:B------:R-:W-:-:S05]  /*1fb00*/  IMAD R7, R0, R14, R7 ;  /* 0x0000000e00077224 */ /* 0x000fca00078e0207 */
[----:B------:R-:W-:Y:S02]  /*1fb10*/  ISETP.GT.U32.AND P4, PT, R0, R7, PT ;  /* 0x000000070000720c */ /* 0x000fe40003f84070 */
[----:B--2---:R-:W-:-:S11]  /*1fb20*/  IABS R4, R26 ;  /* 0x0000001a00047213 */ /* 0x004fd60000000000 */
[----:B------:R-:W-:Y:S01]  /*1fb30*/  @!P4 IMAD.IADD R7, R7, 0x1, -R0 ;  /* 0x000000010707c824 */ /* 0x000fe200078e0a00 */
[----:B------:R-:W-:Y:S02]  /*1fb40*/  ISETP.GE.AND P4, PT, R26, RZ, PT ;  /* 0x000000ff1a00720c */ /* 0x000fe40003f86270 */
[----:B------:R-:W2:Y:S01]  /*1fb50*/  LDL.LU R26, [R1+0xa0c] ;  /* 0x000a0c00011a7983 */ /* 0x000ea20000300800 */
[C---:B------:R-:W-:Y:S01]  /*1fb60*/  ISETP.GT.U32.AND P2, PT, R0.reuse, R12, PT ;  /* 0x0000000c0000720c */ /* 0x040fe20003f44070 */
[----:B------:R-:W-:Y:S01]  /*1fb70*/  IMAD R11, R0, R2, R10 ;  /* 0x00000002000b7224 */ /* 0x000fe200078e020a */
[----:B------:R-:W-:Y:S01]  /*1fb80*/  ISETP.GE.AND P0, PT, R22, RZ, PT ;  /* 0x000000ff1600720c */ /* 0x000fe20003f06270 */
[----:B------:R-:W2:Y:S10]  /*1fb90*/  LDL.LU R20, [R1+0xa10] ;  /* 0x000a100001147983 */ /* 0x000eb40000300800 */
[----:B------:R-:W-:-:S05]  /*1fba0*/  @!P2 IMAD.IADD R12, R12, 0x1, -R0 ;  /* 0x000000010c0ca824 */ /* 0x000fca00078e0a00 */
[----:B------:R-:W-:Y:S02]  /*1fbb0*/  ISETP.GT.U32.AND P1, PT, R0, R12, PT ;  /* 0x0000000c0000720c */ /* 0x000fe40003f24070 */
[----:B------:R-:W-:-:S11]  /*1fbc0*/  ISETP.GE.AND P2, PT, R17, RZ, PT ;  /* 0x000000ff1100720c */ /* 0x000fd60003f46270 */
[----:B------:R-:W-:Y:S01]  /*1fbd0*/  @!P1 IMAD.IADD R12, R12, 0x1, -R0 ;  /* 0x000000010c0c9824 */ /* 0x000fe200078e0a00 */
[C---:B------:R-:W-:Y:S01]  /*1fbe0*/  ISETP.GT.U32.AND P1, PT, R0.reuse, R11, PT ;  /* 0x0000000b0000720c */ /* 0x040fe20003f24070 */
[----:B------:R-:W-:Y:S02]  /*1fbf0*/  IMAD.MOV.U32 R10, RZ, RZ, R4 ;  /* 0x000000ffff0a7224 */ /* 0x000fe400078e0004 */
[----:B------:R-:W-:Y:S01]  /*1fc00*/  @!P2 IMAD.MOV R12, RZ, RZ, -R12 ;  /* 0x000000ffff0ca224 */ /* 0x000fe200078e0a0c */
[----:B------:R-:W-:Y:S01]  /*1fc10*/  ISETP.GT.U32.AND P2, PT, R0, R7, PT ;  /* 0x000000070000720c */ /* 0x000fe20003f44070 */
[----:B------:R-:W-:-:S03]  /*1fc20*/  IMAD.HI.U32 R4, R9, R10, RZ ;  /* 0x0000000a09047227 */ /* 0x000fc600078e00ff */
[----:B------:R0:W-:Y:S04]  /*1fc30*/  STL [R1+0x264], R12 ;  /* 0x0002640c01007387 */ /* 0x0001e80000100800 */
[----:B------:R-:W2:Y:S01]  /*1fc40*/  LDL.LU R22, [R1+0xa14] ;  /* 0x000a140001167983 */ /* 0x000ea20000300800 */
[----:B------:R-:W-:Y:S02]  /*1fc50*/  @!P1 IMAD.IADD R11, R11, 0x1, -R0 ;  /* 0x000000010b0b9824 */ /* 0x000fe400078e0a00 */
[----:B------:R-:W-:-:S03]  /*1fc60*/  IMAD.MOV R4, RZ, RZ, -R4 ;  /* 0x000000ffff047224 */ /* 0x000fc600078e0a04 */
[C---:B------:R-:W-:Y:S01]  /*1fc70*/  ISETP.GT.U32.AND P1, PT, R0.reuse, R11, PT ;  /* 0x0000000b0000720c */ /* 0x040fe20003f24070 */
[----:B0-----:R-:W-:Y:S02]  /*1fc80*/  IMAD.MOV.U32 R12, RZ, RZ, R8 ;  /* 0x000000ffff0c7224 */ /* 0x001fe400078e0008 */
[----:B------:R-:W-:Y:S02]  /*1fc90*/  IMAD R10, R0, R4, R10 ;  /* 0x00000004000a7224 */ /* 0x000fe400078e020a */
[----:B------:R-:W-:Y:S02]  /*1fca0*/  @!P2 IMAD.IADD R7, R7, 0x1, -R0 ;  /* 0x000000010707a824 */ /* 0x000fe400078e0a00 */
[----:B------:R-:W-:Y:S02]  /*1fcb0*/  @!P6 IMAD.MOV R12, RZ, RZ, -R12 ;  /* 0x000000ffff0ce224 */ /* 0x000fe400078e0a0c */
[----:B------:R-:W-:Y:S02]  /*1fcc0*/  @!P0 IMAD.MOV R6, RZ, RZ, -R6 ;  /* 0x000000ffff068224 */ /* 0x000fe400078e0a06 */
[----:B------:R-:W-:Y:S01]  /*1fcd0*/  @!P3 IMAD.MOV R7, RZ, RZ, -R7 ;  /* 0x000000ffff07b224 */ /* 0x000fe200078e0a07 */
[----:B------:R-:W-:Y:S01]  /*1fce0*/  STL [R1+0x260], R12 ;  /* 0x0002600c01007387 */ /* 0x000fe20000100800 */
[----:B------:R-:W-:-:S03]  /*1fcf0*/  @!P1 IMAD.IADD R11, R11, 0x1, -R0 ;  /* 0x000000010b0b9824 */ /* 0x000fc600078e0a00 */
[----:B------:R0:W-:Y:S04]  /*1fd00*/  STL [R1+0x25c], R6 ;  /* 0x00025c0601007387 */ /* 0x0001e80000100800 */
[----:B------:R-:W2:Y:S04]  /*1fd10*/  LDL.LU R17, [R1+0xa18] ;  /* 0x000a180001117983 */ /* 0x000ea80000300800 */
[----:B------:R1:W-:Y:S01]  /*1fd20*/  STL [R1+0x258], R7 ;  /* 0x0002580701007387 */ /* 0x0003e20000100800 */
[----:B------:R-:W-:-:S05]  /*1fd30*/  IABS R2, R21 ;  /* 0x0000001500027213 */ /* 0x000fca0000000000 */
[----:B------:R-:W-:-:S04]  /*1fd40*/  IMAD.HI.U32 R4, R9, R2, RZ ;  /* 0x0000000209047227 */ /* 0x000fc800078e00ff */
[----:B------:R-:W-:-:S04]  /*1fd50*/  IMAD.MOV R4, RZ, RZ, -R4 ;  /* 0x000000ffff047224 */ /* 0x000fc800078e0a04 */
[C---:B0-----:R-:W-:Y:S01]  /*1fd60*/  IMAD R6, R0.reuse, R4, R2 ;  /* 0x0000000400067224 */ /* 0x041fe200078e0202 */
[----:B------:R-:W-:Y:S02]  /*1fd70*/  ISETP.GE.AND P0, PT, R21, RZ, PT ;  /* 0x000000ff1500720c */ /* 0x000fe40003f06270 */
[----:B------:R-:W-:Y:S01]  /*1fd80*/  ISETP.GT.U32.AND P6, PT, R0, R10, PT ;  /* 0x0000000a0000720c */ /* 0x000fe20003fc4070 */
[----:B------:R-:W-:-:S04]  /*1fd90*/  IMAD.MOV.U32 R14, RZ, RZ, R11 ;  /* 0x000000ffff0e7224 */ /* 0x000fc800078e000b */
[----:B------:R-:W-:-:S08]  /*1fda0*/  @!P5 IMAD.MOV R14, RZ, RZ, -R14 ;  /* 0x000000ffff0ed224 */ /* 0x000fd000078e0a0e */
[----:B------:R-:W-:-:S05]  /*1fdb0*/  @!P6 IMAD.IADD R10, R10, 0x1, -R0 ;  /* 0x000000010a0ae824 */ /* 0x000fca00078e0a00 */
[C---:B------:R-:W-:Y:S02]  /*1fdc0*/  ISETP.GT.U32.AND P6, PT, R0.reuse, R10, PT ;  /* 0x0000000a0000720c */ /* 0x040fe40003fc4070 */
[----:B------:R-:W-:-:S11]  /*1fdd0*/  ISETP.GT.U32.AND P5, PT, R0, R6, PT ;  /* 0x000000060000720c */ /* 0x000fd60003fa4070 */
[--C-:B------:R-:W-:Y:S02]  /*1fde0*/  @!P6 IMAD.IADD R10, R10, 0x1, -R0.reuse ;  /* 0x000000010a0ae824 */ /* 0x100fe400078e0a00 */
[----:B------:R-:W-:Y:S02]  /*1fdf0*/  @!P5 IMAD.IADD R6, R6, 0x1, -R0 ;  /* 0x000000010606d824 */ /* 0x000fe400078e0a00 */
[----:B------:R-:W-:-:S04]  /*1fe00*/  IMAD.MOV.U32 R15, RZ, RZ, R10 ;  /* 0x000000ffff0f7224 */ /* 0x000fc800078e000a */
[----:B------:R-:W-:Y:S01]  /*1fe10*/  @!P4 IMAD.MOV R15, RZ, RZ, -R15 ;  /* 0x000000ffff0fc224 */ /* 0x000fe200078e0a0f */
[----:B---3--:R-:W-:Y:S02]  /*1fe20*/  ISETP.GE.AND P1, PT, R24, RZ, PT ;  /* 0x000000ff1800720c */ /* 0x008fe40003f26270 */
[----:B------:R-:W-:Y:S02]  /*1fe30*/  IABS R2, R24 ;  /* 0x0000001800027213 */ /* 0x000fe40000000000 */
[----:B------:R-:W3:Y:S04]  /*1fe40*/  LDL.LU R24, [R1+0xa1c] ;  /* 0x000a1c0001187983 */ /* 0x000ee80000300800 */
[----:B------:R-:W3:Y:S01]  /*1fe50*/  LDL.LU R21, [R1+0xa20] ;  /* 0x000a200001157983 */ /* 0x000ee20000300800 */
[----:B----4-:R-:W-:-:S02]  /*1fe60*/  IABS R5, R23 ;  /* 0x0000001700057213 */ /* 0x010fc40000000000 */
[----:B------:R-:W-:Y:S01]  /*1fe70*/  ISETP.GE.AND P2, PT, R23, RZ, PT ;  /* 0x000000ff1700720c */ /* 0x000fe20003f46270 */
[----:B------:R0:W-:Y:S02]  /*1fe80*/  STL [R1+0x254], R14 ;  /* 0x0002540e01007387 */ /* 0x0001e40000100800 */
[----:B------:R-:W-:Y:S02]  /*1fe90*/  IMAD.HI.U32 R8, R9, R5, RZ ;  /* 0x0000000509087227 */ /* 0x000fe400078e00ff */
[----:B------:R-:W4:Y:S01]  /*1fea0*/  LDL.LU R23, [R1+0xa24] ;  /* 0x000a240001177983 */ /* 0x000f220000300800 */
[----:B-----5:R-:W-:Y:S02]  /*1feb0*/  ISETP.GE.AND P3, PT, R25, RZ, PT ;  /* 0x000000ff1900720c */ /* 0x020fe40003f66270 */
[----:B------:R-:W-:Y:S01]  /*1fec0*/  IABS R13, R25 ;  /* 0x00000019000d7213 */ /* 0x000fe20000000000 */
[----:B------:R-:W-:Y:S01]  /*1fed0*/  IMAD.MOV R8, RZ, RZ, -R8 ;  /* 0x000000ffff087224 */ /* 0x000fe200078e0a08 */
[----:B------:R-:W5:Y:S03]  /*1fee0*/  LDL.LU R25, [R1+0xa28] ;  /* 0x000a280001197983 */ /* 0x000f660000300800 */
[----:B------:R-:W-:-:S05]  /*1fef0*/  IMAD R5, R0, R8, R5 ;  /* 0x0000000800057224 */ /* 0x000fca00078e0205 */
[----:B------:R-:W-:Y:S01]  /*1ff00*/  ISETP.GT.U32.AND P6, PT, R0, R5, PT ;  /* 0x000000050000720c */ /* 0x000fe20003fc4070 */
[----:B-1----:R-:W-:-:S04]  /*1ff10*/  IMAD.HI.U32 R7, R9, R13, RZ ;  /* 0x0000000d09077227 */ /* 0x002fc800078e00ff */
[----:B------:R-:W-:-:S08]  /*1ff20*/  IMAD.MOV R7, RZ, RZ, -R7 ;  /* 0x000000ffff077224 */ /* 0x000fd000078e0a07 */
[----:B------:R-:W-:Y:S01]  /*1ff30*/  @!P6 IMAD.IADD R5, R5, 0x1, -R0 ;  /* 0x000000010505e824 */ /* 0x000fe200078e0a00 */
[C---:B------:R-:W-:Y:S01]  /*1ff40*/  ISETP.GT.U32.AND P6, PT, R0.reuse, R6, PT ;  /* 0x000000060000720c */ /* 0x040fe20003fc4070 */
[----:B------:R-:W-:-:S03]  /*1ff50*/  IMAD R13, R0, R7, R13 ;  /* 0x00000007000d7224 */ /* 0x000fc600078e020d */
[----:B------:R-:W-:-:S09]  /*1ff60*/  ISETP.GT.U32.AND P4, PT, R0, R5, PT ;  /* 0x000000050000720c */ /* 0x000fd20003f84070 */
[----:B------:R-:W-:Y:S01]  /*1ff70*/  @!P6 IMAD.IADD R6, R6, 0x1, -R0 ;  /* 0x000000010606e824 */ /* 0x000fe200078e0a00 */
[----:B------:R-:W-:-:S03]  /*1ff80*/  ISETP.GT.U32.AND P6, PT, R0, R13, PT ;  /* 0x0000000d0000720c */ /* 0x000fc60003fc4070 */
[----:B------:R-:W-:Y:S02]  /*1ff90*/  IMAD.MOV.U32 R16, RZ, RZ, R6 ;  /* 0x000000ffff107224 */ /* 0x000fe400078e0006 */
[----:B------:R-:W-:Y:S02]  /*1ffa0*/  @!P4 IMAD.IADD R5, R5, 0x1, -R0 ;  /* 0x000000010505c824 */ /* 0x000fe400078e0a00 */
[----:B------:R-:W-:Y:S02]  /*1ffb0*/  @!P0 IMAD.MOV R16, RZ, RZ, -R16 ;  /* 0x000000ffff108224 */ /* 0x000fe400078e0a10 */
[----:B------:R-:W-:Y:S01]  /*1ffc0*/  @!P2 IMAD.MOV R5, RZ, RZ, -R5 ;  /* 0x000000ffff05a224 */ /* 0x000fe200078e0a05 */
[----:B------:R-:W-:Y:S01]  /*1ffd0*/  STL [R1+0x24c], R15 ;  /* 0x00024c0f01007387 */ /* 0x000fe20000100800 */
[----:B--2---:R-:W-:Y:S02]  /*1ffe0*/  IABS R12, R26 ;  /* 0x0000001a000c7213 */ /* 0x004fe40000000000 */
[----:B------:R-:W-:Y:S01]  /*1fff0*/  @!P6 IMAD.IADD R13, R13, 0x1, -R0 ;  /* 0x000000010d0de824 */ /* 0x000fe200078e0a00 */
[----:B------:R-:W-:Y:S01]  /*20000*/  STL [R1+0x250], R16 ;  /* 0x0002501001007387 */ /* 0x000fe20000100800 */
[----:B------:R-:W-:-:S03]  /*20010*/  ISETP.GE.AND P6, PT, R26, RZ, PT ;  /* 0x000000ff1a00720c */ /* 0x000fc60003fc6270 */
[----:B------:R1:W-:Y:S04]  /*20020*/  STL [R1+0x21c], R5 ;  /* 0x00021c0501007387 */ /* 0x0003e80000100800 */
[----:B------:R-:W2:Y:S01]  /*20030*/  LDL.LU R26, [R1+0xa34] ;  /* 0x000a3400011a7983 */ /* 0x000ea20000300800 */
[----:B------:R-:W-:-:S04]  /*20040*/  IMAD.HI.U32 R11, R9, R2, RZ ;  /* 0x00000002090b7227 */ /* 0x000fc800078e00ff */
[----:B------:R-:W-:-:S04]  /*20050*/  IMAD.MOV R11, RZ, RZ, -R11 ;  /* 0x000000ffff0b7224 */ /* 0x000fc800078e0a0b */
[----:B------:R-:W-:-:S05]  /*20060*/  IMAD R2, R0, R11, R2 ;  /* 0x0000000b00027224 */ /* 0x000fca00078e0202 */
[----:B------:R-:W-:Y:S01]  /*20070*/  ISETP.GT.U32.AND P5, PT, R0, R2, PT ;  /* 0x000000020000720c */ /* 0x000fe20003fa4070 */
[----:B0-----:R-:W-:Y:S01]  /*20080*/  IMAD.HI.U32 R14, R9, R12, RZ ;  /* 0x0000000c090e7227 */ /* 0x001fe200078e00ff */
[----:B------:R-:W-:-:S03]  /*20090*/  IABS R8, R22 ;  /* 0x0000001600087213 */ /* 0x000fc60000000000 */
[----:B------:R-:W-:Y:S01]  /*200a0*/  IMAD.MOV R14, RZ, RZ, -R14 ;  /* 0x000000ffff0e7224 */ /* 0x000fe200078e0a0e */
[----:B------:R-:W-:Y:S01]  /*200b0*/  IABS R4, R20 ;  /* 0x0000001400047213 */ /* 0x000fe20000000000 */
[----:B------:R-:W-:-:S06]  /*200c0*/  IMAD.HI.U32 R7, R9, R8, RZ ;  /* 0x0000000809077227 */ /* 0x000fcc00078e00ff */
[----:B------:R-:W-:Y:S02]  /*200d0*/  @!P5 IMAD.IADD R2, R2, 0x1, -R0 ;  /* 0x000000010202d824 */ /* 0x000fe400078e0a00 */
[----:B------:R-:W-:-:S03]  /*200e0*/  IMAD R12, R0, R14, R12 ;  /* 0x0000000e000c7224 */ /* 0x000fc600078e020c */
[C---:B------:R-:W-:Y:S01]  /*200f0*/  ISETP.GT.U32.AND P5, PT, R0.reuse, R2, PT ;  /* 0x000000020000720c */ /* 0x040fe20003fa4070 */
[----:B------:R-:W-:Y:S01]  /*20100*/  IMAD.MOV R7, RZ, RZ, -R7 ;  /* 0x000000ffff077224 */ /* 0x000fe200078e0a07 */
[----:B------:R-:W-:Y:S01]  /*20110*/  ISETP.GT.U32.AND P0, PT, R0, R12, PT ;  /* 0x0000000c0000720c */ /* 0x000fe20003f04070 */
[----:B------:R-:W-:-:S04]  /*20120*/  IMAD.HI.U32 R11, R9, R4, RZ ;  /* 0x00000004090b7227 */ /* 0x000fc800078e00ff */
[----:B------:R-:W-:Y:S02]  /*20130*/  IMAD R8, R0, R7, R8 ;  /* 0x0000000700087224 */ /* 0x000fe400078e0208 */
[----:B------:R-:W-:-:S04]  /*20140*/  IMAD.MOV R11, RZ, RZ, -R11 ;  /* 0x000000ffff0b7224 */ /* 0x000fc800078e0a0b */
[----:B------:R-:W-:Y:S01]  /*20150*/  @!P5 IMAD.IADD R2, R2, 0x1, -R0 ;  /* 0x000000010202d824 */ /* 0x000fe200078e0a00 */
[C---:B------:R-:W-:Y:S01]  /*20160*/  ISETP.GT.U32.AND P5, PT, R0.reuse, R8, PT ;  /* 0x000000080000720c */ /* 0x040fe20003fa4070 */
[----:B------:R-:W-:Y:S02]  /*20170*/  IMAD R4, R0, R11, R4 ;  /* 0x0000000b00047224 */ /* 0x000fe400078e0204 */
[----:B------:R-:W-:Y:S01]  /*20180*/  @!P0 IMAD.IADD R12, R12, 0x1, -R0 ;  /* 0x000000010c0c8824 */ /* 0x000fe200078e0a00 */
[C---:B------:R-:W-:Y:S02]  /*20190*/  ISETP.GT.U32.AND P0, PT, R0.reuse, R13, PT ;  /* 0x0000000d0000720c */ /* 0x040fe40003f04070 */
[----:B------:R-:W-:-:S07]  /*201a0*/  ISETP.GT.U32.AND P4, PT, R0, R4, PT ;  /* 0x000000040000720c */ /* 0x000fce0003f84070 */
[----:B------:R-:W-:-:S04]  /*201b0*/  @!P5 IMAD.IADD R8, R8, 0x1, -R0 ;  /* 0x000000010808d824 */ /* 0x000fc800078e0a00 */
[--C-:B------:R-:W-:Y:S01]  /*201c0*/  @!P0 IMAD.IADD R13, R13, 0x1, -R0.reuse ;  /* 0x000000010d0d8824 */ /* 0x100fe200078e0a00 */
[----:B------:R-:W-:Y:S01]  /*201d0*/  ISETP.GT.U32.AND P5, PT, R0, R8, PT ;  /* 0x000000080000720c */ /* 0x000fe20003fa4070 */
[----:B------:R-:W-:Y:S02]  /*201e0*/  @!P4 IMAD.IADD R4, R4, 0x1, -R0 ;  /* 0x000000010404c824 */ /* 0x000fe400078e0a00 */
[----:B-1----:R-:W-:-:S03]  /*201f0*/  IMAD.MOV.U32 R5, RZ, RZ, R2 ;  /* 0x000000ffff057224 */ /* 0x002fc600078e0002 */
[C---:B------:R-:W-:Y:S01]  /*20200*/  ISETP.GT.U32.AND P2, PT, R0.reuse, R4, PT ;  /* 0x000000040000720c */ /* 0x040fe20003f44070 */
[----:B------:R-:W-:Y:S01]  /*20210*/  @!P1 IMAD.MOV R5, RZ, RZ, -R5 ;  /* 0x000000ffff059224 */ /* 0x000fe200078e0a05 */
[----:B------:R-:W-:-:S04]  /*20220*/  ISETP.GT.U32.AND P4, PT, R0, R12, PT ;  /* 0x0000000c0000720c */ /* 0x000fc80003f84070 */
[----:B------:R-:W-:Y:S01]  /*20230*/  STL [R1+0x244], R5 ;  /* 0x0002440501007387 */ /* 0x000fe20000100800 */
[--C-:B------:R-:W-:Y:S01]  /*20240*/  @!P5 IMAD.IADD R8, R8, 0x1, -R0.reuse ;  /* 0x000000010808d824 */ /* 0x100fe200078e0a00 */
[----:B------:R-:W-:Y:S02]  /*20250*/  ISETP.GE.AND P5, PT, R22, RZ, PT ;  /* 0x000000ff1600720c */ /* 0x000fe40003fa6270 */
[----:B------:R-:W2:Y:S03]  /*20260*/  LDL.LU R22, [R1+0xa38] ;  /* 0x000a380001167983 */ /* 0x000ea60000300800 */
[--C-:B------:R-:W-:Y:S02]  /*20270*/  @!P2 IMAD.IADD R4, R4, 0x1, -R0.reuse ;  /* 0x000000010404a824 */ /* 0x100fe400078e0a00 */
[----:B------:R-:W-:Y:S01]  /*20280*/  @!P4 IMAD.IADD R12, R12, 0x1, -R0 ;  /* 0x000000010c0cc824 */ /* 0x000fe200078e0a00 */
[----:B------:R-:W-:Y:S01]  /*20290*/  ISETP.GE.AND P4, PT, R20, RZ, PT ;  /* 0x000000ff1400720c */ /* 0x000fe20003f86270 */
[----:B------:R-:W-:-:S02]  /*202a0*/  @!P3 IMAD.MOV R13, RZ, RZ, -R13 ;  /* 0x000000ffff0db224 */ /* 0x000fc400078e0a0d */
[----:B------:R-:W-:Y:S02]  /*202b0*/  @!P6 IMAD.MOV R12, RZ, RZ, -R12 ;  /* 0x000000ffff0ce224 */ /* 0x000fe400078e0a0c */
[----:B------:R-:W-:Y:S01]  /*202c0*/  @!P5 IMAD.MOV R8, RZ, RZ, -R8 ;  /* 0x000000ffff08d224 */ /* 0x000fe200078e0a08 */
[----:B---3--:R-:W-:-:S05]  /*202d0*/  IABS R7, R24 ;  /* 0x0000001800077213 */ /* 0x008fca0000000000 */
[----:B------:R-:W-:-:S04]  /*202e0*/  IMAD.HI.U32 R14, R9, R7, RZ ;  /* 0x00000007090e7227 */ /* 0x000fc800078e00ff */
[----:B------:R-:W-:-:S04]  /*202f0*/  IMAD.MOV R14, RZ, RZ, -R14 ;  /* 0x000000ffff0e7224 */ /* 0x000fc800078e0a0e */
[----:B------:R-:W-:Y:S01]  /*20300*/  IMAD R7, R0, R14, R7 ;  /* 0x0000000e00077224 */ /* 0x000fe200078e0207 */
[----:B------:R-:W-:-:S04]  /*20310*/  IABS R10, R21 ;  /* 0x00000015000a7213 */ /* 0x000fc80000000000 */
[----:B------:R-:W-:Y:S01]  /*20320*/  ISETP.GT.U32.AND P0, PT, R0, R7, PT ;  /* 0x000000070000720c */ /* 0x000fe20003f04070 */
[----:B------:R-:W-:-:S04]  /*20330*/  IMAD.HI.U32 R6, R9, R10, RZ ;  /* 0x0000000a09067227 */ /* 0x000fc800078e00ff */
[----:B------:R-:W-:-:S04]  /*20340*/  IMAD.MOV R6, RZ, RZ, -R6 ;  /* 0x000000ffff067224 */ /* 0x000fc800078e0a06 */
[----:B------:R-:W-:-:S04]  /*20350*/  IMAD R10, R0, R6, R10 ;  /* 0x00000006000a7224 */ /* 0x000fc800078e020a */
[----:B------:R-:W-:Y:S01]  /*20360*/  @!P0 IMAD.IADD R7, R7, 0x1, -R0 ;  /* 0x0000000107078824 */ /* 0x000fe200078e0a00 */
[----:B------:R-:W-:Y:S02]  /*20370*/  ISETP.GE.AND P0, PT, R24, RZ, PT ;  /* 0x000000ff1800720c */ /* 0x000fe40003f06270 */
[----:B------:R-:W3:Y:S01]  /*20380*/  LDL.LU R24, [R1+0xa3c] ;  /* 0x000a3c0001187983 */ /* 0x000ee20000300800 */
[----:B------:R-:W-:-:S03]  /*20390*/  ISETP.GT.U32.AND P2, PT, R0, R10, PT ;  /* 0x0000000a0000720c */ /* 0x000fc60003f44070 */
[----:B------:R-:W-:Y:S10]  /*203a0*/  STL [R1+0x220], R13 ;  /* 0x0002200d01007387 */ /* 0x000ff40000100800 */
[----:B------:R-:W-:Y:S01]  /*203b0*/  @!P2 IMAD.IADD R10, R10, 0x1, -R0 ;  /* 0x000000010a0aa824 */ /* 0x000fe200078e0a00 */
[----:B------:R0:W-:Y:S04]  /*203c0*/  STL [R1+0x224], R12 ;  /* 0x0002240c01007387 */ /* 0x0001e80000100800 */
[----:B------:R-:W-:Y:S01]  /*203d0*/  ISETP.GT.U32.AND P3, PT, R0, R10, PT ;  /* 0x0000000a0000720c */ /* 0x000fe20003f64070 */
[----:B0-----:R-:W-:-:S04]  /*203e0*/  IMAD.MOV.U32 R12, RZ, RZ, R4 ;  /* 0x000000ffff0c7224 */ /* 0x001fc800078e0004 */
[----:B------:R-:W-:Y:S01]  /*203f0*/  @!P4 IMAD.MOV R12, RZ, RZ, -R12 ;  /* 0x000000ffff0cc224 */ /* 0x000fe200078e0a0c */
[----:B-----5:R-:W-:-:S07]  /*20400*/  IABS R2, R25 ;  /* 0x0000001900027213 */ /* 0x020fce0000000000 */
[----:B------:R-:W-:Y:S01]  /*20410*/  @!P3 IMAD.IADD R10, R10, 0x1, -R0 ;  /* 0x000000010a0ab824 */ /* 0x000fe200078e0a00 */
[----:B------:R-:W-:Y:S01]  /*20420*/  ISETP.GE.AND P3, PT, R25, RZ, PT ;  /* 0x000000ff1900720c */ /* 0x000fe20003f66270 */
[----:B------:R-:W-:Y:S04]  /*20430*/  STL [R1+0x23c], R12 ;  /* 0x00023c0c01007387 */ /* 0x000fe80000100800 */
[----:B------:R-:W-:Y:S04]  /*20440*/  STL [R1+0x240], R8 ;  /* 0x0002400801007387 */ /* 0x000fe80000100800 */
[----:B------:R-:W5:Y:S01]  /*20450*/  LDL.LU R25, [R1+0xa60] ;  /* 0x000a600001197983 */ /* 0x000f620000300800 */
[----:B----4-:R-:W-:-:S05]  /*20460*/  IABS R6, R23 ;  /* 0x0000001700067213 */ /* 0x010fca0000000000 */
        /* <DEDUP_REMOVED lines=8> */
[----:B------:R-:W-:Y:S02]  /*204f0*/  IABS R11, R17 ;  /* 0x00000011000b7213 */ /* 0x000fe40000000000 */
[----:B------:R-:W-:Y:S01]  /*20500*/  ISETP.GT.U32.AND P6, PT, R0, R7, PT ;  /* 0x000000070000720c */ /* 0x000fe20003fc4070 */
[----:B------:R-:W4:Y:S02]  /*20510*/  LDL.LU R20, [R1+0xa40] ;  /* 0x000a400001147983 */ /* 0x000f240000300800 */
[----:B------:R-:W-:-:S04]  /*20520*/  IMAD.HI.U32 R15, R9, R11, RZ ;  /* 0x0000000b090f7227 */ /* 0x000fc800078e00ff */
[----:B------:R-:W-:-:S04]  /*20530*/  IMAD.MOV R15, RZ, RZ, -R15 ;  /* 0x000000ffff0f7224 */ /* 0x000fc800078e0a0f */
[----:B------:R-:W-:-:S05]  /*20540*/  IMAD R11, R0, R15, R11 ;  /* 0x0000000f000b7224 */ /* 0x000fca00078e020b */
[----:B------:R-:W-:-:S13]  /*20550*/  ISETP.GT.U32.AND P1, PT, R0, R11, PT ;  /* 0x0000000b0000720c */ /* 0x000fda0003f24070 */
[----:B------:R-:W-:Y:S01]  /*20560*/  @!P1 IMAD.IADD R11, R11, 0x1, -R0 ;  /* 0x000000010b0b9824 */ /* 0x000fe200078e0a00 */
[----:B------:R-:W-:-:S04]  /*20570*/  ISETP.GE.AND P1, PT, R17, RZ, PT ;  /* 0x000000ff1100720c */ /* 0x000fc80003f26270 */
[----:B------:R-:W-:Y:S01]  /*20580*/  ISETP.GT.U32.AND P2, PT, R0, R11, PT ;  /* 0x0000000b0000720c */ /* 0x000fe20003f44070 */
[--C-:B------:R-:W-:Y:S01]  /*20590*/  @!P6 IMAD.IADD R7, R7, 0x1, -R0.reuse ;  /* 0x000000010707e824 */ /* 0x100fe200078e0a00 */
[----:B------:R-:W-:Y:S02]  /*205a0*/  ISETP.GE.AND P5, PT, R21, RZ, PT ;  /* 0x000000ff1500720c */ /* 0x000fe40003fa6270 */
[----:B------:R-:W-:Y:S02]  /*205b0*/  ISETP.GE.AND P6, PT, R23, RZ, PT ;  /* 0x000000ff1700720c */ /* 0x000fe40003fc6270 */
[----:B------:R-:W4:Y:S07]  /*205c0*/  LDL.LU R23, [R1+0xa44] ;  /* 0x000a440001177983 */ /* 0x000f2e0000300800 */
[----:B------:R-:W-:-:S04]  /*205d0*/  @!P2 IMAD.IADD R11, R11, 0x1, -R0 ;  /* 0x000000010b0ba824 */ /* 0x000fc800078e0a00 */
[----:B------:R-:W-:Y:S01]  /*205e0*/  @!P1 IMAD.MOV R11, RZ, RZ, -R11 ;  /* 0x000000ffff0b9224 */ /* 0x000fe200078e0a0b */
[----:B------:R-:W-:Y:S01]  /*205f0*/  ISETP.GT.U32.AND P1, PT, R0, R6, PT ;  /* 0x000000060000720c */ /* 0x000fe20003f24070 */
[----:B------:R-:W-:-:S03]  /*20600*/  IMAD.HI.U32 R5, R9, R2, RZ ;  /* 0x0000000209057227 */ /* 0x000fc600078e00ff */
[----:B------:R0:W-:Y:S01]  /*20610*/  STL [R1+0x228], R11 ;  /* 0x0002280b01007387 */ /* 0x0001e20000100800 */
[----:B------:R-:W-:Y:S02]  /*20620*/  IMAD.MOV R5, RZ, RZ, -R5 ;  /* 0x000000ffff057224 */ /* 0x000fe400078e0a05 */
[----:B------:R-:W-:Y:S01]  /*20630*/  @!P5 IMAD.MOV R10, RZ, RZ, -R10 ;  /* 0x000000ffff0ad224 */ /* 0x000fe200078e0a0a */
[----:B------:R-:W4:Y:S01]  /*20640*/  LDL.LU R17, [R1+0xa48] ;  /* 0x000a480001117983 */ /* 0x000f220000300800 */
[----:B0-----:R-:W-:-:S04]  /*20650*/  IMAD.MOV.U32 R11, RZ, RZ, R7 ;  /* 0x000000ffff0b7224 */ /* 0x001fc800078e0007 */
[----:B------:R-:W-:Y:S02]  /*20660*/  @!P0 IMAD.MOV R11, RZ, RZ, -R11 ;  /* 0x000000ffff0b8224 */ /* 0x000fe400078e0a0b */
[----:B------:R-:W-:Y:S02]  /*20670*/  @!P1 IMAD.IADD R6, R6, 0x1, -R0 ;  /* 0x0000000106069824 */ /* 0x000fe400078e0a00 */
[C---:B------:R-:W-:Y:S01]  /*20680*/  IMAD R2, R0.reuse, R5, R2 ;  /* 0x0000000500027224 */ /* 0x040fe200078e0202 */
[----:B------:R-:W-:Y:S04]  /*20690*/  STL [R1+0x238], R11 ;  /* 0x0002380b01007387 */ /* 0x000fe80000100800 */
[----:B------:R0:W-:Y:S01]  /*206a0*/  STL [R1+0x22c], R10 ;  /* 0x00022c0a01007387 */ /* 0x0001e20000100800 */
[----:B------:R-:W-:Y:S01]  /*206b0*/  ISETP.GT.U32.AND P2, PT, R0, R2, PT ;  /* 0x000000020000720c */ /* 0x000fe20003f44070 */
[----:B0-----:R-:W-:-:S04]  /*206c0*/  IMAD.MOV.U32 R10, RZ, RZ, R6 ;  /* 0x000000ffff0a7224 */ /* 0x001fc800078e0006 */
[----:B------:R-:W-:-:S05]  /*206d0*/  @!P6 IMAD.MOV R10, RZ, RZ, -R10 ;  /* 0x000000ffff0ae224 */ /* 0x000fca00078e0a0a */
[----:B------:R0:W-:Y:S04]  /*206e0*/  STL [R1+0x234], R10 ;  /* 0x0002340a01007387 */ /* 0x0001e80000100800 */
[----:B------:R-:W4:Y:S01]  /*206f0*/  LDL.LU R21, [R1+0xa4c] ;  /* 0x000a4c0001157983 */ /* 0x000f220000300800 */
[----:B------:R-:W-:Y:S02]  /*20700*/  @!P2 IMAD.IADD R2, R2, 0x1, -R0 ;  /* 0x000000010202a824 */ /* 0x000fe400078e0a00 */
[----:B------:R-:W-:-:S03]  /*20710*/  IMAD.HI.U32 R8, R9, R4, RZ ;  /* 0x0000000409087227 */ /* 0x000fc600078e00ff */
[----:B------:R-:W-:Y:S01]  /*20720*/  ISETP.GT.U32.AND P2, PT, R0, R2, PT ;  /* 0x000000020000720c */ /* 0x000fe20003f44070 */
[----:B------:R-:W-:Y:S01]  /*20730*/  IMAD.MOV R8, RZ, RZ, -R8 ;  /* 0x000000ffff087224 */ /* 0x000fe200078e0a08 */
[----:B------:R-:W-:-:S03]  /*20740*/  IABS R5, R22 ;  /* 0x0000001600057213 */ /* 0x000fc60000000000 */
[----:B------:R-:W-:Y:S02]  /*20750*/  IMAD R4, R0, R8, R4 ;  /* 0x0000000800047224 */ /* 0x000fe400078e0204 */
[----:B------:R-:W-:-:S04]  /*20760*/  IMAD.HI.U32 R8, R9, R5, RZ ;  /* 0x0000000509087227 */ /* 0x000fc800078e00ff */
[----:B------:R-:W-:Y:S02]  /*20770*/  IMAD.MOV R8, RZ, RZ, -R8 ;  /* 0x000000ffff087224 */ /* 0x000fe400078e0a08 */
[----:B------:R-:W-:Y:S02]  /*20780*/  @!P2 IMAD.IADD R2, R2, 0x1, -R0 ;  /* 0x000000010202a824 */ /* 0x000fe400078e0a00 */
[----:B------:R-:W-:Y:S02]  /*20790*/  IMAD R5, R0, R8, R5 ;  /* 0x0000000800057224 */ /* 0x000fe400078e0205 */
[----:B------:R-:W-:-:S04]  /*207a0*/  IMAD.MOV.U32 R8, RZ, RZ, R2 ;  /* 0x000000ffff087224 */ /* 0x000fc800078e0002 */
[----:B------:R-:W-:Y:S01]  /*207b0*/  @!P3 IMAD.MOV R8, RZ, RZ, -R8 ;  /* 0x000000ffff08b224 */ /* 0x000fe200078e0a08 */
[----:B------:R-:W-:Y:S02]  /*207c0*/  ISETP.GT.U32.AND P0, PT, R0, R4, PT ;  /* 0x000000040000720c */ /* 0x000fe40003f04070 */
[----:B---3--:R-:W-:Y:S02]  /*207d0*/  IABS R13, R24 ;  /* 0x00000018000d7213 */ /* 0x008fe40000000000 */
[----:B------:R-:W-:Y:S02]  /*207e0*/  ISETP.GE.AND P1, PT, R24, RZ, PT ;  /* 0x000000ff1800720c */ /* 0x000fe40003f26270 */
[----:B------:R-:W3:Y:S04]  /*207f0*/  LDL.LU R24, [R1+0xa50] ;  /* 0x000a500001187983 */ /* 0x000ee80000300800 */
[----:B------:R-:W-:Y:S01]  /*20800*/  STL [R1+0x230], R8 ;  /* 0x0002300801007387 */ /* 0x000fe20000100800 */
[----:B-----5:R-:W-:-:S02]  /*20810*/  ISETP.GE.AND P2, PT, R25, RZ, PT ;  /* 0x000000ff1900720c */ /* 0x020fc40003f46270 */
[----:B------:R-:W-:Y:S02]  /*20820*/  IABS R6, R25 ;  /* 0x0000001900067213 */ /* 0x000fe40000000000 */
[----:B------:R-:W5:Y:S01]  /*20830*/  LDL.LU R25, [R1+0xa54] ;  /* 0x000a540001197983 */ /* 0x000f620000300800 */
[----:B------:R-:W-:Y:S01]  /*20840*/  @!P0 IMAD.IADD R4, R4, 0x1, -R0 ;  /* 0x0000000104048824 */ /* 0x000fe200078e0a00 */
[----:B--2---:R-:W-:Y:S02]  /*20850*/  ISETP.GE.AND P0, PT, R26, RZ, PT ;  /* 0x000000ff1a00720c */ /* 0x004fe40003f06270 */
[----:B0-----:R-:W-:Y:S02]  /*20860*/  IABS R10, R26 ;  /* 0x0000001a000a7213 */ /* 0x001fe40000000000 */
[----:B------:R-:W2:Y:S01]  /*20870*/  LDL.LU R26, [R1+0xa58] ;  /* 0x000a5800011a7983 */ /* 0x000ea20000300800 */
[----:B------:R-:W-:Y:S01]  /*20880*/  ISETP.GT.U32.AND P6, PT, R0, R4, PT ;  /* 0x000000040000720c */ /* 0x000fe20003fc4070 */
[----:B------:R-:W-:-:S04]  /*20890*/  IMAD.HI.U32 R7, R9, R13, RZ ;  /* 0x0000000d09077227 */ /* 0x000fc800078e00ff */
[----:B------:R-:W-:Y:S01]  /*208a0*/  IMAD.MOV R7, RZ, RZ, -R7 ;  /* 0x000000ffff077224 */ /* 0x000fe200078e0a07 */
[----:B------:R-:W-:-:S03]  /*208b0*/  ISETP.GT.U32.AND P3, PT, R0, R5, PT ;  /* 0x000000050000720c */ /* 0x000fc60003f64070 */
[----:B------:R-:W-:-:S04]  /*208c0*/  IMAD R13, R0, R7, R13 ;  /* 0x00000007000d7224 */ /* 0x000fc800078e020d */
[----:B------:R-:W-:Y:S01]  /*208d0*/  @!P6 IMAD.IADD R4, R4, 0x1, -R0 ;  /* 0x000000010404e824 */ /* 0x000fe200078e0a00 */
[----:B------:R-:W-:-:S05]  /*208e0*/  ISETP.GT.U32.AND P6, PT, R0, R13, PT ;  /* 0x0000000d0000720c */ /* 0x000fca0003fc4070 */
[----:B------:R-:W-:-:S08]  /*208f0*/  @!P3 IMAD.IADD R5, R5, 0x1, -R0 ;  /* 0x000000010505b824 */ /* 0x000fd000078e0a00 */
[----:B------:R-:W-:Y:S01]  /*20900*/  @!P6 IMAD.IADD R13, R13, 0x1, -R0 ;  /* 0x000000010d0de824 */ /* 0x000fe200078e0a00 */
[----:B------:R-:W-:Y:S01]  /*20910*/  ISETP.GT.U32.AND P6, PT, R0, R5, PT ;  /* 0x000000050000720c */ /* 0x000fe20003fc4070 */
[----:B------:R-:W-:Y:S01]  /*20920*/  IMAD.MOV.U32 R16, RZ, RZ, R4 ;  /* 0x000000ffff107224 */ /* 0x000fe200078e0004 */
[----:B------:R-:W-:Y:S01]  /*20930*/  ISETP.GE.AND P5, PT, R22, RZ, PT ;  /* 0x000000ff1600720c */ /* 0x000fe20003fa6270 */
[----:B------:R-:W-:-:S04]  /*20940*/  IMAD.HI.U32 R7, R9, R6, RZ ;  /* 0x0000000609077227 */ /* 0x000fc800078e00ff */
[----:B------:R-:W-:Y:S02]  /*20950*/  @!P4 IMAD.MOV R16, RZ, RZ, -R16 ;  /* 0x000000ffff10c224 */ /* 0x000fe400078e0a10 */
[----:B------:R-:W-:-:S04]  /*20960*/  IMAD.MOV R7, RZ, RZ, -R7 ;  /* 0x000000ffff077224 */ /* 0x000fc800078e0a07 */
[----:B------:R-:W-:Y:S01]  /*20970*/  @!P6 IMAD.IADD R5, R5, 0x1, -R0 ;  /* 0x000000010505e824 */ /* 0x000fe200078e0a00 */
[----:B------:R0:W-:Y:S01]  /*20980*/  STL [R1+0x214], R16 ;  /* 0x0002141001007387 */ /* 0x0001e20000100800 */
[----:B------:R-:W-:Y:S01]  /*20990*/  IMAD R6, R0, R7, R6 ;  /* 0x0000000700067224 */ /* 0x000fe200078e0206 */
[----:B----4-:R-:W-:Y:S01]  /*209a0*/  IABS R12, R20 ;  /* 0x00000014000c7213 */ /* 0x010fe20000000000 */
[----:B0-----:R-:W-:-:S03]  /*209b0*/  IMAD.MOV.U32 R16, RZ, RZ, R5 ;  /* 0x000000ffff107224 */ /* 0x001fc600078e0005 */
[----:B------:R-:W-:Y:S01]  /*209c0*/  ISETP.GT.U32.AND P3, PT, R0, R6, PT ;  /* 0x000000060000720c */ /* 0x000fe20003f64070 */
[----:B------:R-:W-:Y:S01]  /*209d0*/  @!P5 IMAD.MOV R16, RZ, RZ, -R16 ;  /* 0x000000ffff10d224 */ /* 0x000fe200078e0a10 */
[----:B------:R-:W-:Y:S01]  /*209e0*/  IABS R11, R23 ;  /* 0x00000017000b7213 */ /* 0x000fe20000000000 */
[----:B------:R-:W-:-:S03]  /*209f0*/  IMAD.HI.U32 R15, R9, R10, RZ ;  /* 0x0000000a090f7227 */ /* 0x000fc600078e00ff */
[----:B------:R-:W-:Y:S01]  /*20a00*/  STL [R1+0x218], R16 ;  /* 0x0002181001007387 */ /* 0x000fe20000100800 */
[----:B------:R-:W-:-:S03]  /*20a10*/  IMAD.HI.U32 R14, R9, R12, RZ ;  /* 0x0000000c090e7227 */ /* 0x000fc600078e00ff */
[----:B------:R-:W4:Y:S01]  /*20a20*/  LDL.LU R22, [R1+0xa5c] ;  /* 0x000a5c0001167983 */ /* 0x000f220000300800 */
[----:B------:R-:W-:Y:S01]  /*20a30*/  ISETP.GT.U32.AND P4, PT, R0, R13, PT ;  /* 0x0000000d0000720c */ /* 0x000fe20003f84070 */
[----:B------:R-:W-:-:S04]  /*20a40*/  IMAD.HI.U32 R8, R9, R11, RZ ;  /* 0x0000000b09087227 */ /* 0x000fc800078e00ff */
[----:B------:R-:W-:Y:S02]  /*20a50*/  IMAD.MOV R15, RZ, RZ, -R15 ;  /* 0x000000ffff0f7224 */ /* 0x000fe400078e0a0f */
[----:B------:R-:W-:Y:S01]  /*20a60*/  IMAD.MOV R14, RZ, RZ, -R14 ;  /* 0x000000ffff0e7224 */ /* 0x000fe200078e0a0e */
[----:B------:R-:W-:Y:S01]  /*20a70*/  IABS R2, R17 ;  /* 0x0000001100027213 */ /* 0x000fe20000000000 */
[----:B------:R-:W-:Y:S02]  /*20a80*/  IMAD.MOV R8, RZ, RZ, -R8 ;  /* 0x000000ffff087224 */ /* 0x000fe400078e0a08 */
[C---:B------:R-:W-:Y:S02]  /*20a90*/  IMAD R10, R0.reuse, R15, R10 ;  /* 0x0000000f000a7224 */ /* 0x040fe400078e020a */
[----:B------:R-:W-:Y:S02]  /*20aa0*/  IMAD R12, R0, R14, R12 ;  /* 0x0000000e000c7224 */ /* 0x000fe400078e020c */
[----:B------:R-:W-:Y:S01]  /*20ab0*/  @!P3 IMAD.IADD R6, R6, 0x1, -R0 ;  /* 0x000000010606b824 */ /* 0x000fe200078e0a00 */
[C---:B------:R-:W-:Y:S01]  /*20ac0*/  ISETP.GT.U32.AND P6, PT, R0.reuse, R10, PT ;  /* 0x0000000a0000720c */ /* 0x040fe20003fc4070 */
[C---:B------:R-:W-:Y:S01]  /*20ad0*/  IMAD R11, R0.reuse, R8, R11 ;  /* 0x00000008000b7224 */ /* 0x040fe200078e020b */
[C---:B------:R-:W-:Y:S01]  /*20ae0*/  ISETP.GT.U32.AND P5, PT, R0.reuse, R12, PT ;  /* 0x0000000c0000720c */ /* 0x040fe20003fa4070 */
[----:B------:R-:W-:Y:S01]  /*20af0*/  IMAD.HI.U32 R7, R9, R2, RZ ;  /* 0x0000000209077227 */ /* 0x000fe200078e00ff */
[----:B------:R-:W-:-:S03]  /*20b00*/  ISETP.GT.U32.AND P3, PT, R0, R6, PT ;  /* 0x000000060000720c */ /* 0x000fc60003f64070 */
[----:B------:R-:W-:Y:S01]  /*20b10*/  @!P4 IMAD.IADD R13, R13, 0x1, -R0 ;  /* 0x000000010d0dc824 */ /* 0x000fe200078e0a00 */
[----:B------:R-:W-:Y:S01]  /*20b20*/  ISETP.GT.U32.AND P4, PT, R0, R11, PT ;  /* 0x0000000b0000720c */ /* 0x000fe20003f84070 */
[----:B------:R-:W-:-:S04]  /*20b30*/  IMAD.MOV R7, RZ, RZ, -R7 ;  /* 0x000000ffff077224 */ /* 0x000fc800078e0a07 */
[----:B------:R-:W-:Y:S02]  /*20b40*/  IMAD R2, R0, R7, R2 ;  /* 0x0000000700027224 */ /* 0x000fe400078e0202 */
[--C-:B------:R-:W-:Y:S02]  /*20b50*/  @!P6 IMAD.IADD R10, R10, 0x1, -R0.reuse ;  /* 0x000000010a0ae824 */ /* 0x100fe400078e0a00 */
[--C-:B------:R-:W-:Y:S01]  /*20b60*/  @!P3 IMAD.IADD R6, R6, 0x1, -R0.reuse ;  /* 0x000000010606b824 */ /* 0x100fe200078e0a00 */
[----:B------:R-:W-:Y:S01]  /*20b70*/  ISETP.GT.U32.AND P3, PT, R0, R2, PT ;  /* 0x000000020000720c */ /* 0x000fe20003f64070 */
[--C-:B------:R-:W-:Y:S01]  /*20b80*/  @!P5 IMAD.IADD R12, R12, 0x1, -R0.reuse ;  /* 0x000000010c0cd824 */ /* 0x100fe200078e0a00 */
[----:B------:R-:W-:Y:S01]  /*20b90*/  ISETP.GT.U32.AND P5, PT, R0, R10, PT ;  /* 0x0000000a0000720c */ /* 0x000fe20003fa4070 */
[----:B------:R-:W-:-:S03]  /*20ba0*/  @!P4 IMAD.IADD R11, R11, 0x1, -R0 ;  /* 0x000000010b0bc824 */ /* 0x000fc600078e0a00 */
[----:B------:R-:W-:Y:S01]  /*20bb0*/  ISETP.GT.U32.AND P4, PT, R0, R12, PT ;  /* 0x0000000c0000720c */ /* 0x000fe20003f84070 */
[----:B------:R-:W-:Y:S01]  /*20bc0*/  @!P1 IMAD.MOV R13, RZ, RZ, -R13 ;  /* 0x000000ffff0d9224 */ /* 0x000fe200078e0a0d */
[----:B------:R-:W-:-:S05]  /*20bd0*/  ISETP.GE.AND P6, PT, R20, RZ, PT ;  /* 0x000000ff1400720c */ /* 0x000fca0003fc6270 */
[--C-:B------:R-:W-:Y:S01]  /*20be0*/  @!P3 IMAD.IADD R2, R2, 0x1, -R0.reuse ;  /* 0x000000010202b824 */ /* 0x100fe200078e0a00 */
[----:B------:R-:W-:Y:S01]  /*20bf0*/  ISETP.GT.U32.AND P3, PT, R0, R11, PT ;  /* 0x0000000b0000720c */ /* 0x000fe20003f64070 */
[----:B------:R-:W-:-:S04]  /*20c00*/  @!P5 IMAD.IADD R10, R10, 0x1, -R0 ;  /* 0x000000010a0ad824 */ /* 0x000fc800078e0a00 */
[----:B------:R-:W-:Y:S01]  /*20c10*/  @!P4 IMAD.IADD R12, R12, 0x1, -R0 ;  /* 0x000000010c0cc824 */ /* 0x000fe200078e0a00 */
[----:B------:R-:W-:Y:S01]  /*20c20*/  ISETP.GE.AND P4, PT, R23, RZ, PT ;  /* 0x000000ff1700720c */ /* 0x000fe20003f86270 */
[----:B------:R0:W-:Y:S02]  /*20c30*/  STL [R1+0x1e8], R13 ;  /* 0x0001e80d01007387 */ /* 0x0001e40000100800 */
[----:B------:R-:W-:Y:S02]  /*20c40*/  @!P6 IMAD.MOV R12, RZ, RZ, -R12 ;  /* 0x000000ffff0ce224 */ /* 0x000fe400078e0a0c */
[----:B0-----:R-:W-:Y:S02]  /*20c50*/  IMAD.MOV.U32 R13, RZ, RZ, R6 ;  /* 0x000000ffff0d7224 */ /* 0x001fe400078e0006 */
[----:B------:R-:W-:Y:S02]  /*20c60*/  @!P3 IMAD.IADD R11, R11, 0x1, -R0 ;  /* 0x000000010b0bb824 */ /* 0x000fe400078e0a00 */
[----:B------:R-:W-:-:S04]  /*20c70*/  @!P2 IMAD.MOV R13, RZ, RZ, -R13 ;  /* 0x000000ffff0da224 */ /* 0x000fc800078e0a0d */
[----:B------:R-:W-:Y:S01]  /*20c80*/  @!P4 IMAD.MOV R11, RZ, RZ, -R11 ;  /* 0x000000ffff0bc224 */ /* 0x000fe200078e0a0b */
[----:B------:R0:W-:Y:S04]  /*20c90*/  STL [R1+0x1ec], R13 ;  /* 0x0001ec0d01007387 */ /* 0x0001e80000100800 */
[----:B------:R-:W4:Y:S01]  /*20ca0*/  LDL.LU R23, [R1+0xa64] ;  /* 0x000a640001177983 */ /* 0x000f220000300800 */
[----:B------:R-:W-:-:S05]  /*20cb0*/  IABS R7, R21 ;  /* 0x0000001500077213 */ /* 0x000fca0000000000 */
[----:B------:R-:W-:-:S04]  /*20cc0*/  IMAD.HI.U32 R15, R9, R7, RZ ;  /* 0x00000007090f7227 */ /* 0x000fc800078e00ff */
[----:B------:R-:W-:-:S04]  /*20cd0*/  IMAD.MOV R15, RZ, RZ, -R15 ;  /* 0x000000ffff0f7224 */ /* 0x000fc800078e0a0f */
[C---:B------:R-:W-:Y:S01]  /*20ce0*/  IMAD R7, R0.reuse, R15, R7 ;  /* 0x0000000f00077224 */ /* 0x040fe200078e0207 */
[----:B------:R-:W-:-:S04]  /*20cf0*/  ISETP.GT.U32.AND P1, PT, R0, R2, PT ;  /* 0x000000020000720c */ /* 0x000fc80003f24070 */
[----:B------:R-:W-:Y:S02]  /*20d00*/  ISETP.GT.U32.AND P2, PT, R0, R7, PT ;  /* 0x000000070000720c */ /* 0x000fe40003f44070 */
[----:B---3--:R-:W-:-:S05]  /*20d10*/  IABS R8, R24 ;  /* 0x0000001800087213 */ /* 0x008fca0000000000 */
[----:B------:R-:W-:-:S04]  /*20d20*/  IMAD.HI.U32 R14, R9, R8, RZ ;  /* 0x00000008090e7227 */ /* 0x000fc800078e00ff */
[----:B------:R-:W-:-:S04]  /*20d30*/  IMAD.MOV R14, RZ, RZ, -R14 ;  /* 0x000000ffff0e7224 */ /* 0x000fc800078e0a0e */
[----:B------:R-:W-:-:S05]  /*20d40*/  IMAD R8, R0, R14, R8 ;  /* 0x0000000e00087224 */ /* 0x000fca00078e0208 */
[----:B------:R-:W-:Y:S01]  /*20d50*/  ISETP.GT.U32.AND P5, PT, R0, R8, PT ;  /* 0x000000080000720c */ /* 0x000fe20003fa4070 */
[----:B------:R-:W-:-:S04]  /*20d60*/  IMAD.MOV.U32 R14, RZ, RZ, R10 ;  /* 0x000000ffff0e7224 */ /* 0x000fc800078e000a */
[----:B------:R-:W-:-:S08]  /*20d70*/  @!P0 IMAD.MOV R14, RZ, RZ, -R14 ;  /* 0x000000ffff0e8224 */ /* 0x000fd000078e0a0e */
[----:B------:R-:W-:Y:S01]  /*20d80*/  @!P5 IMAD.IADD R8, R8, 0x1, -R0 ;  /* 0x000000010808d824 */ /* 0x000fe200078e0a00 */
[----:B------:R-:W-:Y:S02]  /*20d90*/  ISETP.GE.AND P5, PT, R24, RZ, PT ;  /* 0x000000ff1800720c */ /* 0x000fe40003fa6270 */
[----:B------:R-:W3:Y:S04]  /*20da0*/  LDL.LU R24, [R1+0xa6c] ;  /* 0x000a6c0001187983 */ /* 0x000ee80000300800 */
[----:B------:R-:W-:Y:S04]  /*20db0*/  STL [R1+0x1f0], R14 ;  /* 0x0001f00e01007387 */ /* 0x000fe80000100800 */
[----:B------:R-:W-:Y:S01]  /*20dc0*/  STL [R1+0x1f4], R12 ;  /* 0x0001f40c01007387 */ /* 0x000fe20000100800 */
[----:B-----5:R-:W-:-:S02]  /*20dd0*/  IABS R4, R25 ;  /* 0x0000001900047213 */ /* 0x020fc40000000000 */
[----:B------:R-:W-:Y:S01]  /*20de0*/  ISETP.GE.AND P4, PT, R25, RZ, PT ;  /* 0x000000ff1900720c */ /* 0x000fe20003f86270 */
[----:B------:R-:W-:Y:S04]  /*20df0*/  STL [R1+0x1f8], R11 ;  /* 0x0001f80b01007387 */ /* 0x000fe80000100800 */
[----:B------:R-:W5:Y:S01]  /*20e00*/  LDL.LU R25, [R1+0xa84] ;  /* 0x000a840001197983 */ /* 0x000f620000300800 */
[--C-:B------:R-:W-:Y:S01]  /*20e10*/  @!P1 IMAD.IADD R2, R2, 0x1, -R0.reuse ;  /* 0x0000000102029824 */ /* 0x100fe200078e0a00 */
[----:B------:R-:W-:Y:S01]  /*20e20*/  ISETP.GE.AND P1, PT, R17, RZ, PT ;  /* 0x000000ff1100720c */ /* 0x000fe20003f26270 */
[----:B------:R-:W-:-:S05]  /*20e30*/  @!P2 IMAD.IADD R7, R7, 0x1, -R0 ;  /* 0x000000010707a824 */ /* 0x000fca00078e0a00 */
[----:B------:R-:W-:-:S07]  /*20e40*/  ISETP.GT.U32.AND P0, PT, R0, R7, PT ;  /* 0x000000070000720c */ /* 0x000fce0003f04070 */
[----:B------:R-:W-:-:S05]  /*20e50*/  @!P1 IMAD.MOV R2, RZ, RZ, -R2 ;  /* 0x000000ffff029224 */ /* 0x000fca00078e0a02 */
[----:B------:R-:W-:Y:S01]  /*20e60*/  STL [R1+0x210], R2 ;  /* 0x0002100201007387 */ /* 0x000fe20000100800 */
[----:B------:R-:W-:Y:S01]  /*20e70*/  @!P0 IMAD.IADD R7, R7, 0x1, -R0 ;  /* 0x0000000107078824 */ /* 0x000fe200078e0a00 */
[----:B--2---:R-:W-:Y:S02]  /*20e80*/  IABS R6, R26 ;  /* 0x0000001a00067213 */ /* 0x004fe40000000000 */
[----:B------:R-:W-:Y:S02]  /*20e90*/  ISETP.GE.AND P0, PT, R26, RZ, PT ;  /* 0x000000ff1a00720c */ /* 0x000fe40003f06270 */
[----:B------:R-:W2:Y:S01]  /*20ea0*/  LDL.LU R26, [R1+0xa88] ;  /* 0x000a8800011a7983 */ /* 0x000ea20000300800 */
[----:B------:R-:W-:-:S04]  /*20eb0*/  IMAD.HI.U32 R5, R9, R4, RZ ;  /* 0x0000000409057227 */ /* 0x000fc800078e00ff */
[----:B------:R-:W-:-:S04]  /*20ec0*/  IMAD.MOV R5, RZ, RZ, -R5 ;  /* 0x000000ffff057224 */ /* 0x000fc800078e0a05 */
[----:B------:R-:W-:-:S05]  /*20ed0*/  IMAD R4, R0, R5, R4 ;  /* 0x0000000500047224 */ /* 0x000fca00078e0204 */
[----:B------:R-:W-:Y:S01]  /*20ee0*/  ISETP.GT.U32.AND P3, PT, R0, R4, PT ;  /* 0x000000040000720c */ /* 0x000fe20003f64070 */
[----:B------:R-:W-:Y:S01]  /*20ef0*/  IMAD.MOV.U32 R5, RZ, RZ, R6 ;  /* 0x000000ffff057224 */ /* 0x000fe200078e0006 */
[----:B------:R-:W-:-:S03]  /*20f00*/  ISETP.GE.AND P2, PT, R21, RZ, PT ;  /* 0x000000ff1500720c */ /* 0x000fc60003f46270 */
[----:B0-----:R-:W-:-:S08]  /*20f10*/  IMAD.HI.U32 R13, R9, R5, RZ ;  /* 0x00000005090d7227 */ /* 0x001fd000078e00ff */
[----:B------:R-:W-:Y:S01]  /*20f20*/  @!P3 IMAD.IADD R4, R4, 0x1, -R0 ;  /* 0x000000010404b824 */ /* 0x000fe200078e0a00 */
[----:B------:R-:W-:Y:S01]  /*20f30*/  ISETP.GT.U32.AND P3, PT, R0, R8, PT ;  /* 0x000000080000720c */ /* 0x000fe20003f64070 */
[----:B------:R-:W-:-:S03]  /*20f40*/  IMAD.MOV R13, RZ, RZ, -R13 ;  /* 0x000000ffff0d7224 */ /* 0x000fc600078e0a0d */
[C---:B------:R-:W-:Y:S01]  /*20f50*/  ISETP.GT.U32.AND P6, PT, R0.reuse, R4, PT ;  /* 0x000000040000720c */ /* 0x040fe20003fc4070 */
[----:B------:R-:W-:-:S08]  /*20f60*/  IMAD R5, R0, R13, R5 ;  /* 0x0000000d00057224 */ /* 0x000fd000078e0205 */
[----:B------:R-:W-:Y:S01]  /*20f70*/  @!P3 IMAD.IADD R8, R8, 0x1, -R0 ;  /* 0x000000010808b824 */ /* 0x000fe200078e0a00 */
[----:B------:R-:W-:Y:S02]  /*20f80*/  ISETP.GT.U32.AND P1, PT, R0, R5, PT ;  /* 0x000000050000720c */ /* 0x000fe40003f24070 */
[----:B----4-:R-:W-:-:S05]  /*20f90*/  IABS R6, R22 ;  /* 0x0000001600067213 */ /* 0x010fca0000000000 */
[----:B------:R-:W-:-:S04]  /*20fa0*/  IMAD.HI.U32 R10, R9, R6, RZ ;  /* 0x00000006090a7227 */ /* 0x000fc800078e00ff */
[----:B------:R-:W-:-:S04]  /*20fb0*/  IMAD.MOV R10, RZ, RZ, -R10 ;  /* 0x000000ffff0a7224 */ /* 0x000fc800078e0a0a */
[C---:B------:R-:W-:Y:S02]  /*20fc0*/  IMAD R6, R0.reuse, R10, R6 ;  /* 0x0000000a00067224 */ /* 0x040fe400078e0206 */
[----:B------:R-:W-:Y:S02]  /*20fd0*/  IMAD.MOV.U32 R10, RZ, RZ, R7 ;  /* 0x000000ffff0a7224 */ /* 0x000fe400078e0007 */
[----:B------:R-:W-:Y:S02]  /*20fe0*/  @!P5 IMAD.MOV R8, RZ, RZ, -R8 ;  /* 0x000000ffff08d224 */ /* 0x000fe400078e0a08 */
[----:B------:R-:W-:Y:S01]  /*20ff0*/  @!P2 IMAD.MOV R10, RZ, RZ, -R10 ;  /* 0x000000ffff0aa224 */ /* 0x000fe200078e0a0a */
[----:B------:R-:W-:Y:S01]  /*21000*/  ISETP.GT.U32.AND P3, PT, R0, R6, PT ;  /* 0x000000060000720c */ /* 0x000fe20003f64070 */
[----:B------:R-:W-:-:S03]  /*21010*/  @!P6 IMAD.IADD R4, R4, 0x1, -R0 ;  /* 0x000000010404e824 */ /* 0x000fc600078e0a00 */
[----:B------:R-:W-:Y:S04]  /*21020*/  STL [R1+0x20c], R10 ;  /* 0x00020c0a01007387 */ /* 0x000fe80000100800 */
[----:B------:R0:W-:Y:S01]  /*21030*/  STL [R1+0x204], R8 ;  /* 0x0002040801007387 */ /* 0x0001e20000100800 */
[----:B------:R-:W-:Y:S02]  /*21040*/  @!P1 IMAD.IADD R5, R5, 0x1, -R0 ;  /* 0x0000000105059824 */ /* 0x000fe400078e0a00 */
[----:B0-----:R-:W-:-:S04]  /*21050*/  IMAD.MOV.U32 R8, RZ, RZ, R4 ;  /* 0x000000ffff087224 */ /* 0x001fc800078e0004 */
[----:B------:R-:W-:Y:S02]  /*21060*/  @!P4 IMAD.MOV R8, RZ, RZ, -R8 ;  /* 0x000000ffff08c224 */ /* 0x000fe400078e0a08 */
[----:B------:R-:W-:Y:S01]  /*21070*/  @!P3 IMAD.IADD R6, R6, 0x1, -R0 ;  /* 0x000000010606b824 */ /* 0x000fe200078e0a00 */
[----:B------:R-:W-:Y:S02]  /*21080*/  ISETP.GE.AND P6, PT, R22, RZ, PT ;  /* 0x000000ff1600720c */ /* 0x000fe40003fc6270 */
[----:B------:R0:W-:Y:S01]  /*21090*/  STL [R1+0x208], R8 ;  /* 0x0002080801007387 */ /* 0x0001e20000100800 */
[----:B------:R-:W-:-:S03]  /*210a0*/  ISETP.GT.U32.AND P1, PT, R0, R5, PT ;  /* 0x000000050000720c */ /* 0x000fc60003f24070 */
[----:B------:R-:W4:Y:S01]  /*210b0*/  LDL.LU R19, [R1+0xa70] ;  /* 0x000a700001137983 */ /* 0x000f220000300800 */
[----:B------:R-:W-:-:S03]  /*210c0*/  ISETP.GT.U32.AND P5, PT, R0, R6, PT ;  /* 0x000000060000720c */ /* 0x000fc60003fa4070 */
[----:B------:R-:W4:Y:S04]  /*210d0*/  LDL.LU R18, [R1+0xa74] ;  /* 0x000a740001127983 */ /* 0x000f280000300800 */
[----:B------:R-:W4:Y:S02]  /*210e0*/  LDL.LU R22, [R1+0xa78] ;  /* 0x000a780001167983 */ /* 0x000f240000300800 */
[--C-:B------:R-:W-:Y:S02]  /*210f0*/  @!P1 IMAD.IADD R5, R5, 0x1, -R0.reuse ;  /* 0x0000000105059824 */ /* 0x100fe400078e0a00 */
[----:B------:R-:W4:Y:S02]  /*21100*/  LDL.LU R20, [R1+0xa7c] ;  /* 0x000a7c0001147983 */ /* 0x000f240000300800 */
[----:B------:R-:W-:-:S02]  /*21110*/  @!P5 IMAD.IADD R6, R6, 0x1, -R0 ;  /* 0x000000010606d824 */ /* 0x000fc400078e0a00 */
[----:B------:R-:W-:Y:S02]  /*21120*/  IMAD.MOV.U32 R10, RZ, RZ, R5 ;  /* 0x000000ffff0a7224 */ /* 0x000fe400078e0005 */
[----:B0-----:R-:W-:Y:S02]  /*21130*/  IMAD.MOV.U32 R8, RZ, RZ, R6 ;  /* 0x000000ffff087224 */ /* 0x001fe400078e0006 */
[----:B------:R-:W-:Y:S02]  /*21140*/  @!P0 IMAD.MOV R10, RZ, RZ, -R10 ;  /* 0x000000ffff0a8224 */ /* 0x000fe400078e0a0a */
[----:B------:R-:W-:-:S03]  /*21150*/  @!P6 IMAD.MOV R8, RZ, RZ, -R8 ;  /* 0x000000ffff08e224 */ /* 0x000fc600078e0a08 */
[----:B------:R-:W-:Y:S04]  /*21160*/  STL [R1+0x200], R10 ;  /* 0x0002000a01007387 */ /* 0x000fe80000100800 */
[----:B------:R-:W-:Y:S01]  /*21170*/  STL [R1+0x1fc], R8 ;  /* 0x0001fc0801007387 */ /* 0x000fe20000100800 */
[----:B------:R-:W-:Y:S02]  /*21180*/  IABS R2, R23 ;  /* 0x0000001700027213 */ /* 0x000fe40000000000 */
[----:B------:R-:W-:Y:S02]  /*21190*/  ISETP.GE.AND P2, PT, R23, RZ, PT ;  /* 0x000000ff1700720c */ /* 0x000fe40003f46270 */
[----:B---3--:R-:W-:Y:S02]  /*211a0*/  IABS R16, R24 ;  /* 0x0000001800107213 */ /* 0x008fe40000000000 */
[----:B------:R-:W-:-:S02]  /*211b0*/  ISETP.GE.AND P3, PT, R24, RZ, PT ;  /* 0x000000ff1800720c */ /* 0x000fc40003f66270 */
[----:B-----5:R-:W-:Y:S02]  /*211c0*/  ISETP.GE.AND P4, PT, R25, RZ, PT ;  /* 0x000000ff1900720c */ /* 0x020fe40003f86270 */
[----:B------:R-:W-:Y:S02]  /*211d0*/  IABS R15, R25 ;  /* 0x00000019000f7213 */ /* 0x000fe40000000000 */
[----:B------:R-:W3:Y:S04]  /*211e0*/  LDL.LU R25, [R1+0xab4] ;  /* 0x000ab40001197983 */ /* 0x000ee80000300800 */
[----:B------:R-:W5:Y:S04]  /*211f0*/  LDL.LU R24, [R1+0xa80] ;  /* 0x000a800001187983 */ /* 0x000f680000300800 */
[----:B------:R-:W3:Y:S04]  /*21200*/  LDL.LU R21, [R1+0xa8c] ;  /* 0x000a8c0001157983 */ /* 0x000ee80000300800 */
[----:B------:R-:W3:Y:S01]  /*21210*/  LDL.LU R23, [R1+0xa90] ;  /* 0x000a900001177983 */ /* 0x000ee20000300800 */
[----:B--2---:R-:W-:-:S02]  /*21220*/  ISETP.GE.AND P1, PT, R26, RZ, PT ;  /* 0x000000ff1a00720c */ /* 0x004fc40003f26270 */
[----:B------:R-:W-:Y:S02]  /*21230*/  IABS R12, R26 ;  /* 0x0000001a000c7213 */ /* 0x000fe40000000000 */
[----:B------:R-:W2:Y:S01]  /*21240*/  LDL.LU R26, [R1+0xa94] ;  /* 0x000a9400011a7983 */ /* 0x000ea20000300800 */
[----:B------:R-:W-:-:S04]  /*21250*/  IMAD.HI.U32 R7, R9, R2, RZ ;  /* 0x0000000209077227 */ /* 0x000fc800078e00ff */
[----:B------:R-:W-:Y:S02]  /*21260*/  IMAD.MOV R7, RZ, RZ, -R7 ;  /* 0x000000ffff077224 */ /* 0x000fe400078e0a07 */
[----:B------:R-:W-:-:S04]  /*21270*/  IMAD.HI.U32 R4, R9, R16, RZ ;  /* 0x0000001009047227 */ /* 0x000fc800078e00ff */
[----:B------:R-:W-:Y:S02]  /*21280*/  IMAD R2, R0, R7, R2 ;  /* 0x0000000700027224 */ /* 0x000fe400078e0202 */
[----:B------:R-:W-:-:S03]  /*21290*/  IMAD.MOV R4, RZ, RZ, -R4 ;  /* 0x000000ffff047224 */ /* 0x000fc600078e0a04 */
[C---:B------:R-:W-:Y:S01]  /*212a0*/  ISETP.GT.U32.AND P5, PT, R0.reuse, R2, PT ;  /* 0x000000020000720c */ /* 0x040fe20003fa4070 */
[----:B------:R-:W-:-:S05]  /*212b0*/  IMAD R16, R0, R4, R16 ;  /* 0x0000000400107224 */ /* 0x000fca00078e0210 */
[----:B------:R-:W-:Y:S01]  /*212c0*/  ISETP.GT.U32.AND P0, PT, R0, R16, PT ;  /* 0x000000100000720c */ /* 0x000fe20003f04070 */
[----:B------:R-:W-:-:S06]  /*212d0*/  IMAD.HI.U32 R7, R9, R15, RZ ;  /* 0x0000000f09077227 */ /* 0x000fcc00078e00ff */
[----:B------:R-:W-:-:S05]  /*212e0*/  @!P5 IMAD.IADD R2, R2, 0x1, -R0 ;  /* 0x000000010202d824 */ /* 0x000fca00078e0a00 */
[----:B------:R-:W-:Y:S01]  /*212f0*/  ISETP.GT.U32.AND P5, PT, R0, R2, PT ;  /* 0x000000020000720c */ /* 0x000fe20003fa4070 */
[----:B------:R-:W-:Y:S02]  /*21300*/  @!P0 IMAD.IADD R16, R16, 0x1, -R0 ;  /* 0x0000000110108824 */ /* 0x000fe400078e0a00 */
[----:B------:R-:W-:-:S03]  /*21310*/  IMAD.HI.U32 R5, R9, R12, RZ ;  /* 0x0000000c09057227 */ /* 0x000fc600078e00ff */
[C---:B------:R-:W-:Y:S01]  /*21320*/  ISETP.GT.U32.AND P0, PT, R0.reuse, R16, PT ;  /* 0x000000100000720c */ /* 0x040fe20003f04070 */
[----:B------:R-:W-:Y:S02]  /*21330*/  IMAD.MOV R6, RZ, RZ, -R7 ;  /* 0x000000ffff067224 */ /* 0x000fe400078e0a07 */
[----:B------:R-:W-:Y:S02]  /*21340*/  IMAD.MOV R5, RZ, RZ, -R5 ;  /* 0x000000ffff057224 */ /* 0x000fe400078e0a05 */
[C---:B------:R-:W-:Y:S02]  /*21350*/  IMAD R15, R0.reuse, R6, R15 ;  /* 0x00000006000f7224 */ /* 0x040fe400078e020f */
[----:B------:R-:W-:Y:S02]  /*21360*/  IMAD R12, R0, R5, R12 ;  /* 0x00000005000c7224 */ /* 0x000fe400078e020c */
[----:B------:R-:W-:Y:S01]  /*21370*/  @!P5 IMAD.IADD R2, R2, 0x1, -R0 ;  /* 0x000000010202d824 */ /* 0x000fe200078e0a00 */
[----:B------:R-:W-:-:S03]  /*21380*/  ISETP.GT.U32.AND P5, PT, R0, R15, PT ;  /* 0x0000000f0000720c */ /* 0x000fc60003fa4070 */
[----:B------:R-:W-:Y:S01]  /*21390*/  @!P0 IMAD.IADD R16, R16, 0x1, -R0 ;  /* 0x0000000110108824 */ /* 0x000fe200078e0a00 */
[----:B------:R-:W-:Y:S02]  /*213a0*/  ISETP.GT.U32.AND P0, PT, R0, R12, PT ;  /* 0x0000000c0000720c */ /* 0x000fe40003f04070 */
[----:B------:R-:W-:-:S07]  /*213b0*/  IABS R4, R27 ;  /* 0x0000001b00047213 */ /* 0x000fce0000000000 */
[----:B------:R-:W-:Y:S02]  /*213c0*/  @!P5 IMAD.IADD R15, R15, 0x1, -R0 ;  /* 0x000000010f0fd824 */ /* 0x000fe400078e0a00 */
[----:B------:R-:W-:-:S04]  /*213d0*/  IMAD.HI.U32 R6, R9, R4, RZ ;  /* 0x0000000409067227 */ /* 0x000fc800078e00ff */
[----:B------:R-:W-:Y:S01]  /*213e0*/  @!P0 IMAD.IADD R12, R12, 0x1, -R0 ;  /* 0x000000010c0c8824 */ /* 0x000fe200078e0a00 */
[----:B------:R-:W-:Y:S02]  /*213f0*/  ISETP.GT.U32.AND P0, PT, R0, R15, PT ;  /* 0x0000000f0000720c */ /* 0x000fe40003f04070 */
[----:B------:R-:W-:Y:S01]  /*21400*/  ISETP.GE.AND P6, PT, R27, RZ, PT ;  /* 0x000000ff1b00720c */ /* 0x000fe20003fc6270 */
[----:B------:R-:W-:Y:S02]  /*21410*/  IMAD.MOV.U32 R27, RZ, RZ, R29 ;  /* 0x000000ffff1b7224 */ /* 0x000fe400078e001d */
[----:B------:R-:W-:Y:S02]  /*21420*/  IMAD.MOV.U32 R29, RZ, RZ, R3 ;  /* 0x000000ffff1d7224 */ /* 0x000fe400078e0003 */
[----:B------:R-:W-:Y:S02]  /*21430*/  IMAD.MOV R6, RZ, RZ, -R6 ;  /* 0x000000ffff067224 */ /* 0x000fe400078e0a06 */
[----:B------:R-:W-:-:S02]  /*21440*/  IMAD.MOV.U32 R3, RZ, RZ, R2 ;  /* 0x000000ffff037224 */ /* 0x000fc400078e0002 */
[C---:B------:R-:W-:Y:S02]  /*21450*/  IMAD R4, R0.reuse, R6, R4 ;  /* 0x0000000600047224 */ /* 0x040fe400078e0204 */
[----:B------:R-:W-:Y:S02]  /*21460*/  @!P2 IMAD.MOV R3, RZ, RZ, -R3 ;  /* 0x000000ffff03a224 */ /* 0x000fe400078e0a03 */
[----:B------:R-:W-:Y:S01]  /*21470*/  @!P0 IMAD.IADD R15, R15, 0x1, -R0 ;  /* 0x000000010f0f8824 */ /* 0x000fe200078e0a00 */
[C---:B------:R-:W-:Y:S02]  /*21480*/  ISETP.GT.U32.AND P5, PT, R0.reuse, R4, PT ;  /* 0x000000040000720c */ /* 0x040fe40003fa4070 */
[----:B------:R0:W-:Y:S01]  /*21490*/  STL [R1+0x1e4], R3 ;  /* 0x0001e40301007387 */ /* 0x0001e20000100800 */
[----:B------:R-:W-:Y:S01]  /*214a0*/  ISETP.GT.U32.AND P2, PT, R0, R12, PT ;  /* 0x0000000c0000720c */ /* 0x000fe20003f44070 */
[----:B0-----:R-:W-:Y:S02]  /*214b0*/  IMAD.MOV.U32 R3, RZ, RZ, R16 ;  /* 0x000000ffff037224 */ /* 0x001fe400078e0010 */
[----:B------:R-:W-:Y:S01]  /*214c0*/  IMAD.MOV.U32 R16, RZ, RZ, R15 ;  /* 0x000000ffff107224 */ /* 0x000fe200078e000f */
[----:B----4-:R-:W-:-:S02]  /*214d0*/  IABS R11, R19 ;  /* 0x00000013000b7213 */ /* 0x010fc40000000000 */
[----:B------:R-:W-:Y:S02]  /*214e0*/  IABS R5, R18 ;  /* 0x0000001200057213 */ /* 0x000fe40000000000 */
[----:B------:R-:W-:Y:S01]  /*214f0*/  IABS R7, R22 ;  /* 0x0000001600077213 */ /* 0x000fe20000000000 */
[----:B------:R-:W-:-:S04]  /*21500*/  IMAD.HI.U32 R13, R9, R11, RZ ;  /* 0x0000000b090d7227 */ /* 0x000fc800078e00ff */
[----:B------:R-:W-:-:S04]  /*21510*/  IMAD.HI.U32 R8, R9, R7, RZ ;  /* 0x0000000709087227 */ /* 0x000fc800078e00ff */
[----:B------:R-:W-:-:S04]  /*21520*/  IMAD.HI.U32 R10, R9, R5, RZ ;  /* 0x00000005090a7227 */ /* 0x000fc800078e00ff */
[----:B------:R-:W-:Y:S01]  /*21530*/  IMAD.MOV R8, RZ, RZ, -R8 ;  /* 0x000000ffff087224 */ /* 0x000fe200078e0a08 */
[----:B------:R-:W-:Y:S01]  /*21540*/  IABS R6, R20 ;  /* 0x0000001400067213 */ /* 0x000fe20000000000 */
[----:B------:R-:W-:Y:S02]  /*21550*/  IMAD.MOV R13, RZ, RZ, -R13 ;  /* 0x000000ffff0d7224 */ /* 0x000fe400078e0a0d */
[----:B------:R-:W-:Y:S02]  /*21560*/  IMAD.MOV R10, RZ, RZ, -R10 ;  /* 0x000000ffff0a7224 */ /* 0x000fe400078e0a0a */
[C---:B------:R-:W-:Y:S02]  /*21570*/  IMAD R7, R0.reuse, R8, R7 ;  /* 0x0000000800077224 */ /* 0x040fe400078e0207 */
[C---:B------:R-:W-:Y:S02]  /*21580*/  IMAD R11, R0.reuse, R13, R11 ;  /* 0x0000000d000b7224 */ /* 0x040fe400078e020b */
[----:B------:R-:W-:-:S02]  /*21590*/  IMAD R5, R0, R10, R5 ;  /* 0x0000000a00057224 */ /* 0x000fc400078e0205 */
[----:B------:R-:W-:Y:S01]  /*215a0*/  @!P4 IMAD.MOV R16, RZ, RZ, -R16 ;  /* 0x000000ffff10c224 */ /* 0x000fe200078e0a10 */
[----:B------:R-:W-:Y:S01]  /*215b0*/  ISETP.GT.U32.AND P4, PT, R0, R7, PT ;  /* 0x000000070000720c */ /* 0x000fe20003f84070 */
[----:B------:R-:W-:-:S04]  /*215c0*/  IMAD.HI.U32 R13, R9, R6, RZ ;  /* 0x00000006090d7227 */ /* 0x000fc800078e00ff */
[----:B------:R-:W-:Y:S01]  /*215d0*/  @!P3 IMAD.MOV R3, RZ, RZ, -R3 ;  /* 0x000000ffff03b224 */ /* 0x000fe200078e0a03 */
[----:B------:R-:W-:Y:S01]  /*215e0*/  ISETP.GT.U32.AND P3, PT, R0, R5, PT ;  /* 0x000000050000720c */ /* 0x000fe20003f64070 */
[----:B------:R-:W-:Y:S02]  /*215f0*/  IMAD.MOV R13, RZ, RZ, -R13 ;  /* 0x000000ffff0d7224 */ /* 0x000fe400078e0a0d */
[----:B------:R-:W-:Y:S02]  /*21600*/  @!P5 IMAD.IADD R4, R4, 0x1, -R0 ;  /* 0x000000010404d824 */ /* 0x000fe400078e0a00 */
[----:B------:R-:W-:-:S03]  /*21610*/  IMAD R6, R0, R13, R6 ;  /* 0x0000000d00067224 */ /* 0x000fc600078e0206 */
[----:B------:R-:W-:Y:S01]  /*21620*/  ISETP.GT.U32.AND P5, PT, R0, R4, PT ;  /* 0x000000040000720c */ /* 0x000fe20003fa4070 */
[--C-:B------:R-:W-:Y:S01]  /*21630*/  @!P2 IMAD.IADD R12, R12, 0x1, -R0.reuse ;  /* 0x000000010c0ca824 */ /* 0x100fe200078e0a00 */
[C---:B------:R-:W-:Y:S01]  /*21640*/  ISETP.GT.U32.AND P0, PT, R0.reuse, R11, PT ;  /* 0x0000000b0000720c */ /* 0x040fe20003f04070 */
[--C-:B------:R-:W-:Y:S01]  /*21650*/  @!P4 IMAD.IADD R7, R7, 0x1, -R0.reuse ;  /* 0x000000010707c824 */ /* 0x100fe200078e0a00 */
[C---:B------:R-:W-:Y:S01]  /*21660*/  ISETP.GT.U32.AND P2, PT, R0.reuse, R6, PT ;  /* 0x000000060000720c */ /* 0x040fe20003f44070 */
[----:B------:R-:W-:Y:S02]  /*21670*/  @!P3 IMAD.IADD R5, R5, 0x1, -R0 ;  /* 0x000000010505b824 */ /* 0x000fe400078e0a00 */
[----:B------:R-:W-:Y:S01]  /*21680*/  @!P1 IMAD.MOV R12, RZ, RZ, -R12 ;  /* 0x000000ffff0c9224 */ /* 0x000fe200078e0a0c */
[C---:B------:R-:W-:Y:S02]  /*21690*/  ISETP.GT.U32.AND P1, PT, R0.reuse, R7, PT ;  /* 0x000000070000720c */ /* 0x040fe40003f24070 */
[----:B------:R-:W-:-:S03]  /*216a0*/  ISETP.GT.U32.AND P4, PT, R0, R5, PT ;  /* 0x000000050000720c */ /* 0x000fc60003f84070 */
[--C-:B------:R-:W-:Y:S02]  /*216b0*/  @!P5 IMAD.IADD R4, R4, 0x1, -R0.reuse ;  /* 0x000000010404d824 */ /* 0x100fe400078e0a00 */
[--C-:B------:R-:W-:Y:S02]  /*216c0*/  @!P0 IMAD.IADD R11, R11, 0x1, -R0.reuse ;  /* 0x000000010b0b8824 */ /* 0x100fe400078e0a00 */
[--C-:B------:R-:W-:Y:S01]  /*216d0*/  @!P2 IMAD.IADD R6, R6, 0x1, -R0.reuse ;  /* 0x000000010606a824 */ /* 0x100fe200078e0a00 */
[----:B------:R0:W-:Y:S02]  /*216e0*/  STL [R1+0x1e0], R3 ;  /* 0x0001e00301007387 */ /* 0x0001e40000100800 */
[C---:B------:R-:W-:Y:S01]  /*216f0*/  ISETP.GT.U32.AND P3, PT, R0.reuse, R11, PT ;  /* 0x0000000b0000720c */ /* 0x040fe20003f64070 */
[--C-:B------:R-:W-:Y:S01]  /*21700*/  @!P1 IMAD.IADD R7, R7, 0x1, -R0.reuse ;  /* 0x0000000107079824 */ /* 0x100fe200078e0a00 */
[----:B------:R-:W-:Y:S01]  /*21710*/  ISETP.GT.U32.AND P2, PT, R0, R6, PT ;  /* 0x000000060000720c */ /* 0x000fe20003f44070 */
[----:B------:R-:W-:Y:S01]  /*21720*/  @!P4 IMAD.IADD R5, R5, 0x1, -R0 ;  /* 0x000000010505c824 */ /* 0x000fe200078e0a00 */
[----:B0-----:R-:W4:Y:S04]  /*21730*/  LDL.LU R3, [R1+0x7594] ;  /* 0x0075940001037983 */ /* 0x001f280000300800 */
[----:B------:R-:W-:Y:S01]  /*21740*/  STL [R1+0x1dc], R16 ;  /* 0x0001dc1001007387 */ /* 0x000fe20000100800 */
[----:B------:R-:W-:-:S03]  /*21750*/  ISETP.GE.AND P5, PT, R19, RZ, PT ;  /* 0x000000ff1300720c */ /* 0x000fc60003fa6270 */
[----:B------:R-:W-:Y:S01]  /*21760*/  STL [R1+0x160], R12 ;  /* 0x0001600c01007387 */ /* 0x000fe20000100800 */
[----:B------:R-:W-:Y:S01]  /*21770*/  ISETP.GE.AND P4, PT, R18, RZ, PT ;  /* 0x000000ff1200720c */ /* 0x000fe20003f86270 */
[--C-:B------:R-:W-:Y:S02]  /*21780*/  @!P3 IMAD.IADD R11, R11, 0x1, -R0.reuse ;  /* 0x000000010b0bb824 */ /* 0x100fe400078e0a00 */
[----:B------:R-:W-:Y:S01]  /*21790*/  @!P2 IMAD.IADD R6, R6, 0x1, -R0 ;  /* 0x000000010606a824 */ /* 0x000fe200078e0a00 */
[----:B------:R-:W-:-:S05]  /*217a0*/  ISETP.GE.AND P2, PT, R22, RZ, PT ;  /* 0x000000ff1600720c */ /* 0x000fca0003f46270 */
[----:B------:R-:W-:-:S04]  /*217b0*/  @!P5 IMAD.MOV R11, RZ, RZ, -R11 ;  /* 0x000000ffff0bd224 */ /* 0x000fc800078e0a0b */
[----:B------:R-:W-:Y:S01]  /*217c0*/  @!P4 IMAD.MOV R5, RZ, RZ, -R5 ;  /* 0x000000ffff05c224 */ /* 0x000fe200078e0a05 */
[----:B-----5:R-:W-:Y:S02]  /*217d0*/  IABS R14, R24 ;  /* 0x00000018000e7213 */ /* 0x020fe40000000000 */
[----:B---3--:R-:W-:-:S03]  /*217e0*/  IABS R8, R23 ;  /* 0x0000001700087213 */ /* 0x008fc60000000000 */
[----:B------:R-:W-:-:S04]  /*217f0*/  IMAD.HI.U32 R13, R9, R14, RZ ;  /* 0x0000000e090d7227 */ /* 0x000fc800078e00ff */
[----:B------:R-:W-:-:S04]  /*21800*/  IMAD.HI.U32 R2, R9, R8, RZ ;  /* 0x0000000809027227 */ /* 0x000fc800078e00ff */
[----:B------:R-:W-:Y:S02]  /*21810*/  IMAD.MOV R13, RZ, RZ, -R13 ;  /* 0x000000ffff0d7224 */ /* 0x000fe400078e0a0d */
[----:B------:R-:W-:Y:S02]  /*21820*/  IMAD.MOV R15, RZ, RZ, -R2 ;  /* 0x000000ffff0f7224 */ /* 0x000fe400078e0a02 */
[C---:B------:R-:W-:Y:S02]  /*21830*/  IMAD R2, R0.reuse, R13, R14 ;  /* 0x0000000d00027224 */ /* 0x040fe400078e020e */
[----:B------:R-:W-:Y:S02]  /*21840*/  IMAD R8, R0, R15, R8 ;  /* 0x0000000f00087224 */ /* 0x000fe400078e0208 */
[----:B------:R-:W-:Y:S01]  /*21850*/  IMAD.MOV.U32 R13, RZ, RZ, R4 ;  /* 0x000000ffff0d7224 */ /* 0x000fe200078e0004 */
[----:B------:R-:W-:Y:S02]  /*21860*/  IABS R10, R21 ;  /* 0x00000015000a7213 */ /* 0x000fe40000000000 */
[----:B------:R-:W-:Y:S01]  /*21870*/  ISETP.GE.AND P0, PT, R25, RZ, PT ;  /* 0x000000ff1900720c */ /* 0x000fe20003f06270 */
[----:B------:R-:W-:Y:S01]  /*21880*/  @!P6 IMAD.MOV R13, RZ, RZ, -R13 ;  /* 0x000000ffff0de224 */ /* 0x000fe200078e0a0d */
[----:B------:R-:W-:-:S02]  /*21890*/  IABS R4, R25 ;  /* 0x0000001900047213 */ /* 0x000fc40000000000 */
[C---:B------:R-:W-:Y:S01]  /*218a0*/  ISETP.GT.U32.AND P6, PT, R0.reuse, R2, PT ;  /* 0x000000020000720c */ /* 0x040fe20003fc4070 */
[----:B------:R-:W3:Y:S01]  /*218b0*/  LDL.LU R25, [R1+0xa98] ;  /* 0x000a980001197983 */ /* 0x000ee20000300800 */
[----:B------:R-:W-:Y:S01]  /*218c0*/  ISETP.GT.U32.AND P1, PT, R0, R8, PT ;  /* 0x000000080000720c */ /* 0x000fe20003f24070 */
[----:B------:R-:W-:-:S04]  /*218d0*/  IMAD.HI.U32 R17, R9, R10, RZ ;  /* 0x0000000a09117227 */ /* 0x000fc800078e00ff */
[----:B------:R-:W-:-:S04]  /*218e0*/  IMAD.MOV R17, RZ, RZ, -R17 ;  /* 0x000000ffff117224 */ /* 0x000fc800078e0a11 */
[----:B------:R-:W-:Y:S02]  /*218f0*/  IMAD R10, R0, R17, R10 ;  /* 0x00000011000a7224 */ /* 0x000fe400078e020a */
[--C-:B------:R-:W-:Y:S01]  /*21900*/  @!P6 IMAD.IADD R2, R2, 0x1, -R0.reuse ;  /* 0x000000010202e824 */ /* 0x100fe200078e0a00 */
[----:B------:R-:W-:Y:S01]  /*21910*/  ISETP.GE.AND P6, PT, R20, RZ, PT ;  /* 0x000000ff1400720c */ /* 0x000fe20003fc6270 */
[----:B------:R-:W-:Y:S01]  /*21920*/  @!P1 IMAD.IADD R8, R8, 0x1, -R0 ;  /* 0x0000000108089824 */ /* 0x000fe200078e0a00 */
[C---:B------:R-:W-:Y:S01]  /*21930*/  ISETP.GT.U32.AND P3, PT, R0.reuse, R10, PT ;  /* 0x0000000a0000720c */ /* 0x040fe20003f64070 */
[----:B------:R-:W-:Y:S03]  /*21940*/  STL [R1+0x15c], R13 ;  /* 0x00015c0d01007387 */ /* 0x000fe60000100800 */
[----:B------:R-:W-:Y:S01]  /*21950*/  ISETP.GT.U32.AND P4, PT, R0, R8, PT ;  /* 0x000000080000720c */ /* 0x000fe20003f84070 */
[----:B------:R-:W5:Y:S04]  /*21960*/  LDL.LU R22, [R1+0xaa0] ;  /* 0x000aa00001167983 */ /* 0x000f680000300800 */
[----:B------:R0:W-:Y:S02]  /*21970*/  STL [R1+0x158], R11 ;  /* 0x0001580b01007387 */ /* 0x0001e40000100800 */
[----:B------:R-:W-:-:S02]  /*21980*/  @!P6 IMAD.MOV R6, RZ, RZ, -R6 ;  /* 0x000000ffff06e224 */ /* 0x000fc400078e0a06 */
[----:B------:R-:W-:Y:S02]  /*21990*/  @!P3 IMAD.IADD R10, R10, 0x1, -R0 ;  /* 0x000000010a0ab824 */ /* 0x000fe400078e0a00 */
[----:B0-----:R-:W-:Y:S01]  /*219a0*/  IMAD.MOV.U32 R11, RZ, RZ, R7 ;  /* 0x000000ffff0b7224 */ /* 0x001fe200078e0007 */
[----:B------:R-:W-:-:S03]  /*219b0*/  ISETP.GE.AND P3, PT, R24, RZ, PT ;  /* 0x000000ff1800720c */ /* 0x000fc60003f66270 */
[----:B------:R-:W-:Y:S01]  /*219c0*/  @!P2 IMAD.MOV R11, RZ, RZ, -R11 ;  /* 0x000000ffff0ba224 */ /* 0x000fe200078e0a0b */
[----:B------:R0:W-:Y:S01]  /*219d0*/  STL [R1+0x154], R5 ;  /* 0x0001540501007387 */ /* 0x0001e20000100800 */
[----:B------:R-:W-:Y:S01]  /*219e0*/  @!P4 IMAD.IADD R8, R8, 0x1, -R0 ;  /* 0x000000010808c824 */ /* 0x000fe200078e0a00 */
[----:B--2---:R-:W-:Y:S02]  /*219f0*/  IABS R12, R26 ;  /* 0x0000001a000c7213 */ /* 0x004fe40000000000 */
[----:B------:R-:W2:Y:S01]  /*21a00*/  LDL.LU R24, [R1+0xaa4] ;  /* 0x000aa40001187983 */ /* 0x000ea20000300800 */
[----:B------:R-:W-:-:S03]  /*21a10*/  ISETP.GE.AND P4, PT, R26, RZ, PT ;  /* 0x000000ff1a00720c */ /* 0x000fc60003f86270 */
[----:B------:R1:W-:Y:S04]  /*21a20*/  STL [R1+0x14c], R11 ;  /* 0x00014c0b01007387 */ /* 0x0003e80000100800 */
[----:B------:R-:W-:Y:S04]  /*21a30*/  STL [R1+0x1b0], R6 ;  /* 0x0001b00601007387 */ /* 0x000fe80000100800 */
[----:B------:R-:W2:Y:S01]  /*21a40*/  LDL.LU R26, [R1+0xac8] ;  /* 0x000ac800011a7983 */ /* 0x000ea20000300800 */
[----:B------:R-:W-:-:S04]  /*21a50*/  IMAD.HI.U32 R13, R9, R12, RZ ;  /* 0x0000000c090d7227 */ /* 0x000fc800078e00ff */
[----:B------:R-:W-:Y:S01]  /*21a60*/  IMAD.MOV R13, RZ, RZ, -R13 ;  /* 0x000000ffff0d7224 */ /* 0x000fe200078e0a0d */
[----:B------:R-:W-:-:S03]  /*21a70*/  ISETP.GT.U32.AND P1, PT, R0, R2, PT ;  /* 0x000000020000720c */ /* 0x000fc60003f24070 */
[----:B0-----:R-:W-:-:S05]  /*21a80*/  IMAD R5, R0, R13, R12 ;  /* 0x0000000d00057224 */ /* 0x001fca00078e020c */
[C---:B------:R-:W-:Y:S02]  /*21a90*/  ISETP.GT.U32.AND P2, PT, R0.reuse, R5, PT ;  /* 0x000000050000720c */ /* 0x040fe40003f44070 */
[----:B------:R-:W-:-:S03]  /*21aa0*/  ISETP.GT.U32.AND P5, PT, R0, R10, PT ;  /* 0x0000000a0000720c */ /* 0x000fc60003fa4070 */
[----:B------:R-:W-:Y:S01]  /*21ab0*/  @!P1 IMAD.IADD R2, R2, 0x1, -R0 ;  /* 0x0000000102029824 */ /* 0x000fe200078e0a00 */
[----:B------:R-:W-:-:S03]  /*21ac0*/  ISETP.GE.AND P6, PT, R21, RZ, PT ;  /* 0x000000ff1500720c */ /* 0x000fc60003fc6270 */
[----:B------:R-:W-:-:S04]  /*21ad0*/  IMAD.MOV.U32 R12, RZ, RZ, R2 ;  /* 0x000000ffff0c7224 */ /* 0x000fc800078e0002 */
[----:B------:R-:W-:Y:S02]  /*21ae0*/  @!P2 IMAD.IADD R5, R5, 0x1, -R0 ;  /* 0x000000010505a824 */ /* 0x000fe400078e0a00 */
[----:B------:R-:W-:-:S03]  /*21af0*/  @!P3 IMAD.MOV R12, RZ, RZ, -R12 ;  /* 0x000000ffff0cb224 */ /* 0x000fc600078e0a0c */
[----:B------:R-:W-:Y:S01]  /*21b00*/  ISETP.GT.U32.AND P3, PT, R0, R5, PT ;  /* 0x000000050000720c */ /* 0x000fe20003f64070 */
[----:B------:R-:W-:Y:S01]  /*21b10*/  @!P5 IMAD.IADD R10, R10, 0x1, -R0 ;  /* 0x000000010a0ad824 */ /* 0x000fe200078e0a00 */
[----:B------:R-:W-:Y:S02]  /*21b20*/  ISETP.GE.AND P5, PT, R23, RZ, PT ;  /* 0x000000ff1700720c */ /* 0x000fe40003fa6270 */
[----:B------:R-:W4:Y:S01]  /*21b30*/  LDL.LU R23, [R1+0xaa8] ;  /* 0x000aa80001177983 */ /* 0x000f220000300800 */
[----:B------:R-:W-:-:S08]  /*21b40*/  @!P6 IMAD.MOV R10, RZ, RZ, -R10 ;  /* 0x000000ffff0ae224 */ /* 0x000fd000078e0a0a */
[----:B------:R-:W-:Y:S02]  /*21b50*/  @!P3 IMAD.IADD R5, R5, 0x1, -R0 ;  /* 0x000000010505b824 */ /* 0x000fe400078e0a00 */
[----:B------:R-:W-:Y:S02]  /*21b60*/  @!P5 IMAD.MOV R8, RZ, RZ, -R8 ;  /* 0x000000ffff08d224 */ /* 0x000fe400078e0a08 */
[----:B------:R-:W-:Y:S02]  /*21b70*/  @!P4 IMAD.MOV R5, RZ, RZ, -R5 ;  /* 0x000000ffff05c224 */ /* 0x000fe400078e0a05 */
[----:B------:R-:W-:-:S04]  /*21b80*/  IMAD.HI.U32 R14, R9, R4, RZ ;  /* 0x00000004090e7227 */ /* 0x000fc800078e00ff */
[----:B------:R-:W-:-:S04]  /*21b90*/  IMAD.MOV R14, RZ, RZ, -R14 ;  /* 0x000000ffff0e7224 */ /* 0x000fc800078e0a0e */
[----:B------:R-:W-:-:S05]  /*21ba0*/  IMAD R4, R0, R14, R4 ;  /* 0x0000000e00047224 */ /* 0x000fca00078e0204 */
[----:B------:R-:W-:-:S13]  /*21bb0*/  ISETP.GT.U32.AND P1, PT, R0, R4, PT ;  /* 0x000000040000720c */ /* 0x000fda0003f24070 */
[----:B------:R-:W-:-:S05]  /*21bc0*/  @!P1 IMAD.IADD R4, R4, 0x1, -R0 ;  /* 0x0000000104049824 */ /* 0x000fca00078e0a00 */
[----:B------:R-:W-:-:S13]  /*21bd0*/  ISETP.GT.U32.AND P1, PT, R0, R4, PT ;  /* 0x000000040000720c */ /* 0x000fda0003f24070 */
[----:B------:R-:W-:Y:S01]  /*21be0*/  @!P1 IMAD.IADD R4, R4, 0x1, -R0 ;  /* 0x0000000104049824 */ /* 0x000fe200078e0a00 */
[----:B---3--:R-:W-:-:S05]  /*21bf0*/  IABS R7, R25 ;  /* 0x0000001900077213 */ /* 0x008fca0000000000 */
[----:B-1----:R-:W-:-:S04]  /*21c00*/  IMAD.HI.U32 R11, R9, R7, RZ ;  /* 0x00000007090b7227 */ /* 0x002fc800078e00ff */
[----:B------:R-:W-:-:S04]  /*21c10*/  IMAD.MOV R11, RZ, RZ, -R11 ;  /* 0x000000ffff0b7224 */ /* 0x000fc800078e0a0b */
[----:B------:R-:W-:-:S05]  /*21c20*/  IMAD R7, R0, R11, R7 ;  /* 0x0000000b00077224 */ /* 0x000fca00078e0207 */
[----:B------:R-:W-:Y:S02]  /*21c30*/  ISETP.GT.U32.AND P6, PT, R0, R7, PT ;  /* 0x000000070000720c */ /* 0x000fe40003fc4070 */
[----:B------:R-:W-:Y:S02]  /*21c40*/  ISETP.GE.AND P2, PT, R25, RZ, PT ;  /* 0x000000ff1900720c */ /* 0x000fe40003f46270 */
[----:B------:R-:W3:Y:S04]  /*21c50*/  LDL.LU R25, [R1+0xaac] ;  /* 0x000aac0001197983 */ /* 0x000ee80000300800 */
[----:B------:R-:W-:Y:S04]  /*21c60*/  STL [R1+0x1d0], R12 ;  /* 0x0001d00c01007387 */ /* 0x000fe80000100800 */
[----:B------:R2:W-:Y:S01]  /*21c70*/  STL [R1+0x1c0], R10 ;  /* 0x0001c00a01007387 */ /* 0x0005e20000100800 */
[----:B------:R-:W-:-:S03]  /*21c80*/  @!P6 IMAD.IADD R7, R7, 0x1, -R0 ;  /* 0x000000010707e824 */ /* 0x000fc600078e0a00 */
[----:B------:R-:W-:Y:S04]  /*21c90*/  STL [R1+0x1c4], R8 ;  /* 0x0001c40801007387 */ /* 0x000fe80000100800 */
[----:B------:R4:W-:Y:S01]  /*21ca0*/  STL [R1+0x1cc], R5 ;  /* 0x0001cc0501007387 */ /* 0x0009e20000100800 */
[----:B--2---:R-:W-:Y:S02]  /*21cb0*/  IABS R10, R26 ;  /* 0x0000001a000a7213 */ /* 0x004fe40000000000 */
[----:B------:R-:W-:Y:S02]  /*21cc0*/  ISETP.GE.AND P6, PT, R26, RZ, PT ;  /* 0x000000ff1a00720c */ /* 0x000fe40003fc6270 */
[----:B------:R-:W2:Y:S01]  /*21cd0*/  LDL.LU R26, [R1+0xae0] ;  /* 0x000ae000011a7983 */ /* 0x000ea20000300800 */
[----:B------:R-:W-:-:S02]  /*21ce0*/  IABS R11, R24 ;  /* 0x00000018000b7213 */ /* 0x000fc40000000000 */
[----:B------:R-:W-:Y:S02]  /*21cf0*/  ISETP.GE.AND P1, PT, R24, RZ, PT ;  /* 0x000000ff1800720c */ /* 0x000fe40003f26270 */
[----:B-----5:R-:W-:Y:S01]  /*21d00*/  IABS R6, R22 ;  /* 0x0000001600067213 */ /* 0x020fe20000000000 */
[----:B------:R-:W5:Y:S01]  /*21d10*/  LDL.LU R24, [R1+0xab8] ;  /* 0x000ab80001187983 */ /* 0x000f620000300800 */
[----:B------:R-:W-:-:S03]  /*21d20*/  ISETP.GE.AND P5, PT, R22, RZ, PT ;  /* 0x000000ff1600720c */ /* 0x000fc60003fa6270 */
[----:B------:R-:W5:Y:S01]  /*21d30*/  LDL.LU R22, [R1+0xab0] ;  /* 0x000ab00001167983 */ /* 0x000f620000300800 */
[----:B------:R-:W-:Y:S01]  /*21d40*/  IMAD.HI.U32 R2, R9, R6, RZ ;  /* 0x0000000609027227 */ /* 0x000fe200078e00ff */
[----:B------:R-:W-:Y:S02]  /*21d50*/  ISETP.GT.U32.AND P4, PT, R0, R7, PT ;  /* 0x000000070000720c */ /* 0x000fe40003f84070 */
[----:B------:R-:W5:Y:S01]  /*21d60*/  LDL.LU R18, [R1+0xabc] ;  /* 0x000abc0001127983 */ /* 0x000f620000300800 */
[----:B------:R-:W-:-:S04]  /*21d70*/  IMAD.MOV R2, RZ, RZ, -R2 ;  /* 0x000000ffff027224 */ /* 0x000fc800078e0a02 */
[----:B------:R-:W-:-:S05]  /*21d80*/  IMAD R6, R0, R2, R6 ;  /* 0x0000000200067224 */ /* 0x000fca00078e0206 */
[----:B------:R-:W-:Y:S01]  /*21d90*/  ISETP.GT.U32.AND P3, PT, R0, R6, PT ;  /* 0x000000060000720c */ /* 0x000fe20003f64070 */
[----:B------:R-:W-:-:S04]  /*21da0*/  IMAD.HI.U32 R2, R9, R11, RZ ;  /* 0x0000000b09027227 */ /* 0x000fc800078e00ff */
[----:B------:R-:W-:Y:S02]  /*21db0*/  IMAD.MOV R2, RZ, RZ, -R2 ;  /* 0x000000ffff027224 */ /* 0x000fe400078e0a02 */
[----:B------:R-:W-:Y:S02]  /*21dc0*/  @!P4 IMAD.IADD R7, R7, 0x1, -R0 ;  /* 0x000000010707c824 */ /* 0x000fe400078e0a00 */
[----:B------:R-:W-:-:S04]  /*21dd0*/  IMAD R11, R0, R2, R11 ;  /* 0x00000002000b7224 */ /* 0x000fc800078e020b */
[----:B------:R-:W-:Y:S02]  /*21de0*/  @!P3 IMAD.IADD R6, R6, 0x1, -R0 ;  /* 0x000000010606b824 */ /* 0x000fe400078e0a00 */
[----:B------:R-:W-:Y:S02]  /*21df0*/  @!P0 IMAD.MOV R4, RZ, RZ, -R4 ;  /* 0x000000ffff048224 */ /* 0x000fe400078e0a04 */
[----:B------:R-:W-:Y:S01]  /*21e00*/  @!P2 IMAD.MOV R7, RZ, RZ, -R7 ;  /* 0x000000ffff07a224 */ /* 0x000fe200078e0a07 */
[C---:B------:R-:W-:Y:S02]  /*21e10*/  ISETP.GT.U32.AND P3, PT, R0.reuse, R6, PT ;  /* 0x000000060000720c */ /* 0x040fe40003f64070 */
[----:B------:R-:W-:Y:S01]  /*21e20*/  ISETP.GT.U32.AND P0, PT, R0, R11, PT ;  /* 0x0000000b0000720c */ /* 0x000fe20003f04070 */
[----:B------:R0:W-:Y:S01]  /*21e30*/  STL [R1+0x1c8], R4 ;  /* 0x0001c80401007387 */ /* 0x0001e20000100800 */
[----:B----4-:R-:W-:Y:S02]  /*21e40*/  IABS R5, R23 ;  /* 0x0000001700057213 */ /* 0x010fe40000000000 */
[----:B------:R-:W-:Y:S01]  /*21e50*/  ISETP.GE.AND P4, PT, R23, RZ, PT ;  /* 0x000000ff1700720c */ /* 0x000fe20003f86270 */
[----:B------:R1:W-:Y:S04]  /*21e60*/  STL [R1+0x1b4], R7 ;  /* 0x0001b40701007387 */ /* 0x0003e80000100800 */
[----:B------:R-:W4:Y:S01]  /*21e70*/  LDL.LU R23, [R1+0xac0] ;  /* 0x000ac00001177983 */ /* 0x000f220000300800 */
[----:B0-----:R-:W-:-:S04]  /*21e80*/  IMAD.HI.U32 R4, R9, R5, RZ ;  /* 0x0000000509047227 */ /* 0x001fc800078e00ff */
[--C-:B------:R-:W-:Y:S02]  /*21e90*/  @!P3 IMAD.IADD R6, R6, 0x1, -R0.reuse ;  /* 0x000000010606b824 */ /* 0x100fe400078e0a00 */
[----:B------:R-:W-:Y:S02]  /*21ea0*/  @!P0 IMAD.IADD R11, R11, 0x1, -R0 ;  /* 0x000000010b0b8824 */ /* 0x000fe400078e0a00 */
[----:B------:R-:W-:Y:S02]  /*21eb0*/  IMAD.MOV R4, RZ, RZ, -R4 ;  /* 0x000000ffff047224 */ /* 0x000fe400078e0a04 */
[----:B------:R-:W-:Y:S02]  /*21ec0*/  @!P5 IMAD.MOV R6, RZ, RZ, -R6 ;  /* 0x000000ffff06d224 */ /* 0x000fe400078e0a06 */
[C---:B------:R-:W-:Y:S02]  /*21ed0*/  IMAD R5, R0.reuse, R4, R5 ;  /* 0x0000000400057224 */ /* 0x040fe400078e0205 */
[----:B------:R-:W-:Y:S01]  /*21ee0*/  IMAD.HI.U32 R2, R9, R10, RZ ;  /* 0x0000000a09027227 */ /* 0x000fe200078e00ff */
[----:B------:R-:W-:-:S03]  /*21ef0*/  ISETP.GT.U32.AND P2, PT, R0, R11, PT ;  /* 0x0000000b0000720c */ /* 0x000fc60003f44070 */
[----:B------:R-:W-:-:S04]  /*21f00*/  IMAD.MOV R2, RZ, RZ, -R2 ;  /* 0x000000ffff027224 */ /* 0x000fc800078e0a02 */
[----:B------:R-:W-:-:S05]  /*21f10*/  IMAD R10, R0, R2, R10 ;  /* 0x00000002000a7224 */ /* 0x000fca00078e020a */
[C---:B------:R-:W-:Y:S01]  /*21f20*/  ISETP.GT.U32.AND P3, PT, R0.reuse, R10, PT ;  /* 0x0000000a0000720c */ /* 0x040fe20003f64070 */
[----:B------:R-:W-:Y:S01]  /*21f30*/  @!P2 IMAD.IADD R11, R11, 0x1, -R0 ;  /* 0x000000010b0ba824 */ /* 0x000fe200078e0a00 */
[----:B------:R-:W-:-:S03]  /*21f40*/  ISETP.GT.U32.AND P2, PT, R0, R5, PT ;  /* 0x000000050000720c */ /* 0x000fc60003f44070 */
[----:B------:R-:W-:-:S04]  /*21f50*/  IMAD.MOV.U32 R14, RZ, RZ, R11 ;  /* 0x000000ffff0e7224 */ /* 0x000fc800078e000b */
[----:B------:R-:W-:-:S04]  /*21f60*/  @!P1 IMAD.MOV R14, RZ, RZ, -R14 ;  /* 0x000000ffff0e9224 */ /* 0x000fc800078e0a0e */
[--C-:B------:R-:W-:Y:S02]  /*21f70*/  @!P3 IMAD.IADD R10, R10, 0x1, -R0.reuse ;  /* 0x000000010a0ab824 */ /* 0x100fe400078e0a00 */
[----:B------:R-:W-:-:S03]  /*21f80*/  @!P2 IMAD.IADD R5, R5, 0x1, -R0 ;  /* 0x000000010505a824 */ /* 0x000fc600078e0a00 */
[----:B------:R-:W-:-:S13]  /*21f90*/  ISETP.GT.U32.AND P3, PT, R0, R10, PT ;  /* 0x0000000a0000720c */ /* 0x000fda0003f64070 */
[----:B------:R-:W-:-:S04]  /*21fa0*/  @!P3 IMAD.IADD R10, R10, 0x1, -R0 ;  /* 0x000000010a0ab824 */ /* 0x000fc800078e0a00 */
[----:B------:R-:W-:-:S04]  /*21fb0*/  IMAD.MOV.U32 R15, RZ, RZ, R10 ;  /* 0x000000ffff0f7224 */ /* 0x000fc800078e000a */
[----:B------:R-:W-:Y:S01]  /*21fc0*/  @!P6 IMAD.MOV R15, RZ, RZ, -R15 ;  /* 0x000000ffff0fe224 */ /* 0x000fe200078e0a0f */
[----:B---3--:R-:W-:Y:S02]  /*21fd0*/  IABS R8, R25 ;  /* 0x0000001900087213 */ /* 0x008fe40000000000 */
[----:B------:R-:W-:Y:S02]  /*21fe0*/  ISETP.GE.AND P0, PT, R25, RZ, PT ;  /* 0x000000ff1900720c */ /* 0x000fe40003f06270 */
[----:B------:R-:W3:Y:S04]  /*21ff0*/  LDL.LU R25, [R1+0xac4] ;  /* 0x000ac40001197983 */ /* 0x000ee80000300800 */
[----:B------:R-:W-:Y:S01]  /*22000*/  STL [R1+0x1bc], R6 ;  /* 0x0001bc0601007387 */ /* 0x000fe20000100800 */
[----:B------:R-:W-:Y:S01]  /*22010*/  IMAD.HI.U32 R2, R9, R8, RZ ;  /* 0x0000000809027227 */ /* 0x000fe200078e00ff */
[----:B--2---:R-:W-:-:S02]  /*22020*/  ISETP.GE.AND P5, PT, R26, RZ, PT ;  /* 0x000000ff1a00720c */ /* 0x004fc40003fa6270 */
[----:B------:R-:W-:Y:S02]  /*22030*/  IABS R4, R26 ;  /* 0x0000001a00047213 */ /* 0x000fe40000000000 */
[----:B------:R-:W2:Y:S01]  /*22040*/  LDL.LU R26, [R1+0xacc] ;  /* 0x000acc00011a7983 */ /* 0x000ea20000300800 */
[----:B------:R-:W-:-:S04]  /*22050*/  IMAD.MOV R2, RZ, RZ, -R2 ;  /* 0x000000ffff027224 */ /* 0x000fc800078e0a02 */
[----:B------:R-:W-:-:S05]  /*22060*/  IMAD R8, R0, R2, R8 ;  /* 0x0000000200087224 */ /* 0x000fca00078e0208 */
[----:B------:R-:W-:Y:S01]  /*22070*/  ISETP.GT.U32.AND P1, PT, R0, R8, PT ;  /* 0x000000080000720c */ /* 0x000fe20003f24070 */
[----:B------:R-:W-:Y:S01]  /*22080*/  STL [R1+0x1b8], R14 ;  /* 0x0001b80e01007387 */ /* 0x000fe20000100800 */
[----:B-----5:R-:W-:-:S03]  /*22090*/  IABS R2, R22 ;  /* 0x0000001600027213 */ /* 0x020fc60000000000 */
[----:B------:R-:W5:Y:S04]  /*220a0*/  LDL.LU R20, [R1+0xad0] ;  /* 0x000ad00001147983 */ /* 0x000f680000300800 */
[----:B------:R-:W5:Y:S01]  /*220b0*/  LDL.LU R21, [R1+0xad4] ;  /* 0x000ad40001157983 */ /* 0x000f620000300800 */
[----:B-1----:R-:W-:-:S04]  /*220c0*/  IMAD.HI.U32 R7, R9, R2, RZ ;  /* 0x0000000209077227 */ /* 0x002fc800078e00ff */
[----:B------:R-:W-:Y:S01]  /*220d0*/  @!P1 IMAD.IADD R8, R8, 0x1, -R0 ;  /* 0x0000000108089824 */ /* 0x000fe200078e0a00 */
[----:B------:R-:W-:Y:S01]  /*220e0*/  ISETP.GT.U32.AND P1, PT, R0, R5, PT ;  /* 0x000000050000720c */ /* 0x000fe20003f24070 */
[----:B------:R-:W-:-:S04]  /*220f0*/  IMAD.MOV R7, RZ, RZ, -R7 ;  /* 0x000000ffff077224 */ /* 0x000fc800078e0a07 */
[C---:B------:R-:W-:Y:S01]  /*22100*/  IMAD R2, R0.reuse, R7, R2 ;  /* 0x0000000700027224 */ /* 0x040fe200078e0202 */
[----:B------:R0:W-:Y:S07]  /*22110*/  STL [R1+0x1a8], R15 ;  /* 0x0001a80f01007387 */ /* 0x0001ee0000100800 */
[----:B------:R-:W-:Y:S01]  /*22120*/  @!P1 IMAD.IADD R5, R5, 0x1, -R0 ;  /* 0x0000000105059824 */ /* 0x000fe200078e0a00 */
[----:B------:R-:W-:-:S03]  /*22130*/  ISETP.GT.U32.AND P1, PT, R0, R2, PT ;  /* 0x000000020000720c */ /* 0x000fc60003f24070 */
[----:B0-----:R-:W-:Y:S01]  /*22140*/  IMAD.MOV.U32 R15, RZ, RZ, R5 ;  /* 0x000000ffff0f7224 */ /* 0x001fe200078e0005 */
[----:B------:R-:W-:Y:S02]  /*22150*/  ISETP.GE.AND P3, PT, R22, RZ, PT ;  /* 0x000000ff1600720c */ /* 0x000fe40003f66270 */
[----:B------:R-:W5:Y:S01]  /*22160*/  LDL.LU R22, [R1+0xad8] ;  /* 0x000ad80001167983 */ /* 0x000f620000300800 */
[----:B------:R-:W-:Y:S01]  /*22170*/  @!P4 IMAD.MOV R15, RZ, RZ, -R15 ;  /* 0x000000ffff0fc224 */ /* 0x000fe200078e0a0f */
[----:B------:R-:W-:-:S04]  /*22180*/  IABS R13, R24 ;  /* 0x00000018000d7213 */ /* 0x000fc80000000000 */
[----:B------:R-:W-:Y:S01]  /*22190*/  STL [R1+0x1a0], R15 ;  /* 0x0001a00f01007387 */ /* 0x000fe20000100800 */
[----:B------:R-:W-:Y:S01]  /*221a0*/  @!P1 IMAD.IADD R2, R2, 0x1, -R0 ;  /* 0x0000000102029824 */ /* 0x000fe200078e0a00 */
[----:B------:R-:W-:Y:S02]  /*221b0*/  ISETP.GE.AND P1, PT, R24, RZ, PT ;  /* 0x000000ff1800720c */ /* 0x000fe40003f26270 */
[----:B------:R-:W5:Y:S01]  /*221c0*/  LDL.LU R24, [R1+0xadc] ;  /* 0x000adc0001187983 */ /* 0x000f620000300800 */
        /* <DEDUP_REMOVED lines=10> */
[----:B------:R-:W-:Y:S02]  /*22270*/  IMAD.MOV R6, RZ, RZ, -R6 ;  /* 0x000000ffff067224 */ /* 0x000fe400078e0a06 */
[C---:B------:R-:W-:Y:S01]  /*22280*/  IMAD R13, R0.reuse, R7, R13 ;  /* 0x00000007000d7224 */ /* 0x040fe200078e020d */
[----:B----4-:R-:W-:Y:S01]  /*22290*/  IABS R11, R23 ;  /* 0x00000017000b7213 */ /* 0x010fe20000000000 */
[C---:B------:R-:W-:Y:S01]  /*222a0*/  IMAD R12, R0.reuse, R6, R12 ;  /* 0x00000006000c7224 */ /* 0x040fe200078e020c */
[C---:B------:R-:W-:Y:S02]  /*222b0*/  ISETP.GT.U32.AND P6, PT, R0.reuse, R4, PT ;  /* 0x000000040000720c */ /* 0x040fe40003fc4070 */
[----:B------:R-:W-:Y:S01]  /*222c0*/  ISETP.GT.U32.AND P4, PT, R0, R13, PT ;  /* 0x0000000d0000720c */ /* 0x000fe20003f84070 */
[----:B------:R-:W-:-:S04]  /*222d0*/  IMAD.HI.U32 R6, R9, R11, RZ ;  /* 0x0000000b09067227 */ /* 0x000fc800078e00ff */
[----:B------:R-:W-:Y:S01]  /*222e0*/  @!P2 IMAD.IADD R8, R8, 0x1, -R0 ;  /* 0x000000010808a824 */ /* 0x000fe200078e0a00 */
[----:B------:R-:W-:Y:S01]  /*222f0*/  ISETP.GT.U32.AND P2, PT, R0, R12, PT ;  /* 0x0000000c0000720c */ /* 0x000fe20003f44070 */
[----:B------:R-:W-:-:S04]  /*22300*/  IMAD.MOV R6, RZ, RZ, -R6 ;  /* 0x000000ffff067224 */ /* 0x000fc800078e0a06 */
[----:B------:R-:W-:Y:S02]  /*22310*/  IMAD R11, R0, R6, R11 ;  /* 0x00000006000b7224 */ /* 0x000fe400078e020b */
[--C-:B------:R-:W-:Y:S02]  /*22320*/  @!P4 IMAD.IADD R13, R13, 0x1, -R0.reuse ;  /* 0x000000010d0dc824 */ /* 0x100fe400078e0a00 */
[----:B------:R-:W-:Y:S01]  /*22330*/  @!P6 IMAD.IADD R4, R4, 0x1, -R0 ;  /* 0x000000010404e824 */ /* 0x000fe200078e0a00 */
[----:B------:R-:W-:-:S03]  /*22340*/  ISETP.GT.U32.AND P6, PT, R0, R11, PT ;  /* 0x0000000b0000720c */ /* 0x000fc60003fc4070 */
[----:B------:R-:W-:Y:S01]  /*22350*/  @!P2 IMAD.IADD R12, R12, 0x1, -R0 ;  /* 0x000000010c0ca824 */ /* 0x000fe200078e0a00 */
[----:B------:R-:W-:Y:S01]  /*22360*/  ISETP.GT.U32.AND P2, PT, R0, R13, PT ;  /* 0x0000000d0000720c */ /* 0x000fe20003f44070 */
[----:B------:R-:W-:-:S05]  /*22370*/  @!P0 IMAD.MOV R8, RZ, RZ, -R8 ;  /* 0x000000ffff088224 */ /* 0x000fca00078e0a08 */
[----:B------:R0:W-:Y:S03]  /*22380*/  STL [R1+0x198], R8 ;  /* 0x0001980801007387 */ /* 0x0001e60000100800 */
[----:B------:R-:W-:Y:S01]  /*22390*/  @!P6 IMAD.IADD R11, R11, 0x1, -R0 ;  /* 0x000000010b0be824 */ /* 0x000fe200078e0a00 */
[----:B------:R-:W-:Y:S01]  /*223a0*/  ISETP.GT.U32.AND P6, PT, R0, R12, PT ;  /* 0x0000000c0000720c */ /* 0x000fe20003fc4070 */
[----:B0-----:R-:W-:Y:S02]  /*223b0*/  IMAD.MOV.U32 R8, RZ, RZ, R4 ;  /* 0x000000ffff087224 */ /* 0x001fe400078e0004 */
[----:B------:R-:W-:Y:S02]  /*223c0*/  @!P2 IMAD.IADD R13, R13, 0x1, -R0 ;  /* 0x000000010d0da824 */ /* 0x000fe400078e0a00 */
[----:B------:R-:W-:-:S08]  /*223d0*/  @!P5 IMAD.MOV R8, RZ, RZ, -R8 ;  /* 0x000000ffff08d224 */ /* 0x000fd000078e0a08 */
[----:B------:R-:W-:Y:S01]  /*223e0*/  @!P6 IMAD.IADD R12, R12, 0x1, -R0 ;  /* 0x000000010c0ce824 */ /* 0x000fe200078e0a00 */
[----:B------:R-:W-:Y:S01]  /*223f0*/  ISETP.GE.AND P6, PT, R23, RZ, PT ;  /* 0x000000ff1700720c */ /* 0x000fe20003fc6270 */
[----:B------:R0:W-:Y:S04]  /*22400*/  STL [R1+0x19c], R8 ;  /* 0x00019c0801007387 */ /* 0x0001e80000100800 */
[----:B------:R-:W4:Y:S01]  /*22410*/  LDL.LU R23, [R1+0xae4] ;  /* 0x000ae40001177983 */ /* 0x000f220000300800 */
[C---:B------:R-:W-:Y:S02]  /*22420*/  ISETP.GT.U32.AND P4, PT, R0.reuse, R2, PT ;  /* 0x000000020000720c */ /* 0x040fe40003f84070 */
[----:B------:R-:W-:-:S11]  /*22430*/  ISETP.GT.U32.AND P0, PT, R0, R11, PT ;  /* 0x0000000b0000720c */ /* 0x000fd60003f04070 */
[----:B------:R-:W-:Y:S01]  /*22440*/  @!P4 IMAD.IADD R2, R2, 0x1, -R0 ;  /* 0x000000010202c824 */ /* 0x000fe200078e0a00 */
[----:B------:R-:W-:-:S03]  /*22450*/  ISETP.GE.AND P4, PT, R18, RZ, PT ;  /* 0x000000ff1200720c */ /* 0x000fc60003f86270 */
[----:B------:R-:W-:Y:S02]  /*22460*/  IMAD.MOV.U32 R15, RZ, RZ, R2 ;  /* 0x000000ffff0f7224 */ /* 0x000fe400078e0002 */
[----:B------:R-:W-:-:S08]  /*22470*/  @!P0 IMAD.IADD R11, R11, 0x1, -R0 ;  /* 0x000000010b0b8824 */ /* 0x000fd000078e0a00 */
[----:B------:R-:W-:Y:S02]  /*22480*/  @!P4 IMAD.MOV R12, RZ, RZ, -R12 ;  /* 0x000000ffff0cc224 */ /* 0x000fe400078e0a0c */
[----:B------:R-:W-:Y:S02]  /*22490*/  @!P3 IMAD.MOV R15, RZ, RZ, -R15 ;  /* 0x000000ffff0fb224 */ /* 0x000fe400078e0a0f */
[----:B------:R-:W-:Y:S02]  /*224a0*/  @!P1 IMAD.MOV R13, RZ, RZ, -R13 ;  /* 0x000000ffff0d9224 */ /* 0x000fe400078e0a0d */
[----:B------:R-:W-:Y:S01]  /*224b0*/  @!P6 IMAD.MOV R11, RZ, RZ, -R11 ;  /* 0x000000ffff0be224 */ /* 0x000fe200078e0a0b */
[----:B---3--:R-:W-:-:S05]  /*224c0*/  IABS R14, R25 ;  /* 0x00000019000e7213 */ /* 0x008fca0000000000 */
[----:B------:R-:W-:-:S04]  /*224d0*/  IMAD.MOV.U32 R10, RZ, RZ, R14 ;  /* 0x000000ffff0a7224 */ /* 0x000fc800078e000e */
[----:B------:R-:W-:-:S04]  /*224e0*/  IMAD.HI.U32 R14, R9, R10, RZ ;  /* 0x0000000a090e7227 */ /* 0x000fc800078e00ff */
[----:B------:R-:W-:-:S04]  /*224f0*/  IMAD.MOV R14, RZ, RZ, -R14 ;  /* 0x000000ffff0e7224 */ /* 0x000fc800078e0a0e */
[----:B------:R-:W-:Y:S01]  /*22500*/  IMAD R10, R0, R14, R10 ;  /* 0x0000000e000a7224 */ /* 0x000fe200078e020a */
[----:B--2---:R-:W-:-:S05]  /*22510*/  IABS R7, R26 ;  /* 0x0000001a00077213 */ /* 0x004fca0000000000 */
[----:B------:R-:W-:-:S04]  /*22520*/  IMAD.HI.U32 R5, R9, R7, RZ ;  /* 0x0000000709057227 */ /* 0x000fc800078e00ff */
[----:B------:R-:W-:-:S04]  /*22530*/  IMAD.MOV R5, RZ, RZ, -R5 ;  /* 0x000000ffff057224 */ /* 0x000fc800078e0a05 */
[C---:B------:R-:W-:Y:S01]  /*22540*/  IMAD R7, R0.reuse, R5, R7 ;  /* 0x0000000500077224 */ /* 0x040fe200078e0207 */
[----:B------:R-:W-:-:S04]  /*22550*/  ISETP.GT.U32.AND P5, PT, R0, R10, PT ;  /* 0x0000000a0000720c */ /* 0x000fc80003fa4070 */
[----:B------:R-:W-:-:S09]  /*22560*/  ISETP.GT.U32.AND P2, PT, R0, R7, PT ;  /* 0x000000070000720c */ /* 0x000fd20003f44070 */
[--C-:B------:R-:W-:Y:S01]  /*22570*/  @!P5 IMAD.IADD R10, R10, 0x1, -R0.reuse ;  /* 0x000000010a0ad824 */ /* 0x100fe200078e0a00 */
[----:B------:R-:W-:Y:S02]  /*22580*/  ISETP.GE.AND P5, PT, R25, RZ, PT ;  /* 0x000000ff1900720c */ /* 0x000fe40003fa6270 */
[----:B------:R-:W2:Y:S01]  /*22590*/  LDL.LU R25, [R1+0xae8] ;  /* 0x000ae80001197983 */ /* 0x000ea20000300800 */
[----:B------:R-:W-:Y:S01]  /*225a0*/  @!P2 IMAD.IADD R7, R7, 0x1, -R0 ;  /* 0x000000010707a824 */ /* 0x000fe200078e0a00 */
[----:B------:R-:W-:Y:S02]  /*225b0*/  ISETP.GE.AND P2, PT, R26, RZ, PT ;  /* 0x000000ff1a00720c */ /* 0x000fe40003f46270 */
[----:B------:R-:W3:Y:S01]  /*225c0*/  LDL.LU R26, [R1+0xaec] ;  /* 0x000aec00011a7983 */ /* 0x000ee20000300800 */
[----:B-----5:R-:W-:-:S05]  /*225d0*/  IABS R4, R21 ;  /* 0x0000001500047213 */ /* 0x020fca0000000000 */
[----:B------:R-:W-:-:S04]  /*225e0*/  IMAD.HI.U32 R14, R9, R4, RZ ;  /* 0x00000004090e7227 */ /* 0x000fc800078e00ff */
[----:B------:R-:W-:-:S04]  /*225f0*/  IMAD.MOV R14, RZ, RZ, -R14 ;  /* 0x000000ffff0e7224 */ /* 0x000fc800078e0a0e */
[----:B------:R-:W-:Y:S01]  /*22600*/  IMAD R4, R0, R14, R4 ;  /* 0x0000000e00047224 */ /* 0x000fe200078e0204 */
[----:B------:R-:W-:-:S04]  /*22610*/  IABS R6, R20 ;  /* 0x0000001400067213 */ /* 0x000fc80000000000 */
[C---:B------:R-:W-:Y:S01]  /*22620*/  ISETP.GT.U32.AND P4, PT, R0.reuse, R4, PT ;  /* 0x000000040000720c */ /* 0x040fe20003f84070 */
[----:B------:R-:W-:Y:S01]  /*22630*/  IMAD.HI.U32 R5, R9, R6, RZ ;  /* 0x0000000609057227 */ /* 0x000fe200078e00ff */
[----:B------:R-:W-:Y:S03]  /*22640*/  STL [R1+0x148], R15 ;  /* 0x0001480f01007387 */ /* 0x000fe60000100800 */
[----:B------:R-:W-:Y:S01]  /*22650*/  IMAD.MOV R5, RZ, RZ, -R5 ;  /* 0x000000ffff057224 */ /* 0x000fe200078e0a05 */
[----:B------:R-:W-:Y:S03]  /*22660*/  STL [R1+0x144], R13 ;  /* 0x0001440d01007387 */ /* 0x000fe60000100800 */
[----:B------:R-:W-:Y:S01]  /*22670*/  IMAD R6, R0, R5, R6 ;  /* 0x0000000500067224 */ /* 0x000fe200078e0206 */
[----:B------:R-:W-:Y:S01]  /*22680*/  STL [R1+0x184], R12 ;  /* 0x0001840c01007387 */ /* 0x000fe20000100800 */
[----:B------:R-:W-:-:S02]  /*22690*/  IABS R5, R24 ;  /* 0x0000001800057213 */ /* 0x000fc40000000000 */
[----:B------:R-:W-:Y:S01]  /*226a0*/  @!P4 IMAD.IADD R4, R4, 0x1, -R0 ;  /* 0x000000010404c824 */ /* 0x000fe200078e0a00 */
[----:B------:R1:W-:Y:S01]  /*226b0*/  STL [R1+0x194], R11 ;  /* 0x0001940b01007387 */ /* 0x0003e20000100800 */
[----:B------:R-:W-:-:S03]  /*226c0*/  ISETP.GE.AND P4, PT, R24, RZ, PT ;  /* 0x000000ff1800720c */ /* 0x000fc60003f86270 */
[----:B------:R-:W5:Y:S01]  /*226d0*/  LDL.LU R24, [R1+0xaf0] ;  /* 0x000af00001187983 */ /* 0x000f620000300800 */
[C---:B------:R-:W-:Y:S02]  /*226e0*/  ISETP.GT.U32.AND P0, PT, R0.reuse, R6, PT ;  /* 0x000000060000720c */ /* 0x040fe40003f04070 */
[----:B0-----:R-:W-:Y:S01]  /*226f0*/  IABS R8, R22 ;  /* 0x0000001600087213 */ /* 0x001fe20000000000 */
[----:B------:R-:W5:Y:S01]  /*22700*/  LDL.LU R18, [R1+0xaf4] ;  /* 0x000af40001127983 */ /* 0x000f620000300800 */
[----:B------:R-:W-:-:S03]  /*22710*/  ISETP.GT.U32.AND P1, PT, R0, R7, PT ;  /* 0x000000070000720c */ /* 0x000fc60003f24070 */
[----:B------:R-:W-:-:S04]  /*22720*/  IMAD.HI.U32 R2, R9, R8, RZ ;  /* 0x0000000809027227 */ /* 0x000fc800078e00ff */
[----:B-1----:R-:W-:-:S04]  /*22730*/  IMAD.HI.U32 R11, R9, R5, RZ ;  /* 0x00000005090b7227 */ /* 0x002fc800078e00ff */
[----:B------:R-:W-:Y:S01]  /*22740*/  @!P0 IMAD.IADD R6, R6, 0x1, -R0 ;  /* 0x0000000106068824 */ /* 0x000fe200078e0a00 */
[C---:B------:R-:W-:Y:S01]  /*22750*/  ISETP.GT.U32.AND P0, PT, R0.reuse, R10, PT ;  /* 0x0000000a0000720c */ /* 0x040fe20003f04070 */
[----:B------:R-:W-:Y:S02]  /*22760*/  IMAD.MOV R2, RZ, RZ, -R2 ;  /* 0x000000ffff027224 */ /* 0x000fe400078e0a02 */
[----:B------:R-:W-:Y:S01]  /*22770*/  IMAD.MOV R11, RZ, RZ, -R11 ;  /* 0x000000ffff0b7224 */ /* 0x000fe200078e0a0b */
[C---:B------:R-:W-:Y:S01]  /*22780*/  ISETP.GT.U32.AND P3, PT, R0.reuse, R6, PT ;  /* 0x000000060000720c */ /* 0x040fe20003f64070 */
[C---:B------:R-:W-:Y:S02]  /*22790*/  IMAD R8, R0.reuse, R2, R8 ;  /* 0x0000000200087224 */ /* 0x040fe400078e0208 */
[----:B------:R-:W-:Y:S02]  /*227a0*/  @!P1 IMAD.IADD R7, R7, 0x1, -R0 ;  /* 0x0000000107079824 */ /* 0x000fe400078e0a00 */
[----:B------:R-:W-:Y:S01]  /*227b0*/  IMAD R5, R0, R11, R5 ;  /* 0x0000000b00057224 */ /* 0x000fe200078e0205 */
[----:B------:R-:W-:-:S02]  /*227c0*/  ISETP.GE.AND P6, PT, R20, RZ, PT ;  /* 0x000000ff1400720c */ /* 0x000fc40003fc6270 */
[C---:B------:R-:W-:Y:S01]  /*227d0*/  ISETP.GT.U32.AND P1, PT, R0.reuse, R8, PT ;  /* 0x000000080000720c */ /* 0x040fe20003f24070 */
[----:B------:R-:W-:Y:S01]  /*227e0*/  @!P2 IMAD.MOV R7, RZ, RZ, -R7 ;  /* 0x000000ffff07a224 */ /* 0x000fe200078e0a07 */
[----:B------:R-:W-:Y:S01]  /*227f0*/  ISETP.GT.U32.AND P2, PT, R0, R5, PT ;  /* 0x000000050000720c */ /* 0x000fe20003f44070 */
[----:B------:R-:W-:Y:S01]  /*22800*/  @!P0 IMAD.IADD R10, R10, 0x1, -R0 ;  /* 0x000000010a0a8824 */ /* 0x000fe200078e0a00 */
[----:B------:R-:W5:Y:S01]  /*22810*/  LDL.LU R20, [R1+0xaf8] ;  /* 0x000af80001147983 */ /* 0x000f620000300800 */
[----:B------:R-:W-:Y:S02]  /*22820*/  ISETP.GE.AND P0, PT, R21, RZ, PT ;  /* 0x000000ff1500720c */ /* 0x000fe40003f06270 */
[----:B------:R-:W-:Y:S01]  /*22830*/  IMAD.MOV.U32 R12, RZ, RZ, R10 ;  /* 0x000000ffff0c7224 */ /* 0x000fe200078e000a */
[----:B------:R-:W5:Y:S01]  /*22840*/  LDL.LU R21, [R1+0xafc] ;  /* 0x000afc0001157983 */ /* 0x000f620000300800 */
[----:B------:R-:W-:Y:S02]  /*22850*/  @!P3 IMAD.IADD R6, R6, 0x1, -R0 ;  /* 0x000000010606b824 */ /* 0x000fe400078e0a00 */
[----:B------:R-:W-:-:S02]  /*22860*/  @!P5 IMAD.MOV R12, RZ, RZ, -R12 ;  /* 0x000000ffff0cd224 */ /* 0x000fc400078e0a0c */
[----:B------:R-:W-:Y:S02]  /*22870*/  @!P1 IMAD.IADD R8, R8, 0x1, -R0 ;  /* 0x0000000108089824 */ /* 0x000fe400078e0a00 */
[----:B------:R-:W-:Y:S01]  /*22880*/  @!P6 IMAD.MOV R6, RZ, RZ, -R6 ;  /* 0x000000ffff06e224 */ /* 0x000fe200078e0a06 */
[----:B------:R-:W-:Y:S01]  /*22890*/  STL [R1+0x190], R12 ;  /* 0x0001900c01007387 */ /* 0x000fe20000100800 */
[----:B------:R-:W-:Y:S01]  /*228a0*/  @!P2 IMAD.IADD R5, R5, 0x1, -R0 ;  /* 0x000000010505a824 */ /* 0x000fe200078e0a00 */
[----:B------:R-:W-:Y:S02]  /*228b0*/  ISETP.GT.U32.AND P5, PT, R0, R8, PT ;  /* 0x000000080000720c */ /* 0x000fe40003fa4070 */
[----:B------:R-:W-:Y:S04]  /*228c0*/  STL [R1+0x18c], R7 ;  /* 0x00018c0701007387 */ /* 0x000fe80000100800 */
[----:B------:R5:W-:Y:S01]  /*228d0*/  STL [R1+0x188], R6 ;  /* 0x0001880601007387 */ /* 0x000be20000100800 */
[----:B----4-:R-:W-:-:S05]  /*228e0*/  IABS R2, R23 ;  /* 0x0000001700027213 */ /* 0x010fca0000000000 */
[----:B------:R-:W-:-:S04]  /*228f0*/  IMAD.HI.U32 R10, R9, R2, RZ ;  /* 0x00000002090a7227 */ /* 0x000fc800078e00ff */
[----:B------:R-:W-:-:S04]  /*22900*/  IMAD.MOV R10, RZ, RZ, -R10 ;  /* 0x000000ffff0a7224 */ /* 0x000fc800078e0a0a */
[----:B------:R-:W-:Y:S02]  /*22910*/  IMAD R2, R0, R10, R2 ;  /* 0x0000000a00027224 */ /* 0x000fe400078e0202 */
[----:B------:R-:W-:Y:S01]  /*22920*/  @!P5 IMAD.IADD R8, R8, 0x1, -R0 ;  /* 0x000000010808d824 */ /* 0x000fe200078e0a00 */
[----:B------:R-:W-:Y:S02]  /*22930*/  ISETP.GE.AND P3, PT, R22, RZ, PT ;  /* 0x000000ff1600720c */ /* 0x000fe40003f66270 */
[C---:B------:R-:W-:Y:S02]  /*22940*/  ISETP.GT.U32.AND P5, PT, R0.reuse, R2, PT ;  /* 0x000000020000720c */ /* 0x040fe40003fa4070 */
[----:B------:R-:W-:-:S11]  /*22950*/  ISETP.GT.U32.AND P1, PT, R0, R4, PT ;  /* 0x000000040000720c */ /* 0x000fd60003f24070 */
[----:B------:R-:W-:Y:S01]  /*22960*/  @!P5 IMAD.IADD R2, R2, 0x1, -R0 ;  /* 0x000000010202d824 */ /* 0x000fe200078e0a00 */
[----:B------:R-:W-:Y:S01]  /*22970*/  ISETP.GT.U32.AND P5, PT, R0, R5, PT ;  /* 0x000000050000720c */ /* 0x000fe20003fa4070 */
[----:B------:R-:W-:Y:S02]  /*22980*/  @!P3 IMAD.MOV R8, RZ, RZ, -R8 ;  /* 0x000000ffff08b224 */ /* 0x000fe400078e0a08 */
[----:B------:R-:W-:-:S04]  /*22990*/  @!P1 IMAD.IADD R4, R4, 0x1, -R0 ;  /* 0x0000000104049824 */ /* 0x000fc800078e0a00 */
[----:B------:R-:W-:-:S04]  /*229a0*/  IMAD.MOV.U32 R13, RZ, RZ, R4 ;  /* 0x000000ffff0d7224 */ /* 0x000fc800078e0004 */
[----:B------:R-:W-:Y:S02]  /*229b0*/  @!P0 IMAD.MOV R13, RZ, RZ, -R13 ;  /* 0x000000ffff0d8224 */ /* 0x000fe400078e0a0d */
[----:B------:R-:W-:-:S04]  /*229c0*/  @!P5 IMAD.IADD R5, R5, 0x1, -R0 ;  /* 0x000000010505d824 */ /* 0x000fc800078e0a00 */
[----:B------:R-:W-:Y:S01]  /*229d0*/  @!P4 IMAD.MOV R5, RZ, RZ, -R5 ;  /* 0x000000ffff05c224 */ /* 0x000fe200078e0a05 */
[----:B---3--:R-:W-:Y:S02]  /*229e0*/  IABS R11, R26 ;  /* 0x0000001a000b7213 */ /* 0x008fe40000000000 */
[----:B------:R-:W-:Y:S01]  /*229f0*/  ISETP.GE.AND P2, PT, R26, RZ, PT ;  /* 0x000000ff1a00720c */ /* 0x000fe20003f46270 */
[----:B------:R-:W-:Y:S02]  /*22a00*/  IMAD.MOV.U32 R26, RZ, RZ, R29 ;  /* 0x000000ffff1a7224 */ /* 0x000fe400078e001d */
[----:B------:R-:W3:Y:S01]  /*22a10*/  LDL.LU R29, [R1+0xb00] ;  /* 0x000b0000011d7983 */ /* 0x000ee20000300800 */
[----:B--2---:R-:W-:-:S03]  /*22a20*/  IABS R14, R25 ;  /* 0x00000019000e7213 */ /* 0x004fc60000000000 */
[----:B------:R-:W2:Y:S02]  /*22a30*/  LDL.LU R22, [R1+0xb04] ;  /* 0x000b040001167983 */ /* 0x000ea40000300800 */
[----:B------:R-:W-:-:S04]  /*22a40*/  IMAD.HI.U32 R10, R9, R14, RZ ;  /* 0x0000000e090a7227 */ /* 0x000fc800078e00ff */
[----:B------:R-:W-:-:S04]  /*22a50*/  IMAD.MOV R10, RZ, RZ, -R10 ;  /* 0x000000ffff0a7224 */ /* 0x000fc800078e0a0a */
[----:B------:R-:W-:-:S05]  /*22a60*/  IMAD R14, R0, R10, R14 ;  /* 0x0000000a000e7224 */ /* 0x000fca00078e020e */
[----:B------:R-:W-:Y:S01]  /*22a70*/  ISETP.GT.U32.AND P3, PT, R0, R14, PT ;  /* 0x0000000e0000720c */ /* 0x000fe20003f64070 */
[----:B------:R0:W-:Y:S01]  /*22a80*/  STL [R1+0x17c], R13 ;  /* 0x00017c0d01007387 */ /* 0x0001e20000100800 */
[----:B------:R-:W-:-:S03]  /*22a90*/  ISETP.GE.AND P1, PT, R25, RZ, PT ;  /* 0x000000ff1900720c */ /* 0x000fc60003f26270 */
[----:B------:R-:W4:Y:S04]  /*22aa0*/  LDL.LU R25, [R1+0xb08] ;  /* 0x000b080001197983 */ /* 0x000f280000300800 */
[----:B------:R1:W-:Y:S04]  /*22ab0*/  STL [R1+0x178], R8 ;  /* 0x0001780801007387 */ /* 0x0003e80000100800 */
[----:B------:R-:W-:Y:S01]  /*22ac0*/  @!P3 IMAD.IADD R14, R14, 0x1, -R0 ;  /* 0x000000010e0eb824 */ /* 0x000fe200078e0a00 */
[----:B-----5:R-:W-:Y:S02]  /*22ad0*/  IABS R6, R24 ;  /* 0x0000001800067213 */ /* 0x020fe40000000000 */
[----:B------:R-:W-:Y:S01]  /*22ae0*/  ISETP.GE.AND P3, PT, R24, RZ, PT ;  /* 0x000000ff1800720c */ /* 0x000fe20003f66270 */
[----:B------:R-:W-:Y:S01]  /*22af0*/  IMAD.MOV.U32 R24, RZ, RZ, R27 ;  /* 0x000000ffff187224 */ /* 0x000fe200078e001b */
[----:B------:R-:W-:Y:S01]  /*22b00*/  STL [R1+0x140], R5 ;  /* 0x0001400501007387 */ /* 0x000fe20000100800 */
[----:B------:R-:W-:-:S03]  /*22b10*/  IMAD.MOV.U32 R27, RZ, RZ, R28 ;  /* 0x000000ffff1b7224 */ /* 0x000fc600078e001c */
[----:B------:R-:W5:Y:S01]  /*22b20*/  LDL.LU R28, [R1+0xb0c] ;  /* 0x000b0c00011c7983 */ /* 0x000f620000300800 */
[----:B------:R-:W-:-:S03]  /*22b30*/  ISETP.GE.AND P6, PT, R23, RZ, PT ;  /* 0x000000ff1700720c */ /* 0x000fc60003fc6270 */
[----:B------:R-:W5:Y:S01]  /*22b40*/  LDL.LU R23, [R1+0xb10] ;  /* 0x000b100001177983 */ /* 0x000f620000300800 */
[----:B------:R-:W-:-:S04]  /*22b50*/  IMAD.HI.U32 R7, R9, R11, RZ ;  /* 0x0000000b09077227 */ /* 0x000fc800078e00ff */
[----:B------:R-:W-:-:S04]  /*22b60*/  IMAD.MOV R7, RZ, RZ, -R7 ;  /* 0x000000ffff077224 */ /* 0x000fc800078e0a07 */
[C---:B------:R-:W-:Y:S01]  /*22b70*/  IMAD R11, R0.reuse, R7, R11 ;  /* 0x00000007000b7224 */ /* 0x040fe200078e020b */
[----:B------:R-:W-:-:S04]  /*22b80*/  ISETP.GT.U32.AND P0, PT, R0, R2, PT ;  /* 0x000000020000720c */ /* 0x000fc80003f04070 */
[----:B------:R-:W-:Y:S01]  /*22b90*/  ISETP.GT.U32.AND P5, PT, R0, R11, PT ;  /* 0x0000000b0000720c */ /* 0x000fe20003fa4070 */
[----:B------:R-:W-:Y:S01]  /*22ba0*/  IMAD.HI.U32 R7, R9, R6, RZ ;  /* 0x0000000609077227 */ /* 0x000fe200078e00ff */
[----:B------:R-:W-:-:S03]  /*22bb0*/  IABS R12, R18 ;  /* 0x00000012000c7213 */ /* 0x000fc60000000000 */
[----:B------:R-:W-:Y:S01]  /*22bc0*/  IMAD.MOV R7, RZ, RZ, -R7 ;  /* 0x000000ffff077224 */ /* 0x000fe200078e0a07 */
[----:B------:R-:W-:Y:S01]  /*22bd0*/  IABS R4, R20 ;  /* 0x0000001400047213 */ /* 0x000fe20000000000 */
[----:B0-----:R-:W-:Y:S01]  /*22be0*/  IMAD.HI.U32 R13, R9, R12, RZ ;  /* 0x0000000c090d7227 */ /* 0x001fe200078e00ff */
[----:B------:R-:W-:-:S03]  /*22bf0*/  IABS R10, R21 ;  /* 0x00000015000a7213 */ /* 0x000fc60000000000 */
[----:B------:R-:W-:Y:S02]  /*22c00*/  IMAD R6, R0, R7, R6 ;  /* 0x0000000700067224 */ /* 0x000fe400078e0206 */
[----:B-1----:R-:W-:-:S04]  /*22c10*/  IMAD.HI.U32 R8, R9, R4, RZ ;  /* 0x0000000409087227 */ /* 0x002fc800078e00ff */
[--C-:B------:R-:W-:Y:S01]  /*22c20*/  @!P5 IMAD.IADD R11, R11, 0x1, -R0.reuse ;  /* 0x000000010b0bd824 */ /* 0x100fe200078e0a00 */
[----:B------:R-:W-:Y:S01]  /*22c30*/  ISETP.GT.U32.AND P5, PT, R0, R14, PT ;  /* 0x0000000e0000720c */ /* 0x000fe20003fa4070 */
[----:B------:R-:W-:Y:S02]  /*22c40*/  IMAD.MOV R13, RZ, RZ, -R13 ;  /* 0x000000ffff0d7224 */ /* 0x000fe400078e0a0d */
[----:B------:R-:W-:Y:S01]  /*22c50*/  @!P0 IMAD.IADD R2, R2, 0x1, -R0 ;  /* 0x0000000102028824 */ /* 0x000fe200078e0a00 */
[C---:B------:R-:W-:Y:S01]  /*22c60*/  ISETP.GT.U32.AND P0, PT, R0.reuse, R6, PT ;  /* 0x000000060000720c */ /* 0x040fe20003f04070 */
[----:B------:R-:W-:Y:S01]  /*22c70*/  IMAD.MOV R8, RZ, RZ, -R8 ;  /* 0x000000ffff087224 */ /* 0x000fe200078e0a08 */
[----:B------:R-:W-:Y:S01]  /*22c80*/  ISETP.GT.U32.AND P4, PT, R0, R11, PT ;  /* 0x0000000b0000720c */ /* 0x000fe20003f84070 */
[----:B------:R-:W-:-:S04]  /*22c90*/  IMAD.HI.U32 R7, R9, R10, RZ ;  /* 0x0000000a09077227 */ /* 0x000fc800078e00ff */
[C---:B------:R-:W-:Y:S02]  /*22ca0*/  IMAD R12, R0.reuse, R13, R12 ;  /* 0x0000000d000c7224 */ /* 0x040fe400078e020c */
[C---:B------:R-:W-:Y:S02]  /*22cb0*/  IMAD R4, R0.reuse, R8, R4 ;  /* 0x0000000800047224 */ /* 0x040fe400078e0204 */
[----:B------:R-:W-:Y:S02]  /*22cc0*/  IMAD.MOV R7, RZ, RZ, -R7 ;  /* 0x000000ffff077224 */ /* 0x000fe400078e0a07 */
[----:B------:R-:W-:Y:S01]  /*22cd0*/  @!P6 IMAD.MOV R2, RZ, RZ, -R2 ;  /* 0x000000ffff02e224 */ /* 0x000fe200078e0a02 */
[C---:B------:R-:W-:Y:S01]  /*22ce0*/  ISETP.GT.U32.AND P6, PT, R0.reuse, R12, PT ;  /* 0x0000000c0000720c */ /* 0x040fe20003fc4070 */
[----:B------:R-:W-:Y:S02]  /*22cf0*/  IMAD R10, R0, R7, R10 ;  /* 0x00000007000a7224 */ /* 0x000fe400078e020a */
[--C-:B------:R-:W-:Y:S01]  /*22d00*/  @!P5 IMAD.IADD R14, R14, 0x1, -R0.reuse ;  /* 0x000000010e0ed824 */ /* 0x100fe200078e0a00 */
[----:B------:R-:W-:Y:S01]  /*22d10*/  ISETP.GT.U32.AND P5, PT, R0, R4, PT ;  /* 0x000000040000720c */ /* 0x000fe20003fa4070 */
[----:B------:R-:W-:-:S02]  /*22d20*/  @!P0 IMAD.IADD R6, R6, 0x1, -R0 ;  /* 0x0000000106068824 */ /* 0x000fc400078e0a00 */
[----:B------:R-:W-:Y:S01]  /*22d30*/  @!P4 IMAD.IADD R11, R11, 0x1, -R0 ;  /* 0x000000010b0bc824 */ /* 0x000fe200078e0a00 */
[C---:B------:R-:W-:Y:S02]  /*22d40*/  ISETP.GT.U32.AND P4, PT, R0.reuse, R10, PT ;  /* 0x0000000a0000720c */ /* 0x040fe40003f84070 */
[----:B------:R-:W-:-:S03]  /*22d50*/  ISETP.GT.U32.AND P0, PT, R0, R6, PT ;  /* 0x000000060000720c */ /* 0x000fc60003f04070 */
[----:B------:R-:W-:Y:S02]  /*22d60*/  @!P6 IMAD.IADD R12, R12, 0x1, -R0 ;  /* 0x000000010c0ce824 */ /* 0x000fe400078e0a00 */
[----:B------:R-:W-:Y:S02]  /*22d70*/  @!P1 IMAD.MOV R14, RZ, RZ, -R14 ;  /* 0x000000ffff0e9224 */ /* 0x000fe400078e0a0e */
[----:B------:R-:W-:Y:S01]  /*22d80*/  @!P5 IMAD.IADD R4, R4, 0x1, -R0 ;  /* 0x000000010404d824 */ /* 0x000fe200078e0a00 */
[----:B------:R-:W-:-:S03]  /*22d90*/  ISETP.GT.U32.AND P1, PT, R0, R12, PT ;  /* 0x0000000c0000720c */ /* 0x000fc60003f24070 */
[--C-:B------:R-:W-:Y:S01]  /*22da0*/  @!P4 IMAD.IADD R10, R10, 0x1, -R0.reuse ;  /* 0x000000010a0ac824 */ /* 0x100fe200078e0a00 */
[----:B------:R-:W-:Y:S01]  /*22db0*/  ISETP.GT.U32.AND P4, PT, R0, R4, PT ;  /* 0x000000040000720c */ /* 0x000fe20003f84070 */
[----:B------:R-:W-:Y:S01]  /*22dc0*/  @!P0 IMAD.IADD R6, R6, 0x1, -R0 ;  /* 0x0000000106068824 */ /* 0x000fe200078e0a00 */
[----:B------:R-:W-:Y:S02]  /*22dd0*/  ISETP.GE.AND P0, PT, R18, RZ, PT ;  /* 0x000000ff1200720c */ /* 0x000fe40003f06270 */
[----:B------:R-:W-:-:S05]  /*22de0*/  ISETP.GE.AND P5, PT, R20, RZ, PT ;  /* 0x000000ff1400720c */ /* 0x000fca0003fa6270 */
[--C-:B------:R-:W-:Y:S01]  /*22df0*/  @!P1 IMAD.IADD R12, R12, 0x1, -R0.reuse ;  /* 0x000000010c0c9824 */ /* 0x100fe200078e0a00 */
[----:B------:R-:W-:Y:S03]  /*22e00*/  STL [R1+0x94], R2 ;  /* 0x0000940201007387 */ /* 0x000fe60000100800 */
[----:B------:R-:W-:Y:S01]  /*22e10*/  @!P4 IMAD.IADD R4, R4, 0x1, -R0 ;  /* 0x000000010404c824 */ /* 0x000fe200078e0a00 */
[----:B------:R0:W-:Y:S01]  /*22e20*/  STL [R1+0x74], R14 ;  /* 0x0000740e01007387 */ /* 0x0001e20000100800 */
[----:B------:R-:W-:Y:S02]  /*22e30*/  @!P2 IMAD.MOV R11, RZ, RZ, -R11 ;  /* 0x000000ffff0ba224 */ /* 0x000fe400078e0a0b */
[----:B------:R-:W-:Y:S02]  /*22e40*/  @!P0 IMAD.MOV R12, RZ, RZ, -R12 ;  /* 0x000000ffff0c8224 */ /* 0x000fe400078e0a0c */
[----:B0-----:R-:W-:Y:S01]  /*22e50*/  IMAD.MOV.U32 R14, RZ, RZ, R4 ;  /* 0x000000ffff0e7224 */ /* 0x001fe200078e0004 */
[----:B------:R0:W-:Y:S03]  /*22e60*/  STL [R1+0x70], R11 ;  /* 0x0000700b01007387 */ /* 0x0001e60000100800 */
[----:B------:R-:W-:Y:S01]  /*22e70*/  @!P5 IMAD.MOV R14, RZ, RZ, -R14 ;  /* 0x000000ffff0ed224 */ /* 0x000fe200078e0a0e */
[----:B---3--:R-:W-:-:S05]  /*22e80*/  IABS R8, R29 ;  /* 0x0000001d00087213 */ /* 0x008fca0000000000 */
[----:B------:R-:W-:-:S04]  /*22e90*/  IMAD.HI.U32 R7, R9, R8, RZ ;  /* 0x0000000809077227 */ /* 0x000fc800078e00ff */
[----:B------:R-:W-:Y:S01]  /*22ea0*/  IMAD.MOV R7, RZ, RZ, -R7 ;  /* 0x000000ffff077224 */ /* 0x000fe200078e0a07 */
[----:B--2---:R-:W-:-:S03]  /*22eb0*/  IABS R5, R22 ;  /* 0x0000001600057213 */ /* 0x004fc60000000000 */
[----:B------:R-:W-:Y:S02]  /*22ec0*/  IMAD R8, R0, R7, R8 ;  /* 0x0000000700087224 */ /* 0x000fe400078e0208 */
[----:B------:R-:W-:-:S03]  /*22ed0*/  IMAD.HI.U32 R13, R9, R5, RZ ;  /* 0x00000005090d7227 */ /* 0x000fc600078e00ff */
[----:B------:R-:W-:Y:S01]  /*22ee0*/  ISETP.GT.U32.AND P6, PT, R0, R8, PT ;  /* 0x000000080000720c */ /* 0x000fe20003fc4070 */
[----:B------:R-:W-:-:S04]  /*22ef0*/  IMAD.MOV R13, RZ, RZ, -R13 ;  /* 0x000000ffff0d7224 */ /* 0x000fc800078e0a0d */
[----:B------:R-:W-:Y:S02]  /*22f00*/  IMAD R5, R0, R13, R5 ;  /* 0x0000000d00057224 */ /* 0x000fe400078e0205 */
[----:B------:R-:W-:-:S03]  /*22f10*/  IMAD.MOV.U32 R13, RZ, RZ, R6 ;  /* 0x000000ffff0d7224 */ /* 0x000fc600078e0006 */
[----:B------:R-:W-:-:S03]  /*22f20*/  ISETP.GT.U32.AND P1, PT, R0, R5, PT ;  /* 0x000000050000720c */ /* 0x000fc60003f24070 */
[--C-:B------:R-:W-:Y:S01]  /*22f30*/  @!P6 IMAD.IADD R8, R8, 0x1, -R0.reuse ;  /* 0x000000010808e824 */ /* 0x100fe200078e0a00 */
[----:B------:R-:W-:Y:S01]  /*22f40*/  ISETP.GT.U32.AND P6, PT, R0, R10, PT ;  /* 0x0000000a0000720c */ /* 0x000fe20003fc4070 */
[----:B------:R-:W-:Y:S01]  /*22f50*/  @!P3 IMAD.MOV R13, RZ, RZ, -R13 ;  /* 0x000000ffff0db224 */ /* 0x000fe200078e0a0d */
[----:B------:R-:W-:Y:S02]  /*22f60*/  ISETP.GE.AND P3, PT, R21, RZ, PT ;  /* 0x000000ff1500720c */ /* 0x000fe40003f66270 */
[----:B----4-:R-:W-:Y:S02]  /*22f70*/  IABS R2, R25 ;  /* 0x0000001900027213 */ /* 0x010fe40000000000 */
[----:B------:R1:W-:Y:S03]  /*22f80*/  STL [R1+0x6c], R13 ;  /* 0x00006c0d01007387 */ /* 0x0003e60000100800 */
[----:B------:R-:W-:Y:S01]  /*22f90*/  @!P1 IMAD.IADD R5, R5, 0x1, -R0 ;  /* 0x0000000105059824 */ /* 0x000fe200078e0a00 */
[----:B------:R-:W-:-:S03]  /*22fa0*/  ISETP.GE.AND P1, PT, R25, RZ, PT ;  /* 0x000000ff1900720c */ /* 0x000fc60003f26270 */
[----:B------:R-:W-:Y:S01]  /*22fb0*/  @!P6 IMAD.IADD R10, R10, 0x1, -R0 ;  /* 0x000000010a0ae824 */ /* 0x000fe200078e0a00 */
[----:B------:R-:W-:Y:S01]  /*22fc0*/  STL [R1+0x68], R12 ;  /* 0x0000680c01007387 */ /* 0x000fe20000100800 */
[----:B-----5:R-:W-:Y:S02]  /*22fd0*/  IABS R6, R28 ;  /* 0x0000001c00067213 */ /* 0x020fe40000000000 */
[----:B------:R-:W-:Y:S01]  /*22fe0*/  @!P3 IMAD.MOV R10, RZ, RZ, -R10 ;  /* 0x000000ffff0ab224 */ /* 0x000fe200078e0a0a */
[----:B------:R-:W2:Y:S01]  /*22ff0*/  LDL.LU R25, [R1+0xb20] ;  /* 0x000b200001197983 */ /* 0x000ea20000300800 */
[----:B------:R-:W-:-:S03]  /*23000*/  ISETP.GE.AND P3, PT, R28, RZ, PT ;  /* 0x000000ff1c00720c */ /* 0x000fc60003f66270 */
[----:B------:R3:W-:Y:S04]  /*23010*/  STL [R1+0x64], R14 ;  /* 0x0000640e01007387 */ /* 0x0007e80000100800 */
[----:B------:R-:W4:Y:S01]  /*23020*/  LDL.LU R28, [R1+0xb24] ;  /* 0x000b2400011c7983 */ /* 0x000f220000300800 */
[----:B------:R-:W-:-:S04]  /*23030*/  IMAD.HI.U32 R7, R9, R2, RZ ;  /* 0x0000000209077227 */ /* 0x000fc800078e00ff */
[----:B------:R-:W-:-:S04]  /*23040*/  IMAD.MOV R7, RZ, RZ, -R7 ;  /* 0x000000ffff077224 */ /* 0x000fc800078e0a07 */
[----:B------:R-:W-:-:S05]  /*23050*/  IMAD R2, R0, R7, R2 ;  /* 0x0000000700027224 */ /* 0x000fca00078e0202 */
[C---:B------:R-:W-:Y:S02]  /*23060*/  ISETP.GT.U32.AND P6, PT, R0.reuse, R2, PT ;  /* 0x000000020000720c */ /* 0x040fe40003fc4070 */
[----:B------:R-:W-:Y:S02]  /*23070*/  ISETP.GT.U32.AND P2, PT, R0, R8, PT ;  /* 0x000000080000720c */ /* 0x000fe40003f44070 */
[----:B------:R-:W-:Y:S02]  /*23080*/  ISETP.GE.AND P4, PT, R29, RZ, PT ;  /* 0x000000ff1d00720c */ /* 0x000fe40003f86270 */
[----:B------:R-:W-:-:S05]  /*23090*/  IABS R29, R23 ;  /* 0x00000017001d7213 */ /* 0x000fca0000000000 */
[----:B0-----:R-:W-:-:S04]  /*230a0*/  IMAD.HI.U32 R11, R9, R29, RZ ;  /* 0x0000001d090b7227 */ /* 0x001fc800078e00ff */
[----:B------:R-:W-:Y:S01]  /*230b0*/  @!P6 IMAD.IADD R2, R2, 0x1, -R0 ;  /* 0x000000010202e824 */ /* 0x000fe200078e0a00 */
[----:B------:R-:W-:Y:S01]  /*230c0*/  ISETP.GT.U32.AND P0, PT, R0, R5, PT ;  /* 0x000000050000720c */ /* 0x000fe20003f04070 */
[----:B------:R-:W-:-:S03]  /*230d0*/  IMAD.MOV R11, RZ, RZ, -R11 ;  /* 0x000000ffff0b7224 */ /* 0x000fc600078e0a0b */
[----:B------:R-:W-:Y:S01]  /*230e0*/  ISETP.GT.U32.AND P6, PT, R0, R2, PT ;  /* 0x000000020000720c */ /* 0x000fe20003fc4070 */
[----:B------:R-:W-:Y:S01]  /*230f0*/  @!P2 IMAD.IADD R8, R8, 0x1, -R0 ;  /* 0x000000010808a824 */ /* 0x000fe200078e0a00 */
[----:B------:R-:W-:Y:S01]  /*23100*/  ISETP.GE.AND P2, PT, R22, RZ, PT ;  /* 0x000000ff1600720c */ /* 0x000fe20003f46270 */
[C---:B------:R-:W-:Y:S01]  /*23110*/  IMAD R29, R0.reuse, R11, R29 ;  /* 0x0000000b001d7224 */ /* 0x040fe200078e021d */
[----:B------:R-:W-:Y:S01]  /*23120*/  IABS R7, R24 ;  /* 0x0000001800077213 */ /* 0x000fe20000000000 */
[----:B------:R-:W-:Y:S02]  /*23130*/  @!P4 IMAD.MOV R8, RZ, RZ, -R8 ;  /* 0x000000ffff08c224 */ /* 0x000fe400078e0a08 */
[----:B-1----:R-:W-:Y:S01]  /*23140*/  IMAD.HI.U32 R13, R9, R6, RZ ;  /* 0x00000006090d7227 */ /* 0x002fe200078e00ff */
[----:B------:R-:W-:-:S03]  /*23150*/  ISETP.GT.U32.AND P4, PT, R0, R29, PT ;  /* 0x0000001d0000720c */ /* 0x000fc60003f84070 */
[----:B------:R-:W-:Y:S02]  /*23160*/  @!P0 IMAD.IADD R5, R5, 0x1, -R0 ;  /* 0x0000000105058824 */ /* 0x000fe400078e0a00 */
[----:B------:R-:W-:Y:S02]  /*23170*/  IMAD.MOV R13, RZ, RZ, -R13 ;  /* 0x000000ffff0d7224 */ /* 0x000fe400078e0a0d */
[----:B------:R-:W-:-:S04]  /*23180*/  IMAD.HI.U32 R4, R9, R7, RZ ;  /* 0x0000000709047227 */ /* 0x000fc800078e00ff */
[----:B------:R-:W-:Y:S02]  /*23190*/  @!P6 IMAD.IADD R2, R2, 0x1, -R0 ;  /* 0x000000010202e824 */ /* 0x000fe400078e0a00 */
[----:B------:R-:W-:Y:S01]  /*231a0*/  @!P2 IMAD.MOV R5, RZ, RZ, -R5 ;  /* 0x000000ffff05a224 */ /* 0x000fe200078e0a05 */
[----:B------:R-:W-:Y:S01]  /*231b0*/  STL [R1+0x14], R10 ;  /* 0x0000140a01007387 */ /* 0x000fe20000100800 */
[C---:B------:R-:W-:Y:S02]  /*231c0*/  IMAD R6, R0.reuse, R13, R6 ;  /* 0x0000000d00067224 */ /* 0x040fe400078e0206 */
[----:B------:R-:W-:Y:S02]  /*231d0*/  IMAD.MOV R4, RZ, RZ, -R4 ;  /* 0x000000ffff047224 */ /* 0x000fe400078e0a04 */
[----:B------:R-:W-:Y:S01]  /*231e0*/  @!P1 IMAD.MOV R2, RZ, RZ, -R2 ;  /* 0x000000ffff029224 */ /* 0x000fe200078e0a02 */
[----:B------:R4:W-:Y:S01]  /*231f0*/  STL [R1+0x8], R8 ;  /* 0x0000080801007387 */ /* 0x0009e20000100800 */
[----:B------:R-:W-:Y:S01]  /*23200*/  ISETP.GE.AND P0, PT, R23, RZ, PT ;  /* 0x000000ff1700720c */ /* 0x000fe20003f06270 */
[----:B------:R-:W-:-:S02]  /*23210*/  IMAD R7, R0, R4, R7 ;  /* 0x0000000400077224 */ /* 0x000fc400078e0207 */
[----:B------:R-:W5:Y:S01]  /*23220*/  LDL.LU R23, [R1+0xb28] ;  /* 0x000b280001177983 */ /* 0x000f620000300800 */
[--C-:B------:R-:W-:Y:S01]  /*23230*/  @!P4 IMAD.IADD R29, R29, 0x1, -R0.reuse ;  /* 0x000000011d1dc824 */ /* 0x100fe200078e0a00 */
[----:B------:R-:W-:Y:S02]  /*23240*/  ISETP.GT.U32.AND P5, PT, R0, R6, PT ;  /* 0x000000060000720c */ /* 0x000fe40003fa4070 */
[----:B------:R0:W-:Y:S01]  /*23250*/  STL [R1+0x4], R5 ;  /* 0x0000040501007387 */ /* 0x0001e20000100800 */
[----:B------:R-:W-:Y:S02]  /*23260*/  IABS R4, R26 ;  /* 0x0000001a00047213 */ /* 0x000fe40000000000 */
[----:B------:R-:W-:Y:S01]  /*23270*/  ISETP.GE.AND P4, PT, R26, RZ, PT ;  /* 0x000000ff1a00720c */ /* 0x000fe20003f86270 */
[----:B------:R2:W-:Y:S04]  /*23280*/  STL [R1+0x150], R2 ;  /* 0x0001500201007387 */ /* 0x0005e80000100800 */
[----:B------:R-:W5:Y:S03]  /*23290*/  LDL.LU R26, [R1+0xb2c] ;  /* 0x000b2c00011a7983 */ /* 0x000f660000300800 */
[----:B------:R-:W-:-:S05]  /*232a0*/  @!P5 IMAD.IADD R6, R6, 0x1, -R0 ;  /* 0x000000010606d824 */ /* 0x000fca00078e0a00 */
[----:B------:R-:W-:Y:S02]  /*232b0*/  ISETP.GT.U32.AND P5, PT, R0, R6, PT ;  /* 0x000000060000720c */ /* 0x000fe40003fa4070 */
[----:B---3--:R-:W-:-:S11]  /*232c0*/  IABS R14, R27 ;  /* 0x0000001b000e7213 */ /* 0x008fd60000000000 */
[----:B------:R-:W-:Y:S01]  /*232d0*/  @!P5 IMAD.IADD R6, R6, 0x1, -R0 ;  /* 0x000000010606d824 */ /* 0x000fe200078e0a00 */
[----:B------:R-:W-:Y:S02]  /*232e0*/  ISETP.GE.AND P5, PT, R27, RZ, PT ;  /* 0x000000ff1b00720c */ /* 0x000fe40003fa6270 */
[----:B------:R-:W3:Y:S01]  /*232f0*/  LDL.LU R27, [R1+0xb30] ;  /* 0x000b3000011b7983 */ /* 0x000ee20000300800 */
[----:B------:R-:W-:Y:S01]  /*23300*/  ISETP.GT.U32.AND P1, PT, R0, R29, PT ;  /* 0x0000001d0000720c */ /* 0x000fe20003f24070 */
[----:B------:R-:W-:Y:S01]  /*23310*/  IMAD.MOV.U32 R12, RZ, RZ, R6 ;  /* 0x000000ffff0c7224 */ /* 0x000fe200078e0006 */
[----:B------:R-:W-:Y:S02]  /*23320*/  ISETP.GE.AND P2, PT, R24, RZ, PT ;  /* 0x000000ff1800720c */ /* 0x000fe40003f46270 */
[----:B------:R-:W3:Y:S01]  /*23330*/  LDL.LU R24, [R1+0xb34] ;  /* 0x000b340001187983 */ /* 0x000ee20000300800 */
[----:B------:R-:W-:-:S08]  /*23340*/  @!P3 IMAD.MOV R12, RZ, RZ, -R12 ;  /* 0x000000ffff0cb224 */ /* 0x000fd000078e0a0c */
[----:B------:R-:W-:-:S04]  /*23350*/  @!P1 IMAD.IADD R29, R29, 0x1, -R0 ;  /* 0x000000011d1d9824 */ /* 0x000fc800078e0a00 */
[----:B------:R-:W-:Y:S01]  /*23360*/  @!P0 IMAD.MOV R29, RZ, RZ, -R29 ;  /* 0x000000ffff1d8224 */ /* 0x000fe200078e0a1d */
[----:B------:R-:W-:Y:S04]  /*23370*/  STL [R1], R12 ;  /* 0x0000000c01007387 */ /* 0x000fe80000100800 */
[----:B------:R-:W-:Y:S01]  /*23380*/  STL [R1+0x7568], R29 ;  /* 0x0075681d01007387 */ /* 0x000fe20000100800 */
[----:B----4-:R-:W-:Y:S02]  /*23390*/  IABS R8, R28 ;  /* 0x0000001c00087213 */ /* 0x010fe40000000000 */
[----:B------:R-:W-:Y:S02]  /*233a0*/  ISETP.GE.AND P0, PT, R28, RZ, PT ;  /* 0x000000ff1c00720c */ /* 0x000fe40003f06270 */
[----:B------:R-:W4:Y:S01]  /*233b0*/  LDL.LU R28, [R1+0xb38] ;  /* 0x000b3800011c7983 */ /* 0x000f220000300800 */
[----:B0-----:R-:W-:-:S04]  /*233c0*/  IMAD.HI.U32 R5, R9, R4, RZ ;  /* 0x0000000409057227 */ /* 0x001fc800078e00ff */
[----:B------:R-:W-:-:S04]  /*233d0*/  IMAD.MOV R5, RZ, RZ, -R5 ;  /* 0x000000ffff057224 */ /* 0x000fc800078e0a05 */
[----:B------:R-:W-:-:S05]  /*233e0*/  IMAD R4, R0, R5, R4 ;  /* 0x0000000500047224 */ /* 0x000fca00078e0204 */
[C---:B------:R-:W-:Y:S02]  /*233f0*/  ISETP.GT.U32.AND P1, PT, R0.reuse, R4, PT ;  /* 0x000000040000720c */ /* 0x040fe40003f24070 */
[----:B------:R-:W-:Y:S02]  /*23400*/  ISETP.GT.U32.AND P6, PT, R0, R7, PT ;  /* 0x000000070000720c */ /* 0x000fe40003fc4070 */
[----:B--2---:R-:W-:Y:S01]  /*23410*/  IABS R2, R25 ;  /* 0x0000001900027213 */ /* 0x004fe20000000000 */
[----:B------:R-:W-:-:S04]  /*23420*/  IMAD.HI.U32 R11, R9, R14, RZ ;  /* 0x0000000e090b7227 */ /* 0x000fc800078e00ff */
[----:B------:R-:W-:-:S04]  /*23430*/  IMAD.HI.U32 R10, R9, R2, RZ ;  /* 0x00000002090a7227 */ /* 0x000fc800078e00ff */
[----:B------:R-:W-:Y:S02]  /*23440*/  @!P1 IMAD.IADD R4, R4, 0x1, -R0 ;  /* 0x0000000104049824 */ /* 0x000fe400078e0a00 */
[----:B------:R-:W-:Y:S02]  /*23450*/  IMAD.MOV R10, RZ, RZ, -R10 ;  /* 0x000000ffff0a7224 */ /* 0x000fe400078e0a0a */
[----:B------:R-:W-:Y:S01]  /*23460*/  IMAD.MOV R11, RZ, RZ, -R11 ;  /* 0x000000ffff0b7224 */ /* 0x000fe200078e0a0b */
[C---:B------:R-:W-:Y:S01]  /*23470*/  ISETP.GT.U32.AND P3, PT, R0.reuse, R4, PT ;  /* 0x000000040000720c */ /* 0x040fe20003f64070 */
[----:B------:R-:W-:Y:S02]  /*23480*/  @!P6 IMAD.IADD R7, R7, 0x1, -R0 ;  /* 0x000000010707e824 */ /* 0x000fe400078e0a00 */
[C---:B------:R-:W-:Y:S02]  /*23490*/  IMAD R2, R0.reuse, R10, R2 ;  /* 0x0000000a00027224 */ /* 0x040fe400078e0202 */
[----:B------:R-:W-:-:S02]  /*234a0*/  IMAD R14, R0, R11, R14 ;  /* 0x0000000b000e7224 */ /* 0x000fc400078e020e */
[----:B------:R-:W-:Y:S01]  /*234b0*/  IMAD.HI.U32 R10, R9, R8, RZ ;  /* 0x00000008090a7227 */ /* 0x000fe200078e00ff */
[C---:B------:R-:W-:Y:S02]  /*234c0*/  ISETP.GT.U32.AND P6, PT, R0.reuse, R7, PT ;  /* 0x000000070000720c */ /* 0x040fe40003fc4070 */
[----:B------:R-:W-:Y:S01]  /*234d0*/  ISETP.GT.U32.AND P1, PT, R0, R14, PT ;  /* 0x0000000e0000720c */ /* 0x000fe20003f24070 */
[----:B------:R-:W-:-:S04]  /*234e0*/  IMAD.MOV R10, RZ, RZ, -R10 ;  /* 0x000000ffff0a7224 */ /* 0x000fc800078e0a0a */
[----:B------:R-:W-:Y:S02]  /*234f0*/  IMAD R8, R0, R10, R8 ;  /* 0x0000000a00087224 */ /* 0x000fe400078e0208 */
[----:B------:R-:W-:-:S03]  /*23500*/  @!P3 IMAD.IADD R4, R4, 0x1, -R0 ;  /* 0x000000010404b824 */ /* 0x000fc600078e0a00 */
[----:B------:R-:W-:Y:S01]  /*23510*/  ISETP.GT.U32.AND P3, PT, R0, R8, PT ;  /* 0x000000080000720c */ /* 0x000fe20003f64070 */
[--C-:B------:R-:W-:Y:S02]  /*23520*/  @!P6 IMAD.IADD R7, R7, 0x1, -R0.reuse ;  /* 0x000000010707e824 */ /* 0x100fe400078e0a00 */
[--C-:B------:R-:W-:Y:S02]  /*23530*/  @!P1 IMAD.IADD R14, R14, 0x1, -R0.reuse ;  /* 0x000000010e0e9824 */ /* 0x100fe400078e0a00 */
[----:B------:R-:W-:Y:S01]  /*23540*/  @!P2 IMAD.MOV R7, RZ, RZ, -R7 ;  /* 0x000000ffff07a224 */ /* 0x000fe200078e0a07 */
[----:B------:R-:W-:Y:S02]  /*23550*/  ISETP.GE.AND P6, PT, R25, RZ, PT ;  /* 0x000000ff1900720c */ /* 0x000fe40003fc6270 */
[----:B------:R-:W-:Y:S01]  /*23560*/  ISETP.GT.U32.AND P1, PT, R0, R14, PT ;  /* 0x0000000e0000720c */ /* 0x000fe20003f24070 */
[----:B------:R-:W2:Y:S04]  /*23570*/  LDL.LU R25, [R1+0xb3c] ;  /* 0x000b3c0001197983 */ /* 0x000ea80000300800 */
[----:B------:R0:W-:Y:S01]  /*23580*/  STL [R1+0xa0], R7 ;  /* 0x0000a00701007387 */ /* 0x0001e20000100800 */
[----:B------:R-:W-:Y:S01]  /*23590*/  @!P3 IMAD.IADD R8, R8, 0x1, -R0 ;  /* 0x000000010808b824 */ /* 0x000fe200078e0a00 */
[----:B-----5:R-:W-:-:S04]  /*235a0*/  IABS R5, R23 ;  /* 0x0000001700057213 */ /* 0x020fc80000000000 */
[----:B------:R-:W-:Y:S02]  /*235b0*/  ISETP.GT.U32.AND P3, PT, R0, R8, PT ;  /* 0x000000080000720c */ /* 0x000fe40003f64070 */
[----:B0-----:R-:W-:Y:S01]  /*235c0*/  IABS R7, R26 ;  /* 0x0000001a00077213 */ /* 0x001fe20000000000 */
[----:B------:R-:W-:-:S04]  /*235d0*/  IMAD.MOV.U32 R11, RZ, RZ, R4 ;  /* 0x000000ffff0b7224 */ /* 0x000fc800078e0004 */
[----:B------:R-:W-:-:S04]  /*235e0*/  IMAD.HI.U32 R10, R9, R7, RZ ;  /* 0x00000007090a7227 */ /* 0x000fc800078e00ff */
[----:B------:R-:W-:Y:S02]  /*235f0*/  IMAD.MOV R10, RZ, RZ, -R10 ;  /* 0x000000ffff0a7224 */ /* 0x000fe400078e0a0a */
[----:B------:R-:W-:Y:S02]  /*23600*/  @!P1 IMAD.IADD R14, R14, 0x1, -R0 ;  /* 0x000000010e0e9824 */ /* 0x000fe400078e0a00 */
[----:B------:R-:W-:Y:S01]  /*23610*/  IMAD.HI.U32 R6, R9, R5, RZ ;  /* 0x0000000509067227 */ /* 0x000fe200078e00ff */
[----:B------:R-:W-:-:S03]  /*23620*/  ISETP.GT.U32.AND P2, PT, R0, R2, PT ;  /* 0x000000020000720c */ /* 0x000fc60003f44070 */
[----:B------:R-:W-:Y:S02]  /*23630*/  @!P4 IMAD.MOV R11, RZ, RZ, -R11 ;  /* 0x000000ffff0bc224 */ /* 0x000fe400078e0a0b */
[----:B------:R-:W-:Y:S02]  /*23640*/  IMAD R7, R0, R10, R7 ;  /* 0x0000000a00077224 */ /* 0x000fe400078e0207 */
[----:B------:R-:W-:Y:S02]  /*23650*/  @!P5 IMAD.MOV R14, RZ, RZ, -R14 ;  /* 0x000000ffff0ed224 */ /* 0x000fe400078e0a0e */
[----:B------:R-:W-:Y:S01]  /*23660*/  IMAD.MOV R6, RZ, RZ, -R6 ;  /* 0x000000ffff067224 */ /* 0x000fe200078e0a06 */
[----:B------:R-:W-:Y:S01]  /*23670*/  STL [R1+0x9c], R11 ;  /* 0x00009c0b01007387 */ /* 0x000fe20000100800 */
[----:B------:R-:W-:Y:S01]  /*23680*/  @!P3 IMAD.IADD R8, R8, 0x1, -R0 ;  /* 0x000000010808b824 */ /* 0x000fe200078e0a00 */
[C---:B------:R-:W-:Y:S01]  /*23690*/  ISETP.GT.U32.AND P1, PT, R0.reuse, R7, PT ;  /* 0x000000070000720c */ /* 0x040fe20003f24070 */
[----:B------:R-:W-:Y:S01]  /*236a0*/  IMAD R5, R0, R6, R5 ;  /* 0x0000000600057224 */ /* 0x000fe200078e0205 */
[----:B------:R-:W-:Y:S01]  /*236b0*/  STL [R1+0x756c], R14 ;  /* 0x00756c0e01007387 */ /* 0x000fe20000100800 */
[----:B------:R-:W-:-:S03]  /*236c0*/  ISETP.GE.AND P3, PT, R26, RZ, PT ;  /* 0x000000ff1a00720c */ /* 0x000fc60003f66270 */
[----:B------:R-:W5:Y:S01]  /*236d0*/  LDL.LU R26, [R1+0xb68] ;  /* 0x000b6800011a7983 */ /* 0x000f620000300800 */
[----:B------:R-:W-:Y:S01]  /*236e0*/  ISETP.GT.U32.AND P4, PT, R0, R5, PT ;  /* 0x000000050000720c */ /* 0x000fe20003f84070 */
[----:B------:R-:W-:Y:S01]  /*236f0*/  @!P2 IMAD.IADD R2, R2, 0x1, -R0 ;  /* 0x000000010202a824 */ /* 0x000fe200078e0a00 */
[----:B---3--:R-:W-:-:S04]  /*23700*/  IABS R6, R27 ;  /* 0x0000001b00067213 */ /* 0x008fc80000000000 */
[--C-:B------:R-:W-:Y:S01]  /*23710*/  @!P1 IMAD.IADD R7, R7, 0x1, -R0.reuse ;  /* 0x0000000107079824 */ /* 0x100fe200078e0a00 */
[----:B------:R-:W-:Y:S02]  /*23720*/  ISETP.GT.U32.AND P2, PT, R0, R2, PT ;  /* 0x000000020000720c */ /* 0x000fe40003f44070 */
[----:B------:R-:W-:Y:S02]  /*23730*/  ISETP.GE.AND P1, PT, R27, RZ, PT ;  /* 0x000000ff1b00720c */ /* 0x000fe40003f26270 */
[----:B------:R-:W3:Y:S02]  /*23740*/  LDL.LU R27, [R1+0xb70] ;  /* 0x000b7000011b7983 */ /* 0x000ee40000300800 */
[----:B------:R-:W-:-:S05]  /*23750*/  @!P4 IMAD.IADD R5, R5, 0x1, -R0 ;  /* 0x000000010505c824 */ /* 0x000fca00078e0a00 */
[----:B------:R-:W-:Y:S02]  /*23760*/  ISETP.GT.U32.AND P5, PT, R0, R5, PT ;  /* 0x000000050000720c */ /* 0x000fe40003fa4070 */
[----:B------:R-:W-:Y:S01]  /*23770*/  @!P2 IMAD.IADD R2, R2, 0x1, -R0 ;  /* 0x000000010202a824 */ /* 0x000fe200078e0a00 */
[----:B------:R-:W-:-:S03]  /*23780*/  ISETP.GE.AND P4, PT, R23, RZ, PT ;  /* 0x000000ff1700720c */ /* 0x000fc60003f86270 */
[----:B------:R-:W-:-:S04]  /*23790*/  IMAD.MOV.U32 R10, RZ, RZ, R2 ;  /* 0x000000ffff0a7224 */ /* 0x000fc800078e0002 */
[----:B------:R-:W-:-:S03]  /*237a0*/  @!P6 IMAD.MOV R10, RZ, RZ, -R10 ;  /* 0x000000ffff0ae224 */ /* 0x000fc600078e0a0a */
[----:B------:R-:W-:Y:S02]  /*237b0*/  @!P5 IMAD.IADD R5, R5, 0x1, -R0 ;  /* 0x000000010505d824 */ /* 0x000fe400078e0a00 */
[----:B------:R0:W-:Y:S01]  /*237c0*/  STL [R1+0x8c], R10 ;  /* 0x00008c0a01007387 */ /* 0x0001e20000100800 */
[----:B------:R-:W-:-:S03]  /*237d0*/  @!P0 IMAD.MOV R8, RZ, RZ, -R8 ;  /* 0x000000ffff088224 */ /* 0x000fc600078e0a08 */
[----:B------:R-:W3:Y:S01]  /*237e0*/  LDL.LU R16, [R1+0xb40] ;  /* 0x000b400001107983 */ /* 0x000ee20000300800 */
[----:B0-----:R-:W-:-:S03]  /*237f0*/  IMAD.MOV.U32 R10, RZ, RZ, R5 ;  /* 0x000000ffff0a7224 */ /* 0x001fc600078e0005 */
[----:B------:R0:W-:Y:S01]  /*23800*/  STL [R1+0x78], R8 ;  /* 0x0000780801007387 */ /* 0x0001e20000100800 */
[----:B------:R-:W-:Y:S01]  /*23810*/  @!P4 IMAD.MOV R10, RZ, RZ, -R10 ;  /* 0x000000ffff0ac224 */ /* 0x000fe200078e0a0a */
[----:B----4-:R-:W-:Y:S02]  /*23820*/  IABS R20, R28 ;  /* 0x0000001c00147213 */ /* 0x010fe40000000000 */
[----:B------:R-:W-:Y:S02]  /*23830*/  ISETP.GE.AND P4, PT, R28, RZ, PT ;  /* 0x000000ff1c00720c */ /* 0x000fe40003f86270 */
[----:B------:R-:W4:Y:S01]  /*23840*/  LDL.LU R28, [R1+0xb44] ;  /* 0x000b4400011c7983 */ /* 0x000f220000300800 */
[----:B------:R-:W-:Y:S01]  /*23850*/  IMAD.HI.U32 R4, R9, R6, RZ ;  /* 0x0000000609047227 */ /* 0x000fe200078e00ff */
[----:B------:R-:W-:Y:S02]  /*23860*/  IABS R19, R24 ;  /* 0x0000001800137213 */ /* 0x000fe40000000000 */
[----:B------:R-:W4:Y:S01]  /*23870*/  LDL.LU R18, [R1+0xb48] ;  /* 0x000b480001127983 */ /* 0x000f220000300800 */
        /* <DEDUP_REMOVED lines=8> */
[----:B------:R-:W-:-:S04]  /*23900*/  ISETP.GT.U32.AND P2, PT, R0, R7, PT ;  /* 0x000000070000720c */ /* 0x000fc80003f44070 */
[----:B------:R-:W-:-:S05]  /*23910*/  ISETP.GT.U32.AND P6, PT, R0, R6, PT ;  /* 0x000000060000720c */ /* 0x000fca0003fc4070 */
[--C-:B------:R-:W-:Y:S01]  /*23920*/  @!P5 IMAD.IADD R19, R19, 0x1, -R0.reuse ;  /* 0x000000011313d824 */ /* 0x100fe200078e0a00 */
[----:B------:R-:W-:Y:S03]  /*23930*/  STL [R1+0x88], R10 ;  /* 0x0000880a01007387 */ /* 0x000fe60000100800 */
[----:B------:R-:W-:Y:S01]  /*23940*/  @!P2 IMAD.IADD R7, R7, 0x1, -R0 ;  /* 0x000000010707a824 */ /* 0x000fe200078e0a00 */
[----:B------:R-:W-:-:S03]  /*23950*/  ISETP.GT.U32.AND P5, PT, R0, R19, PT ;  /* 0x000000130000720c */ /* 0x000fc60003fa4070 */
[----:B------:R-:W-:Y:S02]  /*23960*/  @!P6 IMAD.IADD R6, R6, 0x1, -R0 ;  /* 0x000000010606e824 */ /* 0x000fe400078e0a00 */
[----:B------:R-:W-:Y:S01]  /*23970*/  IMAD.HI.U32 R2, R9, R20, RZ ;  /* 0x0000001409027227 */ /* 0x000fe200078e00ff */
[----:B--2---:R-:W-:Y:S02]  /*23980*/  IABS R4, R25 ;  /* 0x0000001900047213 */ /* 0x004fe40000000000 */
[----:B------:R-:W-:Y:S02]  /*23990*/  ISETP.GE.AND P2, PT, R25, RZ, PT ;  /* 0x000000ff1900720c */ /* 0x000fe40003f46270 */
[----:B------:R-:W2:Y:S01]  /*239a0*/  LDL.LU R25, [R1+0xb4c] ;  /* 0x000b4c0001197983 */ /* 0x000ea20000300800 */
[----:B------:R-:W-:-:S04]  /*239b0*/  IMAD.HI.U32 R5, R9, R4, RZ ;  /* 0x0000000409057227 */ /* 0x000fc800078e00ff */
[----:B------:R-:W-:Y:S02]  /*239c0*/  IMAD.MOV R5, RZ, RZ, -R5 ;  /* 0x000000ffff057224 */ /* 0x000fe400078e0a05 */
[----:B0-----:R-:W-:Y:S02]  /*239d0*/  IMAD.MOV.U32 R8, RZ, RZ, R6 ;  /* 0x000000ffff087224 */ /* 0x001fe400078e0006 */
[----:B------:R-:W-:Y:S02]  /*239e0*/  @!P3 IMAD.MOV R7, RZ, RZ, -R7 ;  /* 0x000000ffff07b224 */ /* 0x000fe400078e0a07 */
[----:B------:R-:W-:Y:S02]  /*239f0*/  IMAD.MOV R2, RZ, RZ, -R2 ;  /* 0x000000ffff027224 */ /* 0x000fe400078e0a02 */
[C---:B------:R-:W-:Y:S02]  /*23a00*/  IMAD R4, R0.reuse, R5, R4 ;  /* 0x0000000500047224 */ /* 0x040fe400078e0204 */
[----:B------:R-:W-:Y:S01]  /*23a10*/  @!P1 IMAD.MOV R8, RZ, RZ, -R8 ;  /* 0x000000ffff089224 */ /* 0x000fe200078e0a08 */
[----:B------:R-:W-:Y:S01]  /*23a20*/  STL [R1+0x7c], R7 ;  /* 0x00007c0701007387 */ /* 0x000fe20000100800 */
[----:B------:R-:W-:-:S02]  /*23a30*/  IMAD R20, R0, R2, R20 ;  /* 0x0000000200147224 */ /* 0x000fc400078e0214 */
[--C-:B------:R-:W-:Y:S01]  /*23a40*/  @!P5 IMAD.IADD R19, R19, 0x1, -R0.reuse ;  /* 0x000000011313d824 */ /* 0x100fe200078e0a00 */
[----:B------:R0:W-:Y:S01]  /*23a50*/  STL [R1+0x84], R8 ;  /* 0x0000840801007387 */ /* 0x0001e20000100800 */
[C---:B------:R-:W-:Y:S02]  /*23a60*/  ISETP.GT.U32.AND P5, PT, R0.reuse, R4, PT ;  /* 0x000000040000720c */ /* 0x040fe40003fa4070 */
[----:B------:R-:W-:Y:S02]  /*23a70*/  ISETP.GT.U32.AND P6, PT, R0, R20, PT ;  /* 0x000000140000720c */ /* 0x000fe40003fc4070 */
[----:B-----5:R-:W-:Y:S02]  /*23a80*/  IABS R2, R26 ;  /* 0x0000001a00027213 */ /* 0x020fe40000000000 */
[----:B------:R-:W-:Y:S02]  /*23a90*/  ISETP.GE.AND P3, PT, R26, RZ, PT ;  /* 0x000000ff1a00720c */ /* 0x000fe40003f66270 */
[----:B------:R-:W5:Y:S05]  /*23aa0*/  LDL.LU R26, [R1+0xb50] ;  /* 0x000b5000011a7983 */ /* 0x000f6a0000300800 */
[--C-:B------:R-:W-:Y:S01]  /*23ab0*/  @!P5 IMAD.IADD R4, R4, 0x1, -R0.reuse ;  /* 0x000000010404d824 */ /* 0x100fe200078e0a00 */
[----:B------:R-:W5:Y:S01]  /*23ac0*/  LDL.LU R21, [R1+0xb54] ;  /* 0x000b540001157983 */ /* 0x000f620000300800 */
[----:B---3--:R-:W-:Y:S01]  /*23ad0*/  IABS R22, R27 ;  /* 0x0000001b00167213 */ /* 0x008fe20000000000 */
[----:B------:R-:W-:-:S02]  /*23ae0*/  @!P6 IMAD.IADD R20, R20, 0x1, -R0 ;  /* 0x000000011414e824 */ /* 0x000fc400078e0a00 */
[C---:B------:R-:W-:Y:S02]  /*23af0*/  ISETP.GT.U32.AND P5, PT, R0.reuse, R4, PT ;  /* 0x000000040000720c */ /* 0x040fe40003fa4070 */
[----:B------:R-:W-:Y:S01]  /*23b00*/  IMAD.HI.U32 R11, R9, R22, RZ ;  /* 0x00000016090b7227 */ /* 0x000fe200078e00ff */
[----:B------:R-:W-:-:S03]  /*23b10*/  ISETP.GT.U32.AND P6, PT, R0, R20, PT ;  /* 0x000000140000720c */ /* 0x000fc60003fc4070 */
[----:B------:R-:W-:Y:S01]  /*23b20*/  IMAD.MOV R11, RZ, RZ, -R11 ;  /* 0x000000ffff0b7224 */ /* 0x000fe200078e0a0b */
[----:B------:R-:W-:-:S03]  /*23b30*/  ISETP.GE.AND P0, PT, R24, RZ, PT ;  /* 0x000000ff1800720c */ /* 0x000fc60003f06270 */
[----:B------:R-:W-:-:S03]  /*23b40*/  IMAD R22, R0, R11, R22 ;  /* 0x0000000b00167224 */ /* 0x000fc600078e0216 */
[--C-:B------:R-:W-:Y:S02]  /*23b50*/  @!P5 IMAD.IADD R4, R4, 0x1, -R0.reuse ;  /* 0x000000010404d824 */ /* 0x100fe400078e0a00 */
[----:B------:R-:W-:Y:S01]  /*23b60*/  ISETP.GT.U32.AND P5, PT, R0, R22, PT ;  /* 0x000000160000720c */ /* 0x000fe20003fa4070 */
[----:B------:R-:W-:Y:S02]  /*23b70*/  @!P6 IMAD.IADD R20, R20, 0x1, -R0 ;  /* 0x000000011414e824 */ /* 0x000fe400078e0a00 */
[----:B------:R-:W-:Y:S02]  /*23b80*/  IMAD.MOV.U32 R12, RZ, RZ, R4 ;  /* 0x000000ffff0c7224 */ /* 0x000fe400078e0004 */
[----:B------:R-:W-:Y:S02]  /*23b90*/  @!P0 IMAD.MOV R19, RZ, RZ, -R19 ;  /* 0x000000ffff138224 */ /* 0x000fe400078e0a13 */
[----:B------:R-:W-:Y:S01]  /*23ba0*/  @!P4 IMAD.MOV R20, RZ, RZ, -R20 ;  /* 0x000000ffff14c224 */ /* 0x000fe200078e0a14 */
[----:B------:R-:W-:Y:S01]  /*23bb0*/  ISETP.GE.AND P1, PT, R27, RZ, PT ;  /* 0x000000ff1b00720c */ /* 0x000fe20003f26270 */
[----:B------:R-:W-:Y:S01]  /*23bc0*/  @!P2 IMAD.MOV R12, RZ, RZ, -R12 ;  /* 0x000000ffff0ca224 */ /* 0x000fe200078e0a0c */
[----:B------:R-:W3:Y:S03]  /*23bd0*/  LDL.LU R27, [R1+0xb58] ;  /* 0x000b5800011b7983 */ /* 0x000ee60000300800 */
[----:B------:R-:W-:Y:S01]  /*23be0*/  @!P5 IMAD.IADD R22, R22, 0x1, -R0 ;  /* 0x000000011616d824 */ /* 0x000fe200078e0a00 */
[----:B------:R-:W-:Y:S04]  /*23bf0*/  STL [R1+0x7564], R19 ;  /* 0x0075641301007387 */ /* 0x000fe80000100800 */
[----:B------:R-:W-:Y:S04]  /*23c00*/  STL [R1+0x7570], R20 ;  /* 0x0075701401007387 */ /* 0x000fe80000100800 */
[----:B------:R-:W-:Y:S01]  /*23c10*/  STL [R1+0x5c], R12 ;  /* 0x00005c0c01007387 */ /* 0x000fe20000100800 */
[----:B----4-:R-:W-:-:S02]  /*23c20*/  IABS R24, R28 ;  /* 0x0000001c00187213 */ /* 0x010fc40000000000 */
[----:B------:R-:W-:Y:S02]  /*23c30*/  ISETP.GE.AND P5, PT, R28, RZ, PT ;  /* 0x000000ff1c00720c */ /* 0x000fe40003fa6270 */
[----:B------:R-:W4:Y:S01]  /*23c40*/  LDL.LU R28, [R1+0xb5c] ;  /* 0x000b5c00011c7983 */ /* 0x000f220000300800 */
[----:B------:R-:W-:Y:S01]  /*23c50*/  IMAD.HI.U32 R5, R9, R2, RZ ;  /* 0x0000000209057227 */ /* 0x000fe200078e00ff */
[----:B------:R-:W-:-:S03]  /*23c60*/  IABS R23, R16 ;  /* 0x0000001000177213 */ /* 0x000fc60000000000 */
[----:B------:R-:W-:Y:S02]  /*23c70*/  IMAD.MOV R5, RZ, RZ, -R5 ;  /* 0x000000ffff057224 */ /* 0x000fe400078e0a05 */
[----:B0-----:R-:W-:-:S04]  /*23c80*/  IMAD.HI.U32 R8, R9, R23, RZ ;  /* 0x0000001709087227 */ /* 0x001fc800078e00ff */
[----:B------:R-:W-:Y:S02]  /*23c90*/  IMAD R2, R0, R5, R2 ;  /* 0x0000000500027224 */ /* 0x000fe400078e0202 */
[----:B------:R-:W-:-:S03]  /*23ca0*/  IMAD.HI.U32 R6, R9, R24, RZ ;  /* 0x0000001809067227 */ /* 0x000fc600078e00ff */
[C---:B------:R-:W-:Y:S01]  /*23cb0*/  ISETP.GT.U32.AND P6, PT, R0.reuse, R2, PT ;  /* 0x000000020000720c */ /* 0x040fe20003fc4070 */
[----:B------:R-:W-:Y:S02]  /*23cc0*/  IMAD.MOV R8, RZ, RZ, -R8 ;  /* 0x000000ffff087224 */ /* 0x000fe400078e0a08 */
[----:B------:R-:W-:Y:S02]  /*23cd0*/  IMAD.MOV R6, RZ, RZ, -R6 ;  /* 0x000000ffff067224 */ /* 0x000fe400078e0a06 */
[C---:B------:R-:W-:Y:S02]  /*23ce0*/  IMAD R23, R0.reuse, R8, R23 ;  /* 0x0000000800177224 */ /* 0x040fe400078e0217 */
[----:B------:R-:W-:-:S03]  /*23cf0*/  IMAD R24, R0, R6, R24 ;  /* 0x0000000600187224 */ /* 0x000fc600078e0218 */
[C---:B------:R-:W-:Y:S02]  /*23d00*/  ISETP.GT.U32.AND P0, PT, R0.reuse, R23, PT ;  /* 0x000000170000720c */ /* 0x040fe40003f04070 */
[----:B------:R-:W-:Y:S01]  /*23d10*/  ISETP.GT.U32.AND P4, PT, R0, R24, PT ;  /* 0x000000180000720c */ /* 0x000fe20003f84070 */
[----:B------:R-:W-:Y:S01]  /*23d20*/  @!P6 IMAD.IADD R2, R2, 0x1, -R0 ;  /* 0x000000010202e824 */ /* 0x000fe200078e0a00 */
[----:B------:R-:W-:-:S04]  /*23d30*/  IABS R10, R18 ;  /* 0x00000012000a7213 */ /* 0x000fc80000000000 */
[----:B------:R-:W-:-:S05]  /*23d40*/  ISETP.GT.U32.AND P6, PT, R0, R2, PT ;  /* 0x000000020000720c */ /* 0x000fca0003fc4070 */
[--C-:B------:R-:W-:Y:S02]  /*23d50*/  @!P0 IMAD.IADD R23, R23, 0x1, -R0.reuse ;  /* 0x0000000117178824 */ /* 0x100fe400078e0a00 */
[--C-:B------:R-:W-:Y:S02]  /*23d60*/  @!P4 IMAD.IADD R24, R24, 0x1, -R0.reuse ;  /* 0x000000011818c824 */ /* 0x100fe400078e0a00 */
[----:B------:R-:W-:Y:S01]  /*23d70*/  IMAD.HI.U32 R5, R9, R10, RZ ;  /* 0x0000000a09057227 */ /* 0x000fe200078e00ff */
[----:B------:R-:W-:Y:S02]  /*23d80*/  ISETP.GT.U32.AND P4, PT, R0, R23, PT ;  /* 0x000000170000720c */ /* 0x000fe40003f84070 */
[----:B------:R-:W-:Y:S01]  /*23d90*/  ISETP.GE.AND P2, PT, R16, RZ, PT ;  /* 0x000000ff1000720c */ /* 0x000fe20003f46270 */
[----:B------:R-:W-:Y:S01]  /*23da0*/  IMAD.MOV R5, RZ, RZ, -R5 ;  /* 0x000000ffff057224 */ /* 0x000fe200078e0a05 */
[----:B------:R-:W4:Y:S01]  /*23db0*/  LDL.LU R16, [R1+0xb60] ;  /* 0x000b600001107983 */ /* 0x000f220000300800 */
[----:B------:R-:W-:Y:S01]  /*23dc0*/  @!P6 IMAD.IADD R2, R2, 0x1, -R0 ;  /* 0x000000010202e824 */ /* 0x000fe200078e0a00 */
[C---:B------:R-:W-:Y:S01]  /*23dd0*/  ISETP.GT.U32.AND P0, PT, R0.reuse, R22, PT ;  /* 0x000000160000720c */ /* 0x040fe20003f04070 */
[----:B------:R-:W-:-:S02]  /*23de0*/  IMAD R10, R0, R5, R10 ;  /* 0x00000005000a7224 */ /* 0x000fc400078e020a */
[----:B------:R-:W-:Y:S01]  /*23df0*/  @!P3 IMAD.MOV R2, RZ, RZ, -R2 ;  /* 0x000000ffff02b224 */ /* 0x000fe200078e0a02 */
[----:B--2---:R-:W-:-:S03]  /*23e00*/  IABS R7, R25 ;  /* 0x0000001900077213 */ /* 0x004fc60000000000 */
[--C-:B------:R-:W-:Y:S01]  /*23e10*/  @!P4 IMAD.IADD R23, R23, 0x1, -R0.reuse ;  /* 0x000000011717c824 */ /* 0x100fe200078e0a00 */
[----:B------:R-:W-:Y:S01]  /*23e20*/  ISETP.GT.U32.AND P6, PT, R0, R10, PT ;  /* 0x0000000a0000720c */ /* 0x000fe20003fc4070 */
[----:B------:R-:W-:Y:S01]  /*23e30*/  IMAD.HI.U32 R5, R9, R7, RZ ;  /* 0x0000000709057227 */ /* 0x000fe200078e00ff */
[----:B------:R3:W-:Y:S01]  /*23e40*/  STL [R1+0x60], R2 ;  /* 0x0000600201007387 */ /* 0x0007e20000100800 */
[----:B------:R-:W-:Y:S02]  /*23e50*/  ISETP.GE.AND P4, PT, R18, RZ, PT ;  /* 0x000000ff1200720c */ /* 0x000fe40003f86270 */
[----:B------:R-:W-:Y:S01]  /*23e60*/  IMAD.MOV R4, RZ, RZ, -R5 ;  /* 0x000000ffff047224 */ /* 0x000fe200078e0a05 */
[----:B------:R-:W2:Y:S03]  /*23e70*/  LDL.LU R18, [R1+0xb64] ;  /* 0x000b640001127983 */ /* 0x000ea60000300800 */
[C---:B------:R-:W-:Y:S01]  /*23e80*/  IMAD R7, R0.reuse, R4, R7 ;  /* 0x0000000400077224 */ /* 0x040fe200078e0207 */
[----:B------:R-:W-:Y:S01]  /*23e90*/  ISETP.GT.U32.AND P3, PT, R0, R24, PT ;  /* 0x000000180000720c */ /* 0x000fe20003f64070 */
[----:B------:R-:W-:-:S03]  /*23ea0*/  @!P0 IMAD.IADD R22, R22, 0x1, -R0 ;  /* 0x0000000116168824 */ /* 0x000fc600078e0a00 */
[----:B------:R-:W-:Y:S01]  /*23eb0*/  ISETP.GT.U32.AND P0, PT, R0, R7, PT ;  /* 0x000000070000720c */ /* 0x000fe20003f04070 */
[----:B------:R-:W-:-:S05]  /*23ec0*/  @!P6 IMAD.IADD R10, R10, 0x1, -R0 ;  /* 0x000000010a0ae824 */ /* 0x000fca00078e0a00 */
[----:B------:R-:W-:-:S03]  /*23ed0*/  ISETP.GT.U32.AND P6, PT, R0, R10, PT ;  /* 0x0000000a0000720c */ /* 0x000fc60003fc4070 */
[----:B------:R-:W-:Y:S01]  /*23ee0*/  @!P3 IMAD.IADD R24, R24, 0x1, -R0 ;  /* 0x000000011818b824 */ /* 0x000fe200078e0a00 */
[----:B-----5:R-:W-:-:S05]  /*23ef0*/  IABS R5, R26 ;  /* 0x0000001a00057213 */ /* 0x020fca0000000000 */
[----:B------:R-:W-:-:S04]  /*23f00*/  IMAD.HI.U32 R4, R9, R5, RZ ;  /* 0x0000000509047227 */ /* 0x000fc800078e00ff */
[----:B------:R-:W-:Y:S01]  /*23f10*/  IMAD.MOV R4, RZ, RZ, -R4 ;  /* 0x000000ffff047224 */ /* 0x000fe200078e0a04 */
[----:B------:R-:W-:-:S03]  /*23f20*/  IABS R8, R21 ;  /* 0x0000001500087213 */ /* 0x000fc60000000000 */
[----:B------:R-:W-:Y:S02]  /*23f30*/  IMAD R5, R0, R4, R5 ;  /* 0x0000000400057224 */ /* 0x000fe400078e0205 */
[----:B------:R-:W-:-:S03]  /*23f40*/  IMAD.HI.U32 R11, R9, R8, RZ ;  /* 0x00000008090b7227 */ /* 0x000fc600078e00ff */
[C---:B------:R-:W-:Y:S01]  /*23f50*/  ISETP.GT.U32.AND P3, PT, R0.reuse, R5, PT ;  /* 0x000000050000720c */ /* 0x040fe20003f64070 */
[----:B------:R-:W-:Y:S02]  /*23f60*/  @!P0 IMAD.IADD R7, R7, 0x1, -R0 ;  /* 0x0000000107078824 */ /* 0x000fe400078e0a00 */
[----:B------:R-:W-:Y:S02]  /*23f70*/  IMAD.MOV R11, RZ, RZ, -R11 ;  /* 0x000000ffff0b7224 */ /* 0x000fe400078e0a0b */
[----:B------:R-:W-:Y:S01]  /*23f80*/  @!P1 IMAD.MOV R22, RZ, RZ, -R22 ;  /* 0x000000ffff169224 */ /* 0x000fe200078e0a16 */
[----:B------:R-:W-:Y:S01]  /*23f90*/  ISETP.GT.U32.AND P1, PT, R0, R7, PT ;  /* 0x000000070000720c */ /* 0x000fe20003f24070 */
[----:B------:R-:W-:Y:S01]  /*23fa0*/  @!P6 IMAD.IADD R10, R10, 0x1, -R0 ;  /* 0x000000010a0ae824 */ /* 0x000fe200078e0a00 */
[----:B------:R-:W-:Y:S01]  /*23fb0*/  ISETP.GE.AND P6, PT, R25, RZ, PT ;  /* 0x000000ff1900720c */ /* 0x000fe20003fc6270 */
[----:B------:R-:W-:Y:S01]  /*23fc0*/  IMAD R8, R0, R11, R8 ;  /* 0x0000000b00087224 */ /* 0x000fe200078e0208 */
[----:B------:R-:W-:-:S02]  /*23fd0*/  ISETP.GE.AND P0, PT, R26, RZ, PT ;  /* 0x000000ff1a00720c */ /* 0x000fc40003f06270 */
[----:B------:R-:W5:Y:S01]  /*23fe0*/  LDL.LU R26, [R1+0xb6c] ;  /* 0x000b6c00011a7983 */ /* 0x000f620000300800 */
[----:B------:R-:W-:Y:S01]  /*23ff0*/  @!P3 IMAD.IADD R5, R5, 0x1, -R0 ;  /* 0x000000010505b824 */ /* 0x000fe200078e0a00 */
[----:B------:R-:W-:Y:S01]  /*24000*/  ISETP.GT.U32.AND P3, PT, R0, R8, PT ;  /* 0x000000080000720c */ /* 0x000fe20003f64070 */
[----:B------:R-:W-:Y:S02]  /*24010*/  @!P2 IMAD.MOV R23, RZ, RZ, -R23 ;  /* 0x000000ffff17a224 */ /* 0x000fe400078e0a17 */
[----:B------:R-:W-:Y:S02]  /*24020*/  @!P5 IMAD.MOV R24, RZ, RZ, -R24 ;  /* 0x000000ffff18d224 */ /* 0x000fe400078e0a18 */
[----:B------:R-:W-:Y:S02]  /*24030*/  @!P1 IMAD.IADD R7, R7, 0x1, -R0 ;  /* 0x0000000107079824 */ /* 0x000fe400078e0a00 */
[----:B------:R-:W-:Y:S01]  /*24040*/  @!P4 IMAD.MOV R10, RZ, RZ, -R10 ;  /* 0x000000ffff0ac224 */ /* 0x000fe200078e0a0a */
[----:B------:R-:W-:Y:S01]  /*24050*/  STL [R1+0x755c], R22 ;  /* 0x00755c1601007387 */ /* 0x000fe20000100800 */
[----:B------:R-:W-:Y:S01]  /*24060*/  @!P6 IMAD.MOV R7, RZ, RZ, -R7 ;  /* 0x000000ffff07e224 */ /* 0x000fe200078e0a07 */
[----:B---3--:R-:W-:-:S02]  /*24070*/  IABS R2, R27 ;  /* 0x0000001b00027213 */ /* 0x008fc40000000000 */
[----:B------:R-:W-:Y:S01]  /*24080*/  STL [R1+0x7560], R23 ;  /* 0x0075601701007387 */ /* 0x000fe20000100800 */
[----:B------:R-:W-:-:S03]  /*24090*/  ISETP.GE.AND P1, PT, R27, RZ, PT ;  /* 0x000000ff1b00720c */ /* 0x000fc60003f26270 */
[----:B------:R-:W-:Y:S01]  /*240a0*/  STL [R1+0x7574], R24 ;  /* 0x0075741801007387 */ /* 0x000fe20000100800 */
[----:B------:R-:W-:Y:S01]  /*240b0*/  ISETP.GE.AND P4, PT, R21, RZ, PT ;  /* 0x000000ff1500720c */ /* 0x000fe20003f86270 */
[----:B------:R-:W-:Y:S02]  /*240c0*/  @!P3 IMAD.IADD R8, R8, 0x1, -R0 ;  /* 0x000000010808b824 */ /* 0x000fe400078e0a00 */
[----:B------:R2:W-:Y:S04]  /*240d0*/  STL [R1+0x50], R10 ;  /* 0x0000500a01007387 */ /* 0x0005e80000100800 */
[----:B------:R-:W3:Y:S04]  /*240e0*/  LDL.LU R27, [R1+0xb74] ;  /* 0x000b7400011b7983 */ /* 0x000ee80000300800 */
[----:B------:R-:W3:Y:S04]  /*240f0*/  LDL.LU R21, [R1+0xb78] ;  /* 0x000b780001157983 */ /* 0x000ee80000300800 */
[----:B------:R-:W-:Y:S01]  /*24100*/  STL [R1+0x58], R7 ;  /* 0x0000580701007387 */ /* 0x000fe20000100800 */
[----:B----4-:R-:W-:-:S02]  /*24110*/  IABS R4, R28 ;  /* 0x0000001c00047213 */ /* 0x010fc40000000000 */
[----:B------:R-:W-:Y:S02]  /*24120*/  ISETP.GE.AND P3, PT, R28, RZ, PT ;  /* 0x000000ff1c00720c */ /* 0x000fe40003f66270 */
[----:B------:R-:W4:Y:S01]  /*24130*/  LDL.LU R28, [R1+0xb7c] ;  /* 0x000b7c00011c7983 */ /* 0x000f220000300800 */
[----:B------:R-:W-:-:S04]  /*24140*/  IMAD.HI.U32 R6, R9, R2, RZ ;  /* 0x0000000209067227 */ /* 0x000fc800078e00ff */
[----:B------:R-:W-:Y:S01]  /*24150*/  IMAD.MOV R6, RZ, RZ, -R6 ;  /* 0x000000ffff067224 */ /* 0x000fe200078e0a06 */
[----:B------:R-:W-:-:S03]  /*24160*/  ISETP.GT.U32.AND P2, PT, R0, R5, PT ;  /* 0x000000050000720c */ /* 0x000fc60003f44070 */
[----:B------:R-:W-:Y:S02]  /*24170*/  IMAD R2, R0, R6, R2 ;  /* 0x0000000600027224 */ /* 0x000fe400078e0202 */
[----:B------:R-:W-:-:S04]  /*24180*/  IMAD.HI.U32 R6, R9, R4, RZ ;  /* 0x0000000409067227 */ /* 0x000fc800078e00ff */
[----:B------:R-:W-:-:S04]  /*24190*/  IMAD.MOV R6, RZ, RZ, -R6 ;  /* 0x000000ffff067224 */ /* 0x000fc800078e0a06 */
[----:B------:R-:W-:Y:S02]  /*241a0*/  IMAD R4, R0, R6, R4 ;  /* 0x0000000600047224 */ /* 0x000fe400078e0204 */
[----:B------:R-:W-:-:S03]  /*241b0*/  @!P2 IMAD.IADD R5, R5, 0x1, -R0 ;  /* 0x000000010505a824 */ /* 0x000fc600078e0a00 */
[C---:B------:R-:W-:Y:S01]  /*241c0*/  ISETP.GT.U32.AND P2, PT, R0.reuse, R4, PT ;  /* 0x000000040000720c */ /* 0x040fe20003f44070 */
[----:B------:R-:W-:Y:S01]  /*241d0*/  IMAD.MOV.U32 R11, RZ, RZ, R5 ;  /* 0x000000ffff0b7224 */ /* 0x000fe200078e0005 */
[----:B------:R-:W-:-:S11]  /*241e0*/  ISETP.GT.U32.AND P5, PT, R0, R2, PT ;  /* 0x000000020000720c */ /* 0x000fd60003fa4070 */
[----:B------:R-:W-:Y:S01]  /*241f0*/  @!P2 IMAD.IADD R4, R4, 0x1, -R0 ;  /* 0x000000010404a824 */ /* 0x000fe200078e0a00 */
[----:B------:R-:W-:-:S05]  /*24200*/  IABS R25, R16 ;  /* 0x0000001000197213 */ /* 0x000fca0000000000 */
[----:B------:R-:W-:Y:S01]  /*24210*/  IMAD.HI.U32 R6, R9, R25, RZ ;  /* 0x0000001909067227 */ /* 0x000fe200078e00ff */
[----:B------:R-:W-:-:S03]  /*24220*/  ISETP.GT.U32.AND P2, PT, R0, R4, PT ;  /* 0x000000040000720c */ /* 0x000fc60003f44070 */
[----:B------:R-:W-:-:S04]  /*24230*/  IMAD.MOV R6, RZ, RZ, -R6 ;  /* 0x000000ffff067224 */ /* 0x000fc800078e0a06 */
[----:B------:R-:W-:Y:S01]  /*24240*/  IMAD R25, R0, R6, R25 ;  /* 0x0000000600197224 */ /* 0x000fe200078e0219 */
[----:B--2---:R-:W-:Y:S01]  /*24250*/  IABS R10, R18 ;  /* 0x00000012000a7213 */ /* 0x004fe20000000000 */
[----:B------:R-:W-:-:S04]  /*24260*/  @!P0 IMAD.MOV R11, RZ, RZ, -R11 ;  /* 0x000000ffff0b8224 */ /* 0x000fc800078e0a0b */
[----:B------:R-:W-:Y:S01]  /*24270*/  IMAD.HI.U32 R5, R9, R10, RZ ;  /* 0x0000000a09057227 */ /* 0x000fe200078e00ff */
[----:B------:R-:W-:-:S03]  /*24280*/  ISETP.GT.U32.AND P0, PT, R0, R25, PT ;  /* 0x000000190000720c */ /* 0x000fc60003f04070 */
[----:B------:R-:W-:Y:S01]  /*24290*/  IMAD.MOV R5, RZ, RZ, -R5 ;  /* 0x000000ffff057224 */ /* 0x000fe200078e0a05 */
[----:B------:R-:W-:-:S03]  /*242a0*/  ISETP.GT.U32.AND P6, PT, R0, R8, PT ;  /* 0x000000080000720c */ /* 0x000fc60003fc4070 */
[----:B------:R-:W-:Y:S02]  /*242b0*/  IMAD R10, R0, R5, R10 ;  /* 0x00000005000a7224 */ /* 0x000fe400078e020a */
[--C-:B------:R-:W-:Y:S02]  /*242c0*/  @!P5 IMAD.IADD R2, R2, 0x1, -R0.reuse ;  /* 0x000000010202d824 */ /* 0x100fe400078e0a00 */
[--C-:B------:R-:W-:Y:S01]  /*242d0*/  @!P2 IMAD.IADD R4, R4, 0x1, -R0.reuse ;  /* 0x000000010404a824 */ /* 0x100fe200078e0a00 */
[C---:B------:R-:W-:Y:S02]  /*242e0*/  ISETP.GT.U32.AND P2, PT, R0.reuse, R10, PT ;  /* 0x0000000a0000720c */ /* 0x040fe40003f44070 */
[----:B------:R-:W-:Y:S01]  /*242f0*/  ISETP.GT.U32.AND P5, PT, R0, R2, PT ;  /* 0x000000020000720c */ /* 0x000fe20003fa4070 */
[--C-:B------:R-:W-:Y:S02]  /*24300*/  @!P0 IMAD.IADD R25, R25, 0x1, -R0.reuse ;  /* 0x0000000119198824 */ /* 0x100fe400078e0a00 */
[----:B------:R-:W-:-:S03]  /*24310*/  @!P6 IMAD.IADD R8, R8, 0x1, -R0 ;  /* 0x000000010808e824 */ /* 0x000fc600078e0a00 */
[----:B------:R-:W-:Y:S01]  /*24320*/  ISETP.GT.U32.AND P0, PT, R0, R25, PT ;  /* 0x000000190000720c */ /* 0x000fe20003f04070 */
[----:B------:R-:W-:Y:S01]  /*24330*/  @!P4 IMAD.MOV R8, RZ, RZ, -R8 ;  /* 0x000000ffff08c224 */ /* 0x000fe200078e0a08 */
[----:B------:R-:W-:-:S03]  /*24340*/  ISETP.GE.AND P6, PT, R16, RZ, PT ;  /* 0x000000ff1000720c */ /* 0x000fc60003fc6270 */
[--C-:B------:R-:W-:Y:S01]  /*24350*/  @!P2 IMAD.IADD R10, R10, 0x1, -R0.reuse ;  /* 0x000000010a0aa824 */ /* 0x100fe200078e0a00 */
[----:B------:R0:W-:Y:S01]  /*24360*/  STL [R1+0x54], R11 ;  /* 0x0000540b01007387 */ /* 0x0001e20000100800 */
[----:B------:R-:W-:-:S03]  /*24370*/  @!P5 IMAD.IADD R2, R2, 0x1, -R0 ;  /* 0x000000010202d824 */ /* 0x000fc600078e0a00 */
[----:B------:R1:W-:Y:S01]  /*24380*/  STL [R1+0x40], R8 ;  /* 0x0000400801007387 */ /* 0x0003e20000100800 */
[----:B------:R-:W-:Y:S02]  /*24390*/  ISETP.GT.U32.AND P2, PT, R0, R10, PT ;  /* 0x0000000a0000720c */ /* 0x000fe40003f44070 */
[----:B------:R-:W-:Y:S02]  /*243a0*/  @!P0 IMAD.IADD R25, R25, 0x1, -R0 ;  /* 0x0000000119198824 */ /* 0x000fe400078e0a00 */
[----:B0-----:R-:W-:Y:S02]  /*243b0*/  IMAD.MOV.U32 R11, RZ, RZ, R2 ;  /* 0x000000ffff0b7224 */ /* 0x001fe400078e0002 */
[----:B-1----:R-:W-:Y:S02]  /*243c0*/  IMAD.MOV.U32 R8, RZ, RZ, R4 ;  /* 0x000000ffff087224 */ /* 0x002fe400078e0004 */
[----:B------:R-:W-:Y:S02]  /*243d0*/  @!P1 IMAD.MOV R11, RZ, RZ, -R11 ;  /* 0x000000ffff0b9224 */ /* 0x000fe400078e0a0b */
[----:B------:R-:W-:-:S02]  /*243e0*/  @!P3 IMAD.MOV R8, RZ, RZ, -R8 ;  /* 0x000000ffff08b224 */ /* 0x000fc400078e0a08 */
[----:B------:R-:W-:Y:S01]  /*243f0*/  @!P6 IMAD.MOV R25, RZ, RZ, -R25 ;  /* 0x000000ffff19e224 */ /* 0x000fe200078e0a19 */
[----:B-----5:R-:W-:Y:S02]  /*24400*/  IABS R7, R26 ;  /* 0x0000001a00077213 */ /* 0x020fe40000000000 */
[----:B------:R-:W-:Y:S02]  /*24410*/  ISETP.GE.AND P4, PT, R26, RZ, PT ;  /* 0x000000ff1a00720c */ /* 0x000fe40003f86270 */
[----:B------:R-:W2:Y:S01]  /*24420*/  LDL.LU R26, [R1+0xba0] ;  /* 0x000ba000011a7983 */ /* 0x000ea20000300800 */
[----:B------:R-:W-:-:S04]  /*24430*/  IMAD.HI.U32 R6, R9, R7, RZ ;  /* 0x0000000709067227 */ /* 0x000fc800078e00ff */
[----:B------:R-:W-:Y:S01]  /*24440*/  IMAD.MOV R6, RZ, RZ, -R6 ;  /* 0x000000ffff067224 */ /* 0x000fe200078e0a06 */
[----:B------:R-:W-:Y:S01]  /*24450*/  STL [R1+0x44], R11 ;  /* 0x0000440b01007387 */ /* 0x000fe20000100800 */
[----:B------:R-:W-:Y:S02]  /*24460*/  @!P2 IMAD.IADD R10, R10, 0x1, -R0 ;  /* 0x000000010a0aa824 */ /* 0x000fe400078e0a00 */
[----:B------:R-:W-:Y:S01]  /*24470*/  IMAD R7, R0, R6, R7 ;  /* 0x0000000600077224 */ /* 0x000fe200078e0207 */
[----:B---3--:R-:W-:Y:S02]  /*24480*/  IABS R5, R27 ;  /* 0x0000001b00057213 */ /* 0x008fe40000000000 */
[----:B------:R-:W-:Y:S02]  /*24490*/  ISETP.GE.AND P3, PT, R27, RZ, PT ;  /* 0x000000ff1b00720c */ /* 0x000fe40003f66270 */
[----:B------:R-:W3:Y:S04]  /*244a0*/  LDL.LU R27, [R1+0xb80] ;  /* 0x000b8000011b7983 */ /* 0x000ee80000300800 */
[----:B------:R0:W-:Y:S04]  /*244b0*/  STL [R1+0x4c], R8 ;  /* 0x00004c0801007387 */ /* 0x0001e80000100800 */
[----:B------:R-:W-:Y:S01]  /*244c0*/  STL [R1+0x7550], R25 ;  /* 0x0075501901007387 */ /* 0x000fe20000100800 */
[----:B----4-:R-:W-:-:S02]  /*244d0*/  IABS R6, R28 ;  /* 0x0000001c00067213 */ /* 0x010fc40000000000 */
[----:B------:R-:W-:Y:S02]  /*244e0*/  ISETP.GE.AND P2, PT, R28, RZ, PT ;  /* 0x000000ff1c00720c */ /* 0x000fe40003f46270 */
[----:B------:R-:W4:Y:S01]  /*244f0*/  LDL.LU R28, [R1+0xb84] ;  /* 0x000b8400011c7983 */ /* 0x000f220000300800 */
[----:B------:R-:W-:Y:S01]  /*24500*/  IMAD.HI.U32 R4, R9, R5, RZ ;  /* 0x0000000509047227 */ /* 0x000fe200078e00ff */
[----:B------:R-:W-:-:S03]  /*24510*/  ISETP.GT.U32.AND P1, PT, R0, R7, PT ;  /* 0x000000070000720c */ /* 0x000fc60003f24070 */
[----:B------:R-:W-:-:S04]  /*24520*/  IMAD.MOV R4, RZ, RZ, -R4 ;  /* 0x000000ffff047224 */ /* 0x000fc800078e0a04 */
[----:B------:R-:W-:-:S05]  /*24530*/  IMAD R5, R0, R4, R5 ;  /* 0x0000000400057224 */ /* 0x000fca00078e0205 */
[----:B------:R-:W-:Y:S01]  /*24540*/  ISETP.GT.U32.AND P6, PT, R0, R5, PT ;  /* 0x000000050000720c */ /* 0x000fe20003fc4070 */
[----:B------:R-:W-:Y:S01]  /*24550*/  @!P1 IMAD.IADD R7, R7, 0x1, -R0 ;  /* 0x0000000107079824 */ /* 0x000fe200078e0a00 */
[----:B------:R-:W-:Y:S02]  /*24560*/  ISETP.GE.AND P5, PT, R18, RZ, PT ;  /* 0x000000ff1200720c */ /* 0x000fe40003fa6270 */
[----:B------:R-:W-:Y:S02]  /*24570*/  IABS R2, R21 ;  /* 0x0000001500027213 */ /* 0x000fe40000000000 */
[----:B------:R-:W-:-:S03]  /*24580*/  ISETP.GT.U32.AND P1, PT, R0, R7, PT ;  /* 0x000000070000720c */ /* 0x000fc60003f24070 */
[----:B0-----:R-:W-:-:S04]  /*24590*/  IMAD.HI.U32 R8, R9, R2, RZ ;  /* 0x0000000209087227 */ /* 0x001fc800078e00ff */
[----:B------:R-:W-:Y:S02]  /*245a0*/  @!P6 IMAD.IADD R5, R5, 0x1, -R0 ;  /* 0x000000010505e824 */ /* 0x000fe400078e0a00 */
[----:B------:R-:W-:-:S03]  /*245b0*/  IMAD.MOV R8, RZ, RZ, -R8 ;  /* 0x000000ffff087224 */ /* 0x000fc600078e0a08 */
[C---:B------:R-:W-:Y:S01]  /*245c0*/  ISETP.GT.U32.AND P6, PT, R0.reuse, R5, PT ;  /* 0x000000050000720c */ /* 0x040fe20003fc4070 */
[----:B------:R-:W-:Y:S02]  /*245d0*/  @!P5 IMAD.MOV R10, RZ, RZ, -R10 ;  /* 0x000000ffff0ad224 */ /* 0x000fe400078e0a0a */
[----:B------:R-:W-:Y:S02]  /*245e0*/  IMAD R2, R0, R8, R2 ;  /* 0x0000000800027224 */ /* 0x000fe400078e0202 */
[----:B------:R-:W-:Y:S01]  /*245f0*/  @!P1 IMAD.IADD R7, R7, 0x1, -R0 ;  /* 0x0000000107079824 */ /* 0x000fe200078e0a00 */
[----:B------:R0:W-:Y:S01]  /*24600*/  STL [R1+0x3c], R10 ;  /* 0x00003c0a01007387 */ /* 0x0001e20000100800 */
[----:B------:R-:W-:-:S04]  /*24610*/  IMAD.HI.U32 R4, R9, R6, RZ ;  /* 0x0000000609047227 */ /* 0x000fc800078e00ff */
[----:B------:R-:W-:Y:S02]  /*24620*/  IMAD.MOV R4, RZ, RZ, -R4 ;  /* 0x000000ffff047224 */ /* 0x000fe400078e0a04 */
[----:B0-----:R-:W-:Y:S02]  /*24630*/  IMAD.MOV.U32 R10, RZ, RZ, R7 ;  /* 0x000000ffff0a7224 */ /* 0x001fe400078e0007 */
[----:B------:R-:W-:Y:S02]  /*24640*/  @!P6 IMAD.IADD R5, R5, 0x1, -R0 ;  /* 0x000000010505e824 */ /* 0x000fe400078e0a00 */
[----:B------:R-:W-:Y:S02]  /*24650*/  @!P4 IMAD.MOV R10, RZ, RZ, -R10 ;  /* 0x000000ffff0ac224 */ /* 0x000fe400078e0a0a */
[----:B------:R-:W-:Y:S02]  /*24660*/  IMAD R6, R0, R4, R6 ;  /* 0x0000000400067224 */ /* 0x000fe400078e0206 */
[----:B------:R-:W-:Y:S01]  /*24670*/  @!P3 IMAD.MOV R5, RZ, RZ, -R5 ;  /* 0x000000ffff05b224 */ /* 0x000fe200078e0a05 */
[----:B--2---:R-:W-:-:S05]  /*24680*/  IABS R8, R26 ;  /* 0x0000001a00087213 */ /* 0x004fca0000000000 */
[----:B------:R-:W-:Y:S01]  /*24690*/  IMAD.HI.U32 R7, R9, R8, RZ ;  /* 0x0000000809077227 */ /* 0x000fe200078e00ff */
[----:B------:R-:W-:Y:S02]  /*246a0*/  ISETP.GE.AND P5, PT, R26, RZ, PT ;  /* 0x000000ff1a00720c */ /* 0x000fe40003fa6270 */
[----:B------:R-:W2:Y:S01]  /*246b0*/  LDL.LU R26, [R1+0xba8] ;  /* 0x000ba800011a7983 */ /* 0x000ea20000300800 */
[----:B------:R-:W-:-:S03]  /*246c0*/  IMAD.MOV R7, RZ, RZ, -R7 ;  /* 0x000000ffff077224 */ /* 0x000fc600078e0a07 */
[----:B------:R-:W-:Y:S01]  /*246d0*/  STL [R1+0xc8], R10 ;  /* 0x0000c80a01007387 */ /* 0x000fe20000100800 */
[----:B------:R-:W-:Y:S01]  /*246e0*/  IMAD R8, R0, R7, R8 ;  /* 0x0000000700087224 */ /* 0x000fe200078e0208 */
[----:B---3--:R-:W-:Y:S02]  /*246f0*/  IABS R4, R27 ;  /* 0x0000001b00047213 */ /* 0x008fe40000000000 */
[----:B------:R-:W-:Y:S02]  /*24700*/  ISETP.GE.AND P6, PT, R27, RZ, PT ;  /* 0x000000ff1b00720c */ /* 0x000fe40003fc6270 */
[----:B------:R-:W3:Y:S01]  /*24710*/  LDL.LU R27, [R1+0xb88] ;  /* 0x000b8800011b7983 */ /* 0x000ee20000300800 */
[----:B----4-:R-:W-:Y:S02]  /*24720*/  IABS R7, R28 ;  /* 0x0000001c00077213 */ /* 0x010fe40000000000 */
[----:B------:R-:W-:Y:S02]  /*24730*/  ISETP.GE.AND P3, PT, R28, RZ, PT ;  /* 0x000000ff1c00720c */ /* 0x000fe40003f66270 */
[----:B------:R-:W4:Y:S01]  /*24740*/  LDL.LU R28, [R1+0xbbc] ;  /* 0x000bbc00011c7983 */ /* 0x000f220000300800 */
[----:B------:R-:W-:-:S02]  /*24750*/  ISETP.GT.U32.AND P1, PT, R0, R2, PT ;  /* 0x000000020000720c */ /* 0x000fc40003f24070 */
[----:B------:R-:W-:-:S11]  /*24760*/  ISETP.GT.U32.AND P4, PT, R0, R6, PT ;  /* 0x000000060000720c */ /* 0x000fd60003f84070 */
[----:B------:R-:W-:-:S05]  /*24770*/  @!P1 IMAD.IADD R2, R2, 0x1, -R0 ;  /* 0x0000000102029824 */ /* 0x000fca00078e0a00 */
[----:B------:R-:W-:Y:S01]  /*24780*/  ISETP.GT.U32.AND P1, PT, R0, R2, PT ;  /* 0x000000020000720c */ /* 0x000fe20003f24070 */
[----:B------:R-:W-:-:S12]  /*24790*/  @!P4 IMAD.IADD R6, R6, 0x1, -R0 ;  /* 0x000000010606c824 */ /* 0x000fd800078e0a00 */
[----:B------:R-:W-:Y:S01]  /*247a0*/  @!P1 IMAD.IADD R2, R2, 0x1, -R0 ;  /* 0x0000000102029824 */ /* 0x000fe200078e0a00 */
[C---:B------:R-:W-:Y:S02]  /*247b0*/  ISETP.GT.U32.AND P1, PT, R0.reuse, R8, PT ;  /* 0x000000080000720c */ /* 0x040fe40003f24070 */
[----:B------:R-:W-:Y:S01]  /*247c0*/  ISETP.GT.U32.AND P4, PT, R0, R6, PT ;  /* 0x000000060000720c */ /* 0x000fe20003f84070 */
[----:B------:R-:W-:Y:S02]  /*247d0*/  IMAD.MOV.U32 R11, RZ, RZ, R2 ;  /* 0x000000ffff0b7224 */ /* 0x000fe400078e0002 */
[----:B------:R-:W-:Y:S01]  /*247e0*/  IMAD.HI.U32 R2, R9, R7, RZ ;  /* 0x0000000709027227 */ /* 0x000fe200078e00ff */
[----:B------:R-:W-:-:S03]  /*247f0*/  ISETP.GE.AND P0, PT, R21, RZ, PT ;  /* 0x000000ff1500720c */ /* 0x000fc60003f06270 */
[----:B------:R-:W-:-:S04]  /*24800*/  IMAD.MOV R2, RZ, RZ, -R2 ;  /* 0x000000ffff027224 */ /* 0x000fc800078e0a02 */
[--C-:B------:R-:W-:Y:S02]  /*24810*/  @!P1 IMAD.IADD R8, R8, 0x1, -R0.reuse ;  /* 0x0000000108089824 */ /* 0x100fe400078e0a00 */
[----:B------:R-:W-:-:S03]  /*24820*/  @!P4 IMAD.IADD R6, R6, 0x1, -R0 ;  /* 0x000000010606c824 */ /* 0x000fc600078e0a00 */
[C---:B------:R-:W-:Y:S01]  /*24830*/  ISETP.GT.U32.AND P1, PT, R0.reuse, R8, PT ;  /* 0x000000080000720c */ /* 0x040fe20003f24070 */
[----:B------:R-:W-:Y:S02]  /*24840*/  IMAD R7, R0, R2, R7 ;  /* 0x0000000200077224 */ /* 0x000fe400078e0207 */
[----:B------:R-:W-:-:S03]  /*24850*/  @!P2 IMAD.MOV R6, RZ, RZ, -R6 ;  /* 0x000000ffff06a224 */ /* 0x000fc600078e0a06 */
[----:B------:R-:W-:Y:S01]  /*24860*/  ISETP.GT.U32.AND P2, PT, R0, R7, PT ;  /* 0x000000070000720c */ /* 0x000fe20003f44070 */
[----:B------:R-:W-:Y:S01]  /*24870*/  @!P0 IMAD.MOV R11, RZ, RZ, -R11 ;  /* 0x000000ffff0b8224 */ /* 0x000fe200078e0a0b */
[----:B------:R0:W-:Y:S05]  /*24880*/  STL [R1+0x38], R5 ;  /* 0x0000380501007387 */ /* 0x0001ea0000100800 */
[----:B------:R-:W-:Y:S01]  /*24890*/  @!P1 IMAD.IADD R8, R8, 0x1, -R0 ;  /* 0x0000000108089824 */ /* 0x000fe200078e0a00 */
[----:B------:R-:W-:Y:S03]  /*248a0*/  STL [R1+0xb8], R11 ;  /* 0x0000b80b01007387 */ /* 0x000fe60000100800 */
[----:B------:R-:W-:Y:S01]  /*248b0*/  @!P5 IMAD.MOV R8, RZ, RZ, -R8 ;  /* 0x000000ffff08d224 */ /* 0x000fe200078e0a08 */
[----:B------:R-:W5:Y:S01]  /*248c0*/  LDL.LU R21, [R1+0xb8c] ;  /* 0x000b8c0001157983 */ /* 0x000f620000300800 */
[----:B------:R-:W-:Y:S01]  /*248d0*/  @!P2 IMAD.IADD R7, R7, 0x1, -R0 ;  /* 0x000000010707a824 */ /* 0x000fe200078e0a00 */
[----:B--2---:R-:W-:-:S02]  /*248e0*/  ISETP.GE.AND P4, PT, R26, RZ, PT ;  /* 0x000000ff1a00720c */ /* 0x004fc40003f86270 */
[----:B0-----:R-:W-:Y:S02]  /*248f0*/  IABS R5, R26 ;  /* 0x0000001a00057213 */ /* 0x001fe40000000000 */
[----:B------:R-:W2:Y:S04]  /*24900*/  LDL.LU R26, [R1+0xb90] ;  /* 0x000b9000011a7983 */ /* 0x000ea80000300800 */
[----:B------:R-:W-:Y:S04]  /*24910*/  STL [R1+0xb4], R6 ;  /* 0x0000b40601007387 */ /* 0x000fe80000100800 */
[----:B------:R-:W-:Y:S01]  /*24920*/  STL [R1+0xa4], R8 ;  /* 0x0000a40801007387 */ /* 0x000fe20000100800 */
[----:B----4-:R-:W-:-:S02]  /*24930*/  IABS R13, R28 ;  /* 0x0000001c000d7213 */ /* 0x010fc40000000000 */
[----:B------:R-:W-:Y:S02]  /*24940*/  ISETP.GE.AND P2, PT, R28, RZ, PT ;  /* 0x000000ff1c00720c */ /* 0x000fe40003f46270 */
[----:B------:R-:W4:Y:S01]  /*24950*/  LDL.LU R28, [R1+0xbc4] ;  /* 0x000bc400011c7983 */ /* 0x000f220000300800 */
[----:B------:R-:W-:-:S04]  /*24960*/  IMAD.HI.U32 R10, R9, R4, RZ ;  /* 0x00000004090a7227 */ /* 0x000fc800078e00ff */
[----:B------:R-:W-:-:S04]  /*24970*/  IMAD.MOV R10, RZ, RZ, -R10 ;  /* 0x000000ffff0a7224 */ /* 0x000fc800078e0a0a */
[----:B------:R-:W-:-:S05]  /*24980*/  IMAD R4, R0, R10, R4 ;  /* 0x0000000a00047224 */ /* 0x000fca00078e0204 */
[----:B------:R-:W-:Y:S01]  /*24990*/  ISETP.GT.U32.AND P0, PT, R0, R4, PT ;  /* 0x000000040000720c */ /* 0x000fe20003f04070 */
[----:B------:R-:W-:Y:S01]  /*249a0*/  IMAD.HI.U32 R10, R9, R5, RZ ;  /* 0x00000005090a7227 */ /* 0x000fe200078e00ff */
[----:B---3--:R-:W-:Y:S02]  /*249b0*/  IABS R2, R27 ;  /* 0x0000001b00027213 */ /* 0x008fe40000000000 */
[----:B------:R-:W-:-:S09]  /*249c0*/  ISETP.GE.AND P1, PT, R27, RZ, PT ;  /* 0x000000ff1b00720c */ /* 0x000fd20003f26270 */
[----:B------:R-:W-:Y:S01]  /*249d0*/  @!P0 IMAD.IADD R4, R4, 0x1, -R0 ;  /* 0x0000000104048824 */ /* 0x000fe200078e0a00 */
[----:B------:R-:W3:Y:S04]  /*249e0*/  LDL.LU R27, [R1+0xb94] ;  /* 0x000b9400011b7983 */ /* 0x000ee80000300800 */
[----:B------:R-:W-:Y:S01]  /*249f0*/  ISETP.GT.U32.AND P0, PT, R0, R4, PT ;  /* 0x000000040000720c */ /* 0x000fe20003f04070 */
[----:B------:R-:W-:-:S04]  /*24a00*/  IMAD.MOV R10, RZ, RZ, -R10 ;  /* 0x000000ffff0a7224 */ /* 0x000fc800078e0a0a */
[----:B------:R-:W-:-:S08]  /*24a10*/  IMAD R5, R0, R10, R5 ;  /* 0x0000000a00057224 */ /* 0x000fd000078e0205 */
[----:B------:R-:W-:Y:S01]  /*24a20*/  @!P0 IMAD.IADD R4, R4, 0x1, -R0 ;  /* 0x0000000104048824 */ /* 0x000fe200078e0a00 */
[C---:B------:R-:W-:Y:S02]  /*24a30*/  ISETP.GT.U32.AND P0, PT, R0.reuse, R5, PT ;  /* 0x000000050000720c */ /* 0x040fe40003f04070 */
[----:B------:R-:W-:-:S11]  /*24a40*/  ISETP.GT.U32.AND P5, PT, R0, R7, PT ;  /* 0x000000070000720c */ /* 0x000fd60003fa4070 */
[----:B------:R-:W-:-:S05]  /*24a50*/  @!P0 IMAD.IADD R5, R5, 0x1, -R0 ;  /* 0x0000000105058824 */ /* 0x000fca00078e0a00 */
[----:B------:R-:W-:Y:S01]  /*24a60*/  ISETP.GT.U32.AND P0, PT, R0, R5, PT ;  /* 0x000000050000720c */ /* 0x000fe20003f04070 */
[----:B------:R-:W-:Y:S02]  /*24a70*/  @!P5 IMAD.IADD R7, R7, 0x1, -R0 ;  /* 0x000000010707d824 */ /* 0x000fe400078e0a00 */
[----:B------:R-:W-:Y:S02]  /*24a80*/  @!P6 IMAD.MOV R4, RZ, RZ, -R4 ;  /* 0x000000ffff04e224 */ /* 0x000fe400078e0a04 */
[----:B------:R-:W-:-:S08]  /*24a90*/  @!P3 IMAD.MOV R7, RZ, RZ, -R7 ;  /* 0x000000ffff07b224 */ /* 0x000fd000078e0a07 */
[----:B------:R-:W-:Y:S01]  /*24aa0*/  @!P0 IMAD.IADD R5, R5, 0x1, -R0 ;  /* 0x0000000105058824 */ /* 0x000fe200078e0a00 */
[----:B------:R2:W-:Y:S03]  /*24ab0*/  STL [R1+0xb0], R4 ;  /* 0x0000b00401007387 */ /* 0x0005e60000100800 */
[----:B------:R-:W-:Y:S01]  /*24ac0*/  @!P4 IMAD.MOV R5, RZ, RZ, -R5 ;  /* 0x000000ffff05c224 */ /* 0x000fe200078e0a05 */
[----:B------:R0:W-:Y:S01]  /*24ad0*/  STL [R1+0x98], R7 ;  /* 0x0000980701007387 */ /* 0x0001e20000100800 */
[----:B--2---:R-:W-:Y:S02]  /*24ae0*/  IABS R4, R26 ;  /* 0x0000001a00047213 */ /* 0x004fe40000000000 */
[----:B------:R-:W-:Y:S02]  /*24af0*/  ISETP.GE.AND P3, PT, R26, RZ, PT ;  /* 0x000000ff1a00720c */ /* 0x000fe40003f66270 */
[----:B------:R-:W2:Y:S04]  /*24b00*/  LDL.LU R26, [R1+0xb98] ;  /* 0x000b9800011a7983 */ /* 0x000ea80000300800 */
[----:B------:R1:W-:Y:S01]  /*24b10*/  STL [R1+0x90], R5 ;  /* 0x0000900501007387 */ /* 0x0003e20000100800 */
[----:B----4-:R-:W-:-:S02]  /*24b20*/  ISETP.GE.AND P4, PT, R28, RZ, PT ;  /* 0x000000ff1c00720c */ /* 0x010fc40003f86270 */
[----:B0-----:R-:W-:Y:S02]  /*24b30*/  IABS R7, R28 ;  /* 0x0000001c00077213 */ /* 0x001fe40000000000 */
        /* <DEDUP_REMOVED lines=9> */
[----:B------:R-:W-:-:S05]  /*24bd0*/  @!P6 IMAD.IADD R2, R2, 0x1, -R0 ;  /* 0x000000010202e824 */ /* 0x000fca00078e0a00 */
[----:B------:R-:W-:-:S05]  /*24be0*/  ISETP.GT.U32.AND P6, PT, R0, R2, PT ;  /* 0x000000020000720c */ /* 0x000fca0003fc4070 */
[----:B------:R-:W-:-:S05]  /*24bf0*/  @!P0 IMAD.IADD R13, R13, 0x1, -R0 ;  /* 0x000000010d0d8824 */ /* 0x000fca00078e0a00 */
[----:B------:R-:W-:Y:S01]  /*24c00*/  ISETP.GT.U32.AND P0, PT, R0, R13, PT ;  /* 0x0000000d0000720c */ /* 0x000fe20003f04070 */
[----:B------:R-:W-:Y:S01]  /*24c10*/  IMAD.HI.U32 R6, R9, R4, RZ ;  /* 0x0000000409067227 */ /* 0x000fe200078e00ff */
[----:B-----5:R-:W-:-:S03]  /*24c20*/  IABS R16, R21 ;  /* 0x0000001500107213 */ /* 0x020fc60000000000 */
[----:B------:R-:W-:Y:S02]  /*24c30*/  @!P6 IMAD.IADD R2, R2, 0x1, -R0 ;  /* 0x000000010202e824 */ /* 0x000fe400078e0a00 */
[----:B------:R-:W-:Y:S02]  /*24c40*/  IMAD.MOV R6, RZ, RZ, -R6 ;  /* 0x000000ffff067224 */ /* 0x000fe400078e0a06 */
[----:B------:R-:W-:Y:S02]  /*24c50*/  @!P1 IMAD.MOV R2, RZ, RZ, -R2 ;  /* 0x000000ffff029224 */ /* 0x000fe400078e0a02 */
[----:B------:R-:W-:-:S03]  /*24c60*/  IMAD.HI.U32 R8, R9, R16, RZ ;  /* 0x0000001009087227 */ /* 0x000fc600078e00ff */
[----:B------:R0:W-:Y:S01]  /*24c70*/  STL [R1+0x80], R2 ;  /* 0x0000800201007387 */ /* 0x0001e20000100800 */
[C---:B------:R-:W-:Y:S01]  /*24c80*/  IMAD R4, R0.reuse, R6, R4 ;  /* 0x0000000600047224 */ /* 0x040fe200078e0204 */
[----:B---3--:R-:W-:Y:S01]  /*24c90*/  IABS R6, R27 ;  /* 0x0000001b00067213 */ /* 0x008fe20000000000 */
[----:B------:R-:W-:Y:S01]  /*24ca0*/  @!P0 IMAD.IADD R13, R13, 0x1, -R0 ;  /* 0x000000010d0d8824 */ /* 0x000fe200078e0a00 */
[----:B------:R-:W-:Y:S01]  /*24cb0*/  ISETP.GE.AND P0, PT, R27, RZ, PT ;  /* 0x000000ff1b00720c */ /* 0x000fe20003f06270 */
[----:B------:R-:W-:Y:S01]  /*24cc0*/  IMAD.MOV R8, RZ, RZ, -R8 ;  /* 0x000000ffff087224 */ /* 0x000fe200078e0a08 */
[----:B------:R-:W3:Y:S01]  /*24cd0*/  LDL.LU R27, [R1+0xb9c] ;  /* 0x000b9c00011b7983 */ /* 0x000ee20000300800 */
[----:B------:R-:W-:Y:S02]  /*24ce0*/  ISETP.GE.AND P5, PT, R21, RZ, PT ;  /* 0x000000ff1500720c */ /* 0x000fe40003fa6270 */
[C---:B------:R-:W-:Y:S01]  /*24cf0*/  IMAD R16, R0.reuse, R8, R16 ;  /* 0x0000000800107224 */ /* 0x040fe200078e0210 */
[----:B------:R-:W5:Y:S04]  /*24d00*/  LDL.LU R21, [R1+0xba4] ;  /* 0x000ba40001157983 */ /* 0x000f680000300800 */
[----:B------:R-:W-:-:S02]  /*24d10*/  ISETP.GT.U32.AND P6, PT, R0, R16, PT ;  /* 0x000000100000720c */ /* 0x000fc40003fc4070 */
[----:B------:R-:W-:-:S11]  /*24d20*/  ISETP.GT.U32.AND P1, PT, R0, R4, PT ;  /* 0x000000040000720c */ /* 0x000fd60003f24070 */
[----:B------:R-:W-:-:S05]  /*24d30*/  @!P6 IMAD.IADD R16, R16, 0x1, -R0 ;  /* 0x000000011010e824 */ /* 0x000fca00078e0a00 */
[----:B------:R-:W-:Y:S01]  /*24d40*/  ISETP.GT.U32.AND P6, PT, R0, R16, PT ;  /* 0x000000100000720c */ /* 0x000fe20003fc4070 */
[----:B------:R-:W-:-:S05]  /*24d50*/  @!P1 IMAD.IADD R4, R4, 0x1, -R0 ;  /* 0x0000000104049824 */ /* 0x000fca00078e0a00 */
[----:B------:R-:W-:Y:S01]  /*24d60*/  ISETP.GT.U32.AND P1, PT, R0, R4, PT ;  /* 0x000000040000720c */ /* 0x000fe20003f24070 */
[----:B------:R-:W-:-:S06]  /*24d70*/  @!P2 IMAD.MOV R13, RZ, RZ, -R13 ;  /* 0x000000ffff0da224 */ /* 0x000fcc00078e0a0d */
[----:B------:R-:W-:-:S04]  /*24d80*/  @!P6 IMAD.IADD R16, R16, 0x1, -R0 ;  /* 0x000000011010e824 */ /* 0x000fc800078e0a00 */
[----:B------:R-:W-:Y:S01]  /*24d90*/  @!P5 IMAD.MOV R16, RZ, RZ, -R16 ;  /* 0x000000ffff10d224 */ /* 0x000fe200078e0a10 */
[----:B------:R-:W-:Y:S01]  /*24da0*/  STL [R1+0x7544], R13 ;  /* 0x0075440d01007387 */ /* 0x000fe20000100800 */
[----:B------:R-:W-:-:S03]  /*24db0*/  @!P1 IMAD.IADD R4, R4, 0x1, -R0 ;  /* 0x0000000104049824 */ /* 0x000fc600078e0a00 */
[----:B------:R-:W-:Y:S01]  /*24dc0*/  STL [R1+0x7548], R16 ;  /* 0x0075481001007387 */ /* 0x000fe20000100800 */
[----:B--2---:R-:W-:Y:S02]  /*24dd0*/  IABS R10, R26 ;  /* 0x0000001a000a7213 */ /* 0x004fe40000000000 */
[----:B------:R-:W-:Y:S02]  /*24de0*/  ISETP.GE.AND P5, PT, R26, RZ, PT ;  /* 0x000000ff1a00720c */ /* 0x000fe40003fa6270 */
[----:B------:R-:W2:Y:S01]  /*24df0*/  LDL.LU R26, [R1+0xbac] ;  /* 0x000bac00011a7983 */ /* 0x000ea20000300800 */
[----:B----4-:R-:W-:Y:S02]  /*24e00*/  ISETP.GE.AND P1, PT, R28, RZ, PT ;  /* 0x000000ff1c00720c */ /* 0x010fe40003f26270 */
[----:B------:R-:W-:Y:S02]  /*24e10*/  IABS R11, R28 ;  /* 0x0000001c000b7213 */ /* 0x000fe40000000000 */
[----:B------:R-:W4:Y:S01]  /*24e20*/  LDL.LU R28, [R1+0xbb0] ;  /* 0x000bb000011c7983 */ /* 0x000f220000300800 */
[----:B-1----:R-:W-:-:S04]  /*24e30*/  IMAD.HI.U32 R5, R9, R7, RZ ;  /* 0x0000000709057227 */ /* 0x002fc800078e00ff */
[----:B0-----:R-:W-:-:S04]  /*24e40*/  IMAD.HI.U32 R2, R9, R6, RZ ;  /* 0x0000000609027227 */ /* 0x001fc800078e00ff */
[----:B------:R-:W-:Y:S02]  /*24e50*/  IMAD.MOV R5, RZ, RZ, -R5 ;  /* 0x000000ffff057224 */ /* 0x000fe400078e0a05 */
[----:B------:R-:W-:Y:S02]  /*24e60*/  IMAD.MOV R2, RZ, RZ, -R2 ;  /* 0x000000ffff027224 */ /* 0x000fe400078e0a02 */
[C---:B------:R-:W-:Y:S02]  /*24e70*/  IMAD R7, R0.reuse, R5, R7 ;  /* 0x0000000500077224 */ /* 0x040fe400078e0207 */
[----:B------:R-:W-:-:S03]  /*24e80*/  IMAD R6, R0, R2, R6 ;  /* 0x0000000200067224 */ /* 0x000fc600078e0206 */
[C---:B------:R-:W-:Y:S02]  /*24e90*/  ISETP.GT.U32.AND P6, PT, R0.reuse, R7, PT ;  /* 0x000000070000720c */ /* 0x040fe40003fc4070 */
[----:B------:R-:W-:Y:S01]  /*24ea0*/  ISETP.GT.U32.AND P2, PT, R0, R6, PT ;  /* 0x000000060000720c */ /* 0x000fe20003f44070 */
[----:B------:R-:W-:-:S04]  /*24eb0*/  IMAD.HI.U32 R2, R9, R10, RZ ;  /* 0x0000000a09027227 */ /* 0x000fc800078e00ff */
[----:B------:R-:W-:-:S04]  /*24ec0*/  IMAD.MOV R2, RZ, RZ, -R2 ;  /* 0x000000ffff027224 */ /* 0x000fc800078e0a02 */
[----:B------:R-:W-:Y:S02]  /*24ed0*/  IMAD R10, R0, R2, R10 ;  /* 0x00000002000a7224 */ /* 0x000fe400078e020a */
[--C-:B------:R-:W-:Y:S02]  /*24ee0*/  @!P6 IMAD.IADD R7, R7, 0x1, -R0.reuse ;  /* 0x000000010707e824 */ /* 0x100fe400078e0a00 */
[----:B------:R-:W-:Y:S02]  /*24ef0*/  @!P2 IMAD.IADD R6, R6, 0x1, -R0 ;  /* 0x000000010606a824 */ /* 0x000fe400078e0a00 */
[----:B------:R-:W-:Y:S01]  /*24f00*/  @!P3 IMAD.MOV R4, RZ, RZ, -R4 ;  /* 0x000000ffff04b224 */ /* 0x000fe200078e0a04 */
[C---:B------:R-:W-:Y:S02]  /*24f10*/  ISETP.GT.U32.AND P6, PT, R0.reuse, R7, PT ;  /* 0x000000070000720c */ /* 0x040fe40003fc4070 */
[C---:B------:R-:W-:Y:S01]  /*24f20*/  ISETP.GT.U32.AND P3, PT, R0.reuse, R10, PT ;  /* 0x0000000a0000720c */ /* 0x040fe20003f64070 */
[----:B------:R-:W-:Y:S01]  /*24f30*/  IMAD.HI.U32 R2, R9, R11, RZ ;  /* 0x0000000b09027227 */ /* 0x000fe200078e00ff */
[----:B------:R-:W-:-:S03]  /*24f40*/  ISETP.GT.U32.AND P2, PT, R0, R6, PT ;  /* 0x000000060000720c */ /* 0x000fc60003f44070 */
[----:B------:R-:W-:-:S04]  /*24f50*/  IMAD.MOV R2, RZ, RZ, -R2 ;  /* 0x000000ffff027224 */ /* 0x000fc800078e0a02 */
[----:B------:R-:W-:Y:S02]  /*24f60*/  IMAD R11, R0, R2, R11 ;  /* 0x00000002000b7224 */ /* 0x000fe400078e020b */
[--C-:B------:R-:W-:Y:S02]  /*24f70*/  @!P6 IMAD.IADD R7, R7, 0x1, -R0.reuse ;  /* 0x000000010707e824 */ /* 0x100fe400078e0a00 */
[--C-:B------:R-:W-:Y:S02]  /*24f80*/  @!P3 IMAD.IADD R10, R10, 0x1, -R0.reuse ;  /* 0x000000010a0ab824 */ /* 0x100fe400078e0a00 */
[----:B------:R-:W-:Y:S01]  /*24f90*/  @!P2 IMAD.IADD R6, R6, 0x1, -R0 ;  /* 0x000000010606a824 */ /* 0x000fe200078e0a00 */
[----:B---3--:R-:W-:Y:S01]  /*24fa0*/  IABS R15, R27 ;  /* 0x0000001b000f7213 */ /* 0x008fe20000000000 */
[----:B------:R-:W-:Y:S01]  /*24fb0*/  @!P4 IMAD.MOV R7, RZ, RZ, -R7 ;  /* 0x000000ffff07c224 */ /* 0x000fe200078e0a07 */
[C---:B------:R-:W-:Y:S02]  /*24fc0*/  ISETP.GT.U32.AND P2, PT, R0.reuse, R11, PT ;  /* 0x0000000b0000720c */ /* 0x040fe40003f44070 */
[----:B-----5:R-:W-:Y:S01]  /*24fd0*/  IABS R12, R21 ;  /* 0x00000015000c7213 */ /* 0x020fe20000000000 */
[----:B------:R-:W-:Y:S01]  /*24fe0*/  IMAD.HI.U32 R5, R9, R15, RZ ;  /* 0x0000000f09057227 */ /* 0x000fe200078e00ff */
[----:B------:R-:W-:-:S03]  /*24ff0*/  ISETP.GT.U32.AND P4, PT, R0, R10, PT ;  /* 0x0000000a0000720c */ /* 0x000fc60003f84070 */
[----:B------:R-:W-:Y:S01]  /*25000*/  IMAD.HI.U32 R2, R9, R12, RZ ;  /* 0x0000000c09027227 */ /* 0x000fe200078e00ff */
[----:B------:R0:W-:Y:S03]  /*25010*/  STL [R1+0x754c], R4 ;  /* 0x00754c0401007387 */ /* 0x0001e60000100800 */
[----:B------:R-:W-:Y:S01]  /*25020*/  IMAD.MOV R5, RZ, RZ, -R5 ;  /* 0x000000ffff057224 */ /* 0x000fe200078e0a05 */
[----:B------:R-:W-:Y:S01]  /*25030*/  ISETP.GE.AND P6, PT, R27, RZ, PT ;  /* 0x000000ff1b00720c */ /* 0x000fe20003fc6270 */
[----:B------:R-:W-:Y:S01]  /*25040*/  IMAD.MOV R2, RZ, RZ, -R2 ;  /* 0x000000ffff027224 */ /* 0x000fe200078e0a02 */
[----:B------:R-:W3:Y:S01]  /*25050*/  LDL.LU R27, [R1+0xbb4] ;  /* 0x000bb400011b7983 */ /* 0x000ee20000300800 */
[C---:B------:R-:W-:Y:S02]  /*25060*/  IMAD R15, R0.reuse, R5, R15 ;  /* 0x00000005000f7224 */ /* 0x040fe400078e020f */
[----:B0-----:R-:W-:Y:S01]  /*25070*/  IMAD.MOV.U32 R4, RZ, RZ, R6 ;  /* 0x000000ffff047224 */ /* 0x001fe200078e0006 */
[----:B------:R-:W5:Y:S01]  /*25080*/  LDL.LU R18, [R1+0xbb8] ;  /* 0x000bb80001127983 */ /* 0x000f620000300800 */
[----:B------:R-:W-:-:S02]  /*25090*/  IMAD R12, R0, R2, R12 ;  /* 0x00000002000c7224 */ /* 0x000fc400078e020c */
[----:B------:R-:W-:Y:S01]  /*250a0*/  @!P0 IMAD.MOV R4, RZ, RZ, -R4 ;  /* 0x000000ffff048224 */ /* 0x000fe200078e0a04 */
[----:B------:R-:W-:Y:S01]  /*250b0*/  ISETP.GT.U32.AND P0, PT, R0, R15, PT ;  /* 0x0000000f0000720c */ /* 0x000fe20003f04070 */
[--C-:B------:R-:W-:Y:S02]  /*250c0*/  @!P2 IMAD.IADD R11, R11, 0x1, -R0.reuse ;  /* 0x000000010b0ba824 */ /* 0x100fe400078e0a00 */
[----:B------:R-:W-:Y:S01]  /*250d0*/  @!P4 IMAD.IADD R10, R10, 0x1, -R0 ;  /* 0x000000010a0ac824 */ /* 0x000fe200078e0a00 */
[C---:B------:R-:W-:Y:S02]  /*250e0*/  ISETP.GT.U32.AND P4, PT, R0.reuse, R12, PT ;  /* 0x0000000c0000720c */ /* 0x040fe40003f84070 */
[----:B------:R-:W-:Y:S01]  /*250f0*/  ISETP.GT.U32.AND P2, PT, R0, R11, PT ;  /* 0x0000000b0000720c */ /* 0x000fe20003f44070 */
[----:B------:R-:W-:Y:S01]  /*25100*/  STL [R1+0x7554], R7 ;  /* 0x0075540701007387 */ /* 0x000fe20000100800 */
[----:B------:R-:W-:-:S03]  /*25110*/  ISETP.GE.AND P3, PT, R21, RZ, PT ;  /* 0x000000ff1500720c */ /* 0x000fc60003f66270 */
[----:B------:R-:W5:Y:S02]  /*25120*/  LDL.LU R21, [R1+0xbc0] ;  /* 0x000bc00001157983 */ /* 0x000f640000300800 */
[--C-:B------:R-:W-:Y:S02]  /*25130*/  @!P0 IMAD.IADD R15, R15, 0x1, -R0.reuse ;  /* 0x000000010f0f8824 */ /* 0x100fe400078e0a00 */
[----:B------:R0:W-:Y:S02]  /*25140*/  STL [R1+0x48], R4 ;  /* 0x0000480401007387 */ /* 0x0001e40000100800 */
[--C-:B------:R-:W-:Y:S01]  /*25150*/  @!P4 IMAD.IADD R12, R12, 0x1, -R0.reuse ;  /* 0x000000010c0cc824 */ /* 0x100fe200078e0a00 */
[----:B------:R-:W-:Y:S01]  /*25160*/  ISETP.GT.U32.AND P4, PT, R0, R15, PT ;  /* 0x0000000f0000720c */ /* 0x000fe20003f84070 */
[----:B------:R-:W-:Y:S02]  /*25170*/  @!P2 IMAD.IADD R11, R11, 0x1, -R0 ;  /* 0x000000010b0ba824 */ /* 0x000fe400078e0a00 */
[----:B0-----:R-:W-:-:S04]  /*25180*/  IMAD.MOV.U32 R4, RZ, RZ, R10 ;  /* 0x000000ffff047224 */ /* 0x001fc800078e000a */
[----:B------:R-:W-:-:S05]  /*25190*/  @!P5 IMAD.MOV R4, RZ, RZ, -R4 ;  /* 0x000000ffff04d224 */ /* 0x000fca00078e0a04 */
[----:B------:R0:W-:Y:S01]  /*251a0*/  STL [R1+0x34], R4 ;  /* 0x0000340401007387 */ /* 0x0001e20000100800 */
[----:B------:R-:W-:Y:S02]  /*251b0*/  @!P4 IMAD.IADD R15, R15, 0x1, -R0 ;  /* 0x000000010f0fc824 */ /* 0x000fe400078e0a00 */
[----:B0-----:R-:W-:-:S04]  /*251c0*/  IMAD.MOV.U32 R4, RZ, RZ, R11 ;  /* 0x000000ffff047224 */ /* 0x001fc800078e000b */
[----:B------:R-:W-:-:S05]  /*251d0*/  @!P1 IMAD.MOV R4, RZ, RZ, -R4 ;  /* 0x000000ffff049224 */ /* 0x000fca00078e0a04 */
[----:B------:R0:W-:Y:S01]  /*251e0*/  STL [R1+0x30], R4 ;  /* 0x0000300401007387 */ /* 0x0001e20000100800 */
[----:B----4-:R-:W-:Y:S02]  /*251f0*/  IABS R2, R28 ;  /* 0x0000001c00027213 */ /* 0x010fe40000000000 */
[----:B------:R-:W-:Y:S02]  /*25200*/  ISETP.GE.AND P4, PT, R28, RZ, PT ;  /* 0x000000ff1c00720c */ /* 0x000fe40003f86270 */
[----:B------:R-:W4:Y:S01]  /*25210*/  LDL.LU R28, [R1+0xbe8] ;  /* 0x000be800011c7983 */ /* 0x000f220000300800 */
[----:B--2---:R-:W-:-:S05]  /*25220*/  IABS R8, R26 ;  /* 0x0000001a00087213 */ /* 0x004fca0000000000 */
[----:B------:R-:W-:-:S04]  /*25230*/  IMAD.HI.U32 R5, R9, R8, RZ ;  /* 0x0000000809057227 */ /* 0x000fc800078e00ff */
[----:B------:R-:W-:-:S04]  /*25240*/  IMAD.MOV R5, RZ, RZ, -R5 ;  /* 0x000000ffff057224 */ /* 0x000fc800078e0a05 */
[----:B------:R-:W-:Y:S02]  /*25250*/  IMAD R8, R0, R5, R8 ;  /* 0x0000000500087224 */ /* 0x000fe400078e0208 */
[----:B------:R-:W-:-:S03]  /*25260*/  IMAD.HI.U32 R5, R9, R2, RZ ;  /* 0x0000000209057227 */ /* 0x000fc600078e00ff */
[----:B------:R-:W-:Y:S01]  /*25270*/  ISETP.GT.U32.AND P2, PT, R0, R8, PT ;  /* 0x000000080000720c */ /* 0x000fe20003f44070 */
[----:B------:R-:W-:Y:S01]  /*25280*/  IMAD.MOV R5, RZ, RZ, -R5 ;  /* 0x000000ffff057224 */ /* 0x000fe200078e0a05 */
[----:B------:R-:W-:Y:S02]  /*25290*/  ISETP.GE.AND P0, PT, R26, RZ, PT ;  /* 0x000000ff1a00720c */ /* 0x000fe40003f06270 */
[----:B------:R-:W2:Y:S01]  /*252a0*/  LDL.LU R26, [R1+0xbec] ;  /* 0x000bec00011a7983 */ /* 0x000ea20000300800 */
[C---:B------:R-:W-:Y:S01]  /*252b0*/  IMAD R2, R0.reuse, R5, R2 ;  /* 0x0000000500027224 */ /* 0x040fe200078e0202 */
[----:B------:R-:W-:-:S04]  /*252c0*/  ISETP.GT.U32.AND P5, PT, R0, R12, PT ;  /* 0x0000000c0000720c */ /* 0x000fc80003fa4070 */
[----:B------:R-:W-:-:S03]  /*252d0*/  ISETP.GT.U32.AND P1, PT, R0, R2, PT ;  /* 0x000000020000720c */ /* 0x000fc60003f24070 */
[----:B------:R-:W-:-:S05]  /*252e0*/  @!P2 IMAD.IADD R8, R8, 0x1, -R0 ;  /* 0x000000010808a824 */ /* 0x000fca00078e0a00 */
[----:B------:R-:W-:Y:S01]  /*252f0*/  ISETP.GT.U32.AND P2, PT, R0, R8, PT ;  /* 0x000000080000720c */ /* 0x000fe20003f44070 */
[----:B------:R-:W-:-:S04]  /*25300*/  @!P5 IMAD.IADD R12, R12, 0x1, -R0 ;  /* 0x000000010c0cd824 */ /* 0x000fc800078e0a00 */
[----:B------:R-:W-:Y:S02]  /*25310*/  @!P1 IMAD.IADD R2, R2, 0x1, -R0 ;  /* 0x0000000102029824 */ /* 0x000fe400078e0a00 */
[----:B------:R-:W-:Y:S01]  /*25320*/  @!P6 IMAD.MOV R15, RZ, RZ, -R15 ;  /* 0x000000ffff0fe224 */ /* 0x000fe200078e0a0f */
[----:B---3--:R-:W-:-:S05]  /*25330*/  IABS R6, R27 ;  /* 0x0000001b00067213 */ /* 0x008fca0000000000 */
[----:B------:R-:W-:-:S04]  /*25340*/  IMAD.HI.U32 R5, R9, R6, RZ ;  /* 0x0000000609057227 */ /* 0x000fc800078e00ff */
[----:B------:R-:W-:Y:S01]  /*25350*/  IMAD.MOV R5, RZ, RZ, -R5 ;  /* 0x000000ffff057224 */ /* 0x000fe200078e0a05 */
[----:B-----5:R-:W-:-:S03]  /*25360*/  IABS R10, R18 ;  /* 0x00000012000a7213 */ /* 0x020fc60000000000 */
[----:B------:R-:W-:Y:S02]  /*25370*/  IMAD R6, R0, R5, R6 ;  /* 0x0000000500067224 */ /* 0x000fe400078e0206 */
[----:B------:R-:W-:-:S03]  /*25380*/  IMAD.HI.U32 R5, R9, R10, RZ ;  /* 0x0000000a09057227 */ /* 0x000fc600078e00ff */
[----:B------:R-:W-:Y:S01]  /*25390*/  ISETP.GT.U32.AND P5, PT, R0, R6, PT ;  /* 0x000000060000720c */ /* 0x000fe20003fa4070 */
[----:B------:R-:W-:Y:S01]  /*253a0*/  IMAD.MOV R5, RZ, RZ, -R5 ;  /* 0x000000ffff057224 */ /* 0x000fe200078e0a05 */
[----:B------:R-:W-:Y:S01]  /*253b0*/  IABS R11, R21 ;  /* 0x00000015000b7213 */ /* 0x000fe20000000000 */
[----:B------:R-:W-:Y:S01]  /*253c0*/  @!P2 IMAD.IADD R8, R8, 0x1, -R0 ;  /* 0x000000010808a824 */ /* 0x000fe200078e0a00 */
[C---:B------:R-:W-:Y:S01]  /*253d0*/  ISETP.GT.U32.AND P6, PT, R0.reuse, R2, PT ;  /* 0x000000020000720c */ /* 0x040fe20003fc4070 */
[----:B------:R-:W-:Y:S02]  /*253e0*/  IMAD R10, R0, R5, R10 ;  /* 0x00000005000a7224 */ /* 0x000fe400078e020a */
[----:B------:R-:W-:Y:S02]  /*253f0*/  IMAD.MOV.U32 R7, RZ, RZ, R12 ;  /* 0x000000ffff077224 */ /* 0x000fe400078e000c */
[----:B------:R-:W-:-:S04]  /*25400*/  IMAD.HI.U32 R5, R9, R11, RZ ;  /* 0x0000000b09057227 */ /* 0x000fc800078e00ff */
[----:B0-----:R-:W-:Y:S02]  /*25410*/  IMAD.MOV.U32 R4, RZ, RZ, R8 ;  /* 0x000000ffff047224 */ /* 0x001fe400078e0008 */
[----:B------:R-:W-:Y:S02]  /*25420*/  @!P5 IMAD.IADD R6, R6, 0x1, -R0 ;  /* 0x000000010606d824 */ /* 0x000fe400078e0a00 */
[----:B------:R-:W-:Y:S01]  /*25430*/  @!P3 IMAD.MOV R7, RZ, RZ, -R7 ;  /* 0x000000ffff07b224 */ /* 0x000fe200078e0a07 */
[----:B------:R-:W-:Y:S01]  /*25440*/  ISETP.GE.AND P2, PT, R27, RZ, PT ;  /* 0x000000ff1b00720c */ /* 0x000fe20003f46270 */
[----:B------:R-:W-:Y:S01]  /*25450*/  IMAD.MOV R5, RZ, RZ, -R5 ;  /* 0x000000ffff057224 */ /* 0x000fe200078e0a05 */
[----:B------:R-:W3:Y:S01]  /*25460*/  LDL.LU R27, [R1+0xbc8] ;  /* 0x000bc800011b7983 */ /* 0x000ee20000300800 */
[----:B------:R-:W-:Y:S01]  /*25470*/  @!P0 IMAD.MOV R4, RZ, RZ, -R4 ;  /* 0x000000ffff048224 */ /* 0x000fe200078e0a04 */
[C---:B------:R-:W-:Y:S01]  /*25480*/  ISETP.GT.U32.AND P5, PT, R0.reuse, R6, PT ;  /* 0x000000060000720c */ /* 0x040fe20003fa4070 */
[----:B------:R-:W-:Y:S01]  /*25490*/  IMAD R11, R0, R5, R11 ;  /* 0x00000005000b7224 */ /* 0x000fe200078e020b */
[----:B------:R-:W-:Y:S01]  /*254a0*/  STL [R1+0x7558], R15 ;  /* 0x0075580f01007387 */ /* 0x000fe20000100800 */
[----:B------:R-:W-:-:S03]  /*254b0*/  @!P6 IMAD.IADD R2, R2, 0x1, -R0 ;  /* 0x000000010202e824 */ /* 0x000fc600078e0a00 */
[----:B------:R-:W-:Y:S04]  /*254c0*/  STL [R1+0x28], R7 ;  /* 0x0000280701007387 */ /* 0x000fe80000100800 */
[----:B------:R0:W-:Y:S03]  /*254d0*/  STL [R1+0x2c], R4 ;  /* 0x00002c0401007387 */ /* 0x0001e60000100800 */
[----:B------:R-:W-:Y:S02]  /*254e0*/  @!P5 IMAD.IADD R6, R6, 0x1, -R0 ;  /* 0x000000010606d824 */ /* 0x000fe400078e0a00 */
[----:B------:R-:W-:Y:S02]  /*254f0*/  @!P4 IMAD.MOV R2, RZ, RZ, -R2 ;  /* 0x000000ffff02c224 */ /* 0x000fe400078e0a02 */
[----:B------:R-:W-:Y:S01]  /*25500*/  @!P2 IMAD.MOV R6, RZ, RZ, -R6 ;  /* 0x000000ffff06a224 */ /* 0x000fe200078e0a06 */
[----:B----4-:R-:W-:-:S02]  /*25510*/  ISETP.GE.AND P6, PT, R28, RZ, PT ;  /* 0x000000ff1c00720c */ /* 0x010fc40003fc6270 */
[----:B------:R-:W-:Y:S02]  /*25520*/  IABS R5, R28 ;  /* 0x0000001c00057213 */ /* 0x000fe40000000000 */
[----:B------:R-:W4:Y:S04]  /*25530*/  LDL.LU R28, [R1+0xbf0] ;  /* 0x000bf000011c7983 */ /* 0x000f280000300800 */
[----:B------:R-:W5:Y:S04]  /*25540*/  LDL.LU R29, [R1+0xbd0] ;  /* 0x000bd000011d7983 */ /* 0x000f680000300800 */
[----:B------:R-:W4:Y:S04]  /*25550*/  LDL.LU R16, [R1+0xbd4] ;  /* 0x000bd40001107983 */ /* 0x000f280000300800 */
[----:B------:R-:W4:Y:S04]  /*25560*/  LDL.LU R13, [R1+0xbd8] ;  /* 0x000bd800010d7983 */ /* 0x000f280000300800 */
[----:B------:R-:W-:Y:S04]  /*25570*/  STL [R1+0x24], R2 ;  /* 0x0000240201007387 */ /* 0x000fe80000100800 */
[----:B------:R1:W-:Y:S04]  /*25580*/  STL [R1+0x7578], R6 ;  /* 0x0075780601007387 */ /* 0x0003e80000100800 */
[----:B------:R-:W5:Y:S01]  /*25590*/  LDL.LU R25, [R1+0xbdc] ;  /* 0x000bdc0001197983 */ /* 0x000f620000300800 */
[----:B------:R-:W-:-:S02]  /*255a0*/  ISETP.GT.U32.AND P0, PT, R0, R10, PT ;  /* 0x0000000a0000720c */ /* 0x000fc40003f04070 */
[----:B------:R-:W-:Y:S01]  /*255b0*/  ISETP.GE.AND P1, PT, R18, RZ, PT ;  /* 0x000000ff1200720c */ /* 0x000fe20003f26270 */
[----:B------:R-:W5:Y:S04]  /*255c0*/  LDL.LU R24, [R1+0xbe0] ;  /* 0x000be00001187983 */ /* 0x000f680000300800 */
[----:B------:R-:W5:Y:S06]  /*255d0*/  LDL.LU R23, [R1+0xbe4] ;  /* 0x000be40001177983 */ /* 0x000f6c0000300800 */
[----:B------:R-:W-:-:S05]  /*255e0*/  @!P0 IMAD.IADD R10, R10, 0x1, -R0 ;  /* 0x000000010a0a8824 */ /* 0x000fca00078e0a00 */
[----:B------:R-:W-:-:S13]  /*255f0*/  ISETP.GT.U32.AND P4, PT, R0, R10, PT ;  /* 0x0000000a0000720c */ /* 0x000fda0003f84070 */
[----:B------:R-:W-:-:S04]  /*25600*/  @!P4 IMAD.IADD R10, R10, 0x1, -R0 ;  /* 0x000000010a0ac824 */ /* 0x000fc800078e0a00 */
[----:B0-----:R-:W-:-:S04]  /*25610*/  IMAD.MOV.U32 R4, RZ, RZ, R10 ;  /* 0x000000ffff047224 */ /* 0x001fc800078e000a */
[----:B------:R-:W-:Y:S01]  /*25620*/  @!P1 IMAD.MOV R4, RZ, RZ, -R4 ;  /* 0x000000ffff049224 */ /* 0x000fe200078e0a04 */
[----:B------:R-:W-:-:S04]  /*25630*/  ISETP.GT.U32.AND P0, PT, R0, R11, PT ;  /* 0x0000000b0000720c */ /* 0x000fc80003f04070 */
[----:B------:R0:W-:Y:S04]  /*25640*/  STL [R1+0x20], R4 ;  /* 0x0000200401007387 */ /* 0x0001e80000100800 */
[----:B------:R-:W5:Y:S01]  /*25650*/  LDL R22, [R1+0xa8] ;  /* 0x0000a80001167983 */ /* 0x000f620000100800 */
[----:B--2---:R-:W-:-:S04]  /*25660*/  IABS R8, R26 ;  /* 0x0000001a00087213 */ /* 0x004fc80000000000 */
[----:B------:R-:W-:Y:S02]  /*25670*/  @!P0 IMAD.IADD R11, R11, 0x1, -R0 ;  /* 0x000000010b0b8824 */ /* 0x000fe400078e0a00 */
[----:B------:R-:W-:Y:S02]  /*25680*/  IMAD.MOV.U32 R17, RZ, RZ, R8 ;  /* 0x000000ffff117224 */ /* 0x000fe400078e0008 */
[----:B------:R-:W-:Y:S01]  /*25690*/  IMAD.MOV.U32 R18, RZ, RZ, R5 ;  /* 0x000000ffff127224 */ /* 0x000fe200078e0005 */
[----:B------:R-:W-:Y:S01]  /*256a0*/  ISETP.GT.U32.AND P0, PT, R0, R11, PT ;  /* 0x0000000b0000720c */ /* 0x000fe20003f04070 */
[----:B------:R-:W-:-:S04]  /*256b0*/  IMAD.HI.U32 R8, R9, R17, RZ ;  /* 0x0000001109087227 */ /* 0x000fc800078e00ff */
[----:B------:R-:W-:-:S04]  /*256c0*/  IMAD.HI.U32 R5, R9, R18, RZ ;  /* 0x0000001209057227 */ /* 0x000fc800078e00ff */
[----:B------:R-:W-:Y:S02]  /*256d0*/  IMAD.MOV R8, RZ, RZ, -R8 ;  /* 0x000000ffff087224 */ /* 0x000fe400078e0a08 */
[----:B------:R-:W-:Y:S02]  /*256e0*/  IMAD.MOV R5, RZ, RZ, -R5 ;  /* 0x000000ffff057224 */ /* 0x000fe400078e0a05 */
[C---:B------:R-:W-:Y:S02]  /*256f0*/  IMAD R8, R0.reuse, R8, R17 ;  /* 0x0000000800087224 */ /* 0x040fe400078e0211 */
[C---:B------:R-:W-:Y:S02]  /*25700*/  IMAD R5, R0.reuse, R5, R18 ;  /* 0x0000000500057224 */ /* 0x040fe400078e0212 */
[----:B------:R-:W-:Y:S01]  /*25710*/  @!P0 IMAD.IADD R11, R11, 0x1, -R0 ;  /* 0x000000010b0b8824 */ /* 0x000fe200078e0a00 */
[C---:B------:R-:W-:Y:S02]  /*25720*/  ISETP.GT.U32.AND P0, PT, R0.reuse, R8, PT ;  /* 0x000000080000720c */ /* 0x040fe40003f04070 */
[----:B------:R-:W-:-:S02]  /*25730*/  ISETP.GT.U32.AND P1, PT, R0, R5, PT ;  /* 0x000000050000720c */ /* 0x000fc40003f24070 */
[----:B---3--:R-:W-:Y:S02]  /*25740*/  IABS R12, R27 ;  /* 0x0000001b000c7213 */ /* 0x008fe40000000000 */
[----:B------:R-:W-:-:S07]  /*25750*/  ISETP.GE.AND P2, PT, R27, RZ, PT ;  /* 0x000000ff1b00720c */ /* 0x000fce0003f46270 */
[--C-:B------:R-:W-:Y:S02]  /*25760*/  @!P0 IMAD.IADD R8, R8, 0x1, -R0.reuse ;  /* 0x0000000108088824 */ /* 0x100fe400078e0a00 */
[----:B------:R-:W-:-:S03]  /*25770*/  @!P1 IMAD.IADD R5, R5, 0x1, -R0 ;  /* 0x0000000105059824 */ /* 0x000fc600078e0a00 */
[C---:B------:R-:W-:Y:S02]  /*25780*/  ISETP.GT.U32.AND P0, PT, R0.reuse, R8, PT ;  /* 0x000000080000720c */ /* 0x040fe40003f04070 */
[----:B------:R-:W-:Y:S02]  /*25790*/  ISETP.GT.U32.AND P1, PT, R0, R5, PT ;  /* 0x000000050000720c */ /* 0x000fe40003f24070 */
[----:B------:R-:W-:Y:S02]  /*257a0*/  ISETP.GE.AND P5, PT, R26, RZ, PT ;  /* 0x000000ff1a00720c */ /* 0x000fe40003fa6270 */
[----:B------:R-:W-:-:S07]  /*257b0*/  ISETP.GE.AND P3, PT, R21, RZ, PT ;  /* 0x000000ff1500720c */ /* 0x000fce0003f66270 */
[--C-:B------:R-:W-:Y:S02]  /*257c0*/  @!P0 IMAD.IADD R8, R8, 0x1, -R0.reuse ;  /* 0x0000000108088824 */ /* 0x100fe400078e0a00 */
[----:B------:R-:W-:Y:S02]  /*257d0*/  @!P1 IMAD.IADD R5, R5, 0x1, -R0 ;  /* 0x0000000105059824 */ /* 0x000fe400078e0a00 */
[----:B------:R-:W-:Y:S02]  /*257e0*/  @!P5 IMAD.MOV R8, RZ, RZ, -R8 ;  /* 0x000000ffff08d224 */ /* 0x000fe400078e0a08 */
[----:B------:R-:W-:Y:S02]  /*257f0*/  @!P3 IMAD.MOV R11, RZ, RZ, -R11 ;  /* 0x000000ffff0bb224 */ /* 0x000fe400078e0a0b */
[----:B------:R-:W-:-:S03]  /*25800*/  @!P6 IMAD.MOV R5, RZ, RZ, -R5 ;  /* 0x000000ffff05e224 */ /* 0x000fc600078e0a05 */
[----:B------:R-:W-:Y:S04]  /*25810*/  STL [R1+0x757c], R11 ;  /* 0x00757c0b01007387 */ /* 0x000fe80000100800 */
[----:B------:R2:W-:Y:S04]  /*25820*/  STL [R1+0x7580], R5 ;  /* 0x0075800501007387 */ /* 0x0005e80000100800 */
[----:B------:R-:W-:Y:S04]  /*25830*/  STL [R1+0x7584], R8 ;  /* 0x0075840801007387 */ /* 0x000fe80000100800 */
[----:B------:R-:W3:Y:S04]  /*25840*/  LDL.LU R20, [R1+0xc00] ;  /* 0x000c000001147983 */ /* 0x000ee80000300800 */
[----:B------:R-:W2:Y:S01]  /*25850*/  LDL.LU R19, [R1+0xbfc] ;  /* 0x000bfc0001137983 */ /* 0x000ea20000300800 */
[----:B----4-:R-:W-:-:S05]  /*25860*/  IABS R27, R13 ;  /* 0x0000000d001b7213 */ /* 0x010fca0000000000 */
[----:B------:R-:W-:-:S04]  /*25870*/  IMAD.HI.U32 R18, R9, R27, RZ ;  /* 0x0000001b09127227 */ /* 0x000fc800078e00ff */
[----:B------:R-:W-:-:S04]  /*25880*/  IMAD.MOV R18, RZ, RZ, -R18 ;  /* 0x000000ffff127224 */ /* 0x000fc800078e0a12 */
[----:B------:R-:W-:Y:S01]  /*25890*/  IMAD R27, R0, R18, R27 ;  /* 0x00000012001b7224 */ /* 0x000fe200078e021b */
[----:B-----5:R-:W-:-:S04]  /*258a0*/  IABS R18, R25 ;  /* 0x0000001900127213 */ /* 0x020fc80000000000 */
[----:B------:R-:W-:Y:S01]  /*258b0*/  ISETP.GT.U32.AND P5, PT, R0, R27, PT ;  /* 0x0000001b0000720c */ /* 0x000fe20003fa4070 */
[----:B-1----:R-:W-:-:S04]  /*258c0*/  IMAD.HI.U32 R6, R9, R18, RZ ;  /* 0x0000001209067227 */ /* 0x002fc800078e00ff */
[----:B------:R-:W-:Y:S01]  /*258d0*/  IMAD.MOV R14, RZ, RZ, -R6 ;  /* 0x000000ffff0e7224 */ /* 0x000fe200078e0a06 */
[----:B------:R-:W-:-:S03]  /*258e0*/  IABS R21, R29 ;  /* 0x0000001d00157213 */ /* 0x000fc60000000000 */
[----:B------:R-:W-:Y:S02]  /*258f0*/  IMAD R18, R0, R14, R18 ;  /* 0x0000000e00127224 */ /* 0x000fe400078e0212 */
[----:B------:R-:W4:Y:S02]  /*25900*/  LDL.LU R14, [R1+0xbf8] ;  /* 0x000bf800010e7983 */ /* 0x000f240000300800 */
[----:B------:R-:W-:Y:S01]  /*25910*/  @!P5 IMAD.IADD R27, R27, 0x1, -R0 ;  /* 0x000000011b1bd824 */ /* 0x000fe200078e0a00 */
[----:B------:R-:W-:Y:S02]  /*25920*/  ISETP.GE.AND P5, PT, R29, RZ, PT ;  /* 0x000000ff1d00720c */ /* 0x000fe40003fa6270 */
[----:B------:R-:W5:Y:S01]  /*25930*/  LDL.LU R29, [R1+0xbf4] ;  /* 0x000bf400011d7983 */ /* 0x000f620000300800 */
[----:B------:R-:W-:-:S04]  /*25940*/  IMAD.HI.U32 R2, R9, R12, RZ ;  /* 0x0000000c09027227 */ /* 0x000fc800078e00ff */
[----:B------:R-:W-:-:S04]  /*25950*/  IMAD.MOV R2, RZ, RZ, -R2 ;  /* 0x000000ffff027224 */ /* 0x000fc800078e0a02 */
[----:B------:R-:W-:Y:S01]  /*25960*/  IMAD R12, R0, R2, R12 ;  /* 0x00000002000c7224 */ /* 0x000fe200078e020c */
[----:B------:R-:W-:-:S05]  /*25970*/  IABS R2, R28 ;  /* 0x0000001c00027213 */ /* 0x000fca0000000000 */
[----:B0-----:R-:W-:Y:S01]  /*25980*/  IMAD.MOV.U32 R4, RZ, RZ, R2 ;  /* 0x000000ffff047224 */ /* 0x001fe200078e0002 */
[----:B------:R-:W-:Y:S01]  /*25990*/  ISETP.GT.U32.AND P1, PT, R0, R12, PT ;  /* 0x0000000c0000720c */ /* 0x000fe20003f24070 */
[----:B------:R-:W-:Y:S01]  /*259a0*/  IMAD.HI.U32 R10, R9, R21, RZ ;  /* 0x00000015090a7227 */ /* 0x000fe200078e00ff */
[----:B------:R-:W-:-:S03]  /*259b0*/  ISETP.GE.AND P4, PT, R28, RZ, PT ;  /* 0x000000ff1c00720c */ /* 0x000fc60003f86270 */
[----:B------:R-:W-:-:S04]  /*259c0*/  IMAD.HI.U32 R17, R9, R4, RZ ;  /* 0x0000000409117227 */ /* 0x000fc800078e00ff */
[----:B------:R-:W-:Y:S02]  /*259d0*/  IMAD.MOV R28, RZ, RZ, -R17 ;  /* 0x000000ffff1c7224 */ /* 0x000fe400078e0a11 */
[----:B------:R-:W-:-:S04]  /*259e0*/  IMAD.MOV R17, RZ, RZ, -R10 ;  /* 0x000000ffff117224 */ /* 0x000fc800078e0a0a */
[----:B------:R-:W-:Y:S01]  /*259f0*/  IMAD R21, R0, R17, R21 ;  /* 0x0000001100157224 */ /* 0x000fe200078e0215 */
[----:B------:R-:W-:Y:S01]  /*25a00*/  IABS R26, R16 ;  /* 0x00000010001a7213 */ /* 0x000fe20000000000 */
[----:B------:R-:W-:-:S03]  /*25a10*/  @!P1 IMAD.IADD R12, R12, 0x1, -R0 ;  /* 0x000000010c0c9824 */ /* 0x000fc600078e0a00 */
[----:B------:R-:W-:Y:S01]  /*25a20*/  ISETP.GT.U32.AND P1, PT, R0, R21, PT ;  /* 0x000000150000720c */ /* 0x000fe20003f24070 */
[----:B------:R-:W-:-:S04]  /*25a30*/  IMAD.HI.U32 R2, R9, R26, RZ ;  /* 0x0000001a09027227 */ /* 0x000fc800078e00ff */
[C---:B------:R-:W-:Y:S01]  /*25a40*/  IMAD R10, R0.reuse, R28, R4 ;  /* 0x0000001c000a7224 */ /* 0x040fe200078e0204 */
[----:B------:R-:W-:Y:S01]  /*25a50*/  IABS R28, R24 ;  /* 0x00000018001c7213 */ /* 0x000fe20000000000 */
[----:B------:R-:W-:Y:S01]  /*25a60*/  IMAD.MOV R2, RZ, RZ, -R2 ;  /* 0x000000ffff027224 */ /* 0x000fe200078e0a02 */
[----:B------:R-:W-:Y:S02]  /*25a70*/  IABS R17, R22 ;  /* 0x0000001600117213 */ /* 0x000fe40000000000 */
[C---:B------:R-:W-:Y:S01]  /*25a80*/  ISETP.GT.U32.AND P0, PT, R0.reuse, R10, PT ;  /* 0x0000000a0000720c */ /* 0x040fe20003f04070 */
[----:B------:R-:W-:Y:S01]  /*25a90*/  IMAD R26, R0, R2, R26 ;  /* 0x00000002001a7224 */ /* 0x000fe200078e021a */
[----:B------:R-:W-:Y:S01]  /*25aa0*/  IABS R2, R23 ;  /* 0x0000001700027213 */ /* 0x000fe20000000000 */
[----:B------:R-:W-:Y:S02]  /*25ab0*/  @!P1 IMAD.IADD R21, R21, 0x1, -R0 ;  /* 0x0000000115159824 */ /* 0x000fe400078e0a00 */
[----:B------:R-:W-:-:S03]  /*25ac0*/  IMAD.HI.U32 R4, R9, R28, RZ ;  /* 0x0000001c09047227 */ /* 0x000fc600078e00ff */
[----:B------:R-:W-:Y:S01]  /*25ad0*/  ISETP.GT.U32.AND P3, PT, R0, R21, PT ;  /* 0x000000150000720c */ /* 0x000fe20003f64070 */
[----:B------:R-:W-:Y:S02]  /*25ae0*/  IMAD.MOV R7, RZ, RZ, -R4 ;  /* 0x000000ffff077224 */ /* 0x000fe400078e0a04 */
[----:B------:R-:W-:-:S04]  /*25af0*/  IMAD.HI.U32 R6, R9, R2, RZ ;  /* 0x0000000209067227 */ /* 0x000fc800078e00ff */
[----:B------:R-:W-:-:S04]  /*25b00*/  IMAD.HI.U32 R4, R9, R17, RZ ;  /* 0x0000001109047227 */ /* 0x000fc800078e00ff */
[----:B------:R-:W-:Y:S02]  /*25b10*/  IMAD R9, R0, R7, R28 ;  /* 0x0000000700097224 */ /* 0x000fe400078e021c */
[----:B------:R-:W-:Y:S02]  /*25b20*/  IMAD.MOV R28, RZ, RZ, -R6 ;  /* 0x000000ffff1c7224 */ /* 0x000fe400078e0a06 */
[----:B------:R-:W-:Y:S02]  /*25b30*/  @!P0 IMAD.IADD R10, R10, 0x1, -R0 ;  /* 0x000000010a0a8824 */ /* 0x000fe400078e0a00 */
[C---:B------:R-:W-:Y:S02]  /*25b40*/  IMAD R2, R0.reuse, R28, R2 ;  /* 0x0000001c00027224 */ /* 0x040fe400078e0202 */
[----:B------:R-:W-:Y:S01]  /*25b50*/  @!P3 IMAD.IADD R21, R21, 0x1, -R0 ;  /* 0x000000011515b824 */ /* 0x000fe200078e0a00 */
[C---:B------:R-:W-:Y:S02]  /*25b60*/  ISETP.GT.U32.AND P1, PT, R0.reuse, R10, PT ;  /* 0x0000000a0000720c */ /* 0x040fe40003f24070 */
[----:B------:R-:W-:-:S02]  /*25b70*/  ISETP.GT.U32.AND P3, PT, R0, R2, PT ;  /* 0x000000020000720c */ /* 0x000fc40003f64070 */
[----:B------:R-:W-:-:S09]  /*25b80*/  ISETP.GT.U32.AND P0, PT, R0, R12, PT ;  /* 0x0000000c0000720c */ /* 0x000fd20003f04070 */
[--C-:B------:R-:W-:Y:S02]  /*25b90*/  @!P1 IMAD.IADD R10, R10, 0x1, -R0.reuse ;  /* 0x000000010a0a9824 */ /* 0x100fe400078e0a00 */
[----:B------:R-:W-:Y:S02]  /*25ba0*/  @!P3 IMAD.IADD R2, R2, 0x1, -R0 ;  /* 0x000000010202b824 */ /* 0x000fe400078e0a00 */
[----:B------:R-:W-:-:S03]  /*25bb0*/  @!P4 IMAD.MOV R10, RZ, RZ, -R10 ;  /* 0x000000ffff0ac224 */ /* 0x000fc600078e0a0a */
[----:B------:R-:W-:Y:S01]  /*25bc0*/  ISETP.GT.U32.AND P4, PT, R0, R2, PT ;  /* 0x000000020000720c */ /* 0x000fe20003f84070 */
[----:B------:R-:W-:Y:S01]  /*25bd0*/  @!P0 IMAD.IADD R12, R12, 0x1, -R0 ;  /* 0x000000010c0c8824 */ /* 0x000fe200078e0a00 */
[C---:B------:R-:W-:Y:S02]  /*25be0*/  ISETP.GT.U32.AND P0, PT, R0.reuse, R18, PT ;  /* 0x000000120000720c */ /* 0x040fe40003f04070 */
[----:B------:R-:W-:-:S09]  /*25bf0*/  ISETP.GT.U32.AND P6, PT, R0, R26, PT ;  /* 0x0000001a0000720c */ /* 0x000fd20003fc4070 */
[----:B------:R-:W-:Y:S01]  /*25c00*/  @!P4 IMAD.IADD R2, R2, 0x1, -R0 ;  /* 0x000000010202c824 */ /* 0x000fe200078e0a00 */
[----:B------:R-:W-:Y:S02]  /*25c10*/  ISETP.GE.AND P4, PT, R23, RZ, PT ;  /* 0x000000ff1700720c */ /* 0x000fe40003f86270 */
[----:B------:R-:W0:Y:S01]  /*25c20*/  S2R R23, SR_TID.X ;  /* 0x0000000000177919 */ /* 0x000e220000002100 */
[----:B------:R-:W-:Y:S01]  /*25c30*/  IMAD.MOV R4, RZ, RZ, -R4 ;  /* 0x000000ffff047224 */ /* 0x000fe200078e0a04 */
[----:B------:R-:W-:Y:S01]  /*25c40*/  ISETP.GT.U32.AND P1, PT, R0, R9, PT ;  /* 0x000000090000720c */ /* 0x000fe20003f24070 */
[--C-:B------:R-:W-:Y:S02]  /*25c50*/  @!P0 IMAD.IADD R18, R18, 0x1, -R0.reuse ;  /* 0x0000000112128824 */ /* 0x100fe400078e0a00 */
[C---:B------:R-:W-:Y:S01]  /*25c60*/  IMAD R17, R0.reuse, R4, R17 ;  /* 0x0000000400117224 */ /* 0x040fe200078e0211 */
[----:B------:R-:W-:Y:S01]  /*25c70*/  ISETP.GT.U32.AND P0, PT, R0, R27, PT ;  /* 0x0000001b0000720c */ /* 0x000fe20003f04070 */
[----:B------:R-:W1:Y:S01]  /*25c80*/  LDC R4, c[0x0][0x3ac] ;  /* 0x0000eb00ff047b82 */ /* 0x000e620000000800 */
[----:B------:R-:W-:-:S02]  /*25c90*/  @!P6 IMAD.IADD R26, R26, 0x1, -R0 ;  /* 0x000000011a1ae824 */ /* 0x000fc400078e0a00 */
[C---:B------:R-:W-:Y:S01]  /*25ca0*/  ISETP.GT.U32.AND P6, PT, R0.reuse, R17, PT ;  /* 0x000000110000720c */ /* 0x040fe20003fc4070 */
[----:B------:R-:W-:Y:S02]  /*25cb0*/  @!P2 IMAD.MOV R12, RZ, RZ, -R12 ;  /* 0x000000ffff0ca224 */ /* 0x000fe400078e0a0c */
[C---:B------:R-:W-:Y:S02]  /*25cc0*/  ISETP.GT.U32.AND P2, PT, R0.reuse, R26, PT ;  /* 0x0000001a0000720c */ /* 0x040fe40003f44070 */
[--C-:B------:R-:W-:Y:S01]  /*25cd0*/  @!P1 IMAD.IADD R9, R9, 0x1, -R0.reuse ;  /* 0x0000000109099824 */ /* 0x100fe200078e0a00 */
[----:B------:R-:W-:Y:S01]  /*25ce0*/  LOP3.LUT R28, RZ, R3, RZ, 0x33, !PT ;  /* 0x00000003ff1c7212 */ /* 0x000fe200078e33ff */
[----:B------:R-:W-:Y:S02]  /*25cf0*/  @!P5 IMAD.MOV R21, RZ, RZ, -R21 ;  /* 0x000000ffff15d224 */ /* 0x000fe400078e0a15 */
[----:B------:R-:W-:Y:S01]  /*25d00*/  @!P0 IMAD.IADD R27, R27, 0x1, -R0 ;  /* 0x000000011b1b8824 */ /* 0x000fe200078e0a00 */
[----:B------:R-:W-:-:S02]  /*25d10*/  ISETP.GT.U32.AND P3, PT, R0, R9, PT ;  /* 0x000000090000720c */ /* 0x000fc40003f64070 */
[----:B------:R-:W-:Y:S01]  /*25d20*/  ISETP.GE.AND P0, PT, R13, RZ, PT ;  /* 0x000000ff0d00720c */ /* 0x000fe20003f06270 */
[----:B------:R-:W-:Y:S01]  /*25d30*/  @!P6 IMAD.IADD R17, R17, 0x1, -R0 ;  /* 0x000000011111e824 */ /* 0x000fe200078e0a00 */
[----:B------:R-:W-:Y:S01]  /*25d40*/  ISETP.NE.AND P5, PT, R3, RZ, PT ;  /* 0x000000ff0300720c */ /* 0x000fe20003fa5270 */
[----:B---3--:R-:W-:Y:S01]  /*25d50*/  IMAD R3, R20, UR49, RZ ;  /* 0x0000003114037c24 */ /* 0x008fe2000f8e02ff */
[----:B------:R-:W-:Y:S01]  /*25d60*/  STL [R1+0x7588], R12 ;  /* 0x0075880c01007387 */ /* 0x000fe20000100800 */
[C---:B------:R-:W-:Y:S01]  /*25d70*/  ISETP.GT.U32.AND P1, PT, R0.reuse, R18, PT ;  /* 0x000000120000720c */ /* 0x040fe20003f24070 */
[----:B--2---:R-:W-:Y:S01]  /*25d80*/  IMAD R7, R19, UR49, RZ ;  /* 0x0000003113077c24 */ /* 0x004fe2000f8e02ff */
[----:B------:R-:W-:Y:S01]  /*25d90*/  ISETP.GT.U32.AND P6, PT, R0, R17, PT ;  /* 0x000000110000720c */ /* 0x000fe20003fc4070 */
[----:B------:R-:W-:Y:S01]  /*25da0*/  STL [R1+0x758c], R10 ;  /* 0x00758c0a01007387 */ /* 0x000fe20000100800 */
[----:B0-----:R-:W-:-:S03]  /*25db0*/  LOP3.LUT R23, R23, 0x3f, RZ, 0xc0, !PT ;  /* 0x0000003f17177812 */ /* 0x001fc600078ec0ff */
[----:B------:R-:W-:Y:S01]  /*25dc0*/  STL [R1+0x7590], R21 ;  /* 0x0075901501007387 */ /* 0x000fe20000100800 */
[----:B------:R-:W-:-:S03]  /*25dd0*/  @!P2 IMAD.IADD R26, R26, 0x1, -R0 ;  /* 0x000000011a1aa824 */ /* 0x000fc600078e0a00 */
[----:B------:R5:W-:Y:S01]  /*25de0*/  STL [R1+0x13c], R3 ;  /* 0x00013c0301007387 */ /* 0x000be20000100800 */
[----:B-1----:R-:W-:Y:S01]  /*25df0*/  IMAD R5, R23, R4, RZ ;  /* 0x0000000417057224 */ /* 0x002fe200078e02ff */
[----:B------:R-:W-:Y:S02]  /*25e00*/  ISETP.GE.AND P2, PT, R16, RZ, PT ;  /* 0x000000ff1000720c */ /* 0x000fe40003f46270 */
[----:B------:R-:W-:Y:S01]  /*25e10*/  STL [R1+0x138], R7 ;  /* 0x0001380701007387 */ /* 0x000fe20000100800 */
[--C-:B------:R-:W-:Y:S01]  /*25e20*/  @!P3 IMAD.IADD R9, R9, 0x1, -R0.reuse ;  /* 0x000000010909b824 */ /* 0x100fe200078e0a00 */
[----:B------:R-:W-:Y:S01]  /*25e30*/  ISETP.GE.AND P3, PT, R24, RZ, PT ;  /* 0x000000ff1800720c */ /* 0x000fe20003f66270 */
[----:B------:R-:W-:Y:S02]  /*25e40*/  @!P0 IMAD.MOV R27, RZ, RZ, -R27 ;  /* 0x000000ffff1b8224 */ /* 0x000fe400078e0a1b */
[--C-:B------:R-:W-:Y:S02]  /*25e50*/  @!P1 IMAD.IADD R18, R18, 0x1, -R0.reuse ;  /* 0x0000000112129824 */ /* 0x100fe400078e0a00 */
[----:B------:R-:W-:-:S02]  /*25e60*/  @!P6 IMAD.IADD R17, R17, 0x1, -R0 ;  /* 0x000000011111e824 */ /* 0x000fc400078e0a00 */
[----:B------:R-:W-:Y:S01]  /*25e70*/  IMAD.MOV.U32 R0, RZ, RZ, R26 ;  /* 0x000000ffff007224 */ /* 0x000fe200078e001a */
[----:B------:R-:W-:-:S03]  /*25e80*/  ISETP.GE.AND P1, PT, R25, RZ, PT ;  /* 0x000000ff1900720c */ /* 0x000fc60003f26270 */
[----:B------:R-:W-:Y:S01]  /*25e90*/  @!P2 IMAD.MOV R0, RZ, RZ, -R0 ;  /* 0x000000ffff00a224 */ /* 0x000fe200078e0a00 */
[----:B------:R-:W-:Y:S01]  /*25ea0*/  ISETP.GE.AND P2, PT, R22, RZ, PT ;  /* 0x000000ff1600720c */ /* 0x000fe20003f46270 */
[----:B------:R-:W-:-:S05]  /*25eb0*/  IMAD R4, R4, 0x40, R5 ;  /* 0x0000004004047824 */ /* 0x000fca00078e0205 */
[----:B------:R-:W-:Y:S01]  /*25ec0*/  IADD3 R26, P6, PT, R4, UR26, RZ ;  /* 0x0000001a041a7c10 */ /* 0x000fe2000ffde0ff */
[----:B----4-:R-:W-:Y:S02]  /*25ed0*/  IMAD R6, R14, UR49, RZ ;  /* 0x000000310e067c24 */ /* 0x010fe4000f8e02ff */
[----:B-----5:R-:W-:-:S03]  /*25ee0*/  IMAD R3, R29, UR49, RZ ;  /* 0x000000311d037c24 */ /* 0x020fc6000f8e02ff */
[----:B------:R-:W-:Y:S01]  /*25ef0*/  STL [R1+0x134], R6 ;  /* 0x0001340601007387 */ /* 0x000fe20000100800 */
[----:B------:R-:W-:Y:S01]  /*25f00*/  @!P1 IMAD.MOV R18, RZ, RZ, -R18 ;  /* 0x000000ffff129224 */ /* 0x000fe200078e0a12 */
[C---:B------:R-:W-:Y:S01]  /*25f10*/  SEL R0, R28.reuse, R0, !P5 ;  /* 0x000000001c007207 */ /* 0x040fe20006800000 */
[----:B------:R-:W-:Y:S01]  /*25f20*/  @!P3 IMAD.MOV R9, RZ, RZ, -R9 ;  /* 0x000000ffff09b224 */ /* 0x000fe200078e0a09 */
[----:B------:R0:W-:Y:S01]  /*25f30*/  STL [R1+0x130], R3 ;  /* 0x0001300301007387 */ /* 0x0001e20000100800 */
[----:B------:R-:W-:Y:S01]  /*25f40*/  SEL R27, R28, R27, !P5 ;  /* 0x0000001b1c1b7207 */ /* 0x000fe20006800000 */
[----:B------:R-:W-:Y:S01]  /*25f50*/  @!P4 IMAD.MOV R2, RZ, RZ, -R2 ;  /* 0x000000ffff02c224 */ /* 0x000fe200078e0a02 */
[----:B------:R-:W-:Y:S01]  /*25f60*/  UIMAD UR51, UR51, 0x5d, URZ ;  /* 0x0000005d333378a4 */ /* 0x000fe2000f8e02ff */
[----:B------:R-:W2:Y:S01]  /*25f70*/  LDL.LU R24, [R1+0x9a0] ;  /* 0x0009a00001187983 */ /* 0x000ea20000300800 */
[----:B------:R-:W-:Y:S01]  /*25f80*/  @!P2 IMAD.MOV R17, RZ, RZ, -R17 ;  /* 0x000000ffff11a224 */ /* 0x000fe200078e0a11 */
[----:B------:R-:W-:-:S02]  /*25f90*/  UIMAD UR52, UR52, 0x5c, URZ ;  /* 0x0000005c343478a4 */ /* 0x000fc4000f8e02ff */
[----:B------:R-:W-:Y:S01]  /*25fa0*/  UIMAD UR53, UR53, 0x5b, URZ ;  /* 0x0000005b353578a4 */ /* 0x000fe2000f8e02ff */
[----:B0-----:R-:W-:Y:S01]  /*25fb0*/  IADD3 R3, P0, PT, R5, UR26, RZ ;  /* 0x0000001a05037c10 */ /* 0x001fe2000ff1e0ff */
[----:B------:R-:W-:Y:S01]  /*25fc0*/  UIMAD UR54, UR54, 0x5a, URZ ;  /* 0x0000005a363678a4 */ /* 0x000fe2000f8e02ff */
[C---:B------:R-:W-:Y:S01]  /*25fd0*/  SEL R18, R28.reuse, R18, !P5 ;  /* 0x000000121c127207 */ /* 0x040fe20006800000 */
[----:B------:R-:W-:Y:S02]  /*25fe0*/  UIMAD UR55, UR55, 0x59, URZ ;  /* 0x00000059373778a4 */ /* 0x000fe4000f8e02ff */
[----:B------:R0:W-:Y:S01]  /*25ff0*/  STL [R1+0x7440], R3 ;  /* 0x0074400301007387 */ /* 0x0001e20000100800 */
[C---:B------:R-:W-:Y:S01]  /*26000*/  SEL R9, R28.reuse, R9, !P5 ;  /* 0x000000091c097207 */ /* 0x040fe20006800000 */
[----:B------:R-:W-:Y:S02]  /*26010*/  UIMAD UR56, UR56, 0x58, URZ ;  /* 0x00000058383878a4 */ /* 0x000fe4000f8e02ff */
[----:B------:R-:W3:Y:S01]  /*26020*/  LDL.LU R23, [R1+0x99c] ;  /* 0x00099c0001177983 */ /* 0x000ee20000300800 */
[----:B------:R-:W-:Y:S01]  /*26030*/  SEL R17, R28, R17, !P5 ;  /* 0x000000111c117207 */ /* 0x000fe20006800000 */
[----:B------:R-:W-:-:S02]  /*26040*/  UIMAD UR57, UR57, 0x57, URZ ;  /* 0x00000057393978a4 */ /* 0x000fc4000f8e02ff */
[----:B------:R-:W4:Y:S01]  /*26050*/  LDL.LU R25, [R1+0x998] ;  /* 0x0009980001197983 */ /* 0x000f220000300800 */
[----:B------:R-:W-:Y:S02]  /*26060*/  UIMAD UR58, UR58, 0x56, URZ ;  /* 0x000000563a3a78a4 */ /* 0x000fe4000f8e02ff */
[----:B------:R-:W-:Y:S01]  /*26070*/  UIMAD UR59, UR59, 0x55, URZ ;  /* 0x000000553b3b78a4 */ /* 0x000fe2000f8e02ff */
[----:B------:R-:W5:Y:S01]  /*26080*/  LDL.LU R22, [R1+0x994] ;  /* 0x0009940001167983 */ /* 0x000f620000300800 */
[----:B------:R-:W-:Y:S02]  /*26090*/  UIMAD UR60, UR60, 0x54, URZ ;  /* 0x000000543c3c78a4 */ /* 0x000fe4000f8e02ff */
[----:B------:R-:W-:Y:S01]  /*260a0*/  UIMAD UR61, UR61, 0x53, URZ ;  /* 0x000000533d3d78a4 */ /* 0x000fe2000f8e02ff */
[----:B0-----:R-:W5:Y:S01]  /*260b0*/  LDL.LU R3, [R1+0x990] ;  /* 0x0009900001037983 */ /* 0x001f620000300800 */
[----:B------:R-:W-:Y:S02]  /*260c0*/  UIMAD UR62, UR62, 0x52, URZ ;  /* 0x000000523e3e78a4 */ /* 0x000fe4000f8e02ff */
[----:B------:R-:W-:Y:S01]  /*260d0*/  UIMAD UR63, UR63, 0x51, URZ ;  /* 0x000000513f3f78a4 */ /* 0x000fe2000f8e02ff */
[----:B------:R-:W5:Y:S01]  /*260e0*/  LDL.LU R20, [R1+0x98c] ;  /* 0x00098c0001147983 */ /* 0x000f620000300800 */
[----:B------:R-:W-:-:S02]  /*260f0*/  UIMAD UR64, UR64, 0x50, URZ ;  /* 0x00000050404078a4 */ /* 0x000fc4000f8e02ff */
[----:B------:R-:W-:Y:S01]  /*26100*/  UIMAD UR65, UR65, 0x4f, URZ ;  /* 0x0000004f414178a4 */ /* 0x000fe2000f8e02ff */
[----:B------:R-:W5:Y:S01]  /*26110*/  LDL.LU R21, [R1+0x988] ;  /* 0x0009880001157983 */ /* 0x000f620000300800 */
[----:B------:R-:W-:Y:S02]  /*26120*/  UIMAD UR66, UR66, 0x4e, URZ ;  /* 0x0000004e424278a4 */ /* 0x000fe4000f8e02ff */
[----:B------:R-:W-:Y:S01]  /*26130*/  UIMAD UR67, UR67, 0x4d, URZ ;  /* 0x0000004d434378a4 */ /* 0x000fe2000f8e02ff */
[----:B------:R-:W5:Y:S01]  /*26140*/  LDL.LU R10, [R1+0x984] ;  /* 0x00098400010a7983 */ /* 0x000f620000300800 */
        /* <DEDUP_REMOVED lines=18> */
[----:B------:R-:W-:Y:S01]  /*26270*/  USHF.L.U32 UR12, UR12, 0x6, URZ ;  /* 0x000000060c0c7899 */ /* 0x000fe200080006ff */
[----:B------:R-:W0:Y:S02]  /*26280*/  LDCU UR49, c[0x0][0x3a8] ;  /* 0x00007500ff3177ac */ /* 0x000e240008000800 */
[----:B------:R-:W5:Y:S01]  /*26290*/  LDL.LU R11, [R1+0x948] ;  /* 0x00094800010b7983 */ /* 0x000f620000300800 */
[----:B------:R-:W1:Y:S03]  /*262a0*/  LDCU UR26, c[0x0][0x3a8] ;  /* 0x00007500ff1a77ac */ /* 0x000e660008000800 */
[----:B------:R-:W5:Y:S04]  /*262b0*/  LDL.LU R6, [R1+0x944] ;  /* 0x0009440001067983 */ /* 0x000f680000300800 */
[----:B------:R-:W5:Y:S04]  /*262c0*/  LDL.LU R15, [R1+0x940] ;  /* 0x00094000010f7983 */ /* 0x000f680000300800 */
[----:B------:R-:W5:Y:S04]  /*262d0*/  LDL.LU R4, [R1+0x930] ;  /* 0x0009300001047983 */ /* 0x000f680000300800 */
[----:B------:R-:W5:Y:S04]  /*262e0*/  LDL.LU R13, [R1+0x928] ;  /* 0x00092800010d7983 */ /* 0x000f680000300800 */
[----:B------:R-:W5:Y:S04]  /*262f0*/  LDL.LU R29, [R1+0x924] ;  /* 0x00092400011d7983 */ /* 0x000f680000300800 */
[----:B------:R2:W-:Y:S02]  /*26300*/  STL [R1+0x7444], R26 ;  /* 0x0074441a01007387 */ /* 0x0005e40000100800 */
[----:B--2---:R-:W-:-:S02]  /*26310*/  SEL R26, R28, R24, !P5 ;  /* 0x000000181c1a7207 */ /* 0x004fc40006800000 */
[----:B------:R-:W2:Y:S04]  /*26320*/  LDL.LU R24, [R1+0x920] ;  /* 0x0009200001187983 */ /* 0x000ea80000300800 */
[----:B------:R-:W-:Y:S01]  /*26330*/  STL [R1+0x12c], R26 ;  /* 0x00012c1a01007387 */ /* 0x000fe20000100800 */
[----:B---3--:R-:W-:-:S03]  /*26340*/  SEL R7, R28, R23, !P5 ;  /* 0x000000171c077207 */ /* 0x008fc60006800000 */
[----:B------:R-:W3:Y:S01]  /*26350*/  LDL.LU R23, [R1+0x918] ;  /* 0x0009180001177983 */ /* 0x000ee20000300800 */
[----:B----4-:R-:W-:-:S03]  /*26360*/  SEL R25, R28, R25, !P5 ;  /* 0x000000191c197207 */ /* 0x010fc60006800000 */
[----:B------:R4:W-:Y:S01]  /*26370*/  STL [R1+0x128], R7 ;  /* 0x0001280701007387 */ /* 0x0009e20000100800 */
[----:B-----5:R-:W-:-:S03]  /*26380*/  SEL R22, R28, R22, !P5 ;  /* 0x000000161c167207 */ /* 0x020fc60006800000 */
[----:B----4-:R-:W4:Y:S04]  /*26390*/  LDL.LU R7, [R1+0x914] ;  /* 0x0009140001077983 */ /* 0x010f280000300800 */
[----:B------:R5:W-:Y:S01]  /*263a0*/  STL [R1+0x124], R25 ;  /* 0x0001241901007387 */ /* 0x000be20000100800 */
[----:B------:R-:W-:-:S03]  /*263b0*/  SEL R26, R28, R3, !P5 ;  /* 0x000000031c1a7207 */ /* 0x000fc60006800000 */
[----:B-----5:R-:W5:Y:S04]  /*263c0*/  LDL.LU R25, [R1+0x910] ;  /* 0x0009100001197983 */ /* 0x020f680000300800 */
[----:B------:R0:W-:Y:S01]  /*263d0*/  STL [R1+0x120], R22 ;  /* 0x0001201601007387 */ /* 0x0001e20000100800 */
[----:B------:R-:W-:-:S03]  /*263e0*/  SEL R3, R28, R20, !P5 ;  /* 0x000000141c037207 */ /* 0x000fc60006800000 */
[----:B0-----:R-:W5:Y:S04]  /*263f0*/  LDL.LU R22, [R1+0x90c] ;  /* 0x00090c0001167983 */ /* 0x001f680000300800 */
[----:B------:R-:W5:Y:S04]  /*26400*/  LDL.LU R20, [R1+0x908] ;  /* 0x0009080001147983 */ /* 0x000f680000300800 */
[----:B------:R0:W-:Y:S04]  /*26410*/  STL [R1+0x11c], R26 ;  /* 0x00011c1a01007387 */ /* 0x0001e80000100800 */
[----:B------:R1:W-:Y:S01]  /*26420*/  STL [R1+0x118], R3 ;  /* 0x0001180301007387 */ /* 0x0003e20000100800 */
[----:B0-----:R-:W-:-:S02]  /*26430*/  SEL R26, R28, R21, !P5 ;  /* 0x000000151c1a7207 */ /* 0x001fc40006800000 */
[C---:B------:R-:W-:Y:S02]  /*26440*/  SEL R21, R28.reuse, R10, !P5 ;  /* 0x0000000a1c157207 */ /* 0x040fe40006800000 */
[C---:B------:R-:W-:Y:S01]  /*26450*/  SEL R10, R28.reuse, R19, !P5 ;  /* 0x000000131c0a7207 */ /* 0x040fe20006800000 */
[----:B------:R-:W-:Y:S04]  /*26460*/  STL [R1+0x114], R26 ;  /* 0x0001141a01007387 */ /* 0x000fe80000100800 */
[----:B------:R-:W-:Y:S04]  /*26470*/  STL [R1+0x110], R21 ;  /* 0x0001101501007387 */ /* 0x000fe80000100800 */
[----:B------:R-:W5:Y:S01]  /*26480*/  LDL.LU R19, [R1+0x904] ;  /* 0x0009040001137983 */ /* 0x000f620000300800 */
[----:B-1----:R-:W-:-:S05]  /*26490*/  SEL R3, R28, R12, !P5 ;  /* 0x0000000c1c037207 */ /* 0x002fca0006800000 */
[----:B------:R0:W-:Y:S04]  /*264a0*/  STL [R1+0x10c], R3 ;  /* 0x00010c0301007387 */ /* 0x0001e80000100800 */
[----:B------:R-:W-:Y:S01]  /*264b0*/  STL [R1+0x108], R10 ;  /* 0x0001080a01007387 */ /* 0x000fe20000100800 */
[C---:B0-----:R-:W-:Y:S02]  /*264c0*/  SEL R3, R28.reuse, R8, !P5 ;  /* 0x000000081c037207 */ /* 0x041fe40006800000 */
[C---:B------:R-:W-:Y:S02]  /*264d0*/  SEL R8, R28.reuse, R5, !P5 ;  /* 0x000000051c087207 */ /* 0x040fe40006800000 */
[C---:B------:R-:W-:Y:S01]  /*264e0*/  SEL R5, R28.reuse, R16, !P5 ;  /* 0x000000101c057207 */ /* 0x040fe20006800000 */
[----:B------:R0:W-:Y:S04]  /*264f0*/  STL [R1+0x104], R3 ;  /* 0x0001040301007387 */ /* 0x0001e80000100800 */
[----:B------:R-:W-:Y:S04]  /*26500*/  STL [R1+0x100], R8 ;  /* 0x0001000801007387 */ /* 0x000fe80000100800 */
[----:B------:R-:W5:Y:S01]  /*26510*/  LDL.LU R16, [R1+0x900] ;  /* 0x0009000001107983 */ /* 0x000f620000300800 */
[----:B0-----:R-:W-:-:S03]  /*26520*/  SEL R3, R28, R14, !P5 ;  /* 0x0000000e1c037207 */ /* 0x001fc60006800000 */
[----:B------:R0:W-:Y:S04]  /*26530*/  STL [R1+0xfc], R5 ;  /* 0x0000fc0501007387 */ /* 0x0001e80000100800 */
[----:B------:R-:W5:Y:S01]  /*26540*/  LDL.LU R14, [R1+0x8fc] ;  /* 0x0008fc00010e7983 */ /* 0x000f620000300800 */
[C---:B------:R-:W-:Y:S02]  /*26550*/  SEL R6, R28.reuse, R6, !P5 ;  /* 0x000000061c067207 */ /* 0x040fe40006800000 */
[C---:B0-----:R-:W-:Y:S01]  /*26560*/  SEL R5, R28.reuse, R11, !P5 ;  /* 0x0000000b1c057207 */ /* 0x041fe20006800000 */
[----:B------:R0:W-:Y:S04]  /*26570*/  STL [R1+0xf8], R3 ;  /* 0x0000f80301007387 */ /* 0x0001e80000100800 */
[----:B------:R1:W-:Y:S01]  /*26580*/  STL [R1+0xf4], R5 ;  /* 0x0000f40501007387 */ /* 0x0003e20000100800 */
[----:B0-----:R-:W-:-:S03]  /*26590*/  SEL R3, R28, R15, !P5 ;  /* 0x0000000f1c037207 */ /* 0x001fc60006800000 */
[----:B------:R-:W-:Y:S01]  /*265a0*/  STL [R1+0xf0], R6 ;  /* 0x0000f00601007387 */ /* 0x000fe20000100800 */
[----:B-1----:R-:W-:-:S03]  /*265b0*/  SEL R5, R28, R4, !P5 ;  /* 0x000000041c057207 */ /* 0x002fc60006800000 */
[----:B------:R0:W-:Y:S01]  /*265c0*/  STL [R1+0xec], R3 ;  /* 0x0000ec0301007387 */ /* 0x0001e20000100800 */
[----:B------:R-:W-:-:S03]  /*265d0*/  SEL R4, R28, R13, !P5 ;  /* 0x0000000d1c047207 */ /* 0x000fc60006800000 */
[----:B------:R-:W-:Y:S04]  /*265e0*/  STL [R1+0xe8], R5 ;  /* 0x0000e80501007387 */ /* 0x000fe80000100800 */
[----:B------:R-:W5:Y:S01]  /*265f0*/  LDL.LU R26, [R1+0x8f8] ;  /* 0x0008f800011a7983 */ /* 0x000f620000300800 */
[----:B0-----:R-:W-:-:S03]  /*26600*/  SEL R3, R28, R29, !P5 ;  /* 0x0000001d1c037207 */ /* 0x001fc60006800000 */
[----:B------:R0:W-:Y:S04]  /*26610*/  STL [R1+0xe4], R4 ;  /* 0x0000e40401007387 */ /* 0x0001e80000100800 */
[----:B0-----:R-:W5:Y:S04]  /*26620*/  LDL.LU R4, [R1+0x8f4] ;  /* 0x0008f40001047983 */ /* 0x001f680000300800 */
[----:B------:R3:W-:Y:S04]  /*26630*/  STL [R1+0xe0], R3 ;  /* 0x0000e00301007387 */ /* 0x0007e80000100800 */
[----:B------:R-:W5:Y:S01]  /*26640*/  LDL.LU R29, [R1+0x8f0] ;  /* 0x0008f000011d7983 */ /* 0x000f620000300800 */
[----:B--2---:R-:W-:-:S03]  /*26650*/  SEL R5, R28, R24, !P5 ;  /* 0x000000181c057207 */ /* 0x004fc60006800000 */
[----:B------:R-:W2:Y:S04]  /*26660*/  LDL.LU R24, [R1+0x8ec] ;  /* 0x0008ec0001187983 */ /* 0x000ea80000300800 */
[----:B------:R-:W-:Y:S04]  /*26670*/  STL [R1+0xdc], R5 ;  /* 0x0000dc0501007387 */ /* 0x000fe80000100800 */
[----:B------:R-:W2:Y:S01]  /*26680*/  LDL.LU R13, [R1+0x8e0] ;  /* 0x0008e000010d7983 */ /* 0x000ea20000300800 */
[----:B---3--:R-:W-:-:S03]  /*26690*/  SEL R3, R28, R23, !P5 ;  /* 0x000000171c037207 */ /* 0x008fc60006800000 */
[----:B------:R-:W3:Y:S04]  /*266a0*/  LDL.LU R23, [R1+0x8dc] ;  /* 0x0008dc0001177983 */ /* 0x000ee80000300800 */
[----:B------:R4:W-:Y:S02]  /*266b0*/  STL [R1+0xd8], R3 ;  /* 0x0000d80301007387 */ /* 0x0009e40000100800 */
[----:B----4-:R-:W-:-:S05]  /*266c0*/  SEL R3, R28, R7, !P5 ;  /* 0x000000071c037207 */ /* 0x010fca0006800000 */
[----:B------:R0:W-:Y:S01]  /*266d0*/  STL [R1+0xd0], R3 ;  /* 0x0000d00301007387 */ /* 0x0001e20000100800 */
[----:B-----5:R-:W-:-:S03]  /*266e0*/  SEL R6, R28, R25, !P5 ;  /* 0x000000191c067207 */ /* 0x020fc60006800000 */
[----:B0-----:R-:W4:Y:S04]  /*266f0*/  LDL.LU R3, [R1+0x8c8] ;  /* 0x0008c80001037983 */ /* 0x001f280000300800 */
[----:B------:R-:W-:Y:S01]  /*26700*/  STL [R1+0xcc], R6 ;  /* 0x0000cc0601007387 */ /* 0x000fe20000100800 */
[----:B------:R-:W-:-:S03]  /*26710*/  SEL R5, R28, R22, !P5 ;  /* 0x000000161c057207 */ /* 0x000fc60006800000 */
[----:B------:R-:W5:Y:S04]  /*26720*/  LDL.LU R22, [R1+0x8c4] ;  /* 0x0008c40001167983 */ /* 0x000f680000300800 */
[----:B------:R0:W-:Y:S04]  /*26730*/  STL [R1+0xc4], R5 ;  /* 0x0000c40501007387 */ /* 0x0001e80000100800 */
[----:B------:R-:W5:Y:S04]  /*26740*/  LDL.LU R21, [R1+0x8b0] ;  /* 0x0008b00001157983 */ /* 0x000f680000300800 */
[----:B------:R-:W5:Y:S01]  /*26750*/  LDL.LU R10, [R1+0x8a8] ;  /* 0x0008a800010a7983 */ /* 0x000f620000300800 */
[----:B0-----:R-:W-:-:S05]  /*26760*/  SEL R5, R28, R20, !P5 ;  /* 0x000000141c057207 */ /* 0x001fca0006800000 */
[----:B------:R0:W-:Y:S04]  /*26770*/  STL [R1+0xc0], R5 ;  /* 0x0000c00501007387 */ /* 0x0001e80000100800 */
[----:B------:R-:W5:Y:S04]  /*26780*/  LDL.LU R12, [R1+0x884] ;  /* 0x00088400010c7983 */ /* 0x000f680000300800 */
[----:B------:R-:W5:Y:S01]  /*26790*/  LDL.LU R20, [R1+0x880] ;  /* 0x0008800001147983 */ /* 0x000f620000300800 */
[----:B------:R-:W-:-:S03]  /*267a0*/  SEL R6, R28, R19, !P5 ;  /* 0x000000131c067207 */ /* 0x000fc60006800000 */
[----:B------:R-:W5:Y:S04]  /*267b0*/  LDL.LU R8, [R1+0x87c] ;  /* 0x00087c0001087983 */ /* 0x000f680000300800 */
[----:B0-----:R-:W5:Y:S04]  /*267c0*/  LDL.LU R5, [R1+0x8a4] ;  /* 0x0008a40001057983 */ /* 0x001f680000300800 */
[----:B------:R0:W-:Y:S04]  /*267d0*/  STL [R1+0xbc], R6 ;  /* 0x0000bc0601007387 */ /* 0x0001e80000100800 */
[----:B------:R-:W5:Y:S04]  /*267e0*/  LDL.LU R25, [R1+0x874] ;  /* 0x0008740001197983 */ /* 0x000f680000300800 */
[----:B------:R-:W5:Y:S04]  /*267f0*/  LDL.LU R19, [R1+0x870] ;  /* 0x0008700001137983 */ /* 0x000f680000300800 */
[----:B------:R-:W5:Y:S01]  /*26800*/  LDL.LU R11, [R1+0x86c] ;  /* 0x00086c00010b7983 */ /* 0x000f620000300800 */
[----:B0-----:R-:W-:-:S05]  /*26810*/  SEL R6, R28, R16, !P5 ;  /* 0x000000101c067207 */ /* 0x001fca0006800000 */
[----:B------:R0:W-:Y:S01]  /*26820*/  STL [R1+0x164], R6 ;  /* 0x0001640601007387 */ /* 0x0001e20000100800 */
[----:B------:R-:W-:-:S03]  /*26830*/  SEL R7, R28, R14, !P5 ;  /* 0x0000000e1c077207 */ /* 0x000fc60006800000 */
[----:B0-----:R-:W5:Y:S04]  /*26840*/  LDL.LU R6, [R1+0x868] ;  /* 0x0008680001067983 */ /* 0x001f680000300800 */
[----:B------:R0:W-:Y:S04]  /*26850*/  STL [R1+0x16c], R7 ;  /* 0x00016c0701007387 */ /* 0x0001e80000100800 */
[----:B------:R-:W5:Y:S04]  /*26860*/  LDL.LU R15, [R1+0x864] ;  /* 0x00086400010f7983 */ /* 0x000f680000300800 */
[----:B0-----:R-:W5:Y:S04]  /*26870*/  LDL.LU R7, [R1+0x860] ;  /* 0x0008600001077983 */ /* 0x001f680000300800 */
[----:B------:R-:W5:Y:S04]  /*26880*/  LDL.LU R16, [R1+0x85c] ;  /* 0x00085c0001107983 */ /* 0x000f680000300800 */
[----:B------:R-:W5:Y:S01]  /*26890*/  LDL.LU R14, [R1+0x858] ;  /* 0x00085800010e7983 */ /* 0x000f620000300800 */
[----:B------:R-:W-:-:S05]  /*268a0*/  SEL R26, R28, R26, !P5 ;  /* 0x0000001a1c1a7207 */ /* 0x000fca0006800000 */
[----:B------:R0:W-:Y:S02]  /*268b0*/  STL [R1+0x180], R26 ;  /* 0x0001801a01007387 */ /* 0x0001e40000100800 */
[C---:B0-----:R-:W-:Y:S02]  /*268c0*/  SEL R26, R28.reuse, R29, !P5 ;  /* 0x0000001d1c1a7207 */ /* 0x041fe40006800000 */
[----:B------:R-:W5:Y:S01]  /*268d0*/  LDL.LU R29, [R1+0x854] ;  /* 0x00085400011d7983 */ /* 0x000f620000300800 */
[----:B------:R-:W-:-:S05]  /*268e0*/  SEL R4, R28, R4, !P5 ;  /* 0x000000041c047207 */ /* 0x000fca0006800000 */
[----:B------:R2:W-:Y:S04]  /*268f0*/  STL [R1+0x278], R4 ;  /* 0x0002780401007387 */ /* 0x0005e80000100800 */
[----:B------:R-:W-:Y:S01]  /*26900*/  STL [R1+0x280], R26 ;  /* 0x0002801a01007387 */ /* 0x000fe20000100800 */
[----:B--2---:R-:W-:-:S03]  /*26910*/  SEL R4, R28, R24, !P5 ;  /* 0x000000181c047207 */ /* 0x004fc60006800000 */
[----:B------:R-:W2:Y:S04]  /*26920*/  LDL.LU R24, [R1+0x850] ;  /* 0x0008500001187983 */ /* 0x000ea80000300800 */
[----:B------:R0:W-:Y:S01]  /*26930*/  STL [R1+0x56c], R4 ;  /* 0x00056c0401007387 */ /* 0x0001e20000100800 */
[C---:B------:R-:W-:Y:S02]  /*26940*/  SEL R13, R28.reuse, R13, !P5 ;  /* 0x0000000d1c0d7207 */ /* 0x040fe40006800000 */
[C---:B---3--:R-:W-:Y:S01]  /*26950*/  SEL R23, R28.reuse, R23, !P5 ;  /* 0x000000171c177207 */ /* 0x048fe20006800000 */
[----:B0-----:R-:W3:Y:S04]  /*26960*/  LDL.LU R4, [R1+0x8a0] ;  /* 0x0008a00001047983 */ /* 0x001ee80000300800 */
[----:B------:R0:W-:Y:S04]  /*26970*/  STL [R1+0x574], R13 ;  /* 0x0005740d01007387 */ /* 0x0001e80000100800 */
[----:B0-----:R-:W3:Y:S04]  /*26980*/  LDL.LU R13, [R1+0x848] ;  /* 0x00084800010d7983 */ /* 0x001ee80000300800 */
[----:B------:R0:W-:Y:S04]  /*26990*/  STL [R1+0x57c], R23 ;  /* 0x00057c1701007387 */ /* 0x0001e80000100800 */
[----:B0-----:R-:W3:Y:S01]  /*269a0*/  LDL.LU R23, [R1+0x89c] ;  /* 0x00089c0001177983 */ /* 0x001ee20000300800 */
[----:B----4-:R-:W-:-:S02]  /*269b0*/  SEL R26, R28, R3, !P5 ;  /* 0x000000031c1a7207 */ /* 0x010fc40006800000 */
[C---:B-----5:R-:W-:Y:S02]  /*269c0*/  SEL R3, R28.reuse, R22, !P5 ;  /* 0x000000161c037207 */ /* 0x060fe40006800000 */
[----:B------:R-:W4:Y:S04]  /*269d0*/  LDL.LU R22, [R1+0x898] ;  /* 0x0008980001167983 */ /* 0x000f280000300800 */
[----:B------:R0:W-:Y:S04]  /*269e0*/  STL [R1+0x584], R26 ;  /* 0x0005841a01007387 */ /* 0x0001e80000100800 */
[----:B------:R1:W-:Y:S01]  /*269f0*/  STL [R1+0x58c], R3 ;  /* 0x00058c0301007387 */ /* 0x0003e20000100800 */
[----:B0-----:R-:W-:-:S02]  /*26a00*/  SEL R26, R28, R21, !P5 ;  /* 0x000000151c1a7207 */ /* 0x001fc40006800000 */
[----:B------:R-:W-:-:S03]  /*26a10*/  SEL R21, R28, R10, !P5 ;  /* 0x0000000a1c157207 */ /* 0x000fc60006800000 */
[----:B------:R-:W-:Y:S01]  /*26a20*/  STL [R1+0x594], R26 ;  /* 0x0005941a01007387 */ /* 0x000fe20000100800 */
[----:B-1----:R-:W-:-:S03]  /*26a30*/  SEL R3, R28, R12, !P5 ;  /* 0x0000000c1c037207 */ /* 0x002fc60006800000 */
[----:B------:R-:W-:Y:S01]  /*26a40*/  STL [R1+0x59c], R21 ;  /* 0x00059c1501007387 */ /* 0x000fe20000100800 */
[----:B------:R-:W-:-:S03]  /*26a50*/  SEL R10, R28, R20, !P5 ;  /* 0x000000141c0a7207 */ /* 0x000fc60006800000 */
[----:B------:R-:W5:Y:S04]  /*26a60*/  LDL.LU R20, [R1+0x894] ;  /* 0x0008940001147983 */ /* 0x000f680000300800 */
[----:B------:R0:W-:Y:S04]  /*26a70*/  STL [R1+0x884], R3 ;  /* 0x0008840301007387 */ /* 0x0001e80000100800 */
[----:B------:R-:W-:Y:S01]  /*26a80*/  STL [R1+0x880], R10 ;  /* 0x0008800a01007387 */ /* 0x000fe20000100800 */
[C---:B0-----:R-:W-:Y:S02]  /*26a90*/  SEL R3, R28.reuse, R8, !P5 ;  /* 0x000000081c037207 */ /* 0x041fe40006800000 */
[----:B------:R-:W-:-:S02]  /*26aa0*/  SEL R8, R28, R5, !P5 ;  /* 0x000000051c087207 */ /* 0x000fc40006800000 */
[C---:B------:R-:W-:Y:S01]  /*26ab0*/  SEL R5, R28.reuse, R25, !P5 ;  /* 0x000000191c057207 */ /* 0x040fe20006800000 */
[----:B------:R0:W-:Y:S04]  /*26ac0*/  STL [R1+0x87c], R3 ;  /* 0x00087c0301007387 */ /* 0x0001e80000100800 */
[----:B------:R1:W-:Y:S04]  /*26ad0*/  STL [R1+0x878], R8 ;  /* 0x0008780801007387 */ /* 0x0003e80000100800 */
[----:B------:R-:W5:Y:S01]  /*26ae0*/  LDL.LU R25, [R1+0x890] ;  /* 0x0008900001197983 */ /* 0x000f620000300800 */
[----:B0-----:R-:W-:-:S03]  /*26af0*/  SEL R3, R28, R19, !P5 ;  /* 0x000000131c037207 */ /* 0x001fc60006800000 */
[----:B------:R0:W-:Y:S04]  /*26b00*/  STL [R1+0x874], R5 ;  /* 0x0008740501007387 */ /* 0x0001e80000100800 */
[----:B------:R-:W5:Y:S01]  /*26b10*/  LDL.LU R19, [R1+0x88c] ;  /* 0x00088c0001137983 */ /* 0x000f620000300800 */
[----:B-1----:R-:W-:-:S03]  /*26b20*/  SEL R8, R28, R11, !P5 ;  /* 0x0000000b1c087207 */ /* 0x002fc60006800000 */
[----:B------:R1:W-:Y:S01]  /*26b30*/  STL [R1+0x870], R3 ;  /* 0x0008700301007387 */ /* 0x0003e20000100800 */
[----:B0-----:R-:W-:-:S03]  /*26b40*/  SEL R5, R28, R6, !P5 ;  /* 0x000000061c057207 */ /* 0x001fc60006800000 */
[----:B------:R-:W-:Y:S01]  /*26b50*/  STL [R1+0x86c], R8 ;  /* 0x00086c0801007387 */ /* 0x000fe20000100800 */
[----:B-1----:R-:W-:-:S03]  /*26b60*/  SEL R3, R28, R15, !P5 ;  /* 0x0000000f1c037207 */ /* 0x002fc60006800000 */
[----:B------:R0:W-:Y:S01]  /*26b70*/  STL [R1+0x868], R5 ;  /* 0x0008680501007387 */ /* 0x0001e20000100800 */
[----:B------:R-:W-:-:S03]  /*26b80*/  SEL R6, R28, R7, !P5 ;  /* 0x000000071c067207 */ /* 0x000fc60006800000 */
[----:B------:R1:W-:Y:S01]  /*26b90*/  STL [R1+0x864], R3 ;  /* 0x0008640301007387 */ /* 0x0003e20000100800 */
[----:B0-----:R-:W-:-:S03]  /*26ba0*/  SEL R5, R28, R16, !P5 ;  /* 0x000000101c057207 */ /* 0x001fc60006800000 */
[----:B------:R-:W-:Y:S04]  /*26bb0*/  STL [R1+0x860], R6 ;  /* 0x0008600601007387 */ /* 0x000fe80000100800 */
[----:B------:R-:W5:Y:S01]  /*26bc0*/  LDL.LU R26, [R1+0x830] ;  /* 0x00083000011a7983 */ /* 0x000f620000300800 */
[----:B-1----:R-:W-:-:S03]  /*26bd0*/  SEL R3, R28, R14, !P5 ;  /* 0x0000000e1c037207 */ /* 0x002fc60006800000 */
[----:B------:R0:W-:Y:S04]  /*26be0*/  STL [R1+0x85c], R5 ;  /* 0x00085c0501007387 */ /* 0x0001e80000100800 */
[----:B------:R-:W5:Y:S04]  /*26bf0*/  LDL.LU R7, [R1+0x814] ;  /* 0x0008140001077983 */ /* 0x000f680000300800 */
[----:B------:R2:W-:Y:S04]  /*26c00*/  STL [R1+0x858], R3 ;  /* 0x0008580301007387 */ /* 0x0005e80000100800 */
[----:B------:R-:W5:Y:S01]  /*26c10*/  LDL.LU R14, [R1+0x810] ;  /* 0x00081000010e7983 */ /* 0x000f620000300800 */
[----:B0-----:R-:W-:-:S03]  /*26c20*/  SEL R5, R28, R29, !P5 ;  /* 0x0000001d1c057207 */ /* 0x001fc60006800000 */
[----:B------:R-:W5:Y:S04]  /*26c30*/  LDL.LU R29, [R1+0x808] ;  /* 0x00080800011d7983 */ /* 0x000f680000300800 */
[----:B------:R-:W-:Y:S04]  /*26c40*/  STL [R1+0x854], R5 ;  /* 0x0008540501007387 */ /* 0x000fe80000100800 */
[----:B------:R-:W5:Y:S01]  /*26c50*/  LDL.LU R16, [R1+0x804] ;  /* 0x0008040001107983 */ /* 0x000f620000300800 */
[----:B--2---:R-:W-:-:S03]  /*26c60*/  SEL R3, R28, R24, !P5 ;  /* 0x000000181c037207 */ /* 0x004fc60006800000 */
[----:B------:R-:W2:Y:S04]  /*26c70*/  LDL.LU R24, [R1+0x800] ;  /* 0x0008000001187983 */ /* 0x000ea80000300800 */
[----:B------:R3:W-:Y:S02]  /*26c80*/  STL [R1+0x850], R3 ;  /* 0x0008500301007387 */ /* 0x0007e40000100800 */
[----:B---3--:R-:W-:-:S05]  /*26c90*/  SEL R3, R28, R4, !P5 ;  /* 0x000000041c037207 */ /* 0x008fca0006800000 */
[----:B------:R0:W-:Y:S01]  /*26ca0*/  STL [R1+0x84c], R3 ;  /* 0x00084c0301007387 */ /* 0x0001e20000100800 */
[----:B------:R-:W-:-:S03]  /*26cb0*/  SEL R5, R28, R13, !P5 ;  /* 0x0000000d1c057207 */ /* 0x000fc60006800000 */
[----:B0-----:R-:W3:Y:S04]  /*26cc0*/  LDL.LU R3, [R1+0x7fc] ;  /* 0x0007fc0001037983 */ /* 0x001ee80000300800 */
[----:B------:R-:W-:Y:S01]  /*26cd0*/  STL [R1+0x848], R5 ;  /* 0x0008480501007387 */ /* 0x000fe20000100800 */
[----:B------:R-:W-:-:S03]  /*26ce0*/  SEL R4, R28, R23, !P5 ;  /* 0x000000171c047207 */ /* 0x000fc60006800000 */
[----:B------:R-:W3:Y:S04]  /*26cf0*/  LDL.LU R23, [R1+0x7f8] ;  /* 0x0007f80001177983 */ /* 0x000ee80000300800 */
[----:B------:R4:W-:Y:S04]  /*26d00*/  STL [R1+0x844], R4 ;  /* 0x0008440401007387 */ /* 0x0009e80000100800 */
[----:B------:R-:W3:Y:S04]  /*26d10*/  LDL.LU R21, [R1+0x7f4] ;  /* 0x0007f40001157983 */ /* 0x000ee80000300800 */
[----:B------:R-:W3:Y:S01]  /*26d20*/  LDL.LU R10, [R1+0x7f0] ;  /* 0x0007f000010a7983 */ /* 0x000ee20000300800 */
[----:B----4-:R-:W-:-:S05]  /*26d30*/  SEL R4, R28, R22, !P5 ;  /* 0x000000161c047207 */ /* 0x010fca0006800000 */
[----:B------:R5:W-:Y:S04]  /*26d40*/  STL [R1+0x840], R4 ;  /* 0x0008400401007387 */ /* 0x000be80000100800 */
[----:B------:R-:W4:Y:S04]  /*26d50*/  LDL.LU R12, [R1+0x7ec] ;  /* 0x0007ec00010c7983 */ /* 0x000f280000300800 */
[----:B------:R-:W4:Y:S04]  /*26d60*/  LDL.LU R22, [R1+0x7e8] ;  /* 0x0007e80001167983 */ /* 0x000f280000300800 */
[----:B------:R-:W4:Y:S04]  /*26d70*/  LDL.LU R8, [R1+0x7e4] ;  /* 0x0007e40001087983 */ /* 0x000f280000300800 */
[----:B------:R-:W4:Y:S01]  /*26d80*/  LDL.LU R5, [R1+0x7e0] ;  /* 0x0007e00001057983 */ /* 0x000f220000300800 */
[----:B-----5:R-:W-:-:S05]  /*26d90*/  SEL R4, R28, R20, !P5 ;  /* 0x000000141c047207 */ /* 0x020fca0006800000 */
[----:B------:R0:W-:Y:S04]  /*26da0*/  STL [R1+0x83c], R4 ;  /* 0x00083c0401007387 */ /* 0x0001e80000100800 */
[----:B------:R-:W5:Y:S04]  /*26db0*/  LDL.LU R13, [R1+0x7dc] ;  /* 0x0007dc00010d7983 */ /* 0x000f680000300800 */
[----:B------:R-:W5:Y:S04]  /*26dc0*/  LDL.LU R20, [R1+0x7d8] ;  /* 0x0007d80001147983 */ /* 0x000f680000300800 */
[----:B------:R-:W5:Y:S01]  /*26dd0*/  LDL.LU R11, [R1+0x7cc] ;  /* 0x0007cc00010b7983 */ /* 0x000f620000300800 */
[----:B------:R-:W-:-:S05]  /*26de0*/  SEL R6, R28, R25, !P5 ;  /* 0x000000191c067207 */ /* 0x000fca0006800000 */
[----:B------:R1:W-:Y:S01]  /*26df0*/  STL [R1+0x838], R6 ;  /* 0x0008380601007387 */ /* 0x0003e20000100800 */
[----:B0-----:R-:W-:-:S03]  /*26e00*/  SEL R4, R28, R19, !P5 ;  /* 0x000000131c047207 */ /* 0x001fc60006800000 */
[----:B-1----:R-:W5:Y:S04]  /*26e10*/  LDL.LU R6, [R1+0x7c8] ;  /* 0x0007c80001067983 */ /* 0x002f680000300800 */
[----:B------:R0:W-:Y:S04]  /*26e20*/  STL [R1+0x834], R4 ;  /* 0x0008340401007387 */ /* 0x0001e80000100800 */
[----:B------:R-:W5:Y:S04]  /*26e30*/  LDL.LU R15, [R1+0x7c4] ;  /* 0x0007c400010f7983 */ /* 0x000f680000300800 */
[----:B0-----:R-:W5:Y:S04]  /*26e40*/  LDL.LU R4, [R1+0x7bc] ;  /* 0x0007bc0001047983 */ /* 0x001f680000300800 */
[----:B------:R-:W5:Y:S04]  /*26e50*/  LDL.LU R25, [R1+0x7b8] ;  /* 0x0007b80001197983 */ /* 0x000f680000300800 */
[----:B------:R-:W5:Y:S01]  /*26e60*/  LDL.LU R19, [R1+0x7b4] ;  /* 0x0007b40001137983 */ /* 0x000f620000300800 */
[----:B------:R-:W-:-:S05]  /*26e70*/  SEL R26, R28, R26, !P5 ;  /* 0x0000001a1c1a7207 */ /* 0x000fca0006800000 */
[----:B------:R0:W-:Y:S01]  /*26e80*/  STL [R1+0x830], R26 ;  /* 0x0008301a01007387 */ /* 0x0001e20000100800 */
[C---:B------:R-:W-:Y:S02]  /*26e90*/  SEL R7, R28.reuse, R7, !P5 ;  /* 0x000000071c077207 */ /* 0x040fe40006800000 */
[C---:B0-----:R-:W-:Y:S02]  /*26ea0*/  SEL R26, R28.reuse, R14, !P5 ;  /* 0x0000000e1c1a7207 */ /* 0x041fe40006800000 */
[----:B------:R-:W5:Y:S04]  /*26eb0*/  LDL.LU R14, [R1+0x7a4] ;  /* 0x0007a400010e7983 */ /* 0x000f680000300800 */
[----:B------:R0:W-:Y:S04]  /*26ec0*/  STL [R1+0x82c], R7 ;  /* 0x00082c0701007387 */ /* 0x0001e80000100800 */
[----:B------:R-:W-:Y:S01]  /*26ed0*/  STL [R1+0x828], R26 ;  /* 0x0008281a01007387 */ /* 0x000fe20000100800 */
[----:B0-----:R-:W-:-:S03]  /*26ee0*/  SEL R7, R28, R29, !P5 ;  /* 0x0000001d1c077207 */ /* 0x001fc60006800000 */
[----:B------:R-:W5:Y:S01]  /*26ef0*/  LDL.LU R29, [R1+0x7a0] ;  /* 0x0007a000011d7983 */ /* 0x000f620000300800 */
[----:B------:R-:W-:-:S03]  /*26f00*/  SEL R16, R28, R16, !P5 ;  /* 0x000000101c107207 */ /* 0x000fc60006800000 */
[----:B------:R0:W-:Y:S04]  /*26f10*/  STL [R1+0x824], R7 ;  /* 0x0008240701007387 */ /* 0x0001e80000100800 */
[----:B0-----:R-:W5:Y:S04]  /*26f20*/  LDL.LU R7, [R1+0x79c] ;  /* 0x00079c0001077983 */ /* 0x001f680000300800 */
[----:B------:R0:W-:Y:S04]  /*26f30*/  STL [R1+0x820], R16 ;  /* 0x0008201001007387 */ /* 0x0001e80000100800 */
[----:B0-----:R-:W5:Y:S01]  /*26f40*/  LDL.LU R16, [R1+0x790] ;  /* 0x0007900001107983 */ /* 0x001f620000300800 */
[----:B--2---:R-:W-:-:S05]  /*26f50*/  SEL R24, R28, R24, !P5 ;  /* 0x000000181c187207 */ /* 0x004fca0006800000 */
[----:B------:R0:W-:Y:S04]  /*26f60*/  STL [R1+0x81c], R24 ;  /* 0x00081c1801007387 */ /* 0x0001e80000100800 */
[----:B0-----:R-:W2:Y:S01]  /*26f70*/  LDL.LU R24, [R1+0x780] ;  /* 0x0007800001187983 */ /* 0x001ea20000300800 */
[C---:B---3--:R-:W-:Y:S02]  /*26f80*/  SEL R26, R28.reuse, R3, !P5 ;  /* 0x000000031c1a7207 */ /* 0x048fe40006800000 */
[C---:B------:R-:W-:Y:S02]  /*26f90*/  SEL R3, R28.reuse, R23, !P5 ;  /* 0x000000171c037207 */ /* 0x040fe40006800000 */
[----:B------:R-:W3:Y:S04]  /*26fa0*/  LDL.LU R23, [R1+0x774] ;  /* 0x0007740001177983 */ /* 0x000ee80000300800 */
[----:B------:R0:W-:Y:S04]  /*26fb0*/  STL [R1+0x818], R26 ;  /* 0x0008181a01007387 */ /* 0x0001e80000100800 */
[----:B------:R4:W-:Y:S01]  /*26fc0*/  STL [R1+0x814], R3 ;  /* 0x0008140301007387 */ /* 0x0009e20000100800 */
[----:B0-----:R-:W-:-:S02]  /*26fd0*/  SEL R26, R28, R21, !P5 ;  /* 0x000000151c1a7207 */ /* 0x001fc40006800000 */
[----:B------:R-:W-:-:S03]  /*26fe0*/  SEL R21, R28, R10, !P5 ;  /* 0x0000000a1c157207 */ /* 0x000fc60006800000 */
[----:B------:R-:W-:Y:S01]  /*26ff0*/  STL [R1+0x810], R26 ;  /* 0x0008101a01007387 */ /* 0x000fe20000100800 */
[----:B----4-:R-:W-:-:S03]  /*27000*/  SEL R3, R28, R12, !P5 ;  /* 0x0000000c1c037207 */ /* 0x010fc60006800000 */
[----:B------:R-:W-:Y:S01]  /*27010*/  STL [R1+0x80c], R21 ;  /* 0x00080c1501007387 */ /* 0x000fe20000100800 */
[----:B------:R-:W-:-:S03]  /*27020*/  SEL R10, R28, R22, !P5 ;  /* 0x000000161c0a7207 */ /* 0x000fc60006800000 */
[----:B------:R-:W4:Y:S04]  /*27030*/  LDL.LU R22, [R1+0x770] ;  /* 0x0007700001167983 */ /* 0x000f280000300800 */
[----:B------:R0:W-:Y:S04]  /*27040*/  STL [R1+0x808], R3 ;  /* 0x0008080301007387 */ /* 0x0001e80000100800 */
[----:B------:R-:W-:Y:S01]  /*27050*/  STL [R1+0x804], R10 ;  /* 0x0008040a01007387 */ /* 0x000fe20000100800 */
[C---:B0-----:R-:W-:Y:S02]  /*27060*/  SEL R3, R28.reuse, R8, !P5 ;  /* 0x000000081c037207 */ /* 0x041fe40006800000 */
[----:B------:R-:W-:-:S02]  /*27070*/  SEL R8, R28, R5, !P5 ;  /* 0x000000051c087207 */ /* 0x000fc40006800000 */
[C---:B-----5:R-:W-:Y:S01]  /*27080*/  SEL R5, R28.reuse, R13, !P5 ;  /* 0x0000000d1c057207 */ /* 0x060fe20006800000 */
[----:B------:R0:W-:Y:S04]  /*27090*/  STL [R1+0x800], R3 ;  /* 0x0008000301007387 */ /* 0x0001e80000100800 */
[----:B------:R-:W-:Y:S04]  /*270a0*/  STL [R1+0x7fc], R8 ;  /* 0x0007fc0801007387 */ /* 0x000fe80000100800 */
[----:B------:R-:W5:Y:S01]  /*270b0*/  LDL.LU R13, [R1+0x76c] ;  /* 0x00076c00010d7983 */ /* 0x000f620000300800 */
[----:B0-----:R-:W-:-:S03]  /*270c0*/  SEL R3, R28, R20, !P5 ;  /* 0x000000141c037207 */ /* 0x001fc60006800000 */
[----:B------:R0:W-:Y:S04]  /*270d0*/  STL [R1+0x7f8], R5 ;  /* 0x0007f80501007387 */ /* 0x0001e80000100800 */
[----:B------:R-:W5:Y:S01]  /*270e0*/  LDL.LU R20, [R1+0x768] ;  /* 0x0007680001147983 */ /* 0x000f620000300800 */
[----:B0-----:R-:W-:-:S03]  /*270f0*/  SEL R5, R28, R11, !P5 ;  /* 0x0000000b1c057207 */ /* 0x001fc60006800000 */
[----:B------:R0:W-:Y:S04]  /*27100*/  STL [R1+0x7f4], R3 ;  /* 0x0007f40301007387 */ /* 0x0001e80000100800 */
[----:B------:R1:W-:Y:S01]  /*27110*/  STL [R1+0x7f0], R5 ;  /* 0x0007f00501007387 */ /* 0x0003e20000100800 */
[C---:B------:R-:W-:Y:S02]  /*27120*/  SEL R6, R28.reuse, R6, !P5 ;  /* 0x000000061c067207 */ /* 0x040fe40006800000 */
        /* <DEDUP_REMOVED lines=12> */
[----:B------:R-:W-:-:S03]  /*271f0*/  SEL R5, R28, R14, !P5 ;  /* 0x0000000e1c057207 */ /* 0x000fc60006800000 */
[----:B------:R-:W5:Y:S04]  /*27200*/  LDL.LU R14, [R1+0x758] ;  /* 0x00075800010e7983 */ /* 0x000f680000300800 */
[----:B------:R-:W-:Y:S04]  /*27210*/  STL [R1+0x7d8], R5 ;  /* 0x0007d80501007387 */ /* 0x000fe80000100800 */
[----:B------:R-:W5:Y:S01]  /*27220*/  LDL.LU R25, [R1+0x754] ;  /* 0x0007540001197983 */ /* 0x000f620000300800 */
[----:B0-----:R-:W-:-:S03]  /*27230*/  SEL R3, R28, R29, !P5 ;  /* 0x0000001d1c037207 */ /* 0x001fc60006800000 */
[----:B------:R-:W5:Y:S04]  /*27240*/  LDL.LU R29, [R1+0x750] ;  /* 0x00075000011d7983 */ /* 0x000f680000300800 */
[----:B------:R0:W-:Y:S02]  /*27250*/  STL [R1+0x7d4], R3 ;  /* 0x0007d40301007387 */ /* 0x0001e40000100800 */
[----:B0-----:R-:W-:-:S05]  /*27260*/  SEL R3, R28, R7, !P5 ;  /* 0x000000071c037207 */ /* 0x001fca0006800000 */
[----:B------:R0:W-:Y:S01]  /*27270*/  STL [R1+0x7d0], R3 ;  /* 0x0007d00301007387 */ /* 0x0001e20000100800 */
[----:B------:R-:W-:-:S03]  /*27280*/  SEL R6, R28, R16, !P5 ;  /* 0x000000101c067207 */ /* 0x000fc60006800000 */
[----:B0-----:R-:W5:Y:S04]  /*27290*/  LDL.LU R3, [R1+0x74c] ;  /* 0x00074c0001037983 */ /* 0x001f680000300800 */
[----:B------:R-:W-:Y:S01]  /*272a0*/  STL [R1+0x7cc], R6 ;  /* 0x0007cc0601007387 */ /* 0x000fe20000100800 */
[----:B--2---:R-:W-:-:S03]  /*272b0*/  SEL R5, R28, R24, !P5 ;  /* 0x000000181c057207 */ /* 0x004fc60006800000 */
[----:B------:R-:W2:Y:S04]  /*272c0*/  LDL.LU R24, [R1+0x748] ;  /* 0x0007480001187983 */ /* 0x000ea80000300800 */
[----:B------:R3:W-:Y:S04]  /*272d0*/  STL [R1+0x7c8], R5 ;  /* 0x0007c80501007387 */ /* 0x0007e80000100800 */
[----:B------:R-:W2:Y:S04]  /*272e0*/  LDL.LU R21, [R1+0x744] ;  /* 0x0007440001157983 */ /* 0x000ea80000300800 */
[----:B------:R-:W2:Y:S01]  /*272f0*/  LDL.LU R10, [R1+0x738] ;  /* 0x00073800010a7983 */ /* 0x000ea20000300800 */
[----:B---3--:R-:W-:-:S05]  /*27300*/  SEL R5, R28, R23, !P5 ;  /* 0x000000171c057207 */ /* 0x008fca0006800000 */
[----:B------:R0:W-:Y:S04]  /*27310*/  STL [R1+0x7c4], R5 ;  /* 0x0007c40501007387 */ /* 0x0001e80000100800 */
[----:B------:R-:W3:Y:S04]  /*27320*/  LDL.LU R12, [R1+0x734] ;  /* 0x00073400010c7983 */ /* 0x000ee80000300800 */
[----:B------:R-:W3:Y:S04]  /*27330*/  LDL.LU R23, [R1+0x720] ;  /* 0x0007200001177983 */ /* 0x000ee80000300800 */
[----:B------:R-:W3:Y:S04]  /*27340*/  LDL.LU R8, [R1+0x71c] ;  /* 0x00071c0001087983 */ /* 0x000ee80000300800 */
[----:B0-----:R-:W3:Y:S01]  /*27350*/  LDL.LU R5, [R1+0x714] ;  /* 0x0007140001057983 */ /* 0x001ee20000300800 */
[----:B----4-:R-:W-:-:S05]  /*27360*/  SEL R6, R28, R22, !P5 ;  /* 0x000000161c067207 */ /* 0x010fca0006800000 */
[----:B------:R5:W-:Y:S04]  /*27370*/  STL [R1+0x7c0], R6 ;  /* 0x0007c00601007387 */ /* 0x000be80000100800 */
[----:B------:R-:W4:Y:S04]  /*27380*/  LDL.LU R16, [R1+0x70c] ;  /* 0x00070c0001107983 */ /* 0x000f280000300800 */
[----:B------:R-:W4:Y:S04]  /*27390*/  LDL.LU R22, [R1+0x708] ;  /* 0x0007080001167983 */ /* 0x000f280000300800 */
[----:B------:R-:W4:Y:S01]  /*273a0*/  LDL.LU R11, [R1+0x704] ;  /* 0x00070400010b7983 */ /* 0x000f220000300800 */
[----:B-----5:R-:W-:-:S05]  /*273b0*/  SEL R6, R28, R13, !P5 ;  /* 0x0000000d1c067207 */ /* 0x020fca0006800000 */
        /* <DEDUP_REMOVED lines=14> */
[----:B------:R1:W-:Y:S01]  /*274a0*/  STL [R1+0x7ac], R26 ;  /* 0x0007ac1a01007387 */ /* 0x0003e20000100800 */
[----:B0-----:R-:W-:-:S03]  /*274b0*/  SEL R4, R28, R14, !P5 ;  /* 0x0000000e1c047207 */ /* 0x001fc60006800000 */
[----:B------:R-:W5:Y:S01]  /*274c0*/  LDL.LU R14, [R1+0x6d4] ;  /* 0x0006d400010e7983 */ /* 0x000f620000300800 */
[----:B------:R-:W-:-:S03]  /*274d0*/  SEL R25, R28, R25, !P5 ;  /* 0x000000191c197207 */ /* 0x000fc60006800000 */
[----:B------:R0:W-:Y:S01]  /*274e0*/  STL [R1+0x7a8], R4 ;  /* 0x0007a80401007387 */ /* 0x0001e20000100800 */
[----:B-1----:R-:W-:-:S03]  /*274f0*/  SEL R26, R28, R29, !P5 ;  /* 0x0000001d1c1a7207 */ /* 0x002fc60006800000 */
[----:B0-----:R-:W5:Y:S04]  /*27500*/  LDL.LU R4, [R1+0x6d0] ;  /* 0x0006d00001047983 */ /* 0x001f680000300800 */
[----:B------:R0:W-:Y:S04]  /*27510*/  STL [R1+0x7a4], R25 ;  /* 0x0007a41901007387 */ /* 0x0001e80000100800 */
[----:B0-----:R-:W5:Y:S04]  /*27520*/  LDL.LU R25, [R1+0x6cc] ;  /* 0x0006cc0001197983 */ /* 0x001f680000300800 */
[----:B------:R0:W-:Y:S04]  /*27530*/  STL [R1+0x7a0], R26 ;  /* 0x0007a01a01007387 */ /* 0x0001e80000100800 */
[----:B------:R-:W5:Y:S01]  /*27540*/  LDL.LU R29, [R1+0x6c8] ;  /* 0x0006c800011d7983 */ /* 0x000f620000300800 */
[----:B0-----:R-:W-:-:S02]  /*27550*/  SEL R26, R28, R3, !P5 ;  /* 0x000000031c1a7207 */ /* 0x001fc40006800000 */
[C---:B--2---:R-:W-:Y:S02]  /*27560*/  SEL R3, R28.reuse, R24, !P5 ;  /* 0x000000181c037207 */ /* 0x044fe40006800000 */
[----:B------:R-:W2:Y:S04]  /*27570*/  LDL.LU R24, [R1+0x6c4] ;  /* 0x0006c40001187983 */ /* 0x000ea80000300800 */
[----:B------:R0:W-:Y:S04]  /*27580*/  STL [R1+0x79c], R26 ;  /* 0x00079c1a01007387 */ /* 0x0001e80000100800 */
[----:B------:R3:W-:Y:S01]  /*27590*/  STL [R1+0x798], R3 ;  /* 0x0007980301007387 */ /* 0x0007e20000100800 */
[----:B0-----:R-:W-:-:S02]  /*275a0*/  SEL R26, R28, R21, !P5 ;  /* 0x000000151c1a7207 */ /* 0x001fc40006800000 */
[----:B------:R-:W-:-:S03]  /*275b0*/  SEL R21, R28, R10, !P5 ;  /* 0x0000000a1c157207 */ /* 0x000fc60006800000 */
[----:B------:R-:W-:Y:S04]  /*275c0*/  STL [R1+0x794], R26 ;  /* 0x0007941a01007387 */ /* 0x000fe80000100800 */
[----:B------:R-:W-:Y:S01]  /*275d0*/  STL [R1+0x790], R21 ;  /* 0x0007901501007387 */ /* 0x000fe20000100800 */
[C---:B---3--:R-:W-:Y:S02]  /*275e0*/  SEL R3, R28.reuse, R12, !P5 ;  /* 0x0000000c1c037207 */ /* 0x048fe40006800000 */
[C---:B------:R-:W-:Y:S02]  /*275f0*/  SEL R10, R28.reuse, R23, !P5 ;  /* 0x000000171c0a7207 */ /* 0x040fe40006800000 */
[----:B------:R-:W3:Y:S04]  /*27600*/  LDL.LU R23, [R1+0x6c0] ;  /* 0x0006c00001177983 */ /* 0x000ee80000300800 */
[----:B------:R0:W-:Y:S04]  /*27610*/  STL [R1+0x78c], R3 ;  /* 0x00078c0301007387 */ /* 0x0001e80000100800 */
[----:B------:R-:W-:Y:S01]  /*27620*/  STL [R1+0x788], R10 ;  /* 0x0007880a01007387 */ /* 0x000fe20000100800 */
[----:B0-----:R-:W-:-:S02]  /*27630*/  SEL R3, R28, R8, !P5 ;  /* 0x000000081c037207 */ /* 0x001fc40006800000 */
[----:B------:R-:W-:-:S03]  /*27640*/  SEL R8, R28, R5, !P5 ;  /* 0x000000051c087207 */ /* 0x000fc60006800000 */
[----:B------:R0:W-:Y:S01]  /*27650*/  STL [R1+0x784], R3 ;  /* 0x0007840301007387 */ /* 0x0001e20000100800 */
[----:B----4-:R-:W-:-:S03]  /*27660*/  SEL R5, R28, R16, !P5 ;  /* 0x000000101c057207 */ /* 0x010fc60006800000 */
[----:B------:R1:W-:Y:S04]  /*27670*/  STL [R1+0x780], R8 ;  /* 0x0007800801007387 */ /* 0x0003e80000100800 */
[----:B------:R-:W4:Y:S01]  /*27680*/  LDL.LU R16, [R1+0x6bc] ;  /* 0x0006bc0001107983 */ /* 0x000f220000300800 */
[----:B0-----:R-:W-:-:S03]  /*27690*/  SEL R3, R28, R22, !P5 ;  /* 0x000000161c037207 */ /* 0x001fc60006800000 */
[----:B------:R5:W-:Y:S04]  /*276a0*/  STL [R1+0x77c], R5 ;  /* 0x00077c0501007387 */ /* 0x000be80000100800 */
[----:B------:R-:W4:Y:S01]  /*276b0*/  LDL.LU R22, [R1+0x6b8] ;  /* 0x0006b80001167983 */ /* 0x000f220000300800 */
[----:B-1----:R-:W-:-:S03]  /*276c0*/  SEL R8, R28, R11, !P5 ;  /* 0x0000000b1c087207 */ /* 0x002fc60006800000 */
[----:B------:R0:W-:Y:S04]  /*276d0*/  STL [R1+0x778], R3 ;  /* 0x0007780301007387 */ /* 0x0001e80000100800 */
[----:B------:R-:W-:Y:S01]  /*276e0*/  STL [R1+0x774], R8 ;  /* 0x0007740801007387 */ /* 0x000fe20000100800 */
[C---:B-----5:R-:W-:Y:S02]  /*276f0*/  SEL R5, R28.reuse, R6, !P5 ;  /* 0x000000061c057207 */ /* 0x060fe40006800000 */
[----:B0-----:R-:W-:-:S03]  /*27700*/  SEL R3, R28, R15, !P5 ;  /* 0x0000000f1c037207 */ /* 0x001fc60006800000 */
        /* <DEDUP_REMOVED lines=15> */
[----:B-1----:R-:W-:-:S03]  /*27800*/  SEL R3, R28, R14, !P5 ;  /* 0x0000000e1c037207 */ /* 0x002fc60006800000 */
[----:B------:R-:W5:Y:S04]  /*27810*/  LDL.LU R14, [R1+0x688] ;  /* 0x00068800010e7983 */ /* 0x000f680000300800 */
[----:B------:R0:W-:Y:S02]  /*27820*/  STL [R1+0x758], R3 ;  /* 0x0007580301007387 */ /* 0x0001e40000100800 */
[----:B0-----:R-:W-:-:S05]  /*27830*/  SEL R3, R28, R4, !P5 ;  /* 0x000000041c037207 */ /* 0x001fca0006800000 */
[----:B------:R0:W-:Y:S01]  /*27840*/  STL [R1+0x754], R3 ;  /* 0x0007540301007387 */ /* 0x0001e20000100800 */
[----:B------:R-:W-:-:S03]  /*27850*/  SEL R5, R28, R25, !P5 ;  /* 0x000000191c057207 */ /* 0x000fc60006800000 */
[----:B0-----:R-:W5:Y:S04]  /*27860*/  LDL.LU R3, [R1+0x674] ;  /* 0x0006740001037983 */ /* 0x001f680000300800 */
[----:B------:R-:W-:Y:S01]  /*27870*/  STL [R1+0x750], R5 ;  /* 0x0007500501007387 */ /* 0x000fe20000100800 */
[----:B------:R-:W-:-:S03]  /*27880*/  SEL R4, R28, R29, !P5 ;  /* 0x0000001d1c047207 */ /* 0x000fc60006800000 */
[----:B------:R-:W5:Y:S04]  /*27890*/  LDL.LU R29, [R1+0x670] ;  /* 0x00067000011d7983 */ /* 0x000f680000300800 */
[----:B------:R2:W-:Y:S04]  /*278a0*/  STL [R1+0x74c], R4 ;  /* 0x00074c0401007387 */ /* 0x0005e80000100800 */
[----:B------:R-:W5:Y:S04]  /*278b0*/  LDL.LU R21, [R1+0x660] ;  /* 0x0006600001157983 */ /* 0x000f680000300800 */
[----:B------:R-:W5:Y:S01]  /*278c0*/  LDL.LU R10, [R1+0x65c] ;  /* 0x00065c00010a7983 */ /* 0x000f620000300800 */
[----:B--2---:R-:W-:-:S05]  /*278d0*/  SEL R4, R28, R24, !P5 ;  /* 0x000000181c047207 */ /* 0x004fca0006800000 */
[----:B------:R3:W-:Y:S04]  /*278e0*/  STL [R1+0x748], R4 ;  /* 0x0007480401007387 */ /* 0x0007e80000100800 */
[----:B------:R-:W2:Y:S04]  /*278f0*/  LDL.LU R12, [R1+0x658] ;  /* 0x00065800010c7983 */ /* 0x000ea80000300800 */
[----:B------:R-:W2:Y:S04]  /*27900*/  LDL.LU R24, [R1+0x654] ;  /* 0x0006540001187983 */ /* 0x000ea80000300800 */
[----:B------:R-:W2:Y:S04]  /*27910*/  LDL.LU R8, [R1+0x650] ;  /* 0x0006500001087983 */ /* 0x000ea80000300800 */
[----:B------:R-:W2:Y:S01]  /*27920*/  LDL.LU R5, [R1+0x64c] ;  /* 0x00064c0001057983 */ /* 0x000ea20000300800 */
[----:B---3--:R-:W-:-:S05]  /*27930*/  SEL R4, R28, R23, !P5 ;  /* 0x000000171c047207 */ /* 0x008fca0006800000 */
[----:B------:R0:W-:Y:S04]  /*27940*/  STL [R1+0x744], R4 ;  /* 0x0007440401007387 */ /* 0x0001e80000100800 */
[----:B------:R-:W3:Y:S04]  /*27950*/  LDL.LU R25, [R1+0x648] ;  /* 0x0006480001197983 */ /* 0x000ee80000300800 */
[----:B------:R-:W3:Y:S04]  /*27960*/  LDL.LU R23, [R1+0x644] ;  /* 0x0006440001177983 */ /* 0x000ee80000300800 */
[----:B------:R-:W3:Y:S01]  /*27970*/  LDL.LU R11, [R1+0x640] ;  /* 0x00064000010b7983 */ /* 0x000ee20000300800 */
[----:B----4-:R-:W-:-:S05]  /*27980*/  SEL R6, R28, R16, !P5 ;  /* 0x000000101c067207 */ /* 0x010fca0006800000 */
[----:B------:R1:W-:Y:S01]  /*27990*/  STL [R1+0x740], R6 ;  /* 0x0007400601007387 */ /* 0x0003e20000100800 */
[----:B0-----:R-:W-:-:S03]  /*279a0*/  SEL R4, R28, R22, !P5 ;  /* 0x000000161c047207 */ /* 0x001fc60006800000 */
[----:B-1----:R-:W4:Y:S04]  /*279b0*/  LDL.LU R6, [R1+0x63c] ;  /* 0x00063c0001067983 */ /* 0x002f280000300800 */
[----:B------:R0:W-:Y:S04]  /*279c0*/  STL [R1+0x73c], R4 ;  /* 0x00073c0401007387 */ /* 0x0001e80000100800 */
[----:B------:R-:W4:Y:S04]  /*279d0*/  LDL.LU R15, [R1+0x638] ;  /* 0x00063800010f7983 */ /* 0x000f280000300800 */
[----:B0-----:R-:W4:Y:S04]  /*279e0*/  LDL.LU R4, [R1+0x634] ;  /* 0x0006340001047983 */ /* 0x001f280000300800 */
[----:B------:R-:W4:Y:S04]  /*279f0*/  LDL.LU R16, [R1+0x630] ;  /* 0x0006300001107983 */ /* 0x000f280000300800 */
[----:B------:R-:W4:Y:S01]  /*27a00*/  LDL.LU R22, [R1+0x624] ;  /* 0x0006240001167983 */ /* 0x000f220000300800 */
[----:B-----5:R-:W-:-:S05]  /*27a10*/  SEL R26, R28, R26, !P5 ;  /* 0x0000001a1c1a7207 */ /* 0x020fca0006800000 */
        /* <DEDUP_REMOVED lines=9> */
[----:B------:R0:W-:Y:S01]  /*27ab0*/  STL [R1+0x72c], R7 ;  /* 0x00072c0701007387 */ /* 0x0001e20000100800 */
[----:B------:R-:W-:-:S03]  /*27ac0*/  SEL R14, R28, R14, !P5 ;  /* 0x0000000e1c0e7207 */ /* 0x000fc60006800000 */
[----:B0-----:R-:W5:Y:S04]  /*27ad0*/  LDL.LU R7, [R1+0x618] ;  /* 0x0006180001077983 */ /* 0x001f680000300800 */
[----:B------:R0:W-:Y:S04]  /*27ae0*/  STL [R1+0x728], R13 ;  /* 0x0007280d01007387 */ /* 0x0001e80000100800 */
[----:B0-----:R-:W5:Y:S04]  /*27af0*/  LDL.LU R13, [R1+0x614] ;  /* 0x00061400010d7983 */ /* 0x001f680000300800 */
[----:B------:R0:W-:Y:S04]  /*27b00*/  STL [R1+0x724], R14 ;  /* 0x0007240e01007387 */ /* 0x0001e80000100800 */
[----:B0-----:R-:W5:Y:S01]  /*27b10*/  LDL.LU R14, [R1+0x60c] ;  /* 0x00060c00010e7983 */ /* 0x001f620000300800 */
[----:B------:R-:W-:-:S02]  /*27b20*/  SEL R26, R28, R3, !P5 ;  /* 0x000000031c1a7207 */ /* 0x000fc40006800000 */
[C---:B------:R-:W-:Y:S02]  /*27b30*/  SEL R3, R28.reuse, R29, !P5 ;  /* 0x0000001d1c037207 */ /* 0x040fe40006800000 */
[----:B------:R-:W5:Y:S04]  /*27b40*/  LDL.LU R29, [R1+0x608] ;  /* 0x00060800011d7983 */ /* 0x000f680000300800 */
[----:B------:R0:W-:Y:S04]  /*27b50*/  STL [R1+0x720], R26 ;  /* 0x0007201a01007387 */ /* 0x0001e80000100800 */
[----:B------:R2:W-:Y:S01]  /*27b60*/  STL [R1+0x71c], R3 ;  /* 0x00071c0301007387 */ /* 0x0005e20000100800 */
[----:B0-----:R-:W-:-:S02]  /*27b70*/  SEL R26, R28, R21, !P5 ;  /* 0x000000151c1a7207 */ /* 0x001fc40006800000 */
[----:B------:R-:W-:-:S03]  /*27b80*/  SEL R21, R28, R10, !P5 ;  /* 0x0000000a1c157207 */ /* 0x000fc60006800000 */
[----:B------:R-:W-:Y:S04]  /*27b90*/  STL [R1+0x718], R26 ;  /* 0x0007181a01007387 */ /* 0x000fe80000100800 */
[----:B------:R-:W-:Y:S01]  /*27ba0*/  STL [R1+0x714], R21 ;  /* 0x0007141501007387 */ /* 0x000fe20000100800 */
[C---:B--2---:R-:W-:Y:S02]  /*27bb0*/  SEL R3, R28.reuse, R12, !P5 ;  /* 0x0000000c1c037207 */ /* 0x044fe40006800000 */
[C---:B------:R-:W-:Y:S02]  /*27bc0*/  SEL R10, R28.reuse, R24, !P5 ;  /* 0x000000181c0a7207 */ /* 0x040fe40006800000 */
[----:B------:R-:W2:Y:S04]  /*27bd0*/  LDL.LU R24, [R1+0x604] ;  /* 0x0006040001187983 */ /* 0x000ea80000300800 */
[----:B------:R0:W-:Y:S04]  /*27be0*/  STL [R1+0x710], R3 ;  /* 0x0007100301007387 */ /* 0x0001e80000100800 */
[----:B------:R-:W-:Y:S01]  /*27bf0*/  STL [R1+0x70c], R10 ;  /* 0x00070c0a01007387 */ /* 0x000fe20000100800 */
[----:B0-----:R-:W-:-:S02]  /*27c00*/  SEL R3, R28, R8, !P5 ;  /* 0x000000081c037207 */ /* 0x001fc40006800000 */
[----:B------:R-:W-:-:S03]  /*27c10*/  SEL R8, R28, R5, !P5 ;  /* 0x000000051c087207 */ /* 0x000fc60006800000 */
[----:B------:R0:W-:Y:S04]  /*27c20*/  STL [R1+0x708], R3 ;  /* 0x0007080301007387 */ /* 0x0001e80000100800 */
[----:B------:R-:W-:Y:S01]  /*27c30*/  STL [R1+0x704], R8 ;  /* 0x0007040801007387 */ /* 0x000fe20000100800 */
[----:B---3--:R-:W-:-:S03]  /*27c40*/  SEL R5, R28, R25, !P5 ;  /* 0x000000191c057207 */ /* 0x008fc60006800000 */
[----:B------:R-:W3:Y:S01]  /*27c50*/  LDL.LU R25, [R1+0x600] ;  /* 0x0006000001197983 */ /* 0x000ee20000300800 */
[----:B0-----:R-:W-:-:S03]  /*27c60*/  SEL R3, R28, R23, !P5 ;  /* 0x000000171c037207 */ /* 0x001fc60006800000 */
[----:B------:R0:W-:Y:S04]  /*27c70*/  STL [R1+0x700], R5 ;  /* 0x0007000501007387 */ /* 0x0001e80000100800 */
[----:B------:R-:W3:Y:S01]  /*27c80*/  LDL.LU R23, [R1+0x5fc] ;  /* 0x0005fc0001177983 */ /* 0x000ee20000300800 */
[----:B0-----:R-:W-:-:S03]  /*27c90*/  SEL R5, R28, R11, !P5 ;  /* 0x0000000b1c057207 */ /* 0x001fc60006800000 */
[----:B------:R0:W-:Y:S04]  /*27ca0*/  STL [R1+0x6fc], R3 ;  /* 0x0006fc0301007387 */ /* 0x0001e80000100800 */
[----:B------:R1:W-:Y:S01]  /*27cb0*/  STL [R1+0x6f8], R5 ;  /* 0x0006f80501007387 */ /* 0x0003e20000100800 */
[C---:B----4-:R-:W-:Y:S02]  /*27cc0*/  SEL R6, R28.reuse, R6, !P5 ;  /* 0x000000061c067207 */ /* 0x050fe40006800000 */
[----:B0-----:R-:W-:-:S03]  /*27cd0*/  SEL R3, R28, R15, !P5 ;  /* 0x0000000f1c037207 */ /* 0x001fc60006800000 */
[----:B------:R-:W-:Y:S01]  /*27ce0*/  STL [R1+0x6f4], R6 ;  /* 0x0006f40601007387 */ /* 0x000fe20000100800 */
[----:B-1----:R-:W-:-:S03]  /*27cf0*/  SEL R5, R28, R4, !P5 ;  /* 0x000000041c057207 */ /* 0x002fc60006800000 */
[----:B------:R0:W-:Y:S01]  /*27d00*/  STL [R1+0x6f0], R3 ;  /* 0x0006f00301007387 */ /* 0x0001e20000100800 */
[----:B------:R-:W-:-:S03]  /*27d10*/  SEL R4, R28, R16, !P5 ;  /* 0x000000101c047207 */ /* 0x000fc60006800000 */
[----:B------:R-:W-:Y:S04]  /*27d20*/  STL [R1+0x6ec], R5 ;  /* 0x0006ec0501007387 */ /* 0x000fe80000100800 */
[----:B------:R-:W4:Y:S01]  /*27d30*/  LDL.LU R26, [R1+0x5f8] ;  /* 0x0005f800011a7983 */ /* 0x000f220000300800 */
[----:B0-----:R-:W-:-:S03]  /*27d40*/  SEL R3, R28, R22, !P5 ;  /* 0x000000161c037207 */ /* 0x001fc60006800000 */
[----:B------:R0:W-:Y:S04]  /*27d50*/  STL [R1+0x6e8], R4 ;  /* 0x0006e80401007387 */ /* 0x0001e80000100800 */
[----:B0-----:R-:W4:Y:S04]  /*27d60*/  LDL.LU R4, [R1+0x5f4] ;  /* 0x0005f40001047983 */ /* 0x001f280000300800 */
[----:B------:R0:W-:Y:S04]  /*27d70*/  STL [R1+0x6e4], R3 ;  /* 0x0006e40301007387 */ /* 0x0001e80000100800 */
[----:B------:R-:W4:Y:S01]  /*27d80*/  LDL.LU R22, [R1+0x5f0] ;  /* 0x0005f00001167983 */ /* 0x000f220000300800 */
[----:B-----5:R-:W-:-:S03]  /*27d90*/  SEL R5, R28, R20, !P5 ;  /* 0x000000141c057207 */ /* 0x020fc60006800000 */
        /* <DEDUP_REMOVED lines=19> */
[----:B------:R-:W5:Y:S04]  /*27ed0*/  LDL.LU R29, [R1+0x5cc] ;  /* 0x0005cc00011d7983 */ /* 0x000f680000300800 */
[----:B------:R-:W5:Y:S04]  /*27ee0*/  LDL.LU R8, [R1+0x5c8] ;  /* 0x0005c80001087983 */ /* 0x000f680000300800 */
[----:B0-----:R-:W5:Y:S01]  /*27ef0*/  LDL.LU R5, [R1+0x5c4] ;  /* 0x0005c40001057983 */ /* 0x001f620000300800 */
[----:B--2---:R-:W-:-:S05]  /*27f00*/  SEL R6, R28, R24, !P5 ;  /* 0x000000181c067207 */ /* 0x004fca0006800000 */
[----:B------:R3:W-:Y:S04]  /*27f10*/  STL [R1+0x6c8], R6 ;  /* 0x0006c80601007387 */ /* 0x0007e80000100800 */
[----:B------:R-:W2:Y:S04]  /*27f20*/  LDL.LU R13, [R1+0x5c0] ;  /* 0x0005c000010d7983 */ /* 0x000ea80000300800 */
[----:B------:R-:W2:Y:S04]  /*27f30*/  LDL.LU R24, [R1+0x5bc] ;  /* 0x0005bc0001187983 */ /* 0x000ea80000300800 */
[----:B------:R-:W2:Y:S01]  /*27f40*/  LDL.LU R11, [R1+0x5b8] ;  /* 0x0005b800010b7983 */ /* 0x000ea20000300800 */
[----:B---3--:R-:W-:-:S05]  /*27f50*/  SEL R6, R28, R25, !P5 ;  /* 0x000000191c067207 */ /* 0x008fca0006800000 */
[----:B------:R0:W-:Y:S01]  /*27f60*/  STL [R1+0x6c4], R6 ;  /* 0x0006c40601007387 */ /* 0x0001e20000100800 */
[----:B------:R-:W-:-:S03]  /*27f70*/  SEL R7, R28, R23, !P5 ;  /* 0x000000171c077207 */ /* 0x000fc60006800000 */
[----:B0-----:R-:W3:Y:S04]  /*27f80*/  LDL.LU R6, [R1+0x5b4] ;  /* 0x0005b40001067983 */ /* 0x001ee80000300800 */
[----:B------:R0:W-:Y:S04]  /*27f90*/  STL [R1+0x6c0], R7 ;  /* 0x0006c00701007387 */ /* 0x0001e80000100800 */
[----:B------:R-:W3:Y:S04]  /*27fa0*/  LDL.LU R15, [R1+0x5b0] ;  /* 0x0005b000010f7983 */ /* 0x000ee80000300800 */
[----:B0-----:R-:W3:Y:S04]  /*27fb0*/  LDL.LU R7, [R1+0x5ac] ;  /* 0x0005ac0001077983 */ /* 0x001ee80000300800 */
[----:B------:R-:W3:Y:S04]  /*27fc0*/  LDL.LU R25, [R1+0x5a8] ;  /* 0x0005a80001197983 */ /* 0x000ee80000300800 */
[----:B------:R-:W3:Y:S01]  /*27fd0*/  LDL.LU R23, [R1+0x5a4] ;  /* 0x0005a40001177983 */ /* 0x000ee20000300800 */
[----:B----4-:R-:W-:-:S05]  /*27fe0*/  SEL R26, R28, R26, !P5 ;  /* 0x0000001a1c1a7207 */ /* 0x010fca0006800000 */
[----:B------:R0:W-:Y:S01]  /*27ff0*/  STL [R1+0x6bc], R26 ;  /* 0x0006bc1a01007387 */ /* 0x0001e20000100800 */
[C---:B------:R-:W-:Y:S02]  /*28000*/  SEL R4, R28.reuse, R4, !P5 ;  /* 0x000000041c047207 */ /* 0x040fe40006800000 */
[C---:B0-----:R-:W-:Y:S02]  /*28010*/  SEL R26, R28.reuse, R22, !P5 ;  /* 0x000000161c1a7207 */ /* 0x041fe40006800000 */
[----:B------:R-:W4:Y:S04]  /*28020*/  LDL.LU R22, [R1+0x5a0] ;  /* 0x0005a00001167983 */ /* 0x000f280000300800 */
[----:B------:R5:W-:Y:S04]  /*28030*/  STL [R1+0x6b8], R4 ;  /* 0x0006b80401007387 */ /* 0x000be80000100800 */
[----:B------:R-:W-:Y:S01]  /*28040*/  STL [R1+0x6b4], R26 ;  /* 0x0006b41a01007387 */ /* 0x000fe20000100800 */
[----:B-----5:R-:W-:-:S03]  /*28050*/  SEL R4, R28, R20, !P5 ;  /* 0x000000141c047207 */ /* 0x020fc60006800000 */
        /* <DEDUP_REMOVED lines=18> */
[----:B------:R-:W-:-:S03]  /*28180*/  SEL R10, R28, R29, !P5 ;  /* 0x0000001d1c0a7207 */ /* 0x000fc60006800000 */
[----:B------:R-:W5:Y:S01]  /*28190*/  LDL.LU R29, [R1+0x570] ;  /* 0x00057000011d7983 */ /* 0x000f620000300800 */
[----:B-1----:R-:W-:-:S05]  /*281a0*/  SEL R3, R28, R12, !P5 ;  /* 0x0000000c1c037207 */ /* 0x002fca0006800000 */
[----:B------:R0:W-:Y:S04]  /*281b0*/  STL [R1+0x694], R3 ;  /* 0x0006940301007387 */ /* 0x0001e80000100800 */
[----:B------:R-:W-:Y:S01]  /*281c0*/  STL [R1+0x690], R10 ;  /* 0x0006900a01007387 */ /* 0x000fe20000100800 */
[C---:B0-----:R-:W-:Y:S02]  /*281d0*/  SEL R3, R28.reuse, R8, !P5 ;  /* 0x000000081c037207 */ /* 0x041fe40006800000 */
[----:B------:R-:W-:-:S03]  /*281e0*/  SEL R8, R28, R5, !P5 ;  /* 0x000000051c087207 */ /* 0x000fc60006800000 */
[----:B------:R0:W-:Y:S04]  /*281f0*/  STL [R1+0x68c], R3 ;  /* 0x00068c0301007387 */ /* 0x0001e80000100800 */
[----:B------:R1:W-:Y:S01]  /*28200*/  STL [R1+0x688], R8 ;  /* 0x0006880801007387 */ /* 0x0003e20000100800 */
[----:B--2---:R-:W-:-:S03]  /*28210*/  SEL R5, R28, R13, !P5 ;  /* 0x0000000d1c057207 */ /* 0x004fc60006800000 */
[----:B------:R-:W2:Y:S01]  /*28220*/  LDL.LU R13, [R1+0x568] ;  /* 0x00056800010d7983 */ /* 0x000ea20000300800 */
[----:B0-----:R-:W-:-:S03]  /*28230*/  SEL R3, R28, R24, !P5 ;  /* 0x000000181c037207 */ /* 0x001fc60006800000 */
[----:B------:R3:W-:Y:S04]  /*28240*/  STL [R1+0x684], R5 ;  /* 0x0006840501007387 */ /* 0x0007e80000100800 */
[----:B------:R-:W2:Y:S01]  /*28250*/  LDL.LU R24, [R1+0x564] ;  /* 0x0005640001187983 */ /* 0x000ea20000300800 */
[----:B-1----:R-:W-:-:S03]  /*28260*/  SEL R8, R28, R11, !P5 ;  /* 0x0000000b1c087207 */ /* 0x002fc60006800000 */
[----:B------:R0:W-:Y:S04]  /*28270*/  STL [R1+0x680], R3 ;  /* 0x0006800301007387 */ /* 0x0001e80000100800 */
[----:B------:R-:W-:Y:S01]  /*28280*/  STL [R1+0x67c], R8 ;  /* 0x00067c0801007387 */ /* 0x000fe20000100800 */
[C---:B---3--:R-:W-:Y:S02]  /*28290*/  SEL R5, R28.reuse, R6, !P5 ;  /* 0x000000061c057207 */ /* 0x048fe40006800000 */
[----:B0-----:R-:W-:-:S03]  /*282a0*/  SEL R3, R28, R15, !P5 ;  /* 0x0000000f1c037207 */ /* 0x001fc60006800000 */
[----:B------:R0:W-:Y:S01]  /*282b0*/  STL [R1+0x678], R5 ;  /* 0x0006780501007387 */ /* 0x0001e20000100800 */
[----:B------:R-:W-:-:S03]  /*282c0*/  SEL R6, R28, R7, !P5 ;  /* 0x000000071c067207 */ /* 0x000fc60006800000 */
[----:B------:R1:W-:Y:S01]  /*282d0*/  STL [R1+0x674], R3 ;  /* 0x0006740301007387 */ /* 0x0003e20000100800 */
[----:B0-----:R-:W-:-:S03]  /*282e0*/  SEL R5, R28, R25, !P5 ;  /* 0x000000191c057207 */ /* 0x001fc60006800000 */
[----:B------:R-:W-:Y:S04]  /*282f0*/  STL [R1+0x670], R6 ;  /* 0x0006700601007387 */ /* 0x000fe80000100800 */
[----:B------:R-:W3:Y:S01]  /*28300*/  LDL.LU R26, [R1+0x560] ;  /* 0x00056000011a7983 */ /* 0x000ee20000300800 */
[----:B-1----:R-:W-:-:S03]  /*28310*/  SEL R3, R28, R23, !P5 ;  /* 0x000000171c037207 */ /* 0x002fc60006800000 */
[----:B------:R4:W-:Y:S04]  /*28320*/  STL [R1+0x66c], R5 ;  /* 0x00066c0501007387 */ /* 0x0009e80000100800 */
[----:B------:R-:W3:Y:S04]  /*28330*/  LDL.LU R7, [R1+0x55c] ;  /* 0x00055c0001077983 */ /* 0x000ee80000300800 */
[----:B------:R5:W-:Y:S04]  /*28340*/  STL [R1+0x668], R3 ;  /* 0x0006680301007387 */ /* 0x000be80000100800 */
[----:B------:R-:W3:Y:S01]  /*28350*/  LDL.LU R23, [R1+0x558] ;  /* 0x0005580001177983 */ /* 0x000ee20000300800 */
[----:B----4-:R-:W-:-:S03]  /*28360*/  SEL R5, R28, R22, !P5 ;  /* 0x000000161c057207 */ /* 0x010fc60006800000 */
[----:B------:R-:W4:Y:S04]  /*28370*/  LDL.LU R22, [R1+0x554] ;  /* 0x0005540001167983 */ /* 0x000f280000300800 */
[----:B------:R-:W-:Y:S04]  /*28380*/  STL [R1+0x664], R5 ;  /* 0x0006640501007387 */ /* 0x000fe80000100800 */
[----:B------:R-:W4:Y:S01]  /*28390*/  LDL.LU R25, [R1+0x550] ;  /* 0x0005500001197983 */ /* 0x000f220000300800 */
[----:B-----5:R-:W-:-:S03]  /*283a0*/  SEL R3, R28, R20, !P5 ;  /* 0x000000141c037207 */ /* 0x020fc60006800000 */
        /* <DEDUP_REMOVED lines=17> */
[----:B------:R-:W5:Y:S01]  /*284c0*/  LDL.LU R5, [R1+0x52c] ;  /* 0x00052c0001057983 */ /* 0x000f620000300800 */
[----:B0-----:R-:W-:-:S05]  /*284d0*/  SEL R4, R28, R29, !P5 ;  /* 0x0000001d1c047207 */ /* 0x001fca0006800000 */
[----:B------:R0:W-:Y:S04]  /*284e0*/  STL [R1+0x64c], R4 ;  /* 0x00064c0401007387 */ /* 0x0001e80000100800 */
[----:B------:R-:W5:Y:S04]  /*284f0*/  LDL.LU R16, [R1+0x528] ;  /* 0x0005280001107983 */ /* 0x000f680000300800 */
[----:B------:R-:W5:Y:S04]  /*28500*/  LDL.LU R29, [R1+0x524] ;  /* 0x00052400011d7983 */ /* 0x000f680000300800 */
[----:B------:R-:W5:Y:S01]  /*28510*/  LDL.LU R11, [R1+0x520] ;  /* 0x00052000010b7983 */ /* 0x000f620000300800 */
[----:B--2---:R-:W-:-:S05]  /*28520*/  SEL R6, R28, R13, !P5 ;  /* 0x0000000d1c067207 */ /* 0x004fca0006800000 */
[----:B------:R1:W-:Y:S01]  /*28530*/  STL [R1+0x648], R6 ;  /* 0x0006480601007387 */ /* 0x0003e20000100800 */
[----:B0-----:R-:W-:-:S03]  /*28540*/  SEL R4, R28, R24, !P5 ;  /* 0x000000181c047207 */ /* 0x001fc60006800000 */
[----:B-1----:R-:W2:Y:S04]  /*28550*/  LDL.LU R6, [R1+0x51c] ;  /* 0x00051c0001067983 */ /* 0x002ea80000300800 */
[----:B------:R0:W-:Y:S04]  /*28560*/  STL [R1+0x644], R4 ;  /* 0x0006440401007387 */ /* 0x0001e80000100800 */
[----:B------:R-:W2:Y:S04]  /*28570*/  LDL.LU R15, [R1+0x518] ;  /* 0x00051800010f7983 */ /* 0x000ea80000300800 */
[----:B0-----:R-:W2:Y:S04]  /*28580*/  LDL.LU R4, [R1+0x514] ;  /* 0x0005140001047983 */ /* 0x001ea80000300800 */
[----:B------:R-:W2:Y:S04]  /*28590*/  LDL.LU R13, [R1+0x510] ;  /* 0x00051000010d7983 */ /* 0x000ea80000300800 */
[----:B------:R-:W2:Y:S01]  /*285a0*/  LDL.LU R24, [R1+0x50c] ;  /* 0x00050c0001187983 */ /* 0x000ea20000300800 */
[----:B---3--:R-:W-:-:S05]  /*285b0*/  SEL R26, R28, R26, !P5 ;  /* 0x0000001a1c1a7207 */ /* 0x008fca0006800000 */
[----:B------:R0:W-:Y:S01]  /*285c0*/  STL [R1+0x640], R26 ;  /* 0x0006401a01007387 */ /* 0x0001e20000100800 */
[C---:B------:R-:W-:Y:S02]  /*285d0*/  SEL R7, R28.reuse, R7, !P5 ;  /* 0x000000071c077207 */ /* 0x040fe40006800000 */
[C---:B0-----:R-:W-:Y:S02]  /*285e0*/  SEL R26, R28.reuse, R23, !P5 ;  /* 0x000000171c1a7207 */ /* 0x041fe40006800000 */
[----:B------:R-:W3:Y:S04]  /*285f0*/  LDL.LU R23, [R1+0x508] ;  /* 0x0005080001177983 */ /* 0x000ee80000300800 */
[----:B------:R4:W-:Y:S04]  /*28600*/  STL [R1+0x63c], R7 ;  /* 0x00063c0701007387 */ /* 0x0009e80000100800 */
[----:B------:R-:W-:Y:S01]  /*28610*/  STL [R1+0x638], R26 ;  /* 0x0006381a01007387 */ /* 0x000fe20000100800 */
[----:B----4-:R-:W-:-:S03]  /*28620*/  SEL R7, R28, R22, !P5 ;  /* 0x000000161c077207 */ /* 0x010fc60006800000 */
[----:B------:R-:W4:Y:S01]  /*28630*/  LDL.LU R22, [R1+0x504] ;  /* 0x0005040001167983 */ /* 0x000f220000300800 */
[----:B------:R-:W-:-:S03]  /*28640*/  SEL R25, R28, R25, !P5 ;  /* 0x000000191c197207 */ /* 0x000fc60006800000 */
[----:B------:R0:W-:Y:S01]  /*28650*/  STL [R1+0x634], R7 ;  /* 0x0006340701007387 */ /* 0x0001e20000100800 */
[----:B-----5:R-:W-:-:S03]  /*28660*/  SEL R20, R28, R20, !P5 ;  /* 0x000000141c147207 */ /* 0x020fc60006800000 */
[----:B0-----:R-:W5:Y:S04]  /*28670*/  LDL.LU R7, [R1+0x500] ;  /* 0x0005000001077983 */ /* 0x001f680000300800 */
[----:B------:R0:W-:Y:S04]  /*28680*/  STL [R1+0x630], R25 ;  /* 0x0006301901007387 */ /* 0x0001e80000100800 */
[----:B0-----:R-:W5:Y:S04]  /*28690*/  LDL.LU R25, [R1+0x4fc] ;  /* 0x0004fc0001197983 */ /* 0x001f680000300800 */
[----:B------:R0:W-:Y:S01]  /*286a0*/  STL [R1+0x62c], R20 ;  /* 0x00062c1401007387 */ /* 0x0001e20000100800 */
[----:B------:R-:W-:-:S03]  /*286b0*/  SEL R26, R28, R3, !P5 ;  /* 0x000000031c1a7207 */ /* 0x000fc60006800000 */
[----:B0-----:R-:W5:Y:S01]  /*286c0*/  LDL.LU R20, [R1+0x4f8] ;  /* 0x0004f80001147983 */ /* 0x001f620000300800 */
[----:B------:R-:W-:-:S03]  /*286d0*/  SEL R3, R28, R19, !P5 ;  /* 0x000000131c037207 */ /* 0x000fc60006800000 */
[----:B------:R-:W5:Y:S04]  /*286e0*/  LDL.LU R19, [R1+0x4f4] ;  /* 0x0004f40001137983 */ /* 0x000f680000300800 */
[----:B------:R0:W-:Y:S04]  /*286f0*/  STL [R1+0x628], R26 ;  /* 0x0006281a01007387 */ /* 0x0001e80000100800 */
[----:B------:R1:W-:Y:S01]  /*28700*/  STL [R1+0x624], R3 ;  /* 0x0006240301007387 */ /* 0x0003e20000100800 */
[C---:B0-----:R-:W-:Y:S02]  /*28710*/  SEL R26, R28.reuse, R21, !P5 ;  /* 0x000000151c1a7207 */ /* 0x041fe40006800000 */
        /* <DEDUP_REMOVED lines=20> */
[C---:B--2---:R-:W-:Y:S02]  /*28860*/  SEL R6, R28.reuse, R6, !P5 ;  /* 0x000000061c067207 */ /* 0x044fe40006800000 */
[----:B0-----:R-:W-:-:S03]  /*28870*/  SEL R3, R28, R15, !P5 ;  /* 0x0000000f1c037207 */ /* 0x001fc60006800000 */
[----:B------:R-:W-:Y:S01]  /*28880*/  STL [R1+0x5fc], R6 ;  /* 0x0005fc0601007387 */ /* 0x000fe20000100800 */
[----:B-1----:R-:W-:-:S03]  /*28890*/  SEL R5, R28, R4, !P5 ;  /* 0x000000041c057207 */ /* 0x002fc60006800000 */
[----:B------:R0:W-:Y:S01]  /*288a0*/  STL [R1+0x5f8], R3 ;  /* 0x0005f80301007387 */ /* 0x0001e20000100800 */
[----:B------:R-:W-:-:S03]  /*288b0*/  SEL R4, R28, R13, !P5 ;  /* 0x0000000d1c047207 */ /* 0x000fc60006800000 */
[----:B------:R-:W-:Y:S04]  /*288c0*/  STL [R1+0x5f4], R5 ;  /* 0x0005f40501007387 */ /* 0x000fe80000100800 */
[----:B------:R-:W2:Y:S01]  /*288d0*/  LDL.LU R26, [R1+0x4e4] ;  /* 0x0004e400011a7983 */ /* 0x000ea20000300800 */
[----:B0-----:R-:W-:-:S03]  /*288e0*/  SEL R3, R28, R24, !P5 ;  /* 0x000000181c037207 */ /* 0x001fc60006800000 */
[----:B------:R0:W-:Y:S04]  /*288f0*/  STL [R1+0x5f0], R4 ;  /* 0x0005f00401007387 */ /* 0x0001e80000100800 */
[----:B0-----:R-:W2:Y:S04]  /*28900*/  LDL.LU R4, [R1+0x4e0] ;  /* 0x0004e00001047983 */ /* 0x001ea80000300800 */
[----:B------:R4:W-:Y:S04]  /*28910*/  STL [R1+0x5ec], R3 ;  /* 0x0005ec0301007387 */ /* 0x0009e80000100800 */
[----:B------:R-:W2:Y:S01]  /*28920*/  LDL.LU R24, [R1+0x4dc] ;  /* 0x0004dc0001187983 */ /* 0x000ea20000300800 */
[----:B---3--:R-:W-:-:S03]  /*28930*/  SEL R5, R28, R23, !P5 ;  /* 0x000000171c057207 */ /* 0x008fc60006800000 */
[----:B------:R-:W3:Y:S04]  /*28940*/  LDL.LU R23, [R1+0x4d8] ;  /* 0x0004d80001177983 */ /* 0x000ee80000300800 */
[----:B------:R-:W-:Y:S04]  /*28950*/  STL [R1+0x5e8], R5 ;  /* 0x0005e80501007387 */ /* 0x000fe80000100800 */
[----:B------:R-:W3:Y:S01]  /*28960*/  LDL.LU R13, [R1+0x4d4] ;  /* 0x0004d400010d7983 */ /* 0x000ee20000300800 */
[----:B----4-:R-:W-:-:S03]  /*28970*/  SEL R3, R28, R22, !P5 ;  /* 0x000000161c037207 */ /* 0x010fc60006800000 */
[----:B------:R-:W4:Y:S04]  /*28980*/  LDL.LU R22, [R1+0x4d0] ;  /* 0x0004d00001167983 */ /* 0x000f280000300800 */
[----:B------:R5:W-:Y:S02]  /*28990*/  STL [R1+0x5e4], R3 ;  /* 0x0005e40301007387 */ /* 0x000be40000100800 */
[----:B-----5:R-:W-:-:S05]  /*289a0*/  SEL R3, R28, R7, !P5 ;  /* 0x000000071c037207 */ /* 0x020fca0006800000 */
        /* <DEDUP_REMOVED lines=15> */
[----:B------:R-:W-:-:S05]  /*28aa0*/  SEL R6, R28, R14, !P5 ;  /* 0x0000000e1c067207 */ /* 0x000fca0006800000 */
        /* <DEDUP_REMOVED lines=13> */
[----:B--2---:R-:W-:-:S05]  /*28b80*/  SEL R26, R28, R26, !P5 ;  /* 0x0000001a1c1a7207 */ /* 0x004fca0006800000 */
[----:B------:R0:W-:Y:S01]  /*28b90*/  STL [R1+0x5c4], R26 ;  /* 0x0005c41a01007387 */ /* 0x0001e20000100800 */
[C---:B------:R-:W-:Y:S02]  /*28ba0*/  SEL R4, R28.reuse, R4, !P5 ;  /* 0x000000041c047207 */ /* 0x040fe40006800000 */
[C---:B0-----:R-:W-:Y:S02]  /*28bb0*/  SEL R26, R28.reuse, R24, !P5 ;  /* 0x000000181c1a7207 */ /* 0x041fe40006800000 */
[----:B------:R-:W2:Y:S04]  /*28bc0*/  LDL.LU R24, [R1+0x4b8] ;  /* 0x0004b80001187983 */ /* 0x000ea80000300800 */
[----:B------:R3:W-:Y:S04]  /*28bd0*/  STL [R1+0x5c0], R4 ;  /* 0x0005c00401007387 */ /* 0x0007e80000100800 */
[----:B------:R-:W-:Y:S01]  /*28be0*/  STL [R1+0x5bc], R26 ;  /* 0x0005bc1a01007387 */ /* 0x000fe20000100800 */
[----:B---3--:R-:W-:-:S03]  /*28bf0*/  SEL R4, R28, R23, !P5 ;  /* 0x000000171c047207 */ /* 0x008fc60006800000 */
[----:B------:R-:W3:Y:S04]  /*28c00*/  LDL.LU R23, [R1+0x4a0] ;  /* 0x0004a00001177983 */ /* 0x000ee80000300800 */
[----:B------:R0:W-:Y:S01]  /*28c10*/  STL [R1+0x5b8], R4 ;  /* 0x0005b80401007387 */ /* 0x0001e20000100800 */
[----:B------:R-:W-:-:S03]  /*28c20*/  SEL R13, R28, R13, !P5 ;  /* 0x0000000d1c0d7207 */ /* 0x000fc60006800000 */
[----:B0-----:R-:W3:Y:S04]  /*28c30*/  LDL.LU R4, [R1+0x4b0] ;  /* 0x0004b00001047983 */ /* 0x001ee80000300800 */
[----:B------:R0:W-:Y:S01]  /*28c40*/  STL [R1+0x5b4], R13 ;  /* 0x0005b40d01007387 */ /* 0x0001e20000100800 */
[----:B----4-:R-:W-:-:S03]  /*28c50*/  SEL R22, R28, R22, !P5 ;  /* 0x000000161c167207 */ /* 0x010fc60006800000 */
[----:B0-----:R-:W4:Y:S04]  /*28c60*/  LDL.LU R13, [R1+0x4a4] ;  /* 0x0004a400010d7983 */ /* 0x001f280000300800 */
[----:B------:R0:W-:Y:S04]  /*28c70*/  STL [R1+0x5b0], R22 ;  /* 0x0005b01601007387 */ /* 0x0001e80000100800 */
[----:B0-----:R-:W4:Y:S01]  /*28c80*/  LDL.LU R22, [R1+0x4ac] ;  /* 0x0004ac0001167983 */ /* 0x001f220000300800 */
[C---:B-----5:R-:W-:Y:S02]  /*28c90*/  SEL R26, R28.reuse, R3, !P5 ;  /* 0x000000031c1a7207 */ /* 0x060fe40006800000 */
[----:B------:R-:W-:-:S02]  /*28ca0*/  SEL R3, R28, R20, !P5 ;  /* 0x000000141c037207 */ /* 0x000fc40006800000 */
[----:B------:R-:W5:Y:S04]  /*28cb0*/  LDL.LU R20, [R1+0x4a8] ;  /* 0x0004a80001147983 */ /* 0x000f680000300800 */
[----:B------:R0:W-:Y:S04]  /*28cc0*/  STL [R1+0x5ac], R26 ;  /* 0x0005ac1a01007387 */ /* 0x0001e80000100800 */
[----:B------:R1:W-:Y:S01]  /*28cd0*/  STL [R1+0x5a8], R3 ;  /* 0x0005a80301007387 */ /* 0x0003e20000100800 */
[C---:B0-----:R-:W-:Y:S02]  /*28ce0*/  SEL R26, R28.reuse, R21, !P5 ;  /* 0x000000151c1a7207 */ /* 0x041fe40006800000 */
        /* <DEDUP_REMOVED lines=18> */
[----:B------:R1:W-:Y:S04]  /*28e10*/  STL [R1+0x570], R3 ;  /* 0x0005700301007387 */ /* 0x0003e80000100800 */
[----:B------:R-:W-:Y:S01]  /*28e20*/  STL [R1+0x568], R8 ;  /* 0x0005680801007387 */ /* 0x000fe20000100800 */
[C---:B0-----:R-:W-:Y:S02]  /*28e30*/  SEL R5, R28.reuse, R6, !P5 ;  /* 0x000000061c057207 */ /* 0x041fe40006800000 */
        /* <DEDUP_REMOVED lines=19> */
[----:B0-----:R-:W-:-:S05]  /*28f70*/  SEL R3, R28, R4, !P5 ;  /* 0x000000041c037207 */ /* 0x001fca0006800000 */
[----:B------:R0:W-:Y:S01]  /*28f80*/  STL [R1+0x548], R3 ;  /* 0x0005480301007387 */ /* 0x0001e20000100800 */
[----:B----4-:R-:W-:-:S03]  /*28f90*/  SEL R5, R28, R13, !P5 ;  /* 0x0000000d1c057207 */ /* 0x010fc60006800000 */
[----:B0-----:R-:W4:Y:S04]  /*28fa0*/  LDL.LU R3, [R1+0x470] ;  /* 0x0004700001037983 */ /* 0x001f280000300800 */
[----:B------:R-:W-:Y:S01]  /*28fb0*/  STL [R1+0x544], R5 ;  /* 0x0005440501007387 */ /* 0x000fe20000100800 */
[----:B------:R-:W-:-:S03]  /*28fc0*/  SEL R4, R28, R22, !P5 ;  /* 0x000000161c047207 */ /* 0x000fc60006800000 */
[----:B------:R-:W4:Y:S04]  /*28fd0*/  LDL.LU R22, [R1+0x46c] ;  /* 0x00046c0001167983 */ /* 0x000f280000300800 */
[----:B------:R5:W-:Y:S04]  /*28fe0*/  STL [R1+0x540], R4 ;  /* 0x0005400401007387 */ /* 0x000be80000100800 */
[----:B------:R-:W4:Y:S04]  /*28ff0*/  LDL.LU R21, [R1+0x468] ;  /* 0x0004680001157983 */ /* 0x000f280000300800 */
[----:B------:R-:W4:Y:S01]  /*29000*/  LDL.LU R10, [R1+0x464] ;  /* 0x00046400010a7983 */ /* 0x000f220000300800 */
[----:B-----5:R-:W-:-:S05]  /*29010*/  SEL R4, R28, R20, !P5 ;  /* 0x000000141c047207 */ /* 0x020fca0006800000 */
        /* <DEDUP_REMOVED lines=27> */
[----:B------:R-:W2:Y:S01]  /*291d0*/  LDL.LU R24, [R1+0x428] ;  /* 0x0004280001187983 */ /* 0x000ea20000300800 */
[----:B------:R-:W-:-:S03]  /*291e0*/  SEL R16, R28, R16, !P5 ;  /* 0x000000101c107207 */ /* 0x000fc60006800000 */
[----:B------:R0:W-:Y:S04]  /*291f0*/  STL [R1+0x520], R7 ;  /* 0x0005200701007387 */ /* 0x0001e80000100800 */
[----:B0-----:R-:W2:Y:S01]  /*29200*/  LDL.LU R7, [R1+0x42c] ;  /* 0x00042c0001077983 */ /* 0x001ea20000300800 */
[----:B---3--:R-:W-:-:S03]  /*29210*/  SEL R23, R28, R23, !P5 ;  /* 0x000000171c177207 */ /* 0x008fc60006800000 */
[----:B------:R0:W-:Y:S04]  /*29220*/  STL [R1+0x51c], R16 ;  /* 0x00051c1001007387 */ /* 0x0001e80000100800 */
[----:B0-----:R-:W3:Y:S04]  /*29230*/  LDL.LU R16, [R1+0x388] ;  /* 0x0003880001107983 */ /* 0x001ee80000300800 */
[----:B------:R0:W-:Y:S04]  /*29240*/  STL [R1+0x518], R23 ;  /* 0x0005181701007387 */ /* 0x0001e80000100800 */
[----:B0-----:R-:W3:Y:S01]  /*29250*/  LDL.LU R23, [R1+0x420] ;  /* 0x0004200001177983 */ /* 0x001ee20000300800 */
[----:B----4-:R-:W-:-:S02]  /*29260*/  SEL R26, R28, R3, !P5 ;  /* 0x000000031c1a7207 */ /* 0x010fc40006800000 */
[C---:B------:R-:W-:Y:S02]  /*29270*/  SEL R3, R28.reuse, R22, !P5 ;  /* 0x000000161c037207 */ /* 0x040fe40006800000 */
[----:B------:R-:W4:Y:S04]  /*29280*/  LDL.LU R22, [R1+0x3fc] ;  /* 0x0003fc0001167983 */ /* 0x000f280000300800 */
[----:B------:R0:W-:Y:S04]  /*29290*/  STL [R1+0x514], R26 ;  /* 0x0005141a01007387 */ /* 0x0001e80000100800 */
[----:B------:R5:W-:Y:S01]  /*292a0*/  STL [R1+0x510], R3 ;  /* 0x0005100301007387 */ /* 0x000be20000100800 */
[----:B0-----:R-:W-:-:S02]  /*292b0*/  SEL R26, R28, R21, !P5 ;  /* 0x000000151c1a7207 */ /* 0x001fc40006800000 */
[----:B------:R-:W-:-:S03]  /*292c0*/  SEL R21, R28, R10, !P5 ;  /* 0x0000000a1c157207 */ /* 0x000fc60006800000 */
[----:B------:R-:W-:Y:S04]  /*292d0*/  STL [R1+0x50c], R26 ;  /* 0x00050c1a01007387 */ /* 0x000fe80000100800 */
[----:B------:R-:W-:Y:S01]  /*292e0*/  STL [R1+0x508], R21 ;  /* 0x0005081501007387 */ /* 0x000fe20000100800 */
[C---:B-----5:R-:W-:Y:S02]  /*292f0*/  SEL R3, R28.reuse, R12, !P5 ;  /* 0x0000000c1c037207 */ /* 0x060fe40006800000 */
[C---:B------:R-:W-:Y:S02]  /*29300*/  SEL R10, R28.reuse, R20, !P5 ;  /* 0x000000141c0a7207 */ /* 0x040fe40006800000 */
[----:B------:R-:W5:Y:S04]  /*29310*/  LDL.LU R20, [R1+0x400] ;  /* 0x0004000001147983 */ /* 0x000f680000300800 */
[----:B------:R0:W-:Y:S04]  /*29320*/  STL [R1+0x504], R3 ;  /* 0x0005040301007387 */ /* 0x0001e80000100800 */
[----:B------:R-:W-:Y:S01]  /*29330*/  STL [R1+0x500], R10 ;  /* 0x0005000a01007387 */ /* 0x000fe20000100800 */
[----:B0-----:R-:W-:-:S02]  /*29340*/  SEL R3, R28, R8, !P5 ;  /* 0x000000081c037207 */ /* 0x001fc40006800000 */
[----:B------:R-:W-:-:S03]  /*29350*/  SEL R8, R28, R5, !P5 ;  /* 0x000000051c087207 */ /* 0x000fc60006800000 */
[----:B------:R0:W-:Y:S01]  /*29360*/  STL [R1+0x4fc], R3 ;  /* 0x0004fc0301007387 */ /* 0x0001e20000100800 */
[----:B------:R-:W-:-:S03]  /*29370*/  SEL R5, R28, R13, !P5 ;  /* 0x0000000d1c057207 */ /* 0x000fc60006800000 */
        /* <DEDUP_REMOVED lines=25> */
[----:B--2---:R-:W-:-:S03]  /*29510*/  SEL R3, R28, R24, !P5 ;  /* 0x000000181c037207 */ /* 0x004fc60006800000 */
[----:B------:R-:W2:Y:S04]  /*29520*/  LDL.LU R24, [R1+0x3f4] ;  /* 0x0003f40001187983 */ /* 0x000ea80000300800 */
[----:B------:R0:W-:Y:S02]  /*29530*/  STL [R1+0x4d0], R3 ;  /* 0x0004d00301007387 */ /* 0x0001e40000100800 */
[----:B0-----:R-:W-:-:S05]  /*29540*/  SEL R3, R28, R7, !P5 ;  /* 0x000000071c037207 */ /* 0x001fca0006800000 */
[----:B------:R0:W-:Y:S04]  /*29550*/  STL [R1+0x4cc], R3 ;  /* 0x0004cc0301007387 */ /* 0x0001e80000100800 */
[----:B0-----:R-:W2:Y:S01]  /*29560*/  LDL.LU R3, [R1+0x3f8] ;  /* 0x0003f80001037983 */ /* 0x001ea20000300800 */
[----:B---3--:R-:W-:-:S05]  /*29570*/  SEL R6, R28, R16, !P5 ;  /* 0x000000101c067207 */ /* 0x008fca0006800000 */
        /* <DEDUP_REMOVED lines=11> */
[----:B0-----:R-:W4:Y:S01]  /*29630*/  LDL.LU R5, [R1+0x3d8] ;  /* 0x0003d80001057983 */ /* 0x001f220000300800 */
[----:B-----5:R-:W-:-:S05]  /*29640*/  SEL R6, R28, R20, !P5 ;  /* 0x000000141c067207 */ /* 0x020fca0006800000 */
        /* <DEDUP_REMOVED lines=30> */
[C---:B------:R-:W-:Y:S02]  /*29830*/  SEL R26, R28.reuse, R3, !P5 ;  /* 0x000000031c1a7207 */ /* 0x040fe40006800000 */
[C---:B---3--:R-:W-:Y:S02]  /*29840*/  SEL R3, R28.reuse, R23, !P5 ;  /* 0x000000171c037207 */ /* 0x048fe40006800000 */
        /* <DEDUP_REMOVED lines=13> */
[----:B------:R-:W-:-:S03]  /*29920*/  SEL R8, R28, R5, !P5 ;  /* 0x000000051c087207 */ /* 0x000fc60006800000 */
[----:B------:R0:W-:Y:S04]  /*29930*/  STL [R1+0x480], R3 ;  /* 0x0004800301007387 */ /* 0x0001e80000100800 */
[----:B------:R1:W-:Y:S01]  /*29940*/  STL [R1+0x47c], R8 ;  /* 0x00047c0801007387 */ /* 0x0003e20000100800 */
[----:B-----5:R-:W-:-:S03]  /*29950*/  SEL R5, R28, R16, !P5 ;  /* 0x000000101c057207 */ /* 0x020fc60006800000 */
        /* <DEDUP_REMOVED lines=31> */
[----:B------:R-:W-:Y:S04]  /*29b50*/  STL [R1+0x44c], R5 ;  /* 0x00044c0501007387 */ /* 0x000fe80000100800 */
[----:B------:R-:W5:Y:S01]  /*29b60*/  LDL.LU R25, [R1+0x380] ;  /* 0x0003800001197983 */ /* 0x000f620000300800 */
[----:B--2---:R-:W-:-:S05]  /*29b70*/  SEL R4, R28, R24, !P5 ;  /* 0x000000181c047207 */ /* 0x004fca0006800000 */
        /* <DEDUP_REMOVED lines=8> */
[----:B------:R-:W3:Y:S01]  /*29c00*/  LDL.LU R5, [R1+0x358] ;  /* 0x0003580001057983 */ /* 0x000ee20000300800 */
[----:B----4-:R-:W-:-:S05]  /*29c10*/  SEL R4, R28, R22, !P5 ;  /* 0x000000161c047207 */ /* 0x010fca0006800000 */
[----:B------:R0:W-:Y:S04]  /*29c20*/  STL [R1+0x440], R4 ;  /* 0x0004400401007387 */ /* 0x0001e80000100800 */
[----:B------:R-:W4:Y:S04]  /*29c30*/  LDL.LU R23, [R1+0x35c] ;  /* 0x00035c0001177983 */ /* 0x000f280000300800 */
[----:B------:R-:W4:Y:S04]  /*29c40*/  LDL.LU R22, [R1+0x354] ;  /* 0x0003540001167983 */ /* 0x000f280000300800 */
[----:B------:R-:W4:Y:S01]  /*29c50*/  LDL.LU R11, [R1+0x350] ;  /* 0x00035000010b7983 */ /* 0x000f220000300800 */
[----:B-----5:R-:W-:-:S05]  /*29c60*/  SEL R6, R28, R16, !P5 ;  /* 0x000000101c067207 */ /* 0x020fca0006800000 */
        /* <DEDUP_REMOVED lines=26> */
[C---:B------:R-:W-:Y:S02]  /*29e10*/  SEL R3, R28.reuse, R25, !P5 ;  /* 0x000000191c037207 */ /* 0x040fe40006800000 */
[----:B------:R-:W5:Y:S04]  /*29e20*/  LDL.LU R25, [R1+0x328] ;  /* 0x0003280001197983 */ /* 0x000f680000300800 */
[----:B------:R2:W-:Y:S04]  /*29e30*/  STL [R1+0x41c], R26 ;  /* 0x00041c1a01007387 */ /* 0x0005e80000100800 */
[----:B------:R3:W-:Y:S01]  /*29e40*/  STL [R1+0x418], R3 ;  /* 0x0004180301007387 */ /* 0x0007e20000100800 */
[----:B--2---:R-:W-:-:S02]  /*29e50*/  SEL R26, R28, R21, !P5 ;  /* 0x000000151c1a7207 */ /* 0x004fc40006800000 */
[----:B------:R-:W-:-:S03]  /*29e60*/  SEL R21, R28, R10, !P5 ;  /* 0x0000000a1c157207 */ /* 0x000fc60006800000 */
[----:B------:R-:W-:Y:S04]  /*29e70*/  STL [R1+0x414], R26 ;  /* 0x0004141a01007387 */ /* 0x000fe80000100800 */
[----:B------:R-:W-:Y:S01]  /*29e80*/  STL [R1+0x410], R21 ;  /* 0x0004101501007387 */ /* 0x000fe20000100800 */
[C---:B---3--:R-:W-:Y:S02]  /*29e90*/  SEL R3, R28.reuse, R12, !P5 ;  /* 0x0000000c1c037207 */ /* 0x048fe40006800000 */
[C---:B------:R-:W-:Y:S02]  /*29ea0*/  SEL R10, R28.reuse, R24, !P5 ;  /* 0x000000181c0a7207 */ /* 0x040fe40006800000 */
[----:B------:R-:W2:Y:S04]  /*29eb0*/  LDL.LU R24, [R1+0x320] ;  /* 0x0003200001187983 */ /* 0x000ea80000300800 */
[----:B------:R0:W-:Y:S04]  /*29ec0*/  STL [R1+0x40c], R3 ;  /* 0x00040c0301007387 */ /* 0x0001e80000100800 */
[----:B------:R-:W-:Y:S01]  /*29ed0*/  STL [R1+0x408], R10 ;  /* 0x0004080a01007387 */ /* 0x000fe20000100800 */
[----:B0-----:R-:W-:-:S02]  /*29ee0*/  SEL R3, R28, R8, !P5 ;  /* 0x000000081c037207 */ /* 0x001fc40006800000 */
[----:B------:R-:W-:-:S03]  /*29ef0*/  SEL R8, R28, R5, !P5 ;  /* 0x000000051c087207 */ /* 0x000fc60006800000 */
[----:B------:R0:W-:Y:S01]  /*29f00*/  STL [R1+0x404], R3 ;  /* 0x0004040301007387 */ /* 0x0001e20000100800 */
[----:B----4-:R-:W-:-:S03]  /*29f10*/  SEL R5, R28, R23, !P5 ;  /* 0x000000171c057207 */ /* 0x010fc60006800000 */
[----:B------:R-:W-:Y:S04]  /*29f20*/  STL [R1+0x400], R8 ;  /* 0x0004000801007387 */ /* 0x000fe80000100800 */
[----:B------:R-:W3:Y:S01]  /*29f30*/  LDL.LU R23, [R1+0x31c] ;  /* 0x00031c0001177983 */ /* 0x000ee20000300800 */
[----:B0-----:R-:W-:-:S03]  /*29f40*/  SEL R3, R28, R22, !P5 ;  /* 0x000000161c037207 */ /* 0x001fc60006800000 */
[----:B------:R0:W-:Y:S04]  /*29f50*/  STL [R1+0x3fc], R5 ;  /* 0x0003fc0501007387 */ /* 0x0001e80000100800 */
[----:B------:R-:W4:Y:S01]  /*29f60*/  LDL.LU R22, [R1+0x318] ;  /* 0x0003180001167983 */ /* 0x000f220000300800 */
[----:B0-----:R-:W-:-:S03]  /*29f70*/  SEL R5, R28, R11, !P5 ;  /* 0x0000000b1c057207 */ /* 0x001fc60006800000 */
[----:B------:R0:W-:Y:S04]  /*29f80*/  STL [R1+0x3f8], R3 ;  /* 0x0003f80301007387 */ /* 0x0001e80000100800 */
[----:B------:R1:W-:Y:S01]  /*29f90*/  STL [R1+0x3f4], R5 ;  /* 0x0003f40501007387 */ /* 0x0003e20000100800 */
[C---:B-----5:R-:W-:Y:S02]  /*29fa0*/  SEL R6, R28.reuse, R6, !P5 ;  /* 0x000000061c067207 */ /* 0x060fe40006800000 */
        /* <DEDUP_REMOVED lines=42> */
[----:B----4-:R-:W-:-:S03]  /*2a250*/  SEL R7, R28, R22, !P5 ;  /* 0x000000161c077207 */ /* 0x010fc60006800000 */
[----:B0-----:R-:W3:Y:S04]  /*2a260*/  LDL.LU R6, [R1+0x2dc] ;  /* 0x0002dc0001067983 */ /* 0x001ee80000300800 */
        /* <DEDUP_REMOVED lines=16> */
[----:B0-----:R-:W5:Y:S01]  /*2a370*/  LDL.LU R4, [R1+0x2b4] ;  /* 0x0002b40001047983 */ /* 0x001f620000300800 */
[----:B------:R-:W-:-:S03]  /*2a380*/  SEL R14, R28, R14, !P5 ;  /* 0x0000000e1c0e7207 */ /* 0x000fc60006800000 */
        /* <DEDUP_REMOVED lines=25> */
[----:B------:R3:W-:Y:S01]  /*2a520*/  STL [R1+0x380], R5 ;  /* 0x0003800501007387 */ /* 0x0007e20000100800 */
[----:B-1----:R-:W-:-:S03]  /*2a530*/  SEL R8, R28, R11, !P5 ;  /* 0x0000000b1c087207 */ /* 0x002fc60006800000 */
[----:B------:R-:W2:Y:S04]  /*2a540*/  LDL.LU R24, [R1+0x29c] ;  /* 0x00029c0001187983 */ /* 0x000ea80000300800 */
[----:B------:R4:W-:Y:S04]  /*2a550*/  STL [R1+0x37c], R3 ;  /* 0x00037c0301007387 */ /* 0x0009e80000100800 */
[----:B------:R-:W-:Y:S01]  /*2a560*/  STL [R1+0x378], R8 ;  /* 0x0003780801007387 */ /* 0x000fe20000100800 */
[C---:B---3--:R-:W-:Y:S02]  /*2a570*/  SEL R5, R28.reuse, R6, !P5 ;  /* 0x000000061c057207 */ /* 0x048fe40006800000 */
[----:B----4-:R-:W-:-:S03]  /*2a580*/  SEL R3, R28, R15, !P5 ;  /* 0x0000000f1c037207 */ /* 0x010fc60006800000 */
        /* <DEDUP_REMOVED lines=8> */
[----:B------:R-:W4:Y:S04]  /*2a610*/  LDL.LU R7, [R1+0x294] ;  /* 0x0002940001077983 */ /* 0x000f280000300800 */
[----:B------:R0:W-:Y:S04]  /*2a620*/  STL [R1+0x364], R3 ;  /* 0x0003640301007387 */ /* 0x0001e80000100800 */
[----:B------:R-:W4:Y:S04]  /*2a630*/  LDL.LU R23, [R1+0x290] ;  /* 0x0002900001177983 */ /* 0x000f280000300800 */
[----:B------:R-:W4:Y:S01]  /*2a640*/  LDL.LU R22, [R1+0x288] ;  /* 0x0002880001167983 */ /* 0x000f220000300800 */
[----:B-----5:R-:W-:-:S05]  /*2a650*/  SEL R5, R28, R20, !P5 ;  /* 0x000000141c057207 */ /* 0x020fca0006800000 */
        /* <DEDUP_REMOVED lines=23> */
[----:B0-----:R-:W5:Y:S04]  /*2a7d0*/  LDL.LU R4, [R1+0x258] ;  /* 0x0002580001047983 */ /* 0x001f680000300800 */
[----:B------:R-:W5:Y:S04]  /*2a7e0*/  LDL.LU R25, [R1+0x254] ;  /* 0x0002540001197983 */ /* 0x000f680000300800 */
[----:B------:R-:W5:Y:S01]  /*2a7f0*/  LDL.LU R11, [R1+0x24c] ;  /* 0x00024c00010b7983 */ /* 0x000f620000300800 */
[----:B--2---:R-:W-:-:S05]  /*2a800*/  SEL R6, R28, R13, !P5 ;  /* 0x0000000d1c067207 */ /* 0x004fca0006800000 */
[----:B------:R0:W-:Y:S01]  /*2a810*/  STL [R1+0x344], R6 ;  /* 0x0003440601007387 */ /* 0x0001e20000100800 */
[----:B------:R-:W-:-:S03]  /*2a820*/  SEL R13, R28, R24, !P5 ;  /* 0x000000181c0d7207 */ /* 0x000fc60006800000 */
[----:B0-----:R-:W2:Y:S04]  /*2a830*/  LDL.LU R6, [R1+0x250] ;  /* 0x0002500001067983 */ /* 0x001ea80000300800 */
[----:B------:R0:W-:Y:S04]  /*2a840*/  STL [R1+0x340], R13 ;  /* 0x0003400d01007387 */ /* 0x0001e80000100800 */
[----:B------:R-:W2:Y:S04]  /*2a850*/  LDL.LU R15, [R1+0x21c] ;  /* 0x00021c00010f7983 */ /* 0x000ea80000300800 */
[----:B------:R-:W2:Y:S04]  /*2a860*/  LDL.LU R16, [R1+0x244] ;  /* 0x0002440001107983 */ /* 0x000ea80000300800 */
[----:B0-----:R-:W2:Y:S04]  /*2a870*/  LDL.LU R13, [R1+0x220] ;  /* 0x00022000010d7983 */ /* 0x001ea80000300800 */
[----:B------:R-:W2:Y:S01]  /*2a880*/  LDL.LU R24, [R1+0x224] ;  /* 0x0002240001187983 */ /* 0x000ea20000300800 */
[----:B---3--:R-:W-:-:S05]  /*2a890*/  SEL R26, R28, R26, !P5 ;  /* 0x0000001a1c1a7207 */ /* 0x008fca0006800000 */
[----:B------:R0:W-:Y:S01]  /*2a8a0*/  STL [R1+0x33c], R26 ;  /* 0x00033c1a01007387 */ /* 0x0001e20000100800 */
[C---:B----4-:R-:W-:Y:S02]  /*2a8b0*/  SEL R7, R28.reuse, R7, !P5 ;  /* 0x000000071c077207 */ /* 0x050fe40006800000 */
[C---:B0-----:R-:W-:Y:S02]  /*2a8c0*/  SEL R26, R28.reuse, R23, !P5 ;  /* 0x000000171c1a7207 */ /* 0x041fe40006800000 */
[----:B------:R-:W3:Y:S04]  /*2a8d0*/  LDL.LU R23, [R1+0x23c] ;  /* 0x00023c0001177983 */ /* 0x000ee80000300800 */
[----:B------:R0:W-:Y:S04]  /*2a8e0*/  STL [R1+0x338], R7 ;  /* 0x0003380701007387 */ /* 0x0001e80000100800 */
[----:B------:R-:W-:Y:S01]  /*2a8f0*/  STL [R1+0x334], R26 ;  /* 0x0003341a01007387 */ /* 0x000fe20000100800 */
[----:B0-----:R-:W-:-:S03]  /*2a900*/  SEL R7, R28, R22, !P5 ;  /* 0x000000161c077207 */ /* 0x001fc60006800000 */
[----:B------:R-:W4:Y:S04]  /*2a910*/  LDL.LU R22, [R1+0x240] ;  /* 0x0002400001167983 */ /* 0x000f280000300800 */
[----:B------:R0:W-:Y:S04]  /*2a920*/  STL [R1+0x330], R7 ;  /* 0x0003300701007387 */ /* 0x0001e80000100800 */
[----:B0-----:R-:W4:Y:S01]  /*2a930*/  LDL.LU R7, [R1+0x228] ;  /* 0x0002280001077983 */ /* 0x001f220000300800 */
[----:B-----5:R-:W-:-:S05]  /*2a940*/  SEL R20, R28, R20, !P5 ;  /* 0x000000141c147207 */ /* 0x020fca0006800000 */
[----:B------:R0:W-:Y:S01]  /*2a950*/  STL [R1+0x32c], R20 ;  /* 0x00032c1401007387 */ /* 0x0001e20000100800 */
[----:B------:R-:W-:-:S03]  /*2a960*/  SEL R19, R28, R19, !P5 ;  /* 0x000000131c137207 */ /* 0x000fc60006800000 */
[----:B0-----:R-:W5:Y:S04]  /*2a970*/  LDL.LU R20, [R1+0x238] ;  /* 0x0002380001147983 */ /* 0x001f680000300800 */
[----:B------:R0:W-:Y:S04]  /*2a980*/  STL [R1+0x328], R19 ;  /* 0x0003281301007387 */ /* 0x0001e80000100800 */
[----:B0-----:R-:W5:Y:S01]  /*2a990*/  LDL.LU R19, [R1+0x22c] ;  /* 0x00022c0001137983 */ /* 0x001f620000300800 */
[C---:B------:R-:W-:Y:S02]  /*2a9a0*/  SEL R26, R28.reuse, R3, !P5 ;  /* 0x000000031c1a7207 */ /* 0x040fe40006800000 */
[----:B------:R-:W-:-:S02]  /*2a9b0*/  SEL R3, R28, R14, !P5 ;  /* 0x0000000e1c037207 */ /* 0x000fc40006800000 */
        /* <DEDUP_REMOVED lines=14> */
[----:B------:R0:W-:Y:S01]  /*2aaa0*/  STL [R1+0x30c], R3 ;  /* 0x00030c0301007387 */ /* 0x0001e20000100800 */
[----:B------:R-:W-:-:S03]  /*2aab0*/  SEL R5, R28, R4, !P5 ;  /* 0x000000041c057207 */ /* 0x000fc60006800000 */
[----:B------:R1:W-:Y:S01]  /*2aac0*/  STL [R1+0x308], R8 ;  /* 0x0003080801007387 */ /* 0x0003e20000100800 */
[----:B0-----:R-:W-:-:S03]  /*2aad0*/  SEL R3, R28, R25, !P5 ;  /* 0x000000191c037207 */ /* 0x001fc60006800000 */
[----:B------:R-:W5:Y:S04]  /*2aae0*/  LDL.LU R4, [R1+0x214] ;  /* 0x0002140001047983 */ /* 0x000f680000300800 */
[----:B------:R2:W-:Y:S01]  /*2aaf0*/  STL [R1+0x304], R5 ;  /* 0x0003040501007387 */ /* 0x0005e20000100800 */
[----:B-1----:R-:W-:-:S03]  /*2ab00*/  SEL R8, R28, R11, !P5 ;  /* 0x0000000b1c087207 */ /* 0x002fc60006800000 */
[----:B------:R-:W5:Y:S04]  /*2ab10*/  LDL.LU R25, [R1+0x218] ;  /* 0x0002180001197983 */ /* 0x000f680000300800 */
[----:B------:R0:W-:Y:S04]  /*2ab20*/  STL [R1+0x300], R3 ;  /* 0x0003000301007387 */ /* 0x0001e80000100800 */
[----:B------:R-:W-:Y:S01]  /*2ab30*/  STL [R1+0x2fc], R8 ;  /* 0x0002fc0801007387 */ /* 0x000fe20000100800 */
[----:B--2---:R-:W-:-:S05]  /*2ab40*/  SEL R5, R28, R6, !P5 ;  /* 0x000000061c057207 */ /* 0x004fca0006800000 */
[----:B------:R1:W-:Y:S01]  /*2ab50*/  STL [R1+0x2f8], R5 ;  /* 0x0002f80501007387 */ /* 0x0003e20000100800 */
[C---:B0-----:R-:W-:Y:S02]  /*2ab60*/  SEL R3, R28.reuse, R15, !P5 ;  /* 0x0000000f1c037207 */ /* 0x041fe40006800000 */
[----:B------:R-:W-:-:S03]  /*2ab70*/  SEL R6, R28, R16, !P5 ;  /* 0x000000101c067207 */ /* 0x000fc60006800000 */
[----:B------:R0:W-:Y:S01]  /*2ab80*/  STL [R1+0x2f4], R3 ;  /* 0x0002f40301007387 */ /* 0x0001e20000100800 */
[----:B-1----:R-:W-:-:S03]  /*2ab90*/  SEL R5, R28, R13, !P5 ;  /* 0x0000000d1c057207 */ /* 0x002fc60006800000 */
[----:B------:R-:W-:Y:S04]  /*2aba0*/  STL [R1+0x2f0], R6 ;  /* 0x0002f00601007387 */ /* 0x000fe80000100800 */
[----:B------:R-:W2:Y:S01]  /*2abb0*/  LDL.LU R26, [R1+0x1e8] ;  /* 0x0001e800011a7983 */ /* 0x000ea20000300800 */
[----:B0-----:R-:W-:-:S03]  /*2abc0*/  SEL R3, R28, R24, !P5 ;  /* 0x000000181c037207 */ /* 0x001fc60006800000 */
[----:B------:R3:W-:Y:S04]  /*2abd0*/  STL [R1+0x2ec], R5 ;  /* 0x0002ec0501007387 */ /* 0x0007e80000100800 */
[----:B------:R-:W2:Y:S04]  /*2abe0*/  LDL.LU R16, [R1+0x1ec] ;  /* 0x0001ec0001107983 */ /* 0x000ea80000300800 */
[----:B------:R4:W-:Y:S04]  /*2abf0*/  STL [R1+0x2e8], R3 ;  /* 0x0002e80301007387 */ /* 0x0009e80000100800 */
[----:B------:R-:W2:Y:S04]  /*2ac00*/  LDL.LU R13, [R1+0x1f0] ;  /* 0x0001f000010d7983 */ /* 0x000ea80000300800 */
[----:B------:R-:W2:Y:S01]  /*2ac10*/  LDL.LU R24, [R1+0x1f4] ;  /* 0x0001f40001187983 */ /* 0x000ea20000300800 */
[----:B---3--:R-:W-:-:S05]  /*2ac20*/  SEL R5, R28, R23, !P5 ;  /* 0x000000171c057207 */ /* 0x008fca0006800000 */
[----:B------:R-:W-:Y:S04]  /*2ac30*/  STL [R1+0x2e4], R5 ;  /* 0x0002e40501007387 */ /* 0x000fe80000100800 */
[----:B------:R-:W3:Y:S01]  /*2ac40*/  LDL.LU R23, [R1+0x1f8] ;  /* 0x0001f80001177983 */ /* 0x000ee20000300800 */
[----:B----4-:R-:W-:-:S03]  /*2ac50*/  SEL R3, R28, R22, !P5 ;  /* 0x000000161c037207 */ /* 0x010fc60006800000 */
[----:B------:R-:W4:Y:S04]  /*2ac60*/  LDL.LU R22, [R1+0x210] ;  /* 0x0002100001167983 */ /* 0x000f280000300800 */
[----:B------:R0:W-:Y:S02]  /*2ac70*/  STL [R1+0x2e0], R3 ;  /* 0x0002e00301007387 */ /* 0x0001e40000100800 */
[----:B0-----:R-:W-:-:S05]  /*2ac80*/  SEL R3, R28, R7, !P5 ;  /* 0x000000071c037207 */ /* 0x001fca0006800000 */
[----:B------:R0:W-:Y:S04]  /*2ac90*/  STL [R1+0x2dc], R3 ;  /* 0x0002dc0301007387 */ /* 0x0001e80000100800 */
[----:B0-----:R-:W4:Y:S01]  /*2aca0*/  LDL.LU R3, [R1+0x20c] ;  /* 0x00020c0001037983 */ /* 0x001f220000300800 */
[----:B-----5:R-:W-:-:S05]  /*2acb0*/  SEL R6, R28, R20, !P5 ;  /* 0x000000141c067207 */ /* 0x020fca0006800000 */
        /* <DEDUP_REMOVED lines=23> */
[----:B------:R-:W5:Y:S04]  /*2ae30*/  LDL.LU R7, [R1+0x1b0] ;  /* 0x0001b00001077983 */ /* 0x000f680000300800 */
[----:B0-----:R-:W5:Y:S04]  /*2ae40*/  LDL.LU R4, [R1+0x1d0] ;  /* 0x0001d00001047983 */ /* 0x001f680000300800 */
[----:B------:R-:W5:Y:S01]  /*2ae50*/  LDL.LU R25, [R1+0x1c0] ;  /* 0x0001c00001197983 */ /* 0x000f620000300800 */
[----:B--2---:R-:W-:-:S05]  /*2ae60*/  SEL R26, R28, R26, !P5 ;  /* 0x0000001a1c1a7207 */ /* 0x004fca0006800000 */
[----:B------:R0:W-:Y:S02]  /*2ae70*/  STL [R1+0x2c0], R26 ;  /* 0x0002c01a01007387 */ /* 0x0001e40000100800 */
[C---:B0-----:R-:W-:Y:S02]  /*2ae80*/  SEL R26, R28.reuse, R16, !P5 ;  /* 0x000000101c1a7207 */ /* 0x041fe40006800000 */
[C---:B------:R-:W-:Y:S01]  /*2ae90*/  SEL R13, R28.reuse, R13, !P5 ;  /* 0x0000000d1c0d7207 */ /* 0x040fe20006800000 */
[----:B------:R-:W2:Y:S01]  /*2aea0*/  LDL.LU R16, [R1+0x1c4] ;  /* 0x0001c40001107983 */ /* 0x000ea20000300800 */
[----:B------:R-:W-:-:S03]  /*2aeb0*/  SEL R24, R28, R24, !P5 ;  /* 0x000000181c187207 */ /* 0x000fc60006800000 */
[----:B------:R-:W-:Y:S04]  /*2aec0*/  STL [R1+0x2bc], R26 ;  /* 0x0002bc1a01007387 */ /* 0x000fe80000100800 */
[----:B------:R0:W-:Y:S04]  /*2aed0*/  STL [R1+0x2b8], R13 ;  /* 0x0002b80d01007387 */ /* 0x0001e80000100800 */
[----:B0-----:R-:W2:Y:S04]  /*2aee0*/  LDL.LU R13, [R1+0x1cc] ;  /* 0x0001cc00010d7983 */ /* 0x001ea80000300800 */
[----:B------:R0:W-:Y:S01]  /*2aef0*/  STL [R1+0x2b4], R24 ;  /* 0x0002b41801007387 */ /* 0x0001e20000100800 */
[----:B---3--:R-:W-:-:S03]  /*2af00*/  SEL R23, R28, R23, !P5 ;  /* 0x000000171c177207 */ /* 0x008fc60006800000 */
[----:B0-----:R-:W3:Y:S04]  /*2af10*/  LDL.LU R24, [R1+0x1c8] ;  /* 0x0001c80001187983 */ /* 0x001ee80000300800 */
[----:B------:R0:W-:Y:S01]  /*2af20*/  STL [R1+0x2b0], R23 ;  /* 0x0002b01701007387 */ /* 0x0001e20000100800 */
[----:B----4-:R-:W-:-:S03]  /*2af30*/  SEL R22, R28, R22, !P5 ;  /* 0x000000161c167207 */ /* 0x010fc60006800000 */
[----:B0-----:R-:W4:Y:S04]  /*2af40*/  LDL.LU R23, [R1+0x1b4] ;  /* 0x0001b40001177983 */ /* 0x001f280000300800 */
[----:B------:R0:W-:Y:S04]  /*2af50*/  STL [R1+0x2ac], R22 ;  /* 0x0002ac1601007387 */ /* 0x0001e80000100800 */
[----:B0-----:R-:W4:Y:S01]  /*2af60*/  LDL.LU R22, [R1+0x1bc] ;  /* 0x0001bc0001167983 */ /* 0x001f220000300800 */
[C---:B------:R-:W-:Y:S02]  /*2af70*/  SEL R26, R28.reuse, R3, !P5 ;  /* 0x000000031c1a7207 */ /* 0x040fe40006800000 */
[----:B-----5:R-:W-:-:S02]  /*2af80*/  SEL R3, R28, R19, !P5 ;  /* 0x000000131c037207 */ /* 0x020fc40006800000 */
[----:B------:R-:W5:Y:S04]  /*2af90*/  LDL.LU R19, [R1+0x1b8] ;  /* 0x0001b80001137983 */ /* 0x000f680000300800 */
[----:B------:R0:W-:Y:S04]  /*2afa0*/  STL [R1+0x2a8], R26 ;  /* 0x0002a81a01007387 */ /* 0x0001e80000100800 */
[----:B------:R1:W-:Y:S01]  /*2afb0*/  STL [R1+0x2a4], R3 ;  /* 0x0002a40301007387 */ /* 0x0003e20000100800 */
[C---:B0-----:R-:W-:Y:S02]  /*2afc0*/  SEL R26, R28.reuse, R21, !P5 ;  /* 0x000000151c1a7207 */ /* 0x041fe40006800000 */
[----:B------:R-:W-:-:S03]  /*2afd0*/  SEL R21, R28, R10, !P5 ;  /* 0x0000000a1c157207 */ /* 0x000fc60006800000 */
[----:B------:R-:W-:Y:S04]  /*2afe0*/  STL [R1+0x2a0], R26 ;  /* 0x0002a01a01007387 */ /* 0x000fe80000100800 */
[----:B------:R-:W-:Y:S01]  /*2aff0*/  STL [R1+0x29c], R21 ;  /* 0x00029c1501007387 */ /* 0x000fe20000100800 */
[C---:B-1----:R-:W-:Y:S02]  /*2b000*/  SEL R3, R28.reuse, R12, !P5 ;  /* 0x0000000c1c037207 */ /* 0x042fe40006800000 */
        /* <DEDUP_REMOVED lines=25> */
[----:B------:R-:W-:Y:S04]  /*2b1a0*/  STL [R1+0x264], R4 ;  /* 0x0002640401007387 */ /* 0x000fe80000100800 */
[----:B------:R-:W5:Y:S04]  /*2b1b0*/  LDL.LU R26, [R1+0x148] ;  /* 0x00014800011a7983 */ /* 0x000f680000300800 */
[----:B------:R0:W-:Y:S04]  /*2b1c0*/  STL [R1+0x260], R3 ;  /* 0x0002600301007387 */ /* 0x0001e80000100800 */
[----:B------:R-:W5:Y:S04]  /*2b1d0*/  LDL.LU R25, [R1+0x144] ;  /* 0x0001440001197983 */ /* 0x000f680000300800 */
[----:B0-----:R-:W5:Y:S01]  /*2b1e0*/  LDL.LU R3, [R1+0x184] ;  /* 0x0001840001037983 */ /* 0x001f620000300800 */
[----:B--2---:R-:W-:-:S05]  /*2b1f0*/  SEL R4, R28, R16, !P5 ;  /* 0x000000101c047207 */ /* 0x004fca0006800000 */
[----:B------:R0:W-:Y:S04]  /*2b200*/  STL [R1+0x25c], R4 ;  /* 0x00025c0401007387 */ /* 0x0001e80000100800 */
[----:B0-----:R-:W2:Y:S01]  /*2b210*/  LDL.LU R4, [R1+0x194] ;  /* 0x0001940001047983 */ /* 0x001ea20000300800 */
[----:B------:R-:W-:-:S03]  /*2b220*/  SEL R5, R28, R13, !P5 ;  /* 0x0000000d1c057207 */ /* 0x000fc60006800000 */
[----:B------:R-:W2:Y:S04]  /*2b230*/  LDL.LU R16, [R1+0x190] ;  /* 0x0001900001107983 */ /* 0x000ea80000300800 */
[----:B------:R0:W-:Y:S01]  /*2b240*/  STL [R1+0x258], R5 ;  /* 0x0002580501007387 */ /* 0x0001e20000100800 */
[----:B---3--:R-:W-:-:S05]  /*2b250*/  SEL R7, R28, R24, !P5 ;  /* 0x000000181c077207 */ /* 0x008fca0006800000 */
[----:B------:R-:W-:Y:S04]  /*2b260*/  STL [R1+0x270], R7 ;  /* 0x0002700701007387 */ /* 0x000fe80000100800 */
[----:B------:R-:W3:Y:S01]  /*2b270*/  LDL.LU R10, [R1+0x18c] ;  /* 0x00018c00010a7983 */ /* 0x000ee20000300800 */
[----:B----4-:R-:W-:-:S05]  /*2b280*/  SEL R6, R28, R23, !P5 ;  /* 0x000000171c067207 */ /* 0x010fca0006800000 */
[----:B------:R-:W-:Y:S04]  /*2b290*/  STL [R1+0x23c], R6 ;  /* 0x00023c0601007387 */ /* 0x000fe80000100800 */
[----:B------:R-:W4:Y:S01]  /*2b2a0*/  LDL.LU R13, [R1+0x188] ;  /* 0x00018800010d7983 */ /* 0x000f220000300800 */
[----:B0-----:R-:W-:-:S05]  /*2b2b0*/  SEL R5, R28, R22, !P5 ;  /* 0x000000161c057207 */ /* 0x001fca0006800000 */
[----:B------:R5:W-:Y:S04]  /*2b2c0*/  STL [R1+0x254], R5 ;  /* 0x0002540501007387 */ /* 0x000be80000100800 */
[----:B------:R-:W4:Y:S04]  /*2b2d0*/  LDL.LU R12, [R1+0x17c] ;  /* 0x00017c00010c7983 */ /* 0x000f280000300800 */
[----:B------:R-:W4:Y:S01]  /*2b2e0*/  LDL.LU R8, [R1+0x178] ;  /* 0x0001780001087983 */ /* 0x000f220000300800 */
[----:B-----5:R-:W-:-:S05]  /*2b2f0*/  SEL R5, R28, R19, !P5 ;  /* 0x000000131c057207 */ /* 0x020fca0006800000 */
[----:B------:R0:W-:Y:S04]  /*2b300*/  STL [R1+0x250], R5 ;  /* 0x0002500501007387 */ /* 0x0001e80000100800 */
[----:B0-----:R-:W5:Y:S04]  /*2b310*/  LDL.LU R5, [R1+0x140] ;  /* 0x0001400001057983 */ /* 0x001f680000300800 */
[----:B------:R-:W5:Y:S04]  /*2b320*/  LDL.LU R19, [R1+0x94] ;  /* 0x0000940001137983 */ /* 0x000f680000300800 */
[----:B------:R-:W5:Y:S04]  /*2b330*/  LDL.LU R11, [R1+0x74] ;  /* 0x00007400010b7983 */ /* 0x000f680000300800 */
[----:B------:R-:W5:Y:S01]  /*2b340*/  LDL.LU R6, [R1+0x70] ;  /* 0x0000700001067983 */ /* 0x000f620000300800 */
[----:B------:R-:W-:-:S05]  /*2b350*/  SEL R7, R28, R20, !P5 ;  /* 0x000000141c077207 */ /* 0x000fca0006800000 */
[----:B------:R0:W-:Y:S04]  /*2b360*/  STL [R1+0x24c], R7 ;  /* 0x00024c0701007387 */ /* 0x0001e80000100800 */
[----:B------:R-:W5:Y:S04]  /*2b370*/  LDL.LU R23, [R1+0x6c] ;  /* 0x00006c0001177983 */ /* 0x000f680000300800 */
[----:B------:R-:W5:Y:S04]  /*2b380*/  LDL.LU R22, [R1+0x68] ;  /* 0x0000680001167983 */ /* 0x000f680000300800 */
[----:B------:R-:W5:Y:S01]  /*2b390*/  LDL.LU R24, [R1+0x64] ;  /* 0x0000640001187983 */ /* 0x000f620000300800 */
[----:B------:R-:W-:-:S05]  /*2b3a0*/  SEL R14, R28, R14, !P5 ;  /* 0x0000000e1c0e7207 */ /* 0x000fca0006800000 */
[----:B------:R1:W-:Y:S01]  /*2b3b0*/  STL [R1+0x248], R14 ;  /* 0x0002480e01007387 */ /* 0x0003e20000100800 */
[----:B0-----:R-:W-:-:S03]  /*2b3c0*/  SEL R7, R28, R29, !P5 ;  /* 0x0000001d1c077207 */ /* 0x001fc60006800000 */
[----:B------:R-:W5:Y:S04]  /*2b3d0*/  LDL.LU R20, [R1+0x14] ;  /* 0x0000140001147983 */ /* 0x000f680000300800 */
[----:B------:R0:W-:Y:S04]  /*2b3e0*/  STL [R1+0x244], R7 ;  /* 0x0002440701007387 */ /* 0x0001e80000100800 */
[----:B-1----:R-:W5:Y:S04]  /*2b3f0*/  LDL.LU R14, [R1+0x8] ;  /* 0x00000800010e7983 */ /* 0x002f680000300800 */
[----:B------:R-:W5:Y:S04]  /*2b400*/  LDL.LU R29, [R1+0x4] ;  /* 0x00000400011d7983 */ /* 0x000f680000300800 */
[----:B------:R-:W5:Y:S04]  /*2b410*/  LDL.LU R15, [R1+0x150] ;  /* 0x00015000010f7983 */ /* 0x000f680000300800 */
[----:B0-----:R-:W5:Y:S01]  /*2b420*/  LDL.LU R7, [R1] ;  /* 0x0000000001077983 */ /* 0x001f620000300800 */
[----:B------:R-:W-:-:S05]  /*2b430*/  SEL R21, R28, R21, !P5 ;  /* 0x000000151c157207 */ /* 0x000fca0006800000 */
[----:B------:R0:W-:Y:S01]  /*2b440*/  STL [R1+0x240], R21 ;  /* 0x0002401501007387 */ /* 0x0001e20000100800 */
[----:B------:R-:W-:-:S03]  /*2b450*/  SEL R26, R28, R26, !P5 ;  /* 0x0000001a1c1a7207 */ /* 0x000fc60006800000 */
[----:B0-----:R-:W5:Y:S04]  /*2b460*/  LDL.LU R21, [R1+0x7590] ;  /* 0x0075900001157983 */ /* 0x001f680000300800 */
[----:B------:R0:W-:Y:S01]  /*2b470*/  STL [R1+0x238], R26 ;  /* 0x0002381a01007387 */ /* 0x0001e20000100800 */
[C---:B------:R-:W-:Y:S02]  /*2b480*/  SEL R3, R28.reuse, R3, !P5 ;  /* 0x000000031c037207 */ /* 0x040fe40006800000 */
[C---:B0-----:R-:W-:Y:S02]  /*2b490*/  SEL R26, R28.reuse, R25, !P5 ;  /* 0x000000191c1a7207 */ /* 0x041fe40006800000 */
[----:B------:R-:W5:Y:S04]  /*2b4a0*/  LDL.LU R25, [R1+0xa0] ;  /* 0x0000a00001197983 */ /* 0x000f680000300800 */
[----:B------:R0:W-:Y:S04]  /*2b4b0*/  STL [R1+0x234], R26 ;  /* 0x0002341a01007387 */ /* 0x0001e80000100800 */
[----:B0-----:R-:W5:Y:S04]  /*2b4c0*/  LDL.LU R26, [R1+0x9c] ;  /* 0x00009c00011a7983 */ /* 0x001f680000300800 */
[----:B------:R0:W-:Y:S04]  /*2b4d0*/  STL [R1+0x230], R3 ;  /* 0x0002300301007387 */ /* 0x0001e80000100800 */
[----:B0-----:R-:W5:Y:S01]  /*2b4e0*/  LDL.LU R3, [R1+0x8c] ;  /* 0x00008c0001037983 */ /* 0x001f620000300800 */
[----:B--2---:R-:W-:-:S02]  /*2b4f0*/  SEL R4, R28, R4, !P5 ;  /* 0x000000041c047207 */ /* 0x004fc40006800000 */
[----:B------:R-:W-:-:S03]  /*2b500*/  SEL R16, R28, R16, !P5 ;  /* 0x000000101c107207 */ /* 0x000fc60006800000 */
        /* <DEDUP_REMOVED lines=8> */
[----:B------:R0:W-:Y:S01]  /*2b590*/  STL [R1+0x220], R13 ;  /* 0x0002200d01007387 */ /* 0x0001e20000100800 */
[----:B------:R-:W-:-:S03]  /*2b5a0*/  SEL R12, R28, R12, !P5 ;  /* 0x0000000c1c0c7207 */ /* 0x000fc60006800000 */
[----:B0-----:R-:W2:Y:S01]  /*2b5b0*/  LDL.LU R13, [R1+0x7c] ;  /* 0x00007c00010d7983 */ /* 0x001ea20000300800 */
[----:B------:R-:W-:-:S03]  /*2b5c0*/  SEL R8, R28, R8, !P5 ;  /* 0x000000081c087207 */ /* 0x000fc60006800000 */
[----:B------:R0:W-:Y:S04]  /*2b5d0*/  STL [R1+0x21c], R12 ;  /* 0x00021c0c01007387 */ /* 0x0001e80000100800 */
[----:B0-----:R-:W2:Y:S04]  /*2b5e0*/  LDL.LU R12, [R1+0x7588] ;  /* 0x00758800010c7983 */ /* 0x001ea80000300800 */
[----:B------:R0:W-:Y:S04]  /*2b5f0*/  STL [R1+0x218], R8 ;  /* 0x0002180801007387 */ /* 0x0001e80000100800 */
[----:B0-----:R-:W2:Y:S01]  /*2b600*/  LDL.LU R8, [R1+0x7584] ;  /* 0x0075840001087983 */ /* 0x001ea20000300800 */
[----:B-----5:R-:W-:-:S02]  /*2b610*/  SEL R5, R28, R5, !P5 ;  /* 0x000000051c057207 */ /* 0x020fc40006800000 */
[----:B------:R-:W-:-:S03]  /*2b620*/  SEL R19, R28, R19, !P5 ;  /* 0x000000131c137207 */ /* 0x000fc60006800000 */
[----:B------:R0:W-:Y:S01]  /*2b630*/  STL [R1+0x214], R5 ;  /* 0x0002140501007387 */ /* 0x0001e20000100800 */
[C---:B------:R-:W-:Y:S02]  /*2b640*/  SEL R11, R28.reuse, R11, !P5 ;  /* 0x0000000b1c0b7207 */ /* 0x040fe40006800000 */
[C---:B------:R-:W-:Y:S01]  /*2b650*/  SEL R6, R28.reuse, R6, !P5 ;  /* 0x000000061c067207 */ /* 0x040fe20006800000 */
[----:B0-----:R-:W5:Y:S04]  /*2b660*/  LDL.LU R5, [R1+0x7580] ;  /* 0x0075800001057983 */ /* 0x001f680000300800 */
[----:B------:R0:W-:Y:S04]  /*2b670*/  STL [R1+0x210], R19 ;  /* 0x0002101301007387 */ /* 0x0001e80000100800 */
[----:B0-----:R-:W2:Y:S01]  /*2b680*/  LDL.LU R19, [R1+0x84] ;  /* 0x0000840001137983 */ /* 0x001ea20000300800 */
[----:B------:R-:W-:-:S03]  /*2b690*/  SEL R23, R28, R23, !P5 ;  /* 0x000000171c177207 */ /* 0x000fc60006800000 */
[----:B------:R0:W-:Y:S01]  /*2b6a0*/  STL [R1+0x20c], R11 ;  /* 0x00020c0b01007387 */ /* 0x0001e20000100800 */
[C---:B------:R-:W-:Y:S02]  /*2b6b0*/  SEL R22, R28.reuse, R22, !P5 ;  /* 0x000000161c167207 */ /* 0x040fe40006800000 */
[C---:B------:R-:W-:Y:S01]  /*2b6c0*/  SEL R24, R28.reuse, R24, !P5 ;  /* 0x000000181c187207 */ /* 0x040fe20006800000 */
[----:B0-----:R-:W3:Y:S04]  /*2b6d0*/  LDL.LU R11, [R1+0x757c] ;  /* 0x00757c00010b7983 */ /* 0x001ee80000300800 */
[----:B------:R0:W-:Y:S04]  /*2b6e0*/  STL [R1+0x208], R6 ;  /* 0x0002080601007387 */ /* 0x0001e80000100800 */
[----:B0-----:R-:W3:Y:S01]  /*2b6f0*/  LDL.LU R6, [R1+0x7578] ;  /* 0x0075780001067983 */ /* 0x001ee20000300800 */
[----:B------:R-:W-:-:S03]  /*2b700*/  SEL R20, R28, R20, !P5 ;  /* 0x000000141c147207 */ /* 0x000fc60006800000 */
[----:B------:R0:W-:Y:S01]  /*2b710*/  STL [R1+0x204], R23 ;  /* 0x0002041701007387 */ /* 0x0001e20000100800 */
[----:B------:R-:W-:-:S03]  /*2b720*/  SEL R14, R28, R14, !P5 ;  /* 0x0000000e1c0e7207 */ /* 0x000fc60006800000 */
[----:B0-----:R-:W3:Y:S01]  /*2b730*/  LDL.LU R23, [R1+0x5c] ;  /* 0x00005c0001177983 */ /* 0x001ee20000300800 */
[----:B------:R-:W-:-:S03]  /*2b740*/  SEL R29, R28, R29, !P5 ;  /* 0x0000001d1c1d7207 */ /* 0x000fc60006800000 */
[----:B------:R0:W-:Y:S04]  /*2b750*/  STL [R1+0x200], R22 ;  /* 0x0002001601007387 */ /* 0x0001e80000100800 */
[----:B0-----:R-:W3:Y:S04]  /*2b760*/  LDL.LU R22, [R1+0x60] ;  /* 0x0000600001167983 */ /* 0x001ee80000300800 */
[----:B------:R0:W-:Y:S04]  /*2b770*/  STL [R1+0x160], R24 ;  /* 0x0001601801007387 */ /* 0x0001e80000100800 */
[----:B0-----:R-:W3:Y:S04]  /*2b780*/  LDL.LU R24, [R1+0x7574] ;  /* 0x0075740001187983 */ /* 0x001ee80000300800 */
[----:B------:R0:W-:Y:S04]  /*2b790*/  STL [R1+0x15c], R20 ;  /* 0x00015c1401007387 */ /* 0x0001e80000100800 */
[----:B0-----:R-:W3:Y:S04]  /*2b7a0*/  LDL.LU R20, [R1+0x7570] ;  /* 0x0075700001147983 */ /* 0x001ee80000300800 */
[----:B------:R0:W-:Y:S04]  /*2b7b0*/  STL [R1+0x158], R14 ;  /* 0x0001580e01007387 */ /* 0x0001e80000100800 */
[----:B0-----:R-:W3:Y:S04]  /*2b7c0*/  LDL.LU R14, [R1+0x756c] ;  /* 0x00756c00010e7983 */ /* 0x001ee80000300800 */
[----:B------:R0:W-:Y:S04]  /*2b7d0*/  STL [R1+0x154], R29 ;  /* 0x0001541d01007387 */ /* 0x0001e80000100800 */
[----:B0-----:R-:W3:Y:S01]  /*2b7e0*/  LDL.LU R29, [R1+0x7568] ;  /* 0x00756800011d7983 */ /* 0x001ee20000300800 */
[----:B------:R-:W-:-:S02]  /*2b7f0*/  SEL R15, R28, R15, !P5 ;  /* 0x0000000f1c0f7207 */ /* 0x000fc40006800000 */
[----:B------:R-:W-:-:S03]  /*2b800*/  SEL R7, R28, R7, !P5 ;  /* 0x000000071c077207 */ /* 0x000fc60006800000 */
[----:B------:R0:W-:Y:S04]  /*2b810*/  STL [R1+0x150], R15 ;  /* 0x0001500f01007387 */ /* 0x0001e80000100800 */
[----:B0-----:R-:W4:Y:S04]  /*2b820*/  LDL.LU R15, [R1+0x50] ;  /* 0x00005000010f7983 */ /* 0x001f280000300800 */
[----:B------:R0:W-:Y:S04]  /*2b830*/  STL [R1+0x14c], R7 ;  /* 0x00014c0701007387 */ /* 0x0001e80000100800 */
[----:B0-----:R-:W4:Y:S01]  /*2b840*/  LDL.LU R7, [R1+0x58] ;  /* 0x0000580001077983 */ /* 0x001f220000300800 */
[----:B--2---:R-:W-:-:S02]  /*2b850*/  SEL R19, R28, R19, !P5 ;  /* 0x000000131c137207 */ /* 0x004fc40006800000 */
[----:B---3--:R-:W-:-:S05]  /*2b860*/  SEL R29, R28, R29, !P5 ;  /* 0x0000001d1c1d7207 */ /* 0x008fca0006800000 */
[----:B------:R0:W-:Y:S02]  /*2b870*/  STL [R1+0x148], R29 ;  /* 0x0001481d01007387 */ /* 0x0001e40000100800 */
[C---:B0-----:R-:W-:Y:S02]  /*2b880*/  SEL R29, R28.reuse, R25, !P5 ;  /* 0x000000191c1d7207 */ /* 0x041fe40006800000 */
[----:B------:R-:W2:Y:S04]  /*2b890*/  LDL.LU R25, [R1+0x44] ;  /* 0x0000440001197983 */ /* 0x000ea80000300800 */
[----:B------:R0:W-:Y:S02]  /*2b8a0*/  STL [R1+0x144], R29 ;  /* 0x0001441d01007387 */ /* 0x0001e40000100800 */
[----:B0-----:R-:W-:-:S02]  /*2b8b0*/  SEL R29, R28, R26, !P5 ;  /* 0x0000001a1c1d7207 */ /* 0x001fc40006800000 */
[C---:B------:R-:W-:Y:S02]  /*2b8c0*/  SEL R26, R28.reuse, R14, !P5 ;  /* 0x0000000e1c1a7207 */ /* 0x040fe40006800000 */
[----:B------:R-:W3:Y:S04]  /*2b8d0*/  LDL.LU R14, [R1+0x54] ;  /* 0x00005400010e7983 */ /* 0x000ee80000300800 */
[----:B------:R0:W-:Y:S04]  /*2b8e0*/  STL [R1+0x140], R29 ;  /* 0x0001401d01007387 */ /* 0x0001e80000100800 */
[----:B------:R1:W-:Y:S01]  /*2b8f0*/  STL [R1+0xa0], R26 ;  /* 0x0000a01a01007387 */ /* 0x0003e20000100800 */
[----:B0-----:R-:W-:-:S02]  /*2b900*/  SEL R29, R28, R3, !P5 ;  /* 0x000000031c1d7207 */ /* 0x001fc40006800000 */
[C---:B------:R-:W-:Y:S02]  /*2b910*/  SEL R3, R28.reuse, R16, !P5 ;  /* 0x000000101c037207 */ /* 0x040fe40006800000 */
[C---:B-1----:R-:W-:Y:S01]  /*2b920*/  SEL R26, R28.reuse, R4, !P5 ;  /* 0x000000041c1a7207 */ /* 0x042fe20006800000 */
[----:B------:R-:W-:Y:S04]  /*2b930*/  STL [R1+0x9c], R29 ;  /* 0x00009c1d01007387 */ /* 0x000fe80000100800 */
[----:B------:R-:W2:Y:S04]  /*2b940*/  LDL.LU R4, [R1+0x38] ;  /* 0x0000380001047983 */ /* 0x000ea80000300800 */
[----:B------:R-:W-:Y:S04]  /*2b950*/  STL [R1+0x94], R26 ;  /* 0x0000941a01007387 */ /* 0x000fe80000100800 */
[----:B------:R-:W2:Y:S04]  /*2b960*/  LDL.LU R16, [R1+0xb8] ;  /* 0x0000b80001107983 */ /* 0x000ea80000300800 */
[----:B------:R0:W-:Y:S02]  /*2b970*/  STL [R1+0x8c], R3 ;  /* 0x00008c0301007387 */ /* 0x0001e40000100800 */
[----:B0-----:R-:W-:-:S02]  /*2b980*/  SEL R3, R28, R13, !P5 ;  /* 0x0000000d1c037207 */ /* 0x001fc40006800000 */
[----:B------:R-:W2:Y:S04]  /*2b990*/  LDL.LU R13, [R1+0xa4] ;  /* 0x0000a400010d7983 */ /* 0x000ea80000300800 */
[----:B------:R-:W2:Y:S04]  /*2b9a0*/  LDL.LU R29, [R1+0x98] ;  /* 0x00009800011d7983 */ /* 0x000ea80000300800 */
[----:B------:R0:W-:Y:S04]  /*2b9b0*/  STL [R1+0x88], R3 ;  /* 0x0000880301007387 */ /* 0x0001e80000100800 */
[----:B------:R-:W2:Y:S04]  /*2b9c0*/  LDL.LU R26, [R1+0x90] ;  /* 0x00009000011a7983 */ /* 0x000ea80000300800 */
[----:B0-----:R-:W2:Y:S04]  /*2b9d0*/  LDL.LU R3, [R1+0x80] ;  /* 0x0000800001037983 */ /* 0x001ea80000300800 */
[----:B------:R0:W-:Y:S04]  /*2b9e0*/  STL [R1+0x84], R19 ;  /* 0x0000841301007387 */ /* 0x0001e80000100800 */
[----:B0-----:R-:W2:Y:S01]  /*2b9f0*/  LDL.LU R19, [R1+0x7564] ;  /* 0x0075640001137983 */ /* 0x001ea20000300800 */
[----:B------:R-:W-:-:S02]  /*2ba00*/  SEL R20, R28, R20, !P5 ;  /* 0x000000141c147207 */ /* 0x000fc40006800000 */
[C---:B------:R-:W-:Y:S02]  /*2ba10*/  SEL R23, R28.reuse, R23, !P5 ;  /* 0x000000171c177207 */ /* 0x040fe40006800000 */
[C---:B------:R-:W-:Y:S02]  /*2ba20*/  SEL R22, R28.reuse, R22, !P5 ;  /* 0x000000161c167207 */ /* 0x040fe40006800000 */
[----:B--2---:R-:W-:-:S05]  /*2ba30*/  SEL R19, R28, R19, !P5 ;  /* 0x000000131c137207 */ /* 0x004fca0006800000 */
[----:B------:R0:W-:Y:S04]  /*2ba40*/  STL [R1+0x7c], R19 ;  /* 0x00007c1301007387 */ /* 0x0001e80000100800 */
[----:B0-----:R-:W2:Y:S04]  /*2ba50*/  LDL.LU R19, [R1+0x3c] ;  /* 0x00003c0001137983 */ /* 0x001ea80000300800 */
[----:B------:R0:W-:Y:S04]  /*2ba60*/  STL [R1+0x78], R20 ;  /* 0x0000781401007387 */ /* 0x0001e80000100800 */
[----:B0-----:R-:W2:Y:S04]  /*2ba70*/  LDL.LU R20, [R1+0x40] ;  /* 0x0000400001147983 */ /* 0x001ea80000300800 */
[----:B------:R0:W-:Y:S04]  /*2ba80*/  STL [R1+0x74], R23 ;  /* 0x0000741701007387 */ /* 0x0001e80000100800 */
[----:B0-----:R-:W5:Y:S04]  /*2ba90*/  LDL.LU R23, [R1+0x7560] ;  /* 0x0075600001177983 */ /* 0x001f680000300800 */
[----:B------:R0:W-:Y:S04]  /*2baa0*/  STL [R1+0x70], R22 ;  /* 0x0000701601007387 */ /* 0x0001e80000100800 */
[----:B0-----:R-:W5:Y:S01]  /*2bab0*/  LDL.LU R22, [R1+0x755c] ;  /* 0x00755c0001167983 */ /* 0x001f620000300800 */
[----:B------:R-:W-:-:S02]  /*2bac0*/  SEL R24, R28, R24, !P5 ;  /* 0x000000181c187207 */ /* 0x000fc40006800000 */
[C---:B----4-:R-:W-:Y:S02]  /*2bad0*/  SEL R15, R28.reuse, R15, !P5 ;  /* 0x0000000f1c0f7207 */ /* 0x050fe40006800000 */
[C---:B------:R-:W-:Y:S02]  /*2bae0*/  SEL R7, R28.reuse, R7, !P5 ;  /* 0x000000071c077207 */ /* 0x040fe40006800000 */
[C---:B---3--:R-:W-:Y:S02]  /*2baf0*/  SEL R14, R28.reuse, R14, !P5 ;  /* 0x0000000e1c0e7207 */ /* 0x048fe40006800000 */
[C---:B------:R-:W-:Y:S02]  /*2bb00*/  SEL R25, R28.reuse, R25, !P5 ;  /* 0x000000191c197207 */ /* 0x040fe40006800000 */
[C---:B--2---:R-:W-:Y:S02]  /*2bb10*/  SEL R20, R28.reuse, R20, !P5 ;  /* 0x000000141c147207 */ /* 0x044fe40006800000 */
[----:B-----5:R-:W-:-:S02]  /*2bb20*/  SEL R23, R28, R23, !P5 ;  /* 0x000000171c177207 */ /* 0x020fc40006800000 */
[----:B------:R-:W-:-:S05]  /*2bb30*/  SEL R22, R28, R22, !P5 ;  /* 0x000000161c167207 */ /* 0x000fca0006800000 */
[----:B------:R0:W-:Y:S04]  /*2bb40*/  STL [R1+0x6c], R22 ;  /* 0x00006c1601007387 */ /* 0x0001e80000100800 */
[----:B0-----:R-:W2:Y:S04]  /*2bb50*/  LDL.LU R22, [R1+0x4c] ;  /* 0x00004c0001167983 */ /* 0x001ea80000300800 */
[----:B------:R0:W-:Y:S04]  /*2bb60*/  STL [R1+0x68], R23 ;  /* 0x0000681701007387 */ /* 0x0001e80000100800 */
[----:B0-----:R-:W3:Y:S04]  /*2bb70*/  LDL.LU R23, [R1+0xb4] ;  /* 0x0000b40001177983 */ /* 0x001ee80000300800 */
[----:B------:R0:W-:Y:S04]  /*2bb80*/  STL [R1+0x64], R24 ;  /* 0x0000641801007387 */ /* 0x0001e80000100800 */
[----:B0-----:R-:W4:Y:S04]  /*2bb90*/  LDL.LU R24, [R1+0xc8] ;  /* 0x0000c80001187983 */ /* 0x001f280000300800 */
[----:B------:R0:W-:Y:S04]  /*2bba0*/  STL [R1+0x60], R15 ;  /* 0x0000600f01007387 */ /* 0x0001e80000100800 */
[----:B0-----:R-:W5:Y:S04]  /*2bbb0*/  LDL.LU R15, [R1+0x7558] ;  /* 0x00755800010f7983 */ /* 0x001f680000300800 */
        /* <DEDUP_REMOVED lines=8> */
[----:B--2---:R-:W-:-:S05]  /*2bc40*/  SEL R22, R28, R22, !P5 ;  /* 0x000000161c167207 */ /* 0x004fca0006800000 */
[----:B------:R3:W-:Y:S02]  /*2bc50*/  STL [R1+0x4c], R22 ;  /* 0x00004c1601007387 */ /* 0x0007e40000100800 */
[C---:B---3--:R-:W-:Y:S02]  /*2bc60*/  SEL R22, R28.reuse, R25, !P5 ;  /* 0x000000191c167207 */ /* 0x048fe40006800000 */
[----:B------:R-:W2:Y:S01]  /*2bc70*/  LDL.LU R25, [R1+0xb0] ;  /* 0x0000b00001197983 */ /* 0x000ea20000300800 */
[C---:B------:R-:W-:Y:S02]  /*2bc80*/  SEL R19, R28.reuse, R19, !P5 ;  /* 0x000000131c137207 */ /* 0x040fe40006800000 */
[C---:B----4-:R-:W-:Y:S01]  /*2bc90*/  SEL R24, R28.reuse, R24, !P5 ;  /* 0x000000181c187207 */ /* 0x050fe20006800000 */
[----:B------:R0:W-:Y:S01]  /*2bca0*/  STL [R1+0x44], R22 ;  /* 0x0000441601007387 */ /* 0x0001e20000100800 */
[C---:B------:R-:W-:Y:S02]  /*2bcb0*/  SEL R4, R28.reuse, R4, !P5 ;  /* 0x000000041c047207 */ /* 0x040fe40006800000 */
[----:B------:R-:W-:-:S02]  /*2bcc0*/  SEL R16, R28, R16, !P5 ;  /* 0x000000101c107207 */ /* 0x000fc40006800000 */
[C---:B------:R-:W-:Y:S01]  /*2bcd0*/  SEL R23, R28.reuse, R23, !P5 ;  /* 0x000000171c177207 */ /* 0x040fe20006800000 */
[----:B0-----:R-:W3:Y:S04]  /*2bce0*/  LDL.LU R22, [R1+0x28] ;  /* 0x0000280001167983 */ /* 0x001ee80000300800 */
[----:B------:R0:W-:Y:S01]  /*2bcf0*/  STL [R1+0x40], R19 ;  /* 0x0000401301007387 */ /* 0x0001e20000100800 */
[----:B------:R-:W-:-:S03]  /*2bd00*/  SEL R13, R28, R13, !P5 ;  /* 0x0000000d1c0d7207 */ /* 0x000fc60006800000 */
[----:B0-----:R-:W4:Y:S04]  /*2bd10*/  LDL.LU R19, [R1+0x2c] ;  /* 0x00002c0001137983 */ /* 0x001f280000300800 */
[----:B------:R0:W-:Y:S04]  /*2bd20*/  STL [R1+0x3c], R24 ;  /* 0x00003c1801007387 */ /* 0x0001e80000100800 */
[----:B0-----:R-:W5:Y:S04]  /*2bd30*/  LDL.LU R24, [R1+0x24] ;  /* 0x0000240001187983 */ /* 0x001f680000300800 */
[----:B------:R0:W-:Y:S01]  /*2bd40*/  STL [R1+0x38], R4 ;  /* 0x0000380401007387 */ /* 0x0001e20000100800 */
[----:B------:R-:W-:-:S03]  /*2bd50*/  SEL R29, R28, R29, !P5 ;  /* 0x0000001d1c1d7207 */ /* 0x000fc60006800000 */
[----:B0-----:R-:W5:Y:S04]  /*2bd60*/  LDL.LU R4, [R1+0x754c] ;  /* 0x00754c0001047983 */ /* 0x001f680000300800 */
[----:B------:R0:W-:Y:S04]  /*2bd70*/  STL [R1+0x1c], R16 ;  /* 0x00001c1001007387 */ /* 0x0001e80000100800 */
[----:B0-----:R-:W5:Y:S04]  /*2bd80*/  LDL.LU R16, [R1+0x7548] ;  /* 0x0075480001107983 */ /* 0x001f680000300800 */
[----:B------:R0:W-:Y:S04]  /*2bd90*/  STL [R1+0x18], R23 ;  /* 0x0000181701007387 */ /* 0x0001e80000100800 */
[----:B0-----:R-:W5:Y:S04]  /*2bda0*/  LDL.LU R23, [R1+0x20] ;  /* 0x0000200001177983 */ /* 0x001f680000300800 */
[----:B------:R0:W-:Y:S04]  /*2bdb0*/  STL [R1+0x14], R13 ;  /* 0x0000140d01007387 */ /* 0x0001e80000100800 */
[----:B0-----:R-:W5:Y:S01]  /*2bdc0*/  LDL.LU R13, [R1+0x7544] ;  /* 0x00754400010d7983 */ /* 0x001f620000300800 */
[----:B--2---:R-:W-:-:S05]  /*2bdd0*/  SEL R25, R28, R25, !P5 ;  /* 0x000000191c197207 */ /* 0x004fca0006800000 */
[----:B------:R0:W-:Y:S04]  /*2bde0*/  STL [R1+0x10], R25 ;  /* 0x0000101901007387 */ /* 0x0001e80000100800 */
[----:B------:R-:W-:Y:S01]  /*2bdf0*/  STL [R1+0xc], R29 ;  /* 0x00000c1d01007387 */ /* 0x000fe20000100800 */
[C---:B0-----:R-:W-:Y:S02]  /*2be00*/  SEL R25, R28.reuse, R26, !P5 ;  /* 0x0000001a1c197207 */ /* 0x041fe40006800000 */
[----:B------:R-:W-:-:S05]  /*2be10*/  SEL R26, R28, R3, !P5 ;  /* 0x000000031c1a7207 */ /* 0x000fca0006800000 */
[----:B------:R0:W-:Y:S04]  /*2be20*/  STL [R1+0x7458], R26 ;  /* 0x0074581a01007387 */ /* 0x0001e80000100800 */
[----:B------:R5:W-:Y:S04]  /*2be30*/  STL [R1+0x8], R25 ;  /* 0x0000081901007387 */ /* 0x000be80000100800 */
[----:B0-----:R-:W2:Y:S01]  /*2be40*/  LDL.LU R26, [R1+0x48] ;  /* 0x00004800011a7983 */ /* 0x001ea20000300800 */
[C---:B------:R-:W-:Y:S02]  /*2be50*/  SEL R7, R28.reuse, R7, !P5 ;  /* 0x000000071c077207 */ /* 0x040fe40006800000 */
[----:B------:R-:W-:-:S02]  /*2be60*/  SEL R14, R28, R14, !P5 ;  /* 0x0000000e1c0e7207 */ /* 0x000fc40006800000 */
[C---:B---3--:R-:W-:Y:S02]  /*2be70*/  SEL R22, R28.reuse, R22, !P5 ;  /* 0x000000161c167207 */ /* 0x048fe40006800000 */
[C---:B----4-:R-:W-:Y:S02]  /*2be80*/  SEL R19, R28.reuse, R19, !P5 ;  /* 0x000000131c137207 */ /* 0x050fe40006800000 */
[C---:B------:R-:W-:Y:S02]  /*2be90*/  SEL R6, R28.reuse, R6, !P5 ;  /* 0x000000061c067207 */ /* 0x040fe40006800000 */
[C---:B------:R-:W-:Y:S02]  /*2bea0*/  SEL R11, R28.reuse, R11, !P5 ;  /* 0x0000000b1c0b7207 */ /* 0x040fe40006800000 */
[C---:B-----5:R-:W-:Y:S02]  /*2beb0*/  SEL R25, R28.reuse, R4, !P5 ;  /* 0x000000041c197207 */ /* 0x060fe40006800000 */
[----:B------:R-:W-:-:S02]  /*2bec0*/  SEL R29, R28, R16, !P5 ;  /* 0x000000101c1d7207 */ /* 0x000fc40006800000 */
[C---:B------:R-:W-:Y:S02]  /*2bed0*/  SEL R16, R28.reuse, R20, !P5 ;  /* 0x000000141c107207 */ /* 0x040fe40006800000 */
[C---:B------:R-:W-:Y:S02]  /*2bee0*/  SEL R20, R28.reuse, R15, !P5 ;  /* 0x0000000f1c147207 */ /* 0x040fe40006800000 */
[C---:B------:R-:W-:Y:S02]  /*2bef0*/  SEL R15, R28.reuse, R24, !P5 ;  /* 0x000000181c0f7207 */ /* 0x040fe40006800000 */
[C---:B------:R-:W-:Y:S02]  /*2bf00*/  SEL R5, R28.reuse, R5, !P5 ;  /* 0x000000051c057207 */ /* 0x040fe40006800000 */
[C---:B------:R-:W-:Y:S02]  /*2bf10*/  SEL R8, R28.reuse, R8, !P5 ;  /* 0x000000081c087207 */ /* 0x040fe40006800000 */
[----:B------:R-:W-:-:S02]  /*2bf20*/  SEL R23, R28, R23, !P5 ;  /* 0x000000171c177207 */ /* 0x000fc40006800000 */
[----:B------:R-:W-:-:S05]  /*2bf30*/  SEL R3, R28, R13, !P5 ;  /* 0x0000000d1c037207 */ /* 0x000fca0006800000 */
[----:B------:R-:W-:Y:S04]  /*2bf40*/  STL [R1+0x745c], R3 ;  /* 0x00745c0301007387 */ /* 0x000fe80000100800 */
[----:B------:R0:W-:Y:S04]  /*2bf50*/  STL [R1+0x7460], R29 ;  /* 0x0074601d01007387 */ /* 0x0001e80000100800 */
[----:B------:R-:W-:Y:S04]  /*2bf60*/  STL [R1+0x7464], R25 ;  /* 0x0074641901007387 */ /* 0x000fe80000100800 */
[----:B------:R-:W-:Y:S01]  /*2bf70*/  STL [R1+0x7468], R7 ;  /* 0x0074680701007387 */ /* 0x000fe20000100800 */
[C---:B------:R-:W-:Y:S01]  /*2bf80*/  SEL R12, R28.reuse, R12, !P5 ;  /* 0x0000000c1c0c7207 */ /* 0x040fe20006800000 */
[----:B0-----:R-:W0:Y:S01]  /*2bf90*/  LDC R29, c[0x0][0x3ac] ;  /* 0x0000eb00ff1d7b82 */ /* 0x001e220000000800 */
[----:B------:R-:W-:-:S02]  /*2bfa0*/  SEL R10, R28, R10, !P5 ;  /* 0x0000000a1c0a7207 */ /* 0x000fc40006800000 */
[C---:B------:R-:W-:Y:S02]  /*2bfb0*/  SEL R21, R28.reuse, R21, !P5 ;  /* 0x000000151c157207 */ /* 0x040fe40006800000 */
[C---:B------:R-:W-:Y:S02]  /*2bfc0*/  SEL R24, R28.reuse, R2, !P5 ;  /* 0x000000021c187207 */ /* 0x040fe40006800000 */
[----:B--2---:R-:W-:-:S05]  /*2bfd0*/  SEL R13, R28, R26, !P5 ;  /* 0x0000001a1c0d7207 */ /* 0x004fca0006800000 */
[----:B------:R-:W-:Y:S04]  /*2bfe0*/  STL [R1+0x746c], R13 ;  /* 0x00746c0d01007387 */ /* 0x000fe80000100800 */
        /* <DEDUP_REMOVED lines=15> */
[----:B------:R1:W-:Y:S04]  /*2c0e0*/  STL [R1+0x74ac], R27 ;  /* 0x0074ac1b01007387 */ /* 0x0003e80000100800 */
[----:B-1----:R-:W2:Y:S04]  /*2c0f0*/  LDL.LU R27, [R1+0x130] ;  /* 0x00013000011b7983 */ /* 0x002ea80000300800 */
[----:B------:R1:W-:Y:S04]  /*2c100*/  STL [R1+0x74b0], R18 ;  /* 0x0074b01201007387 */ /* 0x0003e80000100800 */
[----:B-1----:R-:W3:Y:S04]  /*2c110*/  LDL.LU R18, [R1+0x134] ;  /* 0x0001340001127983 */ /* 0x002ee80000300800 */
[----:B------:R1:W-:Y:S04]  /*2c120*/  STL [R1+0x74b4], R9 ;  /* 0x0074b40901007387 */ /* 0x0003e80000100800 */
[----:B-1----:R-:W4:Y:S04]  /*2c130*/  LDL.LU R9, [R1+0x138] ;  /* 0x0001380001097983 */ /* 0x002f280000300800 */
[----:B------:R1:W-:Y:S04]  /*2c140*/  STL [R1+0x74b8], R24 ;  /* 0x0074b81801007387 */ /* 0x0003e80000100800 */
[----:B-1----:R-:W5:Y:S01]  /*2c150*/  LDL.LU R24, [R1+0x13c] ;  /* 0x00013c0001187983 */ /* 0x002f620000300800 */
[----:B------:R-:W1:Y:S03]  /*2c160*/  S2R R26, SR_TID.X ;  /* 0x00000000001a7919 */ /* 0x000e660000002100 */
[----:B------:R-:W-:Y:S01]  /*2c170*/  STL [R1+0x74bc], R17 ;  /* 0x0074bc1101007387 */ /* 0x000fe20000100800 */
[----:B-1----:R-:W-:-:S05]  /*2c180*/  LOP3.LUT R26, R26, 0x3f, RZ, 0xc0, !PT ;  /* 0x0000003f1a1a7812 */ /* 0x002fca00078ec0ff */
[CC--:B0-----:R-:W-:Y:S02]  /*2c190*/  IMAD R3, R26.reuse, R29.reuse, RZ ;  /* 0x0000001d1a037224 */ /* 0x0c1fe400078e02ff */
[----:B------:R-:W-:-:S04]  /*2c1a0*/  IMAD R26, R26, R29, RZ ;  /* 0x0000001d1a1a7224 */ /* 0x000fc800078e02ff */
[----:B------:R-:W-:Y:S01]  /*2c1b0*/  IMAD R26, R29, 0x40, R26 ;  /* 0x000000401d1a7824 */ /* 0x000fe200078e021a */
[----:B------:R-:W-:-:S04]  /*2c1c0*/  LEA.HI.X.SX32 R4, R3, UR27, 0x1, P0 ;  /* 0x0000001b03047c11 */ /* 0x000fc800080f0eff */
[----:B------:R-:W-:Y:S01]  /*2c1d0*/  LEA.HI.X.SX32 R2, R26, UR27, 0x1, P6 ;  /* 0x0000001b1a027c11 */ /* 0x000fe2000b0f0eff */
[----:B------:R-:W-:Y:S01]  /*2c1e0*/  STL [R1+0x7438], R4 ;  /* 0x0074380401007387 */ /* 0x000fe20000100800 */
[----:B------:R-:W0:Y:S03]  /*2c1f0*/  LDCU UR27, c[0x0][0x3a8] ;  /* 0x00007500ff1b77ac */ /* 0x000e260008000800 */
[----:B------:R-:W2:Y:S04]  /*2c200*/  LDL.LU R0, [R1+0x12c] ;  /* 0x00012c0001007983 */ /* 0x000ea80000300800 */
[----:B------:R4:W-:Y:S04]  /*2c210*/  STL [R1+0x743c], R2 ;  /* 0x00743c0201007387 */ /* 0x0009e80000100800 */
[----:B------:R-:W2:Y:S01]  /*2c220*/  LDL.LU R21, [R1+0x128] ;  /* 0x0001280001157983 */ /* 0x000ea20000300800 */
[----:B----4-:R-:W-:-:S02]  /*2c230*/  IADD3 R2, P1, PT, R9, UR24, RZ ;  /* 0x0000001809027c10 */ /* 0x010fc4000ff3e0ff */
[----:B-----5:R-:W-:-:S05]  /*2c240*/  IADD3 R3, P0, PT, R24, UR24, RZ ;  /* 0x0000001818037c10 */ /* 0x020fca000ff1e0ff */
[----:B------:R1:W-:Y:S04]  /*2c250*/  STL [R1+0x39d8], R3 ;  /* 0x0039d80301007387 */ /* 0x0003e80000100800 */
[----:B------:R-:W4:Y:S04]  /*2c260*/  LDL.LU R10, [R1+0x124] ;  /* 0x00012400010a7983 */ /* 0x000f280000300800 */
[----:B------:R-:W5:Y:S04]  /*2c270*/  LDL.LU R12, [R1+0x120] ;  /* 0x00012000010c7983 */ /* 0x000f680000300800 */
[----:B------:R2:W-:Y:S04]  /*2c280*/  STL [R1+0x39dc], R2 ;  /* 0x0039dc0201007387 */ /* 0x0005e80000100800 */
[----:B------:R-:W5:Y:S04]  /*2c290*/  LDL.LU R8, [R1+0x11c] ;  /* 0x00011c0001087983 */ /* 0x000f680000300800 */
        /* <DEDUP_REMOVED lines=13> */
[----:B------:R-:W5:Y:S01]  /*2c370*/  LDL.LU R29, [R1+0xe4] ;  /* 0x0000e400011d7983 */ /* 0x000f620000300800 */
[----:B---3--:R-:W-:-:S03]  /*2c380*/  IADD3 R4, P2, PT, R18, UR24, RZ ;  /* 0x0000001812047c10 */ /* 0x008fc6000ff5e0ff */
[----:B-1----:R-:W3:Y:S01]  /*2c390*/  LDL.LU R3, [R1+0xe0] ;  /* 0x0000e00001037983 */ /* 0x002ee20000300800 */
[----:B--2---:R-:W-:Y:S01]  /*2c3a0*/  IADD3 R2, P3, PT, R27, UR24, RZ ;  /* 0x000000181b027c10 */ /* 0x004fe2000ff7e0ff */
[----:B------:R-:W1:Y:S02]  /*2c3b0*/  LDCU UR24, c[0x0][0x3a8] ;  /* 0x00007500ff1877ac */ /* 0x000e640008000800 */
[----:B------:R-:W2:Y:S04]  /*2c3c0*/  LDL.LU R26, [R1+0xdc] ;  /* 0x0000dc00011a7983 */ /* 0x000ea80000300800 */
[----:B------:R0:W-:Y:S01]  /*2c3d0*/  STL [R1+0x39e0], R4 ;  /* 0x0039e00401007387 */ /* 0x0001e20000100800 */
[----:B------:R-:W-:-:S03]  /*2c3e0*/  LEA.HI.X.SX32 R9, R9, UR25, 0x1, P1 ;  /* 0x0000001909097c11 */ /* 0x000fc600088f0eff */
[----:B------:R1:W-:Y:S01]  /*2c3f0*/  STL [R1+0x39e4], R2 ;  /* 0x0039e40201007387 */ /* 0x0003e20000100800 */
[----:B0-----:R-:W-:Y:S02]  /*2c400*/  LEA.HI.X.SX32 R4, R24, UR25, 0x1, P0 ;  /* 0x0000001918047c11 */ /* 0x001fe400080f0eff */
[----:B-1----:R-:W-:-:S03]  /*2c410*/  LEA.HI.X.SX32 R2, R18, UR25, 0x1, P2 ;  /* 0x0000001912027c11 */ /* 0x002fc600090f0eff */
[----:B------:R0:W-:Y:S04]  /*2c420*/  STL [R1+0x39d4], R4 ;  /* 0x0039d40401007387 */ /* 0x0001e80000100800 */
[----:B------:R-:W-:Y:S01]  /*2c430*/  STL [R1+0x39d0], R9 ;  /* 0x0039d00901007387 */ /* 0x000fe20000100800 */
[----:B0-----:R-:W-:-:S03]  /*2c440*/  LEA.HI.X.SX32 R4, R27, UR25, 0x1, P3 ;  /* 0x000000191b047c11 */ /* 0x001fc600098f0eff */
[----:B------:R0:W-:Y:S04]  /*2c450*/  STL [R1+0x37cc], R2 ;  /* 0x0037cc0201007387 */ /* 0x0001e80000100800 */
[----:B------:R1:W-:Y:S01]  /*2c460*/  STL [R1+0x37c8], R4 ;  /* 0x0037c80401007387 */ /* 0x0003e20000100800 */
[----:B0-----:R-:W-:Y:S02]  /*2c470*/  IMAD R2, R0, UR77, RZ ;  /* 0x0000004d00027c24 */ /* 0x001fe4000f8e02ff */
[----:B-1----:R-:W-:-:S03]  /*2c480*/  IMAD R4, R21, UR77, RZ ;  /* 0x0000004d15047c24 */ /* 0x002fc6000f8e02ff */
[----:B------:R-:W-:Y:S04]  /*2c490*/  STL [R1+0x74c0], R2 ;  /* 0x0074c00201007387 */ /* 0x000fe80000100800 */
[----:B------:R5:W-:Y:S01]  /*2c4a0*/  STL [R1+0x74c4], R4 ;  /* 0x0074c40401007387 */ /* 0x000be20000100800 */
[----:B----4-:R-:W-:Y:S02]  /*2c4b0*/  IMAD R0, R10, UR77, RZ ;  /* 0x0000004d0a007c24 */ /* 0x010fe4000f8e02ff */
[----:B-----5:R-:W-:-:S03]  /*2c4c0*/  IMAD R4, R12, UR77, RZ ;  /* 0x0000004d0c047c24 */ /* 0x020fc6000f8e02ff */
[----:B------:R0:W-:Y:S04]  /*2c4d0*/  STL [R1+0x1f4], R0 ;  /* 0x0001f40001007387 */ /* 0x0001e80000100800 */
[----:B------:R1:W-:Y:S01]  /*2c4e0*/  STL [R1+0x1f0], R4 ;  /* 0x0001f00401007387 */ /* 0x0003e20000100800 */
[----:B------:R-:W-:Y:S02]  /*2c4f0*/  IMAD R2, R8, UR77, RZ ;  /* 0x0000004d08027c24 */ /* 0x000fe4000f8e02ff */
[----:B0-----:R-:W-:-:S03]  /*2c500*/  IMAD R0, R5, UR77, RZ ;  /* 0x0000004d05007c24 */ /* 0x001fc6000f8e02ff */
[----:B------:R0:W-:Y:S01]  /*2c510*/  STL [R1+0x1ec], R2 ;  /* 0x0001ec0201007387 */ /* 0x0001e20000100800 */
[----:B-1----:R-:W-:-:S03]  /*2c520*/  IMAD R4, R11, UR77, RZ ;  /* 0x0000004d0b047c24 */ /* 0x002fc6000f8e02ff */
[----:B------:R1:W-:Y:S04]  /*2c530*/  STL [R1+0x1e8], R0 ;  /* 0x0001e80001007387 */ /* 0x0003e80000100800 */
[----:B------:R4:W-:Y:S01]  /*2c540*/  STL [R1+0x1e4], R4 ;  /* 0x0001e40401007387 */ /* 0x0009e20000100800 */
[----:B0-----:R-:W-:Y:S02]  /*2c550*/  IMAD R2, R23, UR77, RZ ;  /* 0x0000004d17027c24 */ /* 0x001fe4000f8e02ff */
[----:B-1----:R-:W-:-:S03]  /*2c560*/  IMAD R0, R6, UR77, RZ ;  /* 0x0000004d06007c24 */ /* 0x002fc6000f8e02ff */
[----:B------:R0:W-:Y:S01]  /*2c570*/  STL [R1+0x1e0], R2 ;  /* 0x0001e00201007387 */ /* 0x0001e20000100800 */
[----:B----4-:R-:W-:-:S03]  /*2c580*/  IMAD R4, R15, UR77, RZ ;  /* 0x0000004d0f047c24 */ /* 0x010fc6000f8e02ff */
        /* <DEDUP_REMOVED lines=16> */
[----:B------:R-:W-:Y:S01]  /*2c690*/  STL [R1+0x1bc], R2 ;  /* 0x0001bc0201007387 */ /* 0x000fe20000100800 */
[----:B----4-:R-:W-:-:S03]  /*2c6a0*/  IMAD R4, R29, UR77, RZ ;  /* 0x0000004d1d047c24 */ /* 0x010fc6000f8e02ff */
[----:B------:R-:W-:Y:S04]  /*2c6b0*/  STL [R1+0x1b8], R0 ;  /* 0x0001b80001007387 */ /* 0x000fe80000100800 */
[----:B------:R0:W-:Y:S04]  /*2c6c0*/  STL [R1+0x1b4], R4 ;  /* 0x0001b40401007387 */ /* 0x0001e80000100800 */
[----:B0-----:R-:W4:Y:S01]  /*2c6d0*/  LDL.LU R4, [R1+0xcc] ;  /* 0x0000cc0001047983 */ /* 0x001f220000300800 */
[----:B---3--:R-:W-:Y:S02]  /*2c6e0*/  IMAD R2, R3, UR77, RZ ;  /* 0x0000004d03027c24 */ /* 0x008fe4000f8e02ff */
[----:B--2---:R-:W-:-:S03]  /*2c6f0*/  IMAD R0, R26, UR77, RZ ;  /* 0x0000004d1a007c24 */ /* 0x004fc6000f8e02ff */
[----:B------:R-:W-:Y:S04]  /*2c700*/  STL [R1+0x1b0], R2 ;  /* 0x0001b00201007387 */ /* 0x000fe80000100800 */
[----:B----4-:R0:W-:Y:S04]  /*2c710*/  STL [R1+0x753c], R4 ;  /* 0x00753c0401007387 */ /* 0x0101e80000100800 */
[----:B------:R-:W-:Y:S04]  /*2c720*/  STL [R1+0x1ac], R0 ;  /* 0x0001ac0001007387 */ /* 0x000fe80000100800 */
[----:B0-----:R-:W2:Y:S04]  /*2c730*/  LDL.LU R4, [R1+0xd0] ;  /* 0x0000d00001047983 */ /* 0x001ea80000300800 */
[----:B--2---:R0:W-:Y:S04]  /*2c740*/  STL [R1+0x7540], R4 ;  /* 0x0075400401007387 */ /* 0x0041e80000100800 */
[----:B0-----:R-:W2:Y:S04]  /*2c750*/  LDL.LU R4, [R1+0xd8] ;  /* 0x0000d80001047983 */ /* 0x001ea80000300800 */
[----:B------:R-:W3:Y:S04]  /*2c760*/  LDL.LU R2, [R1+0xc4] ;  /* 0x0000c40001027983 */ /* 0x000ee80000300800 */
[----:B------:R-:W4:Y:S04]  /*2c770*/  LDL.LU R17, [R1+0xc0] ;  /* 0x0000c00001117983 */ /* 0x000f280000300800 */
[----:B------:R-:W5:Y:S04]  /*2c780*/  LDL.LU R28, [R1+0xbc] ;  /* 0x0000bc00011c7983 */ /* 0x000f680000300800 */
[----:B------:R-:W3:Y:S04]  /*2c790*/  LDL.LU R24, [R1+0x164] ;  /* 0x0001640001187983 */ /* 0x000ee80000300800 */
        /* <DEDUP_REMOVED lines=23> */
[----:B------:R-:W3:Y:S01]  /*2c910*/  LDL.LU R26, [R1+0x854] ;  /* 0x00085400011a7983 */ /* 0x000ee20000300800 */
[----:B--2---:R-:W-:-:S05]  /*2c920*/  IMAD R4, R4, UR77, RZ ;  /* 0x0000004d04047c24 */ /* 0x004fca000f8e02ff */
[----:B------:R0:W-:Y:S04]  /*2c930*/  STL [R1+0x1a8], R4 ;  /* 0x0001a80401007387 */ /* 0x0001e80000100800 */
[----:B0-----:R-:W2:Y:S02]  /*2c940*/  LDL.LU R4, [R1+0x7540] ;  /* 0x0075400001047983 */ /* 0x001ea40000300800 */
[----:B--2---:R-:W-:-:S05]  /*2c950*/  IMAD R4, R4, UR77, RZ ;  /* 0x0000004d04047c24 */ /* 0x004fca000f8e02ff */
[----:B------:R0:W-:Y:S04]  /*2c960*/  STL [R1+0x1a4], R4 ;  /* 0x0001a40401007387 */ /* 0x0001e80000100800 */
[----:B0-----:R-:W2:Y:S01]  /*2c970*/  LDL.LU R4, [R1+0x753c] ;  /* 0x00753c0001047983 */ /* 0x001ea20000300800 */
[----:B---3--:R-:W-:Y:S02]  /*2c980*/  IMAD R2, R2, UR77, RZ ;  /* 0x0000004d02027c24 */ /* 0x008fe4000f8e02ff */
[----:B--2---:R-:W-:-:S05]  /*2c990*/  IMAD R4, R4, UR77, RZ ;  /* 0x0000004d04047c24 */ /* 0x004fca000f8e02ff */
[----:B------:R4:W-:Y:S04]  /*2c9a0*/  STL [R1+0x1a0], R4 ;  /* 0x0001a00401007387 */ /* 0x0009e80000100800 */
[----:B------:R5:W-:Y:S01]  /*2c9b0*/  STL [R1+0x19c], R2 ;  /* 0x00019c0201007387 */ /* 0x000be20000100800 */
[----:B----4-:R-:W-:Y:S02]  /*2c9c0*/  IMAD R4, R17, UR77, RZ ;  /* 0x0000004d11047c24 */ /* 0x010fe4000f8e02ff */
[----:B------:R-:W-:Y:S02]  /*2c9d0*/  IMAD R17, R24, UR77, RZ ;  /* 0x0000004d18117c24 */ /* 0x000fe4000f8e02ff */
[----:B-----5:R-:W-:Y:S01]  /*2c9e0*/  IMAD R2, R28, UR77, RZ ;  /* 0x0000004d1c027c24 */ /* 0x020fe2000f8e02ff */
[----:B------:R0:W-:Y:S04]  /*2c9f0*/  STL [R1+0x198], R4 ;  /* 0x0001980401007387 */ /* 0x0001e80000100800 */
[----:B------:R1:W-:Y:S01]  /*2ca00*/  STL [R1+0x194], R2 ;  /* 0x0001940201007387 */ /* 0x0003e20000100800 */
[----:B0-----:R-:W-:-:S03]  /*2ca10*/  IMAD R4, R9, UR77, RZ ;  /* 0x0000004d09047c24 */ /* 0x001fc6000f8e02ff */
[----:B------:R-:W-:Y:S01]  /*2ca20*/  STL [R1+0x190], R17 ;  /* 0x0001901101007387 */ /* 0x000fe20000100800 */
[----:B------:R-:W-:Y:S02]  /*2ca30*/  IMAD R9, R27, UR77, RZ ;  /* 0x0000004d1b097c24 */ /* 0x000fe4000f8e02ff */
[----:B-1----:R-:W-:Y:S01]  /*2ca40*/  IMAD R2, R18, UR77, RZ ;  /* 0x0000004d12027c24 */ /* 0x002fe2000f8e02ff */
        /* <DEDUP_REMOVED lines=9> */
[----:B------:R0:W-:Y:S01]  /*2cae0*/  STL [R1+0x178], R0 ;  /* 0x0001780001007387 */ /* 0x0001e20000100800 */
[----:B-1----:R-:W-:-:S03]  /*2caf0*/  IMAD R2, R8, UR77, RZ ;  /* 0x0000004d08027c24 */ /* 0x002fc6000f8e02ff */
[----:B------:R1:W-:Y:S01]  /*2cb00*/  STL [R1+0x174], R4 ;  /* 0x0001740401007387 */ /* 0x0003e20000100800 */
        /* <DEDUP_REMOVED lines=8> */
[----:B--2---:R-:W-:-:S03]  /*2cb90*/  IMAD R4, R15, UR77, RZ ;  /* 0x0000004d0f047c24 */ /* 0x004fc6000f8e02ff */
        /* <DEDUP_REMOVED lines=16> */
[----:B------:R-:W-:Y:S01]  /*2cca0*/  STL [R1+0x59c], R2 ;  /* 0x00059c0201007387 */ /* 0x000fe20000100800 */
[----:B--2---:R-:W-:-:S03]  /*2ccb0*/  IMAD R4, R29, UR77, RZ ;  /* 0x0000004d1d047c24 */ /* 0x004fc6000f8e02ff */
[----:B------:R-:W-:Y:S04]  /*2ccc0*/  STL [R1+0x860], R0 ;  /* 0x0008600001007387 */ /* 0x000fe80000100800 */
[----:B------:R0:W-:Y:S04]  /*2ccd0*/  STL [R1+0x85c], R4 ;  /* 0x00085c0401007387 */ /* 0x0001e80000100800 */
[----:B0-----:R-:W2:Y:S01]  /*2cce0*/  LDL.LU R4, [R1+0x848] ;  /* 0x0008480001047983 */ /* 0x001ea20000300800 */
[----:B------:R-:W-:Y:S02]  /*2ccf0*/  IMAD R2, R3, UR77, RZ ;  /* 0x0000004d03027c24 */ /* 0x000fe4000f8e02ff */
[----:B------:R-:W-:-:S03]  /*2cd00*/  IMAD R0, R26, UR77, RZ ;  /* 0x0000004d1a007c24 */ /* 0x000fc6000f8e02ff */
[----:B------:R-:W-:Y:S04]  /*2cd10*/  STL [R1+0x858], R2 ;  /* 0x0008580201007387 */ /* 0x000fe80000100800 */
[----:B--2---:R0:W-:Y:S04]  /*2cd20*/  STL [R1+0x7534], R4 ;  /* 0x0075340401007387 */ /* 0x0041e80000100800 */
        /* <DEDUP_REMOVED lines=134> */
[----:B0-----:R-:W2:Y:S02]  /*2d590*/  LDL.LU R4, [R1+0x752c] ;  /* 0x00752c0001047983 */ /* 0x001ea40000300800 */
[----:B--2---:R-:W-:-:S05]  /*2d5a0*/  IMAD R4, R4, UR77, RZ ;  /* 0x0000004d04047c24 */ /* 0x004fca000f8e02ff */
[----:B------:R3:W-:Y:S02]  /*2d5b0*/  STL [R1+0x7cc], R4 ;  /* 0x0007cc0401007387 */ /* 0x0007e40000100800 */
[----:B---3--:R-:W-:Y:S02]  /*2d5c0*/  IMAD R4, R2, UR77, RZ ;  /* 0x0000004d02047c24 */ /* 0x008fe4000f8e02ff */
[----:B----4-:R-:W-:Y:S02]  /*2d5d0*/  IMAD R2, R17, UR77, RZ ;  /* 0x0000004d11027c24 */ /* 0x010fe4000f8e02ff */
[----:B-----5:R-:W-:Y:S01]  /*2d5e0*/  IMAD R17, R28, UR77, RZ ;  /* 0x0000004d1c117c24 */ /* 0x020fe2000f8e02ff */
[----:B------:R0:W-:Y:S04]  /*2d5f0*/  STL [R1+0x7c8], R4 ;  /* 0x0007c80401007387 */ /* 0x0001e80000100800 */
[----:B------:R1:W-:Y:S01]  /*2d600*/  STL [R1+0x7c4], R2 ;  /* 0x0007c40201007387 */ /* 0x0003e20000100800 */
[----:B0-----:R-:W-:-:S03]  /*2d610*/  IMAD R4, R24, UR77, RZ ;  /* 0x0000004d18047c24 */ /* 0x001fc6000f8e02ff */
[----:B------:R-:W-:Y:S01]  /*2d620*/  STL [R1+0x7c0], R17 ;  /* 0x0007c01101007387 */ /* 0x000fe20000100800 */
[----:B-1----:R-:W-:-:S03]  /*2d630*/  IMAD R2, R9, UR77, RZ ;  /* 0x0000004d09027c24 */ /* 0x002fc6000f8e02ff */
[----:B------:R0:W-:Y:S01]  /*2d640*/  STL [R1+0x7bc], R4 ;  /* 0x0007bc0401007387 */ /* 0x0001e20000100800 */
[----:B------:R-:W-:-:S03]  /*2d650*/  IMAD R9, R18, UR77, RZ ;  /* 0x0000004d12097c24 */ /* 0x000fc6000f8e02ff */
        /* <DEDUP_REMOVED lines=46> */
[----:B0-----:R-:W2:Y:S01]  /*2d940*/  LDL.LU R4, [R1+0x754] ;  /* 0x0007540001047983 */ /* 0x001ea20000300800 */
[----:B------:R-:W-:-:S03]  /*2d950*/  IMAD R28, R25, UR77, RZ ;  /* 0x0000004d191c7c24 */ /* 0x000fc6000f8e02ff */
        /* <DEDUP_REMOVED lines=29> */
[----:B------:R-:W-:Y:S04]  /*2db30*/  STL [R1+0x768], R28 ;  /* 0x0007681c01007387 */ /* 0x000fe80000100800 */
[----:B------:R0:W-:Y:S04]  /*2db40*/  STL [R1+0x74c8], R28 ;  /* 0x0074c81c01007387 */ /* 0x0001e80000100800 */
[----:B0-----:R-:W3:Y:S01]  /*2db50*/  LDL.LU R28, [R1+0x750] ;  /* 0x00075000011c7983 */ /* 0x001ee20000300800 */
[----:B--2---:R-:W-:-:S05]  /*2db60*/  IMAD R4, R4, UR77, RZ ;  /* 0x0000004d04047c24 */ /* 0x004fca000f8e02ff */
[----:B------:R0:W-:Y:S04]  /*2db70*/  STL [R1+0x758], R4 ;  /* 0x0007580401007387 */ /* 0x0001e80000100800 */
[----:B0-----:R-:W2:Y:S02]  /*2db80*/  LDL.LU R4, [R1+0x7528] ;  /* 0x0075280001047983 */ /* 0x001ea40000300800 */
[----:B--2---:R-:W-:-:S05]  /*2db90*/  IMAD R4, R4, UR77, RZ ;  /* 0x0000004d04047c24 */ /* 0x004fca000f8e02ff */
[----:B------:R0:W-:Y:S04]  /*2dba0*/  STL [R1+0x754], R4 ;  /* 0x0007540401007387 */ /* 0x0001e80000100800 */
[----:B0-----:R-:W2:Y:S01]  /*2dbb0*/  LDL.LU R4, [R1+0x7524] ;  /* 0x0075240001047983 */ /* 0x001ea20000300800 */
[----:B---3--:R-:W-:-:S05]  /*2dbc0*/  IMAD R28, R28, UR77, RZ ;  /* 0x0000004d1c1c7c24 */ /* 0x008fca000f8e02ff */
[----:B------:R2:W-:Y:S02]  /*2dbd0*/  STL [R1+0x750], R28 ;  /* 0x0007501c01007387 */ /* 0x0005e40000100800 */
[----:B--2---:R-:W-:Y:S02]  /*2dbe0*/  IMAD R28, R4, UR77, RZ ;  /* 0x0000004d041c7c24 */ /* 0x004fe4000f8e02ff */
[----:B------:R-:W-:Y:S02]  /*2dbf0*/  IMAD R4, R2, UR77, RZ ;  /* 0x0000004d02047c24 */ /* 0x000fe4000f8e02ff */
[----:B----4-:R-:W-:Y:S01]  /*2dc00*/  IMAD R2, R17, UR77, RZ ;  /* 0x0000004d11027c24 */ /* 0x010fe2000f8e02ff */
[----:B------:R-:W-:Y:S01]  /*2dc10*/  STL [R1+0x74c], R28 ;  /* 0x00074c1c01007387 */ /* 0x000fe20000100800 */
[----:B-----5:R-:W-:-:S03]  /*2dc20*/  IMAD R17, R24, UR77, RZ ;  /* 0x0000004d18117c24 */ /* 0x020fc6000f8e02ff */
        /* <DEDUP_REMOVED lines=46> */
[----:B------:R-:W-:Y:S04]  /*2df10*/  STL [R1+0x6e8], R4 ;  /* 0x0006e80401007387 */ /* 0x000fe80000100800 */
[----:B------:R-:W2:Y:S01]  /*2df20*/  LDL.LU R28, [R1+0x6d4] ;  /* 0x0006d400011c7983 */ /* 0x000ea20000300800 */
[----:B0-----:R-:W-:Y:S02]  /*2df30*/  IMAD R2, R3, UR77, RZ ;  /* 0x0000004d03027c24 */ /* 0x001fe4000f8e02ff */
[----:B-1----:R-:W-:-:S03]  /*2df40*/  IMAD R0, R26, UR77, RZ ;  /* 0x0000004d1a007c24 */ /* 0x002fc6000f8e02ff */
        /* <DEDUP_REMOVED lines=45> */
[----:B------:R-:W-:Y:S01]  /*2e220*/  STL [R1+0x6d0], R28 ;  /* 0x0006d01c01007387 */ /* 0x000fe20000100800 */
[----:B------:R-:W-:-:S03]  /*2e230*/  IMAD R17, R24, UR77, RZ ;  /* 0x0000004d18117c24 */ /* 0x000fc6000f8e02ff */
        /* <DEDUP_REMOVED lines=964> */
[----:B----4-:R-:W-:Y:S02]  /*31e80*/  IMAD R2, R2, UR77, RZ ;  /* 0x0000004d02027c24 */ /* 0x010fe4000f8e02ff */
[----:B-----5:R-:W-:Y:S02]  /*31e90*/  IMAD R17, R17, UR77, RZ ;  /* 0x0000004d11117c24 */ /* 0x020fe4000f8e02ff */
[----:B------:R-:W-:-:S02]  /*31ea0*/  IMAD R24, R24, UR77, RZ ;  /* 0x0000004d18187c24 */ /* 0x000fc4000f8e02ff */
[----:B------:R-:W-:Y:S02]  /*31eb0*/  IMAD R9, R9, UR77, RZ ;  /* 0x0000004d09097c24 */ /* 0x000fe4000f8e02ff */
[----:B------:R-:W-:Y:S02]  /*31ec0*/  IMAD R18, R18, UR77, RZ ;  /* 0x0000004d12127c24 */ /* 0x000fe4000f8e02ff */
[----:B------:R-:W-:Y:S02]  /*31ed0*/  IMAD R27, R27, UR77, RZ ;  /* 0x0000004d1b1b7c24 */ /* 0x000fe4000f8e02ff */
[----:B------:R-:W-:Y:S02]  /*31ee0*/  IMAD R0, R0, UR77, RZ ;  /* 0x0000004d00007c24 */ /* 0x000fe4000f8e02ff */
[----:B------:R-:W-:Y:S02]  /*31ef0*/  IMAD R21, R21, UR77, RZ ;  /* 0x0000004d15157c24 */ /* 0x000fe4000f8e02ff */
        /* <DEDUP_REMOVED lines=19> */
[----:B--2---:R-:W-:-:S05]  /*32030*/  IMAD R28, R28, UR77, RZ ;  /* 0x0000004d1c1c7c24 */ /* 0x004fca000f8e02ff */
        /* <DEDUP_REMOVED lines=9> */
[----:B0-----:R-:W2:Y:S04]  /*320d0*/  LDL.LU R24, [R1+0x74b8] ;  /* 0x0074b80001187983 */ /* 0x001ea80000300800 */
        /* <DEDUP_REMOVED lines=39> */
[----:B0-----:R-:W3:Y:S04]  /*32350*/  LDL.LU R7, [R1+0x7468] ;  /* 0x0074680001077983 */ /* 0x001ee80000300800 */
[----:B------:R0:W-:Y:S04]  /*32360*/  STL [R1+0xd00], R25 ;  /* 0x000d001901007387 */ /* 0x0001e80000100800 */
[----:B0-----:R-:W3:Y:S04]  /*32370*/  LDL.LU R25, [R1+0x7464] ;  /* 0x0074640001197983 */ /* 0x001ee80000300800 */
[----:B------:R0:W-:Y:S04]  /*32380*/  STL [R1+0xd08], R29 ;  /* 0x000d081d01007387 */ /* 0x0001e80000100800 */
[----:B0-----:R-:W4:Y:S04]  /*32390*/  LDL.LU R29, [R1+0x7460] ;  /* 0x00746000011d7983 */ /* 0x001f280000300800 */
[----:B------:R0:W-:Y:S04]  /*323a0*/  STL [R1+0xd0c], R3 ;  /* 0x000d0c0301007387 */ /* 0x0001e80000100800 */
[----:B0-----:R-:W4:Y:S04]  /*323b0*/  LDL.LU R3, [R1+0x745c] ;  /* 0x00745c0001037983 */ /* 0x001f280000300800 */
[----:B------:R0:W-:Y:S04]  /*323c0*/  STL [R1+0xd14], R26 ;  /* 0x000d141a01007387 */ /* 0x0001e80000100800 */
[----:B0-----:R-:W5:Y:S01]  /*323d0*/  LDL.LU R26, [R1+0x7458] ;  /* 0x00745800011a7983 */ /* 0x001f620000300800 */
[----:B--2---:R-:W-:-:S02]  /*323e0*/  IMAD R13, R13, UR77, RZ ;  /* 0x0000004d0d0d7c24 */ /* 0x004fc4000f8e02ff */
[----:B---3--:R-:W-:Y:S02]  /*323f0*/  IMAD R25, R25, UR77, RZ ;  /* 0x0000004d19197c24 */ /* 0x008fe4000f8e02ff */
[----:B----4-:R-:W-:Y:S02]  /*32400*/  IMAD R3, R3, UR77, RZ ;  /* 0x0000004d03037c24 */ /* 0x010fe4000f8e02ff */
[----:B-----5:R-:W-:-:S05]  /*32410*/  IMAD R26, R26, UR77, RZ ;  /* 0x0000004d1a1a7c24 */ /* 0x020fca000f8e02ff */
[----:B------:R0:W-:Y:S04]  /*32420*/  STL [R1+0xd18], R26 ;  /* 0x000d181a01007387 */ /* 0x0001e80000100800 */
[----:B------:R1:W-:Y:S01]  /*32430*/  STL [R1+0xd20], R3 ;  /* 0x000d200301007387 */ /* 0x0003e20000100800 */
[----:B0-----:R-:W-:Y:S02]  /*32440*/  IMAD R26, R29, UR77, RZ ;  /* 0x0000004d1d1a7c24 */ /* 0x001fe4000f8e02ff */
[----:B-1----:R-:W-:-:S03]  /*32450*/  IMAD R3, R7, UR77, RZ ;  /* 0x0000004d07037c24 */ /* 0x002fc6000f8e02ff */
[----:B------:R-:W-:Y:S01]  /*32460*/  STL [R1+0xd28], R26 ;  /* 0x000d281a01007387 */ /* 0x000fe20000100800 */
[----:B------:R-:W-:-:S03]  /*32470*/  IMAD R7, R14, UR77, RZ ;  /* 0x0000004d0e077c24 */ /* 0x000fc6000f8e02ff */
[----:B------:R-:W-:Y:S04]  /*32480*/  STL [R1+0xd2c], R25 ;  /* 0x000d2c1901007387 */ /* 0x000fe80000100800 */
[----:B------:R0:W-:Y:S04]  /*32490*/  STL [R1+0xd34], R3 ;  /* 0x000d340301007387 */ /* 0x0001e80000100800 */
[----:B------:R1:W-:Y:S01]  /*324a0*/  STL [R1+0xd38], R13 ;  /* 0x000d380d01007387 */ /* 0x0003e20000100800 */
[----:B0-----:R-:W-:-:S03]  /*324b0*/  IMAD R3, R16, UR77, RZ ;  /* 0x0000004d10037c24 */ /* 0x001fc6000f8e02ff */
[----:B------:R-:W2:Y:S04]  /*324c0*/  LDL R16, [R1+0x39dc] ;  /* 0x0039dc0001107983 */ /* 0x000ea80000100800 */
[----:B------:R-:W-:Y:S04]  /*324d0*/  STL [R1+0xd40], R7 ;  /* 0x000d400701007387 */ /* 0x000fe80000100800 */
[----:B------:R-:W3:Y:S04]  /*324e0*/  LDL R14, [R1+0x39d8] ;  /* 0x0039d800010e7983 */ /* 0x000ee80000100800 */
[----:B------:R0:W-:Y:S04]  /*324f0*/  STL [R1+0xd48], R3 ;  /* 0x000d480301007387 */ /* 0x0001e80000100800 */
[----:B-1----:R-:W4:Y:S01]  /*32500*/  LDL R13, [R1+0x37c8] ;  /* 0x0037c800010d7983 */ /* 0x002f220000100800 */
[----:B0-----:R-:W-:-:S03]  /*32510*/  IMAD R3, R20, UR77, RZ ;  /* 0x0000004d14037c24 */ /* 0x001fc6000f8e02ff */
[----:B------:R-:W5:Y:S04]  /*32520*/  LDL R20, [R1+0x39e0] ;  /* 0x0039e00001147983 */ /* 0x000f680000100800 */
[----:B------:R0:W-:Y:S04]  /*32530*/  STL [R1+0xd4c], R3 ;  /* 0x000d4c0301007387 */ /* 0x0001e80000100800 */
[----:B------:R-:W3:Y:S04]  /*32540*/  LDL R7, [R1+0x37cc] ;  /* 0x0037cc0001077983 */ /* 0x000ee80000100800 */
[----:B------:R-:W3:Y:S01]  /*32550*/  LDL R29, [R1+0x39d0] ;  /* 0x0039d000011d7983 */ /* 0x000ee20000100800 */
[----:B0-----:R-:W-:-:S03]  /*32560*/  IMAD R3, R22, UR77, RZ ;  /* 0x0000004d16037c24 */ /* 0x001fc6000f8e02ff */
[----:B------:R-:W3:Y:S04]  /*32570*/  LDL R22, [R1+0x39e4] ;  /* 0x0039e40001167983 */ /* 0x000ee80000100800 */
[----:B------:R-:W4:Y:S01]  /*32580*/  LDL R25, [R1+0x39d4] ;  /* 0x0039d40001197983 */ /* 0x000f220000100800 */
[----:B------:R-:W-:Y:S02]  /*32590*/  IMAD R26, R19, UR77, RZ ;  /* 0x0000004d131a7c24 */ /* 0x000fe4000f8e02ff */
[----:B------:R-:W-:Y:S01]  /*325a0*/  IMAD R19, R15, UR77, RZ ;  /* 0x0000004d0f137c24 */ /* 0x000fe2000f8e02ff */
[----:B------:R0:W-:Y:S01]  /*325b0*/  STL [R1+0xd54], R3 ;  /* 0x000d540301007387 */ /* 0x0001e20000100800 */
[----:B------:R-:W-:-:S03]  /*325c0*/  IMAD R15, R23, UR77, RZ ;  /* 0x0000004d170f7c24 */ /* 0x000fc6000f8e02ff */
[----:B------:R-:W-:Y:S01]  /*325d0*/  STL [R1+0xd58], R26 ;  /* 0x000d581a01007387 */ /* 0x000fe20000100800 */
[----:B0-----:R-:W-:-:S03]  /*325e0*/  IMAD R3, R6, UR77, RZ ;  /* 0x0000004d06037c24 */ /* 0x001fc6000f8e02ff */
[----:B------:R-:W-:Y:S01]  /*325f0*/  STL [R1+0xd60], R19 ;  /* 0x000d601301007387 */ /* 0x000fe20000100800 */
[----:B------:R-:W-:-:S03]  /*32600*/  IMAD R6, R11, UR77, RZ ;  /* 0x0000004d0b067c24 */ /* 0x000fc6000f8e02ff */
[----:B------:R0:W-:Y:S04]  /*32610*/  STL [R1+0xd68], R3 ;  /* 0x000d680301007387 */ /* 0x0001e80000100800 */
[----:B------:R-:W-:Y:S01]  /*32620*/  STL [R1+0xdc4], R15 ;  /* 0x000dc40f01007387 */ /* 0x000fe20000100800 */
[----:B0-----:R-:W-:Y:S02]  /*32630*/  IMAD R3, R5, UR77, RZ ;  /* 0x0000004d05037c24 */ /* 0x001fe4000f8e02ff */
[----:B------:R-:W-:Y:S01]  /*32640*/  IMAD R5, R8, UR77, RZ ;  /* 0x0000004d08057c24 */ /* 0x000fe2000f8e02ff */
[----:B------:R0:W-:Y:S04]  /*32650*/  STL [R1+0xd6c], R6 ;  /* 0x000d6c0601007387 */ /* 0x0001e80000100800 */
[----:B------:R1:W-:Y:S04]  /*32660*/  STL [R1+0xd70], R3 ;  /* 0x000d700301007387 */ /* 0x0003e80000100800 */
[----:B------:R1:W-:Y:S01]  /*32670*/  STL [R1+0xd78], R5 ;  /* 0x000d780501007387 */ /* 0x0003e20000100800 */
[----:B0-----:R-:W-:-:S02]  /*32680*/  IMAD R6, R12, UR77, RZ ;  /* 0x0000004d0c067c24 */ /* 0x001fc4000f8e02ff */
[----:B-1----:R-:W-:-:S03]  /*32690*/  IMAD R3, R10, UR77, RZ ;  /* 0x0000004d0a037c24 */ /* 0x002fc6000f8e02ff */
[----:B------:R-:W-:Y:S01]  /*326a0*/  STL [R1+0xd80], R6 ;  /* 0x000d800601007387 */ /* 0x000fe20000100800 */
[----:B------:R-:W-:-:S03]  /*326b0*/  IMAD R5, R21, UR77, RZ ;  /* 0x0000004d15057c24 */ /* 0x000fc6000f8e02ff */
[----:B------:R0:W-:Y:S01]  /*326c0*/  STL [R1+0xd84], R3 ;  /* 0x000d840301007387 */ /* 0x0001e20000100800 */
[----:B------:R-:W-:-:S03]  /*326d0*/  IMAD R26, R0, UR77, RZ ;  /* 0x0000004d001a7c24 */ /* 0x000fc6000f8e02ff */
[----:B------:R1:W-:Y:S01]  /*326e0*/  STL [R1+0xd8c], R5 ;  /* 0x000d8c0501007387 */ /* 0x0003e20000100800 */
[----:B------:R-:W-:-:S03]  /*326f0*/  IMAD R0, R9, UR77, RZ ;  /* 0x0000004d09007c24 */ /* 0x000fc6000f8e02ff */
[----:B------:R-:W-:Y:S01]  /*32700*/  STL [R1+0xd90], R26 ;  /* 0x000d901a01007387 */ /* 0x000fe20000100800 */
[----:B0-----:R-:W-:Y:S02]  /*32710*/  IMAD R3, R27, UR77, RZ ;  /* 0x0000004d1b037c24 */ /* 0x001fe4000f8e02ff */
[----:B-1----:R-:W-:Y:S01]  /*32720*/  IMAD R5, R18, UR77, RZ ;  /* 0x0000004d12057c24 */ /* 0x002fe2000f8e02ff */
[----:B------:R-:W-:-:S04]  /*32730*/  UIMAD UR25, UR50, 0x7f, URZ ;  /* 0x0000007f321978a4 */ /* 0x000fc8000f8e02ff */
[----:B------:R-:W-:Y:S04]  /*32740*/  STL [R1+0xda0], R5 ;  /* 0x000da00501007387 */ /* 0x000fe80000100800 */
[----:B------:R-:W-:Y:S04]  /*32750*/  STL [R1+0x7448], R26 ;  /* 0x0074481a01007387 */ /* 0x000fe80000100800 */
[----:B------:R0:W-:Y:S04]  /*32760*/  STL [R1+0xda4], R0 ;  /* 0x000da40001007387 */ /* 0x0001e80000100800 */
[----:B------:R-:W-:Y:S04]  /*32770*/  STL [R1+0xd98], R3 ;  /* 0x000d980301007387 */ /* 0x000fe80000100800 */
[----:B------:R1:W-:Y:S01]  /*32780*/  STL [R1+0x744c], R3 ;  /* 0x00744c0301007387 */ /* 0x0003e20000100800 */
[----:B0-----:R-:W-:-:S05]  /*32790*/  IMAD R0, R24, UR77, RZ ;  /* 0x0000004d18007c24 */ /* 0x001fca000f8e02ff */
[----:B------:R-:W-:Y:S01]  /*327a0*/  STL [R1+0xdac], R0 ;  /* 0x000dac0001007387 */ /* 0x000fe20000100800 */
[----:B-1----:R-:W-:Y:S01]  /*327b0*/  IMAD R3, R17, UR77, RZ ;  /* 0x0000004d11037c24 */ /* 0x002fe2000f8e02ff */
[----:B------:R-:W-:-:S04]  /*327c0*/  USHF.R.S32.HI UR77, URZ, 0x1f, UR25 ;  /* 0x0000001fff4d7899 */ /* 0x000fc80008011419 */
[----:B------:R2:W-:Y:S02]  /*327d0*/  STL [R1+0xdb0], R3 ;  /* 0x000db00301007387 */ /* 0x0005e40000100800 */
[----:B--2---:R-:W-:Y:S02]  /*327e0*/  IADD3 R3, P2, PT, R16, UR25, RZ ;  /* 0x0000001910037c10 */ /* 0x004fe4000ff5e0ff */
[----:B-----5:R-:W-:Y:S02]  /*327f0*/  IADD3 R5, P1, PT, R20, UR25, RZ ;  /* 0x0000001914057c10 */ /* 0x020fe4000ff3e0ff */
[----:B---3--:R-:W-:-:S05]  /*32800*/  IADD3 R0, P0, PT, R22, UR25, RZ ;  /* 0x0000001916007c10 */ /* 0x008fca000ff1e0ff */
[----:B------:R0:W-:Y:S04]  /*32810*/  STL [R1+0x655c], R0 ;  /* 0x00655c0001007387 */ /* 0x0001e80000100800 */
[----:B------:R1:W-:Y:S04]  /*32820*/  STL [R1+0x6564], R5 ;  /* 0x0065640501007387 */ /* 0x0003e80000100800 */
[----:B------:R4:W-:Y:S01]  /*32830*/  STL [R1+0x656c], R3 ;  /* 0x00656c0301007387 */ /* 0x0009e20000100800 */
[----:B0-----:R-:W-:Y:S01]  /*32840*/  IADD3 R0, P3, PT, R14, UR25, RZ ;  /* 0x000000190e007c10 */ /* 0x001fe2000ff7e0ff */
[----:B------:R-:W-:Y:S01]  /*32850*/  UIMAD UR25, UR50, 0x7e, URZ ;  /* 0x0000007e321978a4 */ /* 0x000fe2000f8e02ff */
[----:B-1----:R-:W-:-:S03]  /*32860*/  IADD3.X R5, PT, PT, R7, UR77, RZ, P1, !PT ;  /* 0x0000004d07057c10 */ /* 0x002fc60008ffe4ff */
[----:B------:R0:W-:Y:S01]  /*32870*/  STL [R1+0x6574], R0 ;  /* 0x0065740001007387 */ /* 0x0001e20000100800 */
[----:B----4-:R-:W-:-:S05]  /*32880*/  IADD3.X R3, PT, PT, R13, UR77, RZ, P0, !PT ;  /* 0x0000004d0d037c10 */ /* 0x010fca00087fe4ff */
[----:B------:R1:W-:Y:S01]  /*32890*/  STL [R1+0x6558], R3 ;  /* 0x0065580301007387 */ /* 0x0003e20000100800 */
[----:B0-----:R-:W-:-:S03]  /*328a0*/  IADD3.X R0, PT, PT, R29, UR77, RZ, P2, !PT ;  /* 0x0000004d1d007c10 */ /* 0x001fc600097fe4ff */
[----:B------:R0:W-:Y:S01]  /*328b0*/  STL [R1+0x6560], R5 ;  /* 0x0065600501007387 */ /* 0x0001e20000100800 */
[----:B-1----:R-:W-:-:S03]  /*328c0*/  IADD3.X R3, PT, PT, R25, UR77, RZ, P3, !PT ;  /* 0x0000004d19037c10 */ /* 0x002fc60009ffe4ff */
[----:B------:R1:W-:Y:S01]  /*328d0*/  STL [R1+0x6568], R0 ;  /* 0x0065680001007387 */ /* 0x0003e20000100800 */
[----:B------:R-:W-:Y:S02]  /*328e0*/  USHF.R.S32.HI UR77, URZ, 0x1f, UR25 ;  /* 0x0000001fff4d7899 */ /* 0x000fe40008011419 */
[----:B0-----:R-:W-:Y:S01]  /*328f0*/  IADD3 R5, P1, PT, R20, UR25, RZ ;  /* 0x0000001914057c10 */ /* 0x001fe2000ff3e0ff */
[----:B------:R0:W-:Y:S01]  /*32900*/  STL [R1+0x6570], R3 ;  /* 0x0065700301007387 */ /* 0x0001e20000100800 */
[----:B-1----:R-:W-:Y:S02]  /*32910*/  IADD3 R0, P0, PT, R22, UR25, RZ ;  /* 0x0000001916007c10 */ /* 0x002fe4000ff1e0ff */
[----:B0-----:R-:W-:-:S03]  /*32920*/  IADD3 R3, P2, PT, R16, UR25, RZ ;  /* 0x0000001910037c10 */ /* 0x001fc6000ff5e0ff */
[----:B------:R0:W-:Y:S04]  /*32930*/  STL [R1+0x657c], R0 ;  /* 0x00657c0001007387 */ /* 0x0001e80000100800 */
[----:B------:R1:W-:Y:S04]  /*32940*/  STL [R1+0x6584], R5 ;  /* 0x0065840501007387 */ /* 0x0003e80000100800 */
[----:B------:R2:W-:Y:S01]  /*32950*/  STL [R1+0x658c], R3 ;  /* 0x00658c0301007387 */ /* 0x0005e20000100800 */
[----:B0-----:R-:W-:Y:S01]  /*32960*/  IADD3 R0, P3, PT, R14, UR25, RZ ;  /* 0x000000190e007c10 */ /* 0x001fe2000ff7e0ff */
[----:B------:R-:W-:Y:S01]  /*32970*/  UIMAD UR25, UR50, 0x7d, URZ ;  /* 0x0000007d321978a4 */ /* 0x000fe2000f8e02ff */
[----:B-1----:R-:W-:-:S03]  /*32980*/  IADD3.X R5, PT, PT, R7, UR77, RZ, P1, !PT ;  /* 0x0000004d07057c10 */ /* 0x002fc60008ffe4ff */
[----:B------:R0:W-:Y:S01]  /*32990*/  STL [R1+0x6594], R0 ;  /* 0x0065940001007387 */ /* 0x0001e20000100800 */
[----:B--2---:R-:W-:-:S05]  /*329a0*/  IADD3.X R3, PT, PT, R13, UR77, RZ, P0, !PT ;  /* 0x0000004d0d037c10 */ /* 0x004fca00087fe4ff */
        /* <DEDUP_REMOVED lines=555> */
[----:B------:R-:W0:Y:S01]  /*34c60*/  S2R R19, SR_TID.X ;  /* 0x0000000000137919 */ /* 0x000e220000002100 */
[----:B------:R-:W-:Y:S01]  /*34c70*/  SHF.R.S32.HI R28, RZ, 0x1f, R28 ;  /* 0x0000001fff1c7819 */ /* 0x000fe2000001141c */
[----:B------:R-:W3:Y:S01]  /*34c80*/  LDCU UR25, c[0x0][0x3a8] ;  /* 0x00007500ff1977ac */ /* 0x000ee20008000800 */
[----:B-1----:R-:W-:-:S02]  /*34c90*/  IADD3.X R5, PT, PT, R7, UR77, RZ, P1, !PT ;  /* 0x0000004d07057c10 */ /* 0x002fc40008ffe4ff */
[----:B--2---:R-:W-:Y:S01]  /*34ca0*/  IADD3.X R3, PT, PT, R13, UR77, RZ, P0, !PT ;  /* 0x0000004d0d037c10 */ /* 0x004fe200087fe4ff */
[----:B------:R1:W-:Y:S04]  /*34cb0*/  STL [R1+0x6974], R0 ;  /* 0x0069740001007387 */ /* 0x0003e80000100800 */
[----:B------:R2:W-:Y:S01]  /*34cc0*/  STL [R1+0x6958], R3 ;  /* 0x0069580301007387 */ /* 0x0005e20000100800 */
[----:B-1----:R-:W-:-:S03]  /*34cd0*/  IADD3.X R0, PT, PT, R29, UR77, RZ, P2, !PT ;  /* 0x0000004d1d007c10 */ /* 0x002fc600097fe4ff */
[----:B------:R1:W-:Y:S01]  /*34ce0*/  STL [R1+0x6960], R5 ;  /* 0x0069600501007387 */ /* 0x0003e20000100800 */
[----:B--2---:R-:W-:-:S03]  /*34cf0*/  IADD3.X R3, PT, PT, R25, UR77, RZ, P3, !PT ;  /* 0x0000004d19037c10 */ /* 0x004fc60009ffe4ff */
[----:B------:R2:W-:Y:S01]  /*34d00*/  STL [R1+0x6968], R0 ;  /* 0x0069680001007387 */ /* 0x0005e20000100800 */
[----:B------:R-:W-:-:S03]  /*34d10*/  USHF.R.S32.HI UR77, URZ, 0x1f, UR50 ;  /* 0x0000001fff4d7899 */ /* 0x000fc60008011432 */
[----:B------:R4:W-:Y:S01]  /*34d20*/  STL [R1+0x6970], R3 ;  /* 0x0069700301007387 */ /* 0x0009e20000100800 */
[----:B-1----:R-:W-:Y:S02]  /*34d30*/  IADD3 R5, P1, PT, R20, UR50, RZ ;  /* 0x0000003214057c10 */ /* 0x002fe4000ff3e0ff */
[----:B--2---:R-:W-:Y:S02]  /*34d40*/  IADD3 R0, P0, PT, R22, UR50, RZ ;  /* 0x0000003216007c10 */ /* 0x004fe4000ff1e0ff */
[----:B----4-:R-:W-:-:S03]  /*34d50*/  IADD3 R3, P2, PT, R16, UR50, RZ ;  /* 0x0000003210037c10 */ /* 0x010fc6000ff5e0ff */
[----:B------:R1:W-:Y:S04]  /*34d60*/  STL [R1+0x697c], R0 ;  /* 0x00697c0001007387 */ /* 0x0003e80000100800 */
[----:B------:R2:W-:Y:S04]  /*34d70*/  STL [R1+0x6984], R5 ;  /* 0x0069840501007387 */ /* 0x0005e80000100800 */
[----:B------:R4:W-:Y:S01]  /*34d80*/  STL [R1+0x698c], R3 ;  /* 0x00698c0301007387 */ /* 0x0009e20000100800 */
[----:B-1----:R-:W-:Y:S01]  /*34d90*/  IADD3 R0, P3, PT, R14, UR50, RZ ;  /* 0x000000320e007c10 */ /* 0x002fe2000ff7e0ff */
[----:B------:R-:W1:Y:S01]  /*34da0*/  LDCU UR50, c[0x0][0x3a8] ;  /* 0x00007500ff3277ac */ /* 0x000e620008000800 */
[----:B--2---:R-:W-:-:S03]  /*34db0*/  IADD3.X R5, PT, PT, R7, UR77, RZ, P1, !PT ;  /* 0x0000004d07057c10 */ /* 0x004fc60008ffe4ff */
[----:B------:R2:W-:Y:S01]  /*34dc0*/  STL [R1+0x6994], R0 ;  /* 0x0069940001007387 */ /* 0x0005e20000100800 */
[----:B----4-:R-:W-:-:S05]  /*34dd0*/  IADD3.X R3, PT, PT, R13, UR77, RZ, P0, !PT ;  /* 0x0000004d0d037c10 */ /* 0x010fca00087fe4ff */
[----:B------:R4:W-:Y:S01]  /*34de0*/  STL [R1+0x6978], R3 ;  /* 0x0069780301007387 */ /* 0x0009e20000100800 */
[----:B--2---:R-:W-:-:S03]  /*34df0*/  IADD3.X R0, PT, PT, R29, UR77, RZ, P2, !PT ;  /* 0x0000004d1d007c10 */ /* 0x004fc600097fe4ff */
[----:B------:R2:W-:Y:S01]  /*34e00*/  STL [R1+0x6980], R5 ;  /* 0x0069800501007387 */ /* 0x0005e20000100800 */
[----:B----4-:R-:W-:-:S03]  /*34e10*/  IADD3.X R3, PT, PT, R25, UR77, RZ, P3, !PT ;  /* 0x0000004d19037c10 */ /* 0x010fc60009ffe4ff */
[----:B------:R4:W-:Y:S01]  /*34e20*/  STL [R1+0x6988], R0 ;  /* 0x0069880001007387 */ /* 0x0009e20000100800 */
[----:B------:R-:W-:Y:S02]  /*34e30*/  USHF.R.S32.HI UR77, URZ, 0x1f, UR51 ;  /* 0x0000001fff4d7899 */ /* 0x000fe40008011433 */
[----:B--2---:R-:W-:Y:S01]  /*34e40*/  IADD3 R5, P1, PT, R20, UR51, RZ ;  /* 0x0000003314057c10 */ /* 0x004fe2000ff3e0ff */
[----:B------:R2:W-:Y:S01]  /*34e50*/  STL [R1+0x6990], R3 ;  /* 0x0069900301007387 */ /* 0x0005e20000100800 */
[----:B----4-:R-:W-:Y:S02]  /*34e60*/  IADD3 R0, P0, PT, R22, UR51, RZ ;  /* 0x0000003316007c10 */ /* 0x010fe4000ff1e0ff */
[----:B--2---:R-:W-:-:S03]  /*34e70*/  IADD3 R3, P2, PT, R16, UR51, RZ ;  /* 0x0000003310037c10 */ /* 0x004fc6000ff5e0ff */
[----:B------:R2:W-:Y:S04]  /*34e80*/  STL [R1+0x699c], R0 ;  /* 0x00699c0001007387 */ /* 0x0005e80000100800 */
[----:B------:R4:W-:Y:S04]  /*34e90*/  STL [R1+0x69a4], R5 ;  /* 0x0069a40501007387 */ /* 0x0009e80000100800 */
[----:B------:R5:W-:Y:S01]  /*34ea0*/  STL [R1+0x69ac], R3 ;  /* 0x0069ac0301007387 */ /* 0x000be20000100800 */
[----:B--2---:R-:W-:Y:S01]  /*34eb0*/  IADD3 R0, P3, PT, R14, UR51, RZ ;  /* 0x000000330e007c10 */ /* 0x004fe2000ff7e0ff */
[----:B------:R-:W2:Y:S01]  /*34ec0*/  LDCU UR51, c[0x0][0x3a8] ;  /* 0x00007500ff3377ac */ /* 0x000ea20008000800 */
[----:B----4-:R-:W-:-:S03]  /*34ed0*/  IADD3.X R5, PT, PT, R7, UR77, RZ, P1, !PT ;  /* 0x0000004d07057c10 */ /* 0x010fc60008ffe4ff */
[----:B------:R4:W-:Y:S01]  /*34ee0*/  STL [R1+0x69b4], R0 ;  /* 0x0069b40001007387 */ /* 0x0009e20000100800 */
[----:B-----5:R-:W-:-:S05]  /*34ef0*/  IADD3.X R3, PT, PT, R13, UR77, RZ, P0, !PT ;  /* 0x0000004d0d037c10 */ /* 0x020fca00087fe4ff */
[----:B------:R5:W-:Y:S01]  /*34f00*/  STL [R1+0x6998], R3 ;  /* 0x0069980301007387 */ /* 0x000be20000100800 */
[----:B----4-:R-:W-:-:S03]  /*34f10*/  IADD3.X R0, PT, PT, R29, UR77, RZ, P2, !PT ;  /* 0x0000004d1d007c10 */ /* 0x010fc600097fe4ff */
[----:B------:R4:W-:Y:S01]  /*34f20*/  STL [R1+0x69a0], R5 ;  /* 0x0069a00501007387 */ /* 0x0009e20000100800 */
[----:B-----5:R-:W-:-:S03]  /*34f30*/  IADD3.X R3, PT, PT, R25, UR77, RZ, P3, !PT ;  /* 0x0000004d19037c10 */ /* 0x020fc60009ffe4ff */
[----:B------:R5:W-:Y:S01]  /*34f40*/  STL [R1+0x69a8], R0 ;  /* 0x0069a80001007387 */ /* 0x000be20000100800 */
[----:B------:R-:W-:Y:S02]  /*34f50*/  USHF.R.S32.HI UR77, URZ, 0x1f, UR52 ;  /* 0x0000001fff4d7899 */ /* 0x000fe40008011434 */
[----:B----4-:R-:W-:Y:S01]  /*34f60*/  IADD3 R5, P1, PT, R20, UR52, RZ ;  /* 0x0000003414057c10 */ /* 0x010fe2000ff3e0ff */
[----:B------:R4:W-:Y:S01]  /*34f70*/  STL [R1+0x69b0], R3 ;  /* 0x0069b00301007387 */ /* 0x0009e20000100800 */
[----:B-----5:R-:W-:Y:S02]  /*34f80*/  IADD3 R0, P0, PT, R22, UR52, RZ ;  /* 0x0000003416007c10 */ /* 0x020fe4000ff1e0ff */
[----:B----4-:R-:W-:-:S03]  /*34f90*/  IADD3 R3, P2, PT, R16, UR52, RZ ;  /* 0x0000003410037c10 */ /* 0x010fc6000ff5e0ff */
[----:B------:R4:W-:Y:S04]  /*34fa0*/  STL [R1+0x69bc], R0 ;  /* 0x0069bc0001007387 */ /* 0x0009e80000100800 */
[----:B------:R5:W-:Y:S04]  /*34fb0*/  STL [R1+0x69c4], R5 ;  /* 0x0069c40501007387 */ /* 0x000be80000100800 */
[----:B------:R0:W-:Y:S01]  /*34fc0*/  STL [R1+0x69cc], R3 ;  /* 0x0069cc0301007387 */ /* 0x0001e20000100800 */
[----:B----4-:R-:W-:Y:S01]  /*34fd0*/  IADD3 R0, P3, PT, R14, UR52, RZ ;  /* 0x000000340e007c10 */ /* 0x010fe2000ff7e0ff */
[----:B------:R-:W4:Y:S01]  /*34fe0*/  LDCU UR52, c[0x0][0x3a8] ;  /* 0x00007500ff3477ac */ /* 0x000f220008000800 */
[----:B-----5:R-:W-:-:S03]  /*34ff0*/  IADD3.X R5, PT, PT, R7, UR77, RZ, P1, !PT ;  /* 0x0000004d07057c10 */ /* 0x020fc60008ffe4ff */
[----:B------:R5:W-:Y:S01]  /*35000*/  STL [R1+0x69d4], R0 ;  /* 0x0069d40001007387 */ /* 0x000be20000100800 */
[----:B0-----:R-:W-:-:S05]  /*35010*/  IADD3.X R3, PT, PT, R13, UR77, RZ, P0, !PT ;  /* 0x0000004d0d037c10 */ /* 0x001fca00087fe4ff */
[----:B------:R0:W-:Y:S01]  /*35020*/  STL [R1+0x69b8], R3 ;  /* 0x0069b80301007387 */ /* 0x0001e20000100800 */
[----:B-----5:R-:W-:-:S03]  /*35030*/  IADD3.X R0, PT, PT, R29, UR77, RZ, P2, !PT ;  /* 0x0000004d1d007c10 */ /* 0x020fc600097fe4ff */
[----:B------:R5:W-:Y:S01]  /*35040*/  STL [R1+0x69c0], R5 ;  /* 0x0069c00501007387 */ /* 0x000be20000100800 */
[----:B0-----:R-:W-:-:S03]  /*35050*/  IADD3.X R3, PT, PT, R25, UR77, RZ, P3, !PT ;  /* 0x0000004d19037c10 */ /* 0x001fc60009ffe4ff */
[----:B------:R0:W-:Y:S01]  /*35060*/  STL [R1+0x69c8], R0 ;  /* 0x0069c80001007387 */ /* 0x0001e20000100800 */
[----:B------:R-:W-:Y:S02]  /*35070*/  USHF.R.S32.HI UR77, URZ, 0x1f, UR53 ;  /* 0x0000001fff4d7899 */ /* 0x000fe40008011435 */
[----:B-----5:R-:W-:Y:S01]  /*35080*/  IADD3 R5, P1, PT, R20, UR53, RZ ;  /* 0x0000003514057c10 */ /* 0x020fe2000ff3e0ff */
[----:B------:R5:W-:Y:S01]  /*35090*/  STL [R1+0x69d0], R3 ;  /* 0x0069d00301007387 */ /* 0x000be20000100800 */
[----:B0-----:R-:W-:Y:S02]  /*350a0*/  IADD3 R0, P0, PT, R22, UR53, RZ ;  /* 0x0000003516007c10 */ /* 0x001fe4000ff1e0ff */
[----:B-----5:R-:W-:-:S03]  /*350b0*/  IADD3 R3, P2, PT, R16, UR53, RZ ;  /* 0x0000003510037c10 */ /* 0x020fc6000ff5e0ff */
[----:B------:R0:W-:Y:S04]  /*350c0*/  STL [R1+0x69dc], R0 ;  /* 0x0069dc0001007387 */ /* 0x0001e80000100800 */
[----:B------:R5:W-:Y:S04]  /*350d0*/  STL [R1+0x69e4], R5 ;  /* 0x0069e40501007387 */ /* 0x000be80000100800 */
[----:B------:R1:W-:Y:S01]  /*350e0*/  STL [R1+0x69ec], R3 ;  /* 0x0069ec0301007387 */ /* 0x0003e20000100800 */
[----:B0-----:R-:W-:Y:S01]  /*350f0*/  IADD3 R0, P3, PT, R14, UR53, RZ ;  /* 0x000000350e007c10 */ /* 0x001fe2000ff7e0ff */
[----:B------:R-:W0:Y:S01]  /*35100*/  LDCU UR53, c[0x0][0x3a8] ;  /* 0x00007500ff3577ac */ /* 0x000e220008000800 */
[----:B-----5:R-:W-:-:S03]  /*35110*/  IADD3.X R5, PT, PT, R7, UR77, RZ, P1, !PT ;  /* 0x0000004d07057c10 */ /* 0x020fc60008ffe4ff */
[----:B------:R5:W-:Y:S01]  /*35120*/  STL [R1+0x69f4], R0 ;  /* 0x0069f40001007387 */ /* 0x000be20000100800 */
[----:B-1----:R-:W-:-:S05]  /*35130*/  IADD3.X R3, PT, PT, R13, UR77, RZ, P0, !PT ;  /* 0x0000004d0d037c10 */ /* 0x002fca00087fe4ff */
[----:B------:R1:W-:Y:S01]  /*35140*/  STL [R1+0x69d8], R3 ;  /* 0x0069d80301007387 */ /* 0x0003e20000100800 */
[----:B-----5:R-:W-:-:S03]  /*35150*/  IADD3.X R0, PT, PT, R29, UR77, RZ, P2, !PT ;  /* 0x0000004d1d007c10 */ /* 0x020fc600097fe4ff */
[----:B------:R5:W-:Y:S01]  /*35160*/  STL [R1+0x69e0], R5 ;  /* 0x0069e00501007387 */ /* 0x000be20000100800 */
[----:B-1----:R-:W-:-:S03]  /*35170*/  IADD3.X R3, PT, PT, R25, UR77, RZ, P3, !PT ;  /* 0x0000004d19037c10 */ /* 0x002fc60009ffe4ff */
[----:B------:R1:W-:Y:S01]  /*35180*/  STL [R1+0x69e8], R0 ;  /* 0x0069e80001007387 */ /* 0x0003e20000100800 */
[----:B------:R-:W-:Y:S02]  /*35190*/  USHF.R.S32.HI UR77, URZ, 0x1f, UR54 ;  /* 0x0000001fff4d7899 */ /* 0x000fe40008011436 */
[----:B-----5:R-:W-:Y:S01]  /*351a0*/  IADD3 R5, P1, PT, R20, UR54, RZ ;  /* 0x0000003614057c10 */ /* 0x020fe2000ff3e0ff */
[----:B------:R5:W-:Y:S01]  /*351b0*/  STL [R1+0x69f0], R3 ;  /* 0x0069f00301007387 */ /* 0x000be20000100800 */
[----:B-1----:R-:W-:Y:S02]  /*351c0*/  IADD3 R0, P0, PT, R22, UR54, RZ ;  /* 0x0000003616007c10 */ /* 0x002fe4000ff1e0ff */
[----:B-----5:R-:W-:-:S03]  /*351d0*/  IADD3 R3, P2, PT, R16, UR54, RZ ;  /* 0x0000003610037c10 */ /* 0x020fc6000ff5e0ff */
[----:B------:R1:W-:Y:S04]  /*351e0*/  STL [R1+0x69fc], R0 ;  /* 0x0069fc0001007387 */ /* 0x0003e80000100800 */
[----:B------:R5:W-:Y:S04]  /*351f0*/  STL [R1+0x6a04], R5 ;  /* 0x006a040501007387 */ /* 0x000be80000100800 */
[----:B------:R0:W-:Y:S01]  /*35200*/  STL [R1+0x6a0c], R3 ;  /* 0x006a0c0301007387 */ /* 0x0001e20000100800 */
[----:B-1----:R-:W-:Y:S01]  /*35210*/  IADD3 R0, P3, PT, R14, UR54, RZ ;  /* 0x000000360e007c10 */ /* 0x002fe2000ff7e0ff */
[----:B------:R-:W1:Y:S01]  /*35220*/  LDCU UR54, c[0x0][0x3a8] ;  /* 0x00007500ff3677ac */ /* 0x000e620008000800 */
        /* <DEDUP_REMOVED lines=302> */
[----:B------:R-:W-:Y:S04]  /*36510*/  STL [R1+0x6c24], R5 ;  /* 0x006c240501007387 */ /* 0x000fe80000100800 */
[----:B------:R5:W-:Y:S01]  /*36520*/  STL [R1+0x6c2c], R3 ;  /* 0x006c2c0301007387 */ /* 0x000be20000100800 */
[----:B0-----:R-:W-:Y:S01]  /*36530*/  IADD3 R0, P3, PT, R14, UR71, RZ ;  /* 0x000000470e007c10 */ /* 0x001fe2000ff7e0ff */
[----:B------:R-:W0:Y:S01]  /*36540*/  LDCU UR71, c[0x0][0x3a8] ;  /* 0x00007500ff4777ac */ /* 0x000e220008000800 */
[----:B-----5:R-:W-:-:S03]  /*36550*/  IADD3.X R3, PT, PT, R13, UR77, RZ, P0, !PT ;  /* 0x0000004d0d037c10 */ /* 0x020fc600087fe4ff */
[----:B------:R5:W-:Y:S04]  /*36560*/  STL [R1+0x6c34], R0 ;  /* 0x006c340001007387 */ /* 0x000be80000100800 */
[----:B------:R0:W-:Y:S01]  /*36570*/  STL [R1+0x6c18], R3 ;  /* 0x006c180301007387 */ /* 0x0001e20000100800 */
[----:B-----5:R-:W-:Y:S02]  /*36580*/  IADD3.X R0, PT, PT, R7, UR77, RZ, P1, !PT ;  /* 0x0000004d07007c10 */ /* 0x020fe40008ffe4ff */
[----:B0-----:R-:W-:-:S03]  /*36590*/  IADD3.X R3, PT, PT, R29, UR77, RZ, P2, !PT ;  /* 0x0000004d1d037c10 */ /* 0x001fc600097fe4ff */
[----:B------:R0:W-:Y:S04]  /*365a0*/  STL [R1+0x6c20], R0 ;  /* 0x006c200001007387 */ /* 0x0001e80000100800 */
[----:B------:R5:W-:Y:S01]  /*365b0*/  STL [R1+0x6c28], R3 ;  /* 0x006c280301007387 */ /* 0x000be20000100800 */
[----:B0-----:R-:W-:Y:S01]  /*365c0*/  IADD3.X R0, PT, PT, R25, UR77, RZ, P3, !PT ;  /* 0x0000004d19007c10 */ /* 0x001fe20009ffe4ff */
[----:B------:R-:W0:Y:S01]  /*365d0*/  LDCU UR77, c[0x0][0x3a8] ;  /* 0x00007500ff4d77ac */ /* 0x000e220008000800 */
[----:B-----5:R-:W-:-:S03]  /*365e0*/  IADD3 R3, P0, PT, R22, UR72, RZ ;  /* 0x0000004816037c10 */ /* 0x020fc6000ff1e0ff */
[----:B------:R5:W-:Y:S01]  /*365f0*/  STL [R1+0x6c30], R0 ;  /* 0x006c300001007387 */ /* 0x000be20000100800 */
[----:B------:R-:W-:-:S03]  /*36600*/  IADD3 R6, P1, PT, R20, UR72, RZ ;  /* 0x0000004814067c10 */ /* 0x000fc6000ff3e0ff */
[----:B------:R0:W-:Y:S01]  /*36610*/  STL [R1+0x6c3c], R3 ;  /* 0x006c3c0301007387 */ /* 0x0001e20000100800 */
[----:B-----5:R-:W-:Y:S02]  /*36620*/  IADD3 R0, P2, PT, R16, UR72, RZ ;  /* 0x0000004810007c10 */ /* 0x020fe4000ff5e0ff */
[----:B0-----:R-:W-:Y:S01]  /*36630*/  IADD3 R3, P3, PT, R14, UR72, RZ ;  /* 0x000000480e037c10 */ /* 0x001fe2000ff7e0ff */
[----:B------:R-:W-:Y:S01]  /*36640*/  USHF.R.S32.HI UR72, URZ, 0x1f, UR72 ;  /* 0x0000001fff487899 */ /* 0x000fe20008011448 */
[----:B------:R0:W-:Y:S04]  /*36650*/  STL [R1+0x6c44], R6 ;  /* 0x006c440601007387 */ /* 0x0001e80000100800 */
[----:B------:R-:W-:Y:S01]  /*36660*/  STL [R1+0x6c4c], R0 ;  /* 0x006c4c0001007387 */ /* 0x000fe20000100800 */
[----:B------:R-:W-:-:S03]  /*36670*/  IADD3.X R8, PT, PT, R7, UR72, RZ, P1, !PT ;  /* 0x0000004807087c10 */ /* 0x000fc60008ffe4ff */
[----:B------:R5:W-:Y:S01]  /*36680*/  STL [R1+0x6c54], R3 ;  /* 0x006c540301007387 */ /* 0x000be20000100800 */
[----:B0-----:R-:W-:Y:S02]  /*36690*/  IADD3.X R6, PT, PT, R13, UR72, RZ, P0, !PT ;  /* 0x000000480d067c10 */ /* 0x001fe400087fe4ff */
[----:B------:R-:W-:-:S03]  /*366a0*/  LOP3.LUT R5, R19, 0x3, RZ, 0xc0, !PT ;  /* 0x0000000313057812 */ /* 0x000fc600078ec0ff */
[----:B------:R0:W-:Y:S01]  /*366b0*/  STL [R1+0x6c38], R6 ;  /* 0x006c380601007387 */ /* 0x0001e20000100800 */
[----:B-----5:R-:W-:-:S03]  /*366c0*/  IADD3.X R3, PT, PT, R29, UR72, RZ, P2, !PT ;  /* 0x000000481d037c10 */ /* 0x020fc600097fe4ff */
[----:B------:R5:W-:Y:S01]  /*366d0*/  STL [R1+0x6c40], R8 ;  /* 0x006c400801007387 */ /* 0x000be20000100800 */
[----:B------:R-:W-:-:S03]  /*366e0*/  SHF.R.U32.HI R0, RZ, 0x2, R19 ;  /* 0x00000002ff007819 */ /* 0x000fc60000011613 */
[----:B------:R1:W-:Y:S01]  /*366f0*/  STL [R1+0x6c48], R3 ;  /* 0x006c480301007387 */ /* 0x0003e20000100800 */
[----:B0-----:R-:W-:Y:S01]  /*36700*/  IADD3.X R6, PT, PT, R25, UR72, RZ, P3, !PT ;  /* 0x0000004819067c10 */ /* 0x001fe20009ffe4ff */
[----:B------:R-:W-:Y:S01]  /*36710*/  IMAD R5, R5, 0x420, RZ ;  /* 0x0000042005057824 */ /* 0x000fe200078e02ff */
[----:B------:R-:W-:Y:S02]  /*36720*/  SGXT.U32 R0, R0, 0x3 ;  /* 0x000000030000781a */ /* 0x000fe40000000000 */
[----:B-----5:R-:W-:Y:S02]  /*36730*/  IADD3 R8, P1, PT, R20, UR76, RZ ;  /* 0x0000004c14087c10 */ /* 0x020fe4000ff3e0ff */
[----:B-1----:R-:W-:Y:S01]  /*36740*/  IADD3 R3, P0, PT, R22, UR76, RZ ;  /* 0x0000004c16037c10 */ /* 0x002fe2000ff1e0ff */
[----:B------:R0:W-:Y:S01]  /*36750*/  STL [R1+0x6c50], R6 ;  /* 0x006c500601007387 */ /* 0x0001e20000100800 */
[----:B------:R-:W-:-:S03]  /*36760*/  USHF.R.S32.HI UR72, URZ, 0x1f, UR76 ;  /* 0x0000001fff487899 */ /* 0x000fc6000801144c */
[----:B------:R1:W-:Y:S01]  /*36770*/  STL [R1+0x6c5c], R3 ;  /* 0x006c5c0301007387 */ /* 0x0003e20000100800 */
[----:B------:R-:W-:Y:S02]  /*36780*/  LOP3.LUT R0, R5, R0, RZ, 0xfc, !PT ;  /* 0x0000000005007212 */ /* 0x000fe400078efcff */
[----:B0-----:R-:W-:Y:S01]  /*36790*/  IADD3 R6, P2, PT, R16, UR76, RZ ;  /* 0x0000004c10067c10 */ /* 0x001fe2000ff5e0ff */
[----:B------:R-:W-:Y:S01]  /*367a0*/  STL [R1+0x6c64], R8 ;  /* 0x006c640801007387 */ /* 0x000fe20000100800 */
[----:B-1----:R-:W-:-:S03]  /*367b0*/  IADD3 R3, P3, PT, R14, UR76, RZ ;  /* 0x0000004c0e037c10 */ /* 0x002fc6000ff7e0ff */
[----:B------:R-:W-:Y:S01]  /*367c0*/  STL [R1+0x6c6c], R6 ;  /* 0x006c6c0601007387 */ /* 0x000fe20000100800 */
[----:B------:R-:W-:Y:S01]  /*367d0*/  IADD3.X R5, PT, PT, R7, UR72, RZ, P1, !PT ;  /* 0x0000004807057c10 */ /* 0x000fe20008ffe4ff */
[----:B------:R-:W0:Y:S02]  /*367e0*/  LDCU UR76, c[0x0][0x3a8] ;  /* 0x00007500ff4c77ac */ /* 0x000e240008000800 */
[----:B------:R1:W-:Y:S04]  /*367f0*/  STL [R1+0x6c74], R3 ;  /* 0x006c740301007387 */ /* 0x0003e80000100800 */
[----:B------:R5:W-:Y:S01]  /*36800*/  STL [R1+0x73dc], R0 ;  /* 0x0073dc0001007387 */ /* 0x000be20000100800 */
[----:B-1----:R-:W-:Y:S02]  /*36810*/  IADD3.X R3, PT, PT, R13, UR72, RZ, P0, !PT ;  /* 0x000000480d037c10 */ /* 0x002fe400087fe4ff */
[----:B-----5:R-:W-:-:S03]  /*36820*/  IADD3.X R0, PT, PT, R29, UR72, RZ, P2, !PT ;  /* 0x000000481d007c10 */ /* 0x020fc600097fe4ff */
[----:B------:R1:W-:Y:S04]  /*36830*/  STL [R1+0x6c58], R3 ;  /* 0x006c580301007387 */ /* 0x0003e80000100800 */
[----:B------:R5:W-:Y:S04]  /*36840*/  STL [R1+0x6c60], R5 ;  /* 0x006c600501007387 */ /* 0x000be80000100800 */
[----:B------:R0:W-:Y:S01]  /*36850*/  STL [R1+0x6c68], R0 ;  /* 0x006c680001007387 */ /* 0x0001e20000100800 */
[----:B-1----:R-:W-:Y:S01]  /*36860*/  IADD3.X R3, PT, PT, R25, UR72, RZ, P3, !PT ;  /* 0x0000004819037c10 */ /* 0x002fe20009ffe4ff */
[----:B------:R-:W-:-:S02]  /*36870*/  USHF.R.S32.HI UR72, URZ, 0x1f, UR73 ;  /* 0x0000001fff487899 */ /* 0x000fc40008011449 */
[----:B-----5:R-:W-:Y:S02]  /*36880*/  IADD3 R5, P1, PT, R20, UR73, RZ ;  /* 0x0000004914057c10 */ /* 0x020fe4000ff3e0ff */
[----:B------:R1:W-:Y:S01]  /*36890*/  STL [R1+0x6c70], R3 ;  /* 0x006c700301007387 */ /* 0x0003e20000100800 */
[----:B0-----:R-:W-:-:S05]  /*368a0*/  IADD3 R0, P0, PT, R22, UR73, RZ ;  /* 0x0000004916007c10 */ /* 0x001fca000ff1e0ff */
[----:B------:R0:W-:Y:S01]  /*368b0*/  STL [R1+0x6c7c], R0 ;  /* 0x006c7c0001007387 */ /* 0x0001e20000100800 */
[----:B-1----:R-:W-:-:S03]  /*368c0*/  IADD3 R3, P2, PT, R16, UR73, RZ ;  /* 0x0000004910037c10 */ /* 0x002fc6000ff5e0ff */
[----:B------:R-:W-:Y:S01]  /*368d0*/  STL [R1+0x6c84], R5 ;  /* 0x006c840501007387 */ /* 0x000fe20000100800 */
[----:B------:R-:W-:Y:S02]  /*368e0*/  IADD3.X R6, PT, PT, R7, UR72, RZ, P1, !PT ;  /* 0x0000004807067c10 */ /* 0x000fe40008ffe4ff */
[----:B0-----:R-:W-:Y:S01]  /*368f0*/  IADD3 R0, P3, PT, R14, UR73, RZ ;  /* 0x000000490e007c10 */ /* 0x001fe2000ff7e0ff */
[----:B------:R0:W-:Y:S01]  /*36900*/  STL [R1+0x6c8c], R3 ;  /* 0x006c8c0301007387 */ /* 0x0001e20000100800 */
[----:B------:R-:W1:Y:S03]  /*36910*/  LDCU UR73, c[0x0][0x3a8] ;  /* 0x00007500ff4977ac */ /* 0x000e660008000800 */
[----:B------:R5:W-:Y:S01]  /*36920*/  STL [R1+0x6c94], R0 ;  /* 0x006c940001007387 */ /* 0x000be20000100800 */
[----:B0-----:R-:W-:Y:S02]  /*36930*/  IADD3.X R3, PT, PT, R13, UR72, RZ, P0, !PT ;  /* 0x000000480d037c10 */ /* 0x001fe400087fe4ff */
[----:B-----5:R-:W-:-:S03]  /*36940*/  IADD3.X R0, PT, PT, R29, UR72, RZ, P2, !PT ;  /* 0x000000481d007c10 */ /* 0x020fc600097fe4ff */
[----:B------:R0:W-:Y:S04]  /*36950*/  STL [R1+0x6c78], R3 ;  /* 0x006c780301007387 */ /* 0x0001e80000100800 */
[----:B------:R5:W-:Y:S04]  /*36960*/  STL [R1+0x6c80], R6 ;  /* 0x006c800601007387 */ /* 0x000be80000100800 */
[----:B------:R1:W-:Y:S01]  /*36970*/  STL [R1+0x6c88], R0 ;  /* 0x006c880001007387 */ /* 0x0003e20000100800 */
[----:B0-----:R-:W-:Y:S01]  /*36980*/  IADD3.X R3, PT, PT, R25, UR72, RZ, P3, !PT ;  /* 0x0000004819037c10 */ /* 0x001fe20009ffe4ff */
[----:B------:R-:W-:-:S02]  /*36990*/  USHF.R.S32.HI UR72, URZ, 0x1f, UR74 ;  /* 0x0000001fff487899 */ /* 0x000fc4000801144a */
[----:B-----5:R-:W-:Y:S02]  /*369a0*/  IADD3 R6, P1, PT, R20, UR74, RZ ;  /* 0x0000004a14067c10 */ /* 0x020fe4000ff3e0ff */
[----:B-1----:R-:W-:Y:S01]  /*369b0*/  IADD3 R0, P0, PT, R22, UR74, RZ ;  /* 0x0000004a16007c10 */ /* 0x002fe2000ff1e0ff */
[----:B------:R0:W-:Y:S04]  /*369c0*/  STL [R1+0x6c90], R3 ;  /* 0x006c900301007387 */ /* 0x0001e80000100800 */
[----:B------:R1:W-:Y:S01]  /*369d0*/  STL [R1+0x6c9c], R0 ;  /* 0x006c9c0001007387 */ /* 0x0003e20000100800 */
[----:B0-----:R-:W-:-:S03]  /*369e0*/  IADD3 R3, P2, PT, R16, UR74, RZ ;  /* 0x0000004a10037c10 */ /* 0x001fc6000ff5e0ff */
[----:B------:R-:W-:Y:S01]  /*369f0*/  STL [R1+0x6ca4], R6 ;  /* 0x006ca40601007387 */ /* 0x000fe20000100800 */
[----:B-1----:R-:W-:-:S03]  /*36a00*/  IADD3 R0, P3, PT, R14, UR74, RZ ;  /* 0x0000004a0e007c10 */ /* 0x002fc6000ff7e0ff */
[----:B------:R0:W-:Y:S01]  /*36a10*/  STL [R1+0x6cac], R3 ;  /* 0x006cac0301007387 */ /* 0x0001e20000100800 */
[----:B------:R-:W-:Y:S01]  /*36a20*/  IADD3.X R8, PT, PT, R7, UR72, RZ, P1, !PT ;  /* 0x0000004807087c10 */ /* 0x000fe20008ffe4ff */
[----:B------:R-:W1:Y:S02]  /*36a30*/  LDCU UR74, c[0x0][0x3a8] ;  /* 0x00007500ff4a77ac */ /* 0x000e640008000800 */
[----:B------:R5:W-:Y:S01]  /*36a40*/  STL [R1+0x6cb4], R0 ;  /* 0x006cb40001007387 */ /* 0x000be20000100800 */
[----:B------:R-:W-:Y:S02]  /*36a50*/  LOP3.LUT R5, R19, 0x7, RZ, 0xc0, !PT ;  /* 0x0000000713057812 */ /* 0x000fe400078ec0ff */
[----:B0-----:R-:W-:Y:S02]  /*36a60*/  IADD3.X R3, PT, PT, R29, UR72, RZ, P2, !PT ;  /* 0x000000481d037c10 */ /* 0x001fe400097fe4ff */
[----:B-----5:R-:W-:-:S05]  /*36a70*/  IADD3.X R0, PT, PT, R13, UR72, RZ, P0, !PT ;  /* 0x000000480d007c10 */ /* 0x020fca00087fe4ff */
[----:B------:R0:W-:Y:S04]  /*36a80*/  STL [R1+0x6c98], R0 ;  /* 0x006c980001007387 */ /* 0x0001e80000100800 */
[----:B------:R5:W-:Y:S01]  /*36a90*/  STL [R1+0x6ca0], R8 ;  /* 0x006ca00801007387 */ /* 0x000be20000100800 */
[----:B0-----:R-:W-:-:S03]  /*36aa0*/  IADD3.X R0, PT, PT, R25, UR72, RZ, P3, !PT ;  /* 0x0000004819007c10 */ /* 0x001fc60009ffe4ff */
[----:B------:R0:W-:Y:S01]  /*36ab0*/  STL [R1+0x6ca8], R3 ;  /* 0x006ca80301007387 */ /* 0x0001e20000100800 */
[----:B------:R-:W-:Y:S01]  /*36ac0*/  IMAD.SHL.U32 R6, R19, 0x2, RZ ;  /* 0x0000000213067824 */ /* 0x000fe200078e00ff */
[----:B-----5:R-:W-:Y:S02]  /*36ad0*/  IADD3 R8, P1, PT, R20, UR8, RZ ;  /* 0x0000000814087c10 */ /* 0x020fe4000ff3e0ff */
[----:B------:R5:W-:Y:S01]  /*36ae0*/  STL [R1+0x6cb0], R0 ;  /* 0x006cb00001007387 */ /* 0x000be20000100800 */
[----:B------:R-:W-:Y:S01]  /*36af0*/  IMAD R5, R5, 0x90, RZ ;  /* 0x0000009005057824 */ /* 0x000fe200078e02ff */
[----:B0-----:R-:W-:Y:S02]  /*36b00*/  IADD3 R3, P0, PT, R22, UR8, RZ ;  /* 0x0000000816037c10 */ /* 0x001fe4000ff1e0ff */
[----:B-----5:R-:W-:-:S03]  /*36b10*/  IADD3 R0, P2, PT, R16, UR8, RZ ;  /* 0x0000000810007c10 */ /* 0x020fc6000ff5e0ff */
[----:B------:R0:W-:Y:S01]  /*36b20*/  STL [R1+0x6cbc], R3 ;  /* 0x006cbc0301007387 */ /* 0x0001e20000100800 */
[----:B------:R-:W-:-:S03]  /*36b30*/  USHF.R.S32.HI UR72, URZ, 0x1f, UR8 ;  /* 0x0000001fff487899 */ /* 0x000fc60008011408 */
[----:B------:R-:W-:Y:S04]  /*36b40*/  STL [R1+0x6cc4], R8 ;  /* 0x006cc40801007387 */ /* 0x000fe80000100800 */
[----:B------:R5:W-:Y:S01]  /*36b50*/  STL [R1+0x6ccc], R0 ;  /* 0x006ccc0001007387 */ /* 0x000be20000100800 */
[----:B0-----:R-:W-:Y:S01]  /*36b60*/  IADD3 R3, P3, PT, R14, UR8, RZ ;  /* 0x000000080e037c10 */ /* 0x001fe2000ff7e0ff */
[----:B------:R-:W0:Y:S01]  /*36b70*/  LDCU UR8, c[0x0][0x3a8] ;  /* 0x00007500ff0877ac */ /* 0x000e220008000800 */
[----:B-----5:R-:W-:-:S03]  /*36b80*/  LOP3.LUT R0, R5, 0x30, R6, 0x78, !PT ;  /* 0x0000003005007812 */ /* 0x020fc600078e7806 */
[----:B------:R5:W-:Y:S01]  /*36b90*/  STL [R1+0x6cd4], R3 ;  /* 0x006cd40301007387 */ /* 0x000be20000100800 */
[----:B------:R-:W-:-:S03]  /*36ba0*/  IADD3.X R5, PT, PT, R13, UR72, RZ, P0, !PT ;  /* 0x000000480d057c10 */ /* 0x000fc600087fe4ff */
[----:B------:R0:W-:Y:S04]  /*36bb0*/  STL [R1+0xfa4], R0 ;  /* 0x000fa40001007387 */ /* 0x0001e80000100800 */
[----:B------:R-:W-:Y:S01]  /*36bc0*/  STL [R1+0x6cb8], R5 ;  /* 0x006cb80501007387 */ /* 0x000fe20000100800 */
[----:B-----5:R-:W-:-:S03]  /*36bd0*/  IADD3.X R3, PT, PT, R29, UR72, RZ, P2, !PT ;  /* 0x000000481d037c10 */ /* 0x020fc600097fe4ff */
[----:B------:R-:W5:Y:S01]  /*36be0*/  LDL R6, [R1+0x1f4] ;  /* 0x0001f40001067983 */ /* 0x000f620000100800 */
[----:B0-----:R-:W-:-:S05]  /*36bf0*/  IADD3.X R0, PT, PT, R7, UR72, RZ, P1, !PT ;  /* 0x0000004807007c10 */ /* 0x001fca0008ffe4ff */
[----:B------:R0:W-:Y:S04]  /*36c00*/  STL [R1+0x6cc0], R0 ;  /* 0x006cc00001007387 */ /* 0x0001e80000100800 */
[----:B0-----:R-:W2:Y:S04]  /*36c10*/  LDL R0, [R1+0x1f0] ;  /* 0x0001f00001007983 */ /* 0x001ea80000100800 */
[----:B------:R0:W-:Y:S04]  /*36c20*/  STL [R1+0x6cc8], R3 ;  /* 0x006cc80301007387 */ /* 0x0001e80000100800 */
[----:B------:R-:W3:Y:S04]  /*36c30*/  LDL R17, [R1+0x1ec] ;  /* 0x0001ec0001117983 */ /* 0x000ee80000100800 */
[----:B------:R-:W4:Y:S04]  /*36c40*/  LDL R24, [R1+0x1e4] ;  /* 0x0001e40001187983 */ /* 0x000f280000100800 */
[----:B0-----:R-:W4:Y:S04]  /*36c50*/  LDL R3, [R1+0x1e8] ;  /* 0x0001e80001037983 */ /* 0x001f280000100800 */
[----:B------:R-:W4:Y:S04]  /*36c60*/  LDL R26, [R1+0x1e0] ;  /* 0x0001e000011a7983 */ /* 0x000f280000100800 */
[----:B------:R-:W4:Y:S01]  /*36c70*/  LDL R9, [R1+0x1dc] ;  /* 0x0001dc0001097983 */ /* 0x000f220000100800 */
[----:B------:R-:W-:-:S03]  /*36c80*/  IADD3.X R5, PT, PT, R25, UR72, RZ, P3, !PT ;  /* 0x0000004819057c10 */ /* 0x000fc60009ffe4ff */
[----:B------:R-:W4:Y:S04]  /*36c90*/  LDL R29, [R1+0x1d4] ;  /* 0x0001d400011d7983 */ /* 0x000f280000100800 */
[----:B------:R-:W4:Y:S04]  /*36ca0*/  LDL R18, [R1+0x1d8] ;  /* 0x0001d80001127983 */ /* 0x000f280000100800 */
[----:B------:R-:W4:Y:S04]  /*36cb0*/  LDL R27, [R1+0x1d0] ;  /* 0x0001d000011b7983 */ /* 0x000f280000100800 */
[----:B------:R-:W4:Y:S04]  /*36cc0*/  LDL R21, [R1+0x1cc] ;  /* 0x0001cc0001157983 */ /* 0x000f280000100800 */
[----:B------:R0:W-:Y:S04]  /*36cd0*/  STL [R1+0x6cd0], R5 ;  /* 0x006cd00501007387 */ /* 0x0001e80000100800 */
[----:B------:R-:W4:Y:S04]  /*36ce0*/  LDL R10, [R1+0x1c8] ;  /* 0x0001c800010a7983 */ /* 0x000f280000100800 */
        /* <DEDUP_REMOVED lines=11> */
[----:B------:R-:W4:Y:S01]  /*36da0*/  LDL R13, [R1+0x198] ;  /* 0x00019800010d7983 */ /* 0x000f220000100800 */
[----:B0-----:R-:W-:-:S03]  /*36db0*/  SHF.R.S32.HI R5, RZ, 0x1f, R2 ;  /* 0x0000001fff057819 */ /* 0x001fc60000011402 */
[----:B------:R-:W4:Y:S04]  /*36dc0*/  LDL R7, [R1+0x194] ;  /* 0x0001940001077983 */ /* 0x000f280000100800 */
[----:B------:R0:W-:Y:S04]  /*36dd0*/  STL [R1+0x7450], R2 ;  /* 0x0074500201007387 */ /* 0x0001e80000100800 */
[----:B------:R-:W-:Y:S01]  /*36de0*/  STL [R1+0x160], R5 ;  /* 0x0001600501007387 */ /* 0x000fe20000100800 */
[----:B0-----:R-:W-:-:S03]  /*36df0*/  SHF.R.S32.HI R2, RZ, 0x1f, R4 ;  /* 0x0000001fff027819 */ /* 0x001fc60000011404 */
[----:B------:R5:W-:Y:S04]  /*36e00*/  STL [R1+0x7454], R4 ;  /* 0x0074540401007387 */ /* 0x000be80000100800 */
[----:B------:R3:W-:Y:S01]  /*36e10*/  STL [R1+0x15c], R2 ;  /* 0x00015c0201007387 */ /* 0x0007e20000100800 */
[----:B-----5:R-:W-:-:S05]  /*36e20*/  SHF.R.S32.HI R4, RZ, 0x1f, R6 ;  /* 0x0000001fff047819 */ /* 0x020fca0000011406 */
[----:B------:R-:W-:Y:S01]  /*36e30*/  STL [R1+0x158], R4 ;  /* 0x0001580401007387 */ /* 0x000fe20000100800 */
[----:B--2---:R-:W-:Y:S02]  /*36e40*/  SHF.R.S32.HI R0, RZ, 0x1f, R0 ;  /* 0x0000001fff007819 */ /* 0x004fe40000011400 */
[----:B---3--:R-:W-:-:S03]  /*36e50*/  SHF.R.S32.HI R2, RZ, 0x1f, R17 ;  /* 0x0000001fff027819 */ /* 0x008fc60000011411 */
[----:B------:R0:W-:Y:S01]  /*36e60*/  STL [R1+0x154], R0 ;  /* 0x0001540001007387 */ /* 0x0001e20000100800 */
[----:B----4-:R-:W-:-:S03]  /*36e70*/  SHF.R.S32.HI R3, RZ, 0x1f, R3 ;  /* 0x0000001fff037819 */ /* 0x010fc60000011403 */
[----:B------:R2:W-:Y:S01]  /*36e80*/  STL [R1+0x150], R2 ;  /* 0x0001500201007387 */ /* 0x0005e20000100800 */
[----:B0-----:R-:W-:-:S03]  /*36e90*/  SHF.R.S32.HI R0, RZ, 0x1f, R24 ;  /* 0x0000001fff007819 */ /* 0x001fc60000011418 */
[----:B------:R0:W-:Y:S01]  /*36ea0*/  STL [R1+0x14c], R3 ;  /* 0x00014c0301007387 */ /* 0x0001e20000100800 */
[----:B--2---:R-:W-:-:S03]  /*36eb0*/  SHF.R.S32.HI R2, RZ, 0x1f, R26 ;  /* 0x0000001fff027819 */ /* 0x004fc6000001141a */
[----:B------:R2:W-:Y:S01]  /*36ec0*/  STL [R1+0x148], R0 ;  /* 0x0001480001007387 */ /* 0x0005e20000100800 */
[----:B0-----:R-:W-:-:S03]  /*36ed0*/  SHF.R.S32.HI R3, RZ, 0x1f, R9 ;  /* 0x0000001fff037819 */ /* 0x001fc60000011409 */
[----:B------:R0:W-:Y:S04]  /*36ee0*/  STL [R1+0x144], R2 ;  /* 0x0001440201007387 */ /* 0x0001e80000100800 */
[----:B------:R3:W-:Y:S01]  /*36ef0*/  STL [R1+0x140], R3 ;  /* 0x0001400301007387 */ /* 0x0007e20000100800 */
[----:B--2---:R-:W-:Y:S02]  /*36f00*/  SHF.R.S32.HI R0, RZ, 0x1f, R18 ;  /* 0x0000001fff007819 */ /* 0x004fe40000011412 */
[----:B0-----:R-:W-:Y:S02]  /*36f10*/  SHF.R.S32.HI R2, RZ, 0x1f, R29 ;  /* 0x0000001fff027819 */ /* 0x001fe4000001141d */
[----:B------:R-:W2:Y:S04]  /*36f20*/  LDL R29, [R1+0x190] ;  /* 0x00019000011d7983 */ /* 0x000ea80000100800 */
[----:B------:R0:W-:Y:S01]  /*36f30*/  STL [R1+0x13c], R0 ;  /* 0x00013c0001007387 */ /* 0x0001e20000100800 */
[----:B---3--:R-:W-:-:S03]  /*36f40*/  SHF.R.S32.HI R3, RZ, 0x1f, R10 ;  /* 0x0000001fff037819 */ /* 0x008fc6000001140a */
[----:B------:R3:W-:Y:S01]  /*36f50*/  STL [R1+0x138], R2 ;  /* 0x0001380201007387 */ /* 0x0007e20000100800 */
[----:B0-----:R-:W-:Y:S02]  /*36f60*/  SHF.R.S32.HI R0, RZ, 0x1f, R27 ;  /* 0x0000001fff007819 */ /* 0x001fe4000001141b */
[----:B---3--:R-:W-:-:S03]  /*36f70*/  SHF.R.S32.HI R2, RZ, 0x1f, R21 ;  /* 0x0000001fff027819 */ /* 0x008fc60000011415 */
[----:B------:R0:W-:Y:S04]  /*36f80*/  STL [R1+0x134], R0 ;  /* 0x0001340001007387 */ /* 0x0001e80000100800 */
[----:B------:R3:W-:Y:S04]  /*36f90*/  STL [R1+0x130], R2 ;  /* 0x0001300201007387 */ /* 0x0007e80000100800 */
[----:B------:R4:W-:Y:S01]  /*36fa0*/  STL [R1+0x12c], R3 ;  /* 0x00012c0301007387 */ /* 0x0009e20000100800 */
[----:B0-----:R-:W-:Y:S02]  /*36fb0*/  SHF.R.S32.HI R0, RZ, 0x1f, R12 ;  /* 0x0000001fff007819 */ /* 0x001fe4000001140c */
[----:B---3--:R-:W-:-:S03]  /*36fc0*/  SHF.R.S32.HI R2, RZ, 0x1f, R8 ;  /* 0x0000001fff027819 */ /* 0x008fc60000011408 */
[----:B------:R0:W-:Y:S01]  /*36fd0*/  STL [R1+0x128], R0 ;  /* 0x0001280001007387 */ /* 0x0001e20000100800 */
[----:B----4-:R-:W-:-:S03]  /*36fe0*/  SHF.R.S32.HI R3, RZ, 0x1f, R11 ;  /* 0x0000001fff037819 */ /* 0x010fc6000001140b */
        /* <DEDUP_REMOVED lines=10> */
[----:B------:R-:W-:Y:S01]  /*37090*/  STL [R1+0x110], R0 ;  /* 0x0001100001007387 */ /* 0x000fe20000100800 */
[----:B----4-:R-:W-:-:S03]  /*370a0*/  SHF.R.S32.HI R3, RZ, 0x1f, R16 ;  /* 0x0000001fff037819 */ /* 0x010fc60000011410 */
[----:B------:R0:W-:Y:S04]  /*370b0*/  STL [R1+0x10c], R2 ;  /* 0x00010c0201007387 */ /* 0x0001e80000100800 */
[----:B------:R-:W-:Y:S01]  /*370c0*/  STL [R1+0x108], R3 ;  /* 0x0001080301007387 */ /* 0x000fe20000100800 */
[----:B0-----:R-:W-:-:S03]  /*370d0*/  SHF.R.S32.HI R2, RZ, 0x1f, R25 ;  /* 0x0000001fff027819 */ /* 0x001fc60000011419 */
[----:B------:R-:W3:Y:S01]  /*370e0*/  LDL R25, [R1+0x18c] ;  /* 0x00018c0001197983 */ /* 0x000ee20000100800 */
[----:B------:R-:W-:-:S05]  /*370f0*/  SHF.R.S32.HI R0, RZ, 0x1f, R14 ;  /* 0x0000001fff007819 */ /* 0x000fca000001140e */
[----:B------:R0:W-:Y:S04]  /*37100*/  STL [R1+0x104], R0 ;  /* 0x0001040001007387 */ /* 0x0001e80000100800 */
[----:B------:R4:W-:Y:S04]  /*37110*/  STL [R1+0x100], R2 ;  /* 0x0001000201007387 */ /* 0x0009e80000100800 */
[----:B------:R-:W5:Y:S01]  /*37120*/  LDL R4, [R1+0x188] ;  /* 0x0001880001047983 */ /* 0x000f620000100800 */
[----:B0-----:R-:W-:-:S03]  /*37130*/  SHF.R.S32.HI R0, RZ, 0x1f, R13 ;  /* 0x0000001fff007819 */ /* 0x001fc6000001140d */
[----:B------:R-:W5:Y:S04]  /*37140*/  LDL R13, [R1+0x184] ;  /* 0x00018400010d7983 */ /* 0x000f680000100800 */
[----:B------:R0:W-:Y:S04]  /*37150*/  STL [R1+0xfc], R0 ;  /* 0x0000fc0001007387 */ /* 0x0001e80000100800 */
[----:B----4-:R-:W4:Y:S04]  /*37160*/  LDL R2, [R1+0x180] ;  /* 0x0001800001027983 */ /* 0x010f280000100800 */
[----:B------:R-:W4:Y:S01]  /*37170*/  LDL R5, [R1+0x17c] ;  /* 0x00017c0001057983 */ /* 0x000f220000100800 */
[----:B0-----:R-:W-:-:S05]  /*37180*/  SHF.R.S32.HI R0, RZ, 0x1f, R7 ;  /* 0x0000001fff007819 */ /* 0x001fca0000011407 */
[----:B------:R0:W-:Y:S04]  /*37190*/  STL [R1+0xf8], R0 ;  /* 0x0000f80001007387 */ /* 0x0001e80000100800 */
[----:B------:R-:W4:Y:S04]  /*371a0*/  LDL R6, [R1+0x178] ;  /* 0x0001780001067983 */ /* 0x000f280000100800 */
[----:B------:R-:W4:Y:S04]  /*371b0*/  LDL R17, [R1+0x170] ;  /* 0x0001700001117983 */ /* 0x000f280000100800 */
[----:B0-----:R-:W4:Y:S04]  /*371c0*/  LDL R0, [R1+0x174] ;  /* 0x0001740001007983 */ /* 0x001f280000100800 */
        /* <DEDUP_REMOVED lines=8> */
[----:B--2---:R-:W-:-:S05]  /*37250*/  SHF.R.S32.HI R8, RZ, 0x1f, R29 ;  /* 0x0000001fff087819 */ /* 0x004fca000001141d */
[----:B------:R0:W-:Y:S04]  /*37260*/  STL [R1+0xf4], R8 ;  /* 0x0000f40801007387 */ /* 0x0001e80000100800 */
[----:B------:R-:W2:Y:S04]  /*37270*/  LDL R10, [R1+0x584] ;  /* 0x00058400010a7983 */ /* 0x000ea80000100800 */
[----:B------:R-:W2:Y:S04]  /*37280*/  LDL R12, [R1+0x58c] ;  /* 0x00058c00010c7983 */ /* 0x000ea80000100800 */
[----:B0-----:R-:W2:Y:S04]  /*37290*/  LDL R8, [R1+0x594] ;  /* 0x0005940001087983 */ /* 0x001ea80000100800 */
[----:B------:R-:W2:Y:S04]  /*372a0*/  LDL R11, [R1+0x59c] ;  /* 0x00059c00010b7983 */ /* 0x000ea80000100800 */
[----:B------:R-:W2:Y:S04]  /*372b0*/  LDL R23, [R1+0x860] ;  /* 0x0008600001177983 */ /* 0x000ea80000100800 */
[----:B------:R-:W2:Y:S04]  /*372c0*/  LDL R15, [R1+0x85c] ;  /* 0x00085c00010f7983 */ /* 0x000ea80000100800 */
[----:B------:R-:W2:Y:S04]  /*372d0*/  LDL R19, [R1+0x858] ;  /* 0x0008580001137983 */ /* 0x000ea80000100800 */
[----:B------:R-:W2:Y:S04]  /*372e0*/  LDL R22, [R1+0x854] ;  /* 0x0008540001167983 */ /* 0x000ea80000100800 */
[----:B------:R-:W2:Y:S04]  /*372f0*/  LDL R20, [R1+0x850] ;  /* 0x0008500001147983 */ /* 0x000ea80000100800 */
[----:B------:R-:W2:Y:S04]  /*37300*/  LDL R16, [R1+0x84c] ;  /* 0x00084c0001107983 */ /* 0x000ea80000100800 */
[----:B------:R-:W2:Y:S04]  /*37310*/  LDL R14, [R1+0x848] ;  /* 0x00084800010e7983 */ /* 0x000ea80000100800 */
[----:B------:R-:W2:Y:S01]  /*37320*/  LDL R29, [R1+0x844] ;  /* 0x00084400011d7983 */ /* 0x000ea20000100800 */
[----:B---3--:R-:W-:-:S05]  /*37330*/  SHF.R.S32.HI R25, RZ, 0x1f, R25 ;  /* 0x0000001fff197819 */ /* 0x008fca0000011419 */
[----:B------:R0:W-:Y:S04]  /*37340*/  STL [R1+0xf0], R25 ;  /* 0x0000f01901007387 */ /* 0x0001e80000100800 */
[----:B0-----:R-:W3:Y:S01]  /*37350*/  LDL R25, [R1+0x840] ;  /* 0x0008400001197983 */ /* 0x001ee20000100800 */
[----:B-----5:R-:W-:-:S05]  /*37360*/  SHF.R.S32.HI R4, RZ, 0x1f, R4 ;  /* 0x0000001fff047819 */ /* 0x020fca0000011404 */
[----:B------:R0:W-:Y:S02]  /*37370*/  STL [R1+0xec], R4 ;  /* 0x0000ec0401007387 */ /* 0x0001e40000100800 */
[----:B0-----:R-:W-:Y:S02]  /*37380*/  SHF.R.S32.HI R4, RZ, 0x1f, R13 ;  /* 0x0000001fff047819 */ /* 0x001fe4000001140d */
[----:B------:R-:W5:Y:S04]  /*37390*/  LDL R13, [R1+0x83c] ;  /* 0x00083c00010d7983 */ /* 0x000f680000100800 */
[----:B------:R4:W-:Y:S02]  /*373a0*/  STL [R1+0xe8], R4 ;  /* 0x0000e80401007387 */ /* 0x0009e40000100800 */
[----:B----4-:R-:W-:-:S02]  /*373b0*/  SHF.R.S32.HI R4, RZ, 0x1f, R2 ;  /* 0x0000001fff047819 */ /* 0x010fc40000011402 */
[----:B------:R-:W-:-:S03]  /*373c0*/  SHF.R.S32.HI R2, RZ, 0x1f, R5 ;  /* 0x0000001fff027819 */ /* 0x000fc60000011405 */
[----:B------:R0:W-:Y:S01]  /*373d0*/  STL [R1+0xe4], R4 ;  /* 0x0000e40401007387 */ /* 0x0001e20000100800 */
[----:B------:R-:W-:-:S03]  /*373e0*/  SHF.R.S32.HI R0, RZ, 0x1f, R0 ;  /* 0x0000001fff007819 */ /* 0x000fc60000011400 */
[----:B------:R4:W-:Y:S01]  /*373f0*/  STL [R1+0xe0], R2 ;  /* 0x0000e00201007387 */ /* 0x0009e20000100800 */
[----:B------:R-:W-:Y:S02]  /*37400*/  SHF.R.S32.HI R3, RZ, 0x1f, R3 ;  /* 0x0000001fff037819 */ /* 0x000fe40000011403 */
[----:B0-----:R-:W-:Y:S02]  /*37410*/  SHF.R.S32.HI R4, RZ, 0x1f, R6 ;  /* 0x0000001fff047819 */ /* 0x001fe40000011406 */
[----:B----4-:R-:W-:-:S03]  /*37420*/  SHF.R.S32.HI R2, RZ, 0x1f, R17 ;  /* 0x0000001fff027819 */ /* 0x010fc60000011411 */
[----:B------:R-:W-:Y:S04]  /*37430*/  STL [R1+0xdc], R4 ;  /* 0x0000dc0401007387 */ /* 0x000fe80000100800 */
[----:B------:R0:W-:Y:S04]  /*37440*/  STL [R1+0xd8], R0 ;  /* 0x0000d80001007387 */ /* 0x0001e80000100800 */
[----:B------:R4:W-:Y:S01]  /*37450*/  STL [R1+0xd4], R2 ;  /* 0x0000d40201007387 */ /* 0x0009e20000100800 */
[----:B0-----:R-:W-:-:S03]  /*37460*/  SHF.R.S32.HI R0, RZ, 0x1f, R24 ;  /* 0x0000001fff007819 */ /* 0x001fc60000011418 */
[----:B------:R0:W-:Y:S01]  /*37470*/  STL [R1+0xd0], R3 ;  /* 0x0000d00301007387 */ /* 0x0001e20000100800 */
[----:B----4-:R-:W-:-:S03]  /*37480*/  SHF.R.S32.HI R2, RZ, 0x1f, R26 ;  /* 0x0000001fff027819 */ /* 0x010fc6000001141a */
[----:B------:R4:W-:Y:S04]  /*37490*/  STL [R1+0xcc], R0 ;  /* 0x0000cc0001007387 */ /* 0x0009e80000100800 */
[----:B------:R1:W-:Y:S01]  /*374a0*/  STL [R1+0xc8], R2 ;  /* 0x0000c80201007387 */ /* 0x0003e20000100800 */
[----:B0-----:R-:W-:Y:S02]  /*374b0*/  SHF.R.S32.HI R3, RZ, 0x1f, R9 ;  /* 0x0000001fff037819 */ /* 0x001fe40000011409 */
[----:B----4-:R-:W-:-:S03]  /*374c0*/  SHF.R.S32.HI R0, RZ, 0x1f, R18 ;  /* 0x0000001fff007819 */ /* 0x010fc60000011412 */
[----:B------:R-:W-:Y:S01]  /*374d0*/  STL [R1+0xc4], R3 ;  /* 0x0000c40301007387 */ /* 0x000fe20000100800 */
[----:B-1----:R-:W-:-:S03]  /*374e0*/  SHF.R.S32.HI R2, RZ, 0x1f, R7 ;  /* 0x0000001fff027819 */ /* 0x002fc60000011407 */
[----:B------:R-:W4:Y:S04]  /*374f0*/  LDL R7, [R1+0x838] ;  /* 0x0008380001077983 */ /* 0x000f280000100800 */
[----:B------:R0:W-:Y:S04]  /*37500*/  STL [R1+0xc0], R0 ;  /* 0x0000c00001007387 */ /* 0x0001e80000100800 */
[----:B------:R1:W-:Y:S01]  /*37510*/  STL [R1+0xbc], R2 ;  /* 0x0000bc0201007387 */ /* 0x0003e20000100800 */
[----:B0-----:R-:W-:Y:S02]  /*37520*/  SHF.R.S32.HI R0, RZ, 0x1f, R27 ;  /* 0x0000001fff007819 */ /* 0x001fe4000001141b */
[----:B-1----:R-:W-:-:S03]  /*37530*/  SHF.R.S32.HI R2, RZ, 0x1f, R21 ;  /* 0x0000001fff027819 */ /* 0x002fc60000011415 */
[----:B------:R0:W-:Y:S04]  /*37540*/  STL [R1+0xb8], R0 ;  /* 0x0000b80001007387 */ /* 0x0001e80000100800 */
[----:B------:R1:W-:Y:S01]  /*37550*/  STL [R1+0xb4], R2 ;  /* 0x0000b40201007387 */ /* 0x0003e20000100800 */
[----:B--2---:R-:W-:Y:S02]  /*37560*/  SHF.R.S32.HI R3, RZ, 0x1f, R10 ;  /* 0x0000001fff037819 */ /* 0x004fe4000001140a */
[----:B0-----:R-:W-:-:S03]  /*37570*/  SHF.R.S32.HI R0, RZ, 0x1f, R12 ;  /* 0x0000001fff007819 */ /* 0x001fc6000001140c */
[----:B------:R0:W-:Y:S01]  /*37580*/  STL [R1+0xb0], R3 ;  /* 0x0000b00301007387 */ /* 0x0001e20000100800 */
[----:B-1----:R-:W-:-:S03]  /*37590*/  SHF.R.S32.HI R2, RZ, 0x1f, R8 ;  /* 0x0000001fff027819 */ /* 0x002fc60000011408 */
[----:B------:R1:W-:Y:S04]  /*375a0*/  STL [R1+0xa4], R0 ;  /* 0x0000a40001007387 */ /* 0x0003e80000100800 */
[----:B------:R2:W-:Y:S01]  /*375b0*/  STL [R1+0xa0], R2 ;  /* 0x0000a00201007387 */ /* 0x0005e20000100800 */
[----:B0-----:R-:W-:Y:S02]  /*375c0*/  SHF.R.S32.HI R3, RZ, 0x1f, R11 ;  /* 0x0000001fff037819 */ /* 0x001fe4000001140b */
[----:B-1----:R-:W-:-:S03]  /*375d0*/  SHF.R.S32.HI R0, RZ, 0x1f, R23 ;  /* 0x0000001fff007819 */ /* 0x002fc60000011417 */
[----:B------:R0:W-:Y:S01]  /*375e0*/  STL [R1+0x9c], R3 ;  /* 0x00009c0301007387 */ /* 0x0001e20000100800 */
[----:B--2---:R-:W-:-:S03]  /*375f0*/  SHF.R.S32.HI R2, RZ, 0x1f, R15 ;  /* 0x0000001fff027819 */ /* 0x004fc6000001140f */
        /* <DEDUP_REMOVED lines=10> */
[----:B------:R-:W-:Y:S01]  /*376a0*/  STL [R1+0x84], R3 ;  /* 0x0000840301007387 */ /* 0x000fe20000100800 */
[----:B--2---:R-:W-:-:S03]  /*376b0*/  SHF.R.S32.HI R2, RZ, 0x1f, R29 ;  /* 0x0000001fff027819 */ /* 0x004fc6000001141d */
[----:B------:R-:W2:Y:S04]  /*376c0*/  LDL R29, [R1+0x834] ;  /* 0x00083400011d7983 */ /* 0x000ea80000100800 */
[----:B------:R3:W-:Y:S04]  /*376d0*/  STL [R1+0x80], R0 ;  /* 0x0000800001007387 */ /* 0x0007e80000100800 */
[----:B------:R0:W-:Y:S04]  /*376e0*/  STL [R1+0x7c], R2 ;  /* 0x00007c0201007387 */ /* 0x0001e80000100800 */
[----:B------:R-:W2:Y:S01]  /*376f0*/  LDL R4, [R1+0x830] ;  /* 0x0008300001047983 */ /* 0x000ea20000100800 */
[----:B---3--:R-:W-:-:S03]  /*37700*/  SHF.R.S32.HI R0, RZ, 0x1f, R25 ;  /* 0x0000001fff007819 */ /* 0x008fc60000011419 */
[----:B------:R-:W3:Y:S04]  /*37710*/  LDL R25, [R1+0x82c] ;  /* 0x00082c0001197983 */ /* 0x000ee80000100800 */
[----:B------:R5:W-:Y:S04]  /*37720*/  STL [R1+0x78], R0 ;  /* 0x0000780001007387 */ /* 0x000be80000100800 */
[----:B0-----:R-:W3:Y:S04]  /*37730*/  LDL R2, [R1+0x828] ;  /* 0x0008280001027983 */ /* 0x001ee80000100800 */
[----:B------:R-:W3:Y:S01]  /*37740*/  LDL R5, [R1+0x824] ;  /* 0x0008240001057983 */ /* 0x000ee20000100800 */
[----:B-----5:R-:W-:-:S05]  /*37750*/  SHF.R.S32.HI R0, RZ, 0x1f, R13 ;  /* 0x0000001fff007819 */ /* 0x020fca000001140d */
[----:B------:R0:W-:Y:S04]  /*37760*/  STL [R1+0x74], R0 ;  /* 0x0000740001007387 */ /* 0x0001e80000100800 */
[----:B------:R-:W5:Y:S04]  /*37770*/  LDL R6, [R1+0x820] ;  /* 0x0008200001067983 */ /* 0x000f680000100800 */
[----:B------:R-:W5:Y:S04]  /*37780*/  LDL R17, [R1+0x818] ;  /* 0x0008180001117983 */ /* 0x000f680000100800 */
[----:B0-----:R-:W5:Y:S04]  /*37790*/  LDL R0, [R1+0x81c] ;  /* 0x00081c0001007983 */ /* 0x001f680000100800 */
[----:B------:R-:W5:Y:S04]  /*377a0*/  LDL R3, [R1+0x814] ;  /* 0x0008140001037983 */ /* 0x000f680000100800 */
[----:B------:R-:W5:Y:S04]  /*377b0*/  LDL R24, [R1+0x810] ;  /* 0x0008100001187983 */ /* 0x000f680000100800 */
[----:B------:R-:W5:Y:S04]  /*377c0*/  LDL R26, [R1+0x80c] ;  /* 0x00080c00011a7983 */ /* 0x000f680000100800 */
[----:B------:R-:W5:Y:S04]  /*377d0*/  LDL R9, [R1+0x808] ;  /* 0x0008080001097983 */ /* 0x000f680000100800 */
[----:B------:R-:W5:Y:S04]  /*377e0*/  LDL R18, [R1+0x804] ;  /* 0x0008040001127983 */ /* 0x000f680000100800 */
[----:B------:R-:W5:Y:S04]  /*377f0*/  LDL R16, [R1+0x800] ;  /* 0x0008000001107983 */ /* 0x000f680000100800 */
[----:B------:R-:W5:Y:S04]  /*37800*/  LDL R27, [R1+0x7fc] ;  /* 0x0007fc00011b7983 */ /* 0x000f680000100800 */
[----:B------:R-:W5:Y:S01]  /*37810*/  LDL R21, [R1+0x7f8] ;  /* 0x0007f80001157983 */ /* 0x000f620000100800 */
[----:B----4-:R-:W-:-:S05]  /*37820*/  SHF.R.S32.HI R7, RZ, 0x1f, R7 ;  /* 0x0000001fff077819 */ /* 0x010fca0000011407 */
        /* <DEDUP_REMOVED lines=12> */
[----:B0-----:R-:W4:Y:S01]  /*378f0*/  LDL R7, [R1+0x7c8] ;  /* 0x0007c80001077983 */ /* 0x001f220000100800 */
[----:B--2---:R-:W-:-:S05]  /*37900*/  SHF.R.S32.HI R29, RZ, 0x1f, R29 ;  /* 0x0000001fff1d7819 */ /* 0x004fca000001141d */
[----:B------:R0:W-:Y:S01]  /*37910*/  STL [R1+0x6c], R29 ;  /* 0x00006c1d01007387 */ /* 0x0001e20000100800 */
[----:B------:R-:W-:-:S03]  /*37920*/  SHF.R.S32.HI R4, RZ, 0x1f, R4 ;  /* 0x0000001fff047819 */ /* 0x000fc60000011404 */
[----:B0-----:R-:W2:Y:S04]  /*37930*/  LDL R29, [R1+0x7c4] ;  /* 0x0007c400011d7983 */ /* 0x001ea80000100800 */
[----:B------:R3:W-:Y:S02]  /*37940*/  STL [R1+0x68], R4 ;  /* 0x0000680401007387 */ /* 0x0007e40000100800 */
[----:B---3--:R-:W-:Y:S02]  /*37950*/  SHF.R.S32.HI R4, RZ, 0x1f, R25 ;  /* 0x0000001fff047819 */ /* 0x008fe40000011419 */
[----:B------:R-:W3:Y:S01]  /*37960*/  LDL R25, [R1+0x7c0] ;  /* 0x0007c00001197983 */ /* 0x000ee20000100800 */
[----:B------:R-:W-:-:S03]  /*37970*/  SHF.R.S32.HI R2, RZ, 0x1f, R2 ;  /* 0x0000001fff027819 */ /* 0x000fc60000011402 */
[----:B------:R5:W-:Y:S01]  /*37980*/  STL [R1+0x64], R4 ;  /* 0x0000640401007387 */ /* 0x000be20000100800 */
[----:B------:R-:W-:-:S03]  /*37990*/  SHF.R.S32.HI R5, RZ, 0x1f, R5 ;  /* 0x0000001fff057819 */ /* 0x000fc60000011405 */
[----:B------:R0:W-:Y:S04]  /*379a0*/  STL [R1+0x60], R2 ;  /* 0x0000600201007387 */ /* 0x0001e80000100800 */
[----:B------:R-:W-:Y:S01]  /*379b0*/  STL [R1+0x5c], R5 ;  /* 0x00005c0501007387 */ /* 0x000fe20000100800 */
[----:B-----5:R-:W-:Y:S02]  /*379c0*/  SHF.R.S32.HI R4, RZ, 0x1f, R6 ;  /* 0x0000001fff047819 */ /* 0x020fe40000011406 */
[----:B0-----:R-:W-:Y:S02]  /*379d0*/  SHF.R.S32.HI R2, RZ, 0x1f, R0 ;  /* 0x0000001fff027819 */ /* 0x001fe40000011400 */
[----:B------:R-:W-:Y:S01]  /*379e0*/  SHF.R.S32.HI R0, RZ, 0x1f, R17 ;  /* 0x0000001fff007819 */ /* 0x000fe20000011411 */
[----:B------:R-:W-:Y:S01]  /*379f0*/  STL [R1+0x58], R4 ;  /* 0x0000580401007387 */ /* 0x000fe20000100800 */
[----:B------:R-:W-:-:S03]  /*37a00*/  SHF.R.S32.HI R3, RZ, 0x1f, R3 ;  /* 0x0000001fff037819 */ /* 0x000fc60000011403 */
[----:B------:R0:W-:Y:S04]  /*37a10*/  STL [R1+0x54], R2 ;  /* 0x0000540201007387 */ /* 0x0001e80000100800 */
[----:B------:R1:W-:Y:S01]  /*37a20*/  STL [R1+0x50], R0 ;  /* 0x0000500001007387 */ /* 0x0003e20000100800 */
[----:B0-----:R-:W-:-:S03]  /*37a30*/  SHF.R.S32.HI R2, RZ, 0x1f, R24 ;  /* 0x0000001fff027819 */ /* 0x001fc60000011418 */
[----:B------:R0:W-:Y:S01]  /*37a40*/  STL [R1+0x4c], R3 ;  /* 0x00004c0301007387 */ /* 0x0001e20000100800 */
[----:B-1----:R-:W-:-:S03]  /*37a50*/  SHF.R.S32.HI R0, RZ, 0x1f, R26 ;  /* 0x0000001fff007819 */ /* 0x002fc6000001141a */
[----:B------:R1:W-:Y:S04]  /*37a60*/  STL [R1+0x48], R2 ;  /* 0x0000480201007387 */ /* 0x0003e80000100800 */
[----:B------:R5:W-:Y:S01]  /*37a70*/  STL [R1+0x44], R0 ;  /* 0x0000440001007387 */ /* 0x000be20000100800 */
[----:B0-----:R-:W-:Y:S02]  /*37a80*/  SHF.R.S32.HI R3, RZ, 0x1f, R9 ;  /* 0x0000001fff037819 */ /* 0x001fe40000011409 */
[----:B-1----:R-:W-:-:S03]  /*37a90*/  SHF.R.S32.HI R2, RZ, 0x1f, R18 ;  /* 0x0000001fff027819 */ /* 0x002fc60000011412 */
[----:B------:R-:W-:Y:S01]  /*37aa0*/  STL [R1+0x40], R3 ;  /* 0x0000400301007387 */ /* 0x000fe20000100800 */
[----:B-----5:R-:W-:-:S03]  /*37ab0*/  SHF.R.S32.HI R0, RZ, 0x1f, R16 ;  /* 0x0000001fff007819 */ /* 0x020fc60000011410 */
[----:B------:R-:W5:Y:S04]  /*37ac0*/  LDL R16, [R1+0x7b4] ;  /* 0x0007b40001107983 */ /* 0x000f680000100800 */
[----:B------:R0:W-:Y:S04]  /*37ad0*/  STL [R1+0x3c], R2 ;  /* 0x00003c0201007387 */ /* 0x0001e80000100800 */
[----:B------:R1:W-:Y:S01]  /*37ae0*/  STL [R1+0x38], R0 ;  /* 0x0000380001007387 */ /* 0x0003e20000100800 */
[----:B0-----:R-:W-:Y:S02]  /*37af0*/  SHF.R.S32.HI R2, RZ, 0x1f, R27 ;  /* 0x0000001fff027819 */ /* 0x001fe4000001141b */
[----:B-1----:R-:W-:-:S03]  /*37b00*/  SHF.R.S32.HI R0, RZ, 0x1f, R21 ;  /* 0x0000001fff007819 */ /* 0x002fc60000011415 */
[----:B------:R0:W-:Y:S01]  /*37b10*/  STL [R1+0x34], R2 ;  /* 0x0000340201007387 */ /* 0x0001e20000100800 */
[----:B----4-:R-:W-:-:S03]  /*37b20*/  SHF.R.S32.HI R3, RZ, 0x1f, R10 ;  /* 0x0000001fff037819 */ /* 0x010fc6000001140a */
[----:B------:R1:W-:Y:S01]  /*37b30*/  STL [R1+0x30], R0 ;  /* 0x0000300001007387 */ /* 0x0003e20000100800 */
[----:B0-----:R-:W-:-:S03]  /*37b40*/  SHF.R.S32.HI R2, RZ, 0x1f, R12 ;  /* 0x0000001fff027819 */ /* 0x001fc6000001140c */
[----:B------:R0:W-:Y:S01]  /*37b50*/  STL [R1+0x2c], R3 ;  /* 0x00002c0301007387 */ /* 0x0001e20000100800 */
[----:B-1----:R-:W-:-:S03]  /*37b60*/  SHF.R.S32.HI R0, RZ, 0x1f, R8 ;  /* 0x0000001fff007819 */ /* 0x002fc60000011408 */
        /* <DEDUP_REMOVED lines=16> */
[----:B------:R-:W-:Y:S04]  /*37c70*/  STL [R1+0x8], R3 ;  /* 0x0000080301007387 */ /* 0x000fe80000100800 */
[----:B------:R-:W4:Y:S01]  /*37c80*/  LDL R22, [R1+0x7a8] ;  /* 0x0007a80001167983 */ /* 0x000f220000100800 */
[----:B0-----:R-:W-:-:S03]  /*37c90*/  SHF.R.S32.HI R0, RZ, 0x1f, R7 ;  /* 0x0000001fff007819 */ /* 0x001fc60000011407 */
[----:B------:R-:W-:Y:S04]  /*37ca0*/  STL [R1+0x4], R2 ;  /* 0x0000040201007387 */ /* 0x000fe80000100800 */
[----:B------:R-:W-:Y:S04]  /*37cb0*/  STL [R1], R0 ;  /* 0x0000000001007387 */ /* 0x000fe80000100800 */
[----:B------:R-:W4:Y:S01]  /*37cc0*/  LDL R13, [R1+0x7a4] ;  /* 0x0007a400010d7983 */ /* 0x000f220000100800 */
[----:B--2---:R-:W-:-:S05]  /*37cd0*/  SHF.R.S32.HI R29, RZ, 0x1f, R29 ;  /* 0x0000001fff1d7819 */ /* 0x004fca000001141d */
[----:B------:R-:W-:Y:S04]  /*37ce0*/  STL [R1+0x73f4], R29 ;  /* 0x0073f41d01007387 */ /* 0x000fe80000100800 */
[----:B------:R-:W2:Y:S01]  /*37cf0*/  LDL R14, [R1+0x79c] ;  /* 0x00079c00010e7983 */ /* 0x000ea20000100800 */
[----:B---3--:R-:W-:-:S03]  /*37d00*/  SHF.R.S32.HI R5, RZ, 0x1f, R25 ;  /* 0x0000001fff057819 */ /* 0x008fc60000011419 */
[----:B------:R-:W3:Y:S04]  /*37d10*/  LDL R25, [R1+0x798] ;  /* 0x0007980001197983 */ /* 0x000ee80000100800 */
[----:B------:R0:W-:Y:S04]  /*37d20*/  STL [R1+0x73f0], R5 ;  /* 0x0073f00501007387 */ /* 0x0001e80000100800 */
[----:B0-----:R-:W2:Y:S02]  /*37d30*/  LDL.LU R5, [R1+0x7bc] ;  /* 0x0007bc0001057983 */ /* 0x001ea40000300800 */
[----:B--2---:R-:W-:-:S02]  /*37d40*/  SHF.R.S32.HI R6, RZ, 0x1f, R5 ;  /* 0x0000001fff067819 */ /* 0x004fc40000011405 */
[----:B------:R-:W-:Y:S04]  /*37d50*/  STL [R1+0x73fc], R5 ;  /* 0x0073fc0501007387 */ /* 0x000fe80000100800 */
[----:B------:R0:W-:Y:S04]  /*37d60*/  STL [R1+0x73ec], R6 ;  /* 0x0073ec0601007387 */ /* 0x0001e80000100800 */
[----:B0-----:R-:W2:Y:S01]  /*37d70*/  LDL.LU R6, [R1+0x7b8] ;  /* 0x0007b80001067983 */ /* 0x001ea20000300800 */
[----:B-----5:R-:W-:Y:S02]  /*37d80*/  SHF.R.S32.HI R8, RZ, 0x1f, R16 ;  /* 0x0000001fff087819 */ /* 0x020fe40000011410 */
[----:B--2---:R-:W-:-:S05]  /*37d90*/  SHF.R.S32.HI R7, RZ, 0x1f, R6 ;  /* 0x0000001fff077819 */ /* 0x004fca0000011406 */
[----:B------:R-:W-:Y:S04]  /*37da0*/  STL [R1+0x7400], R7 ;  /* 0x0074000701007387 */ /* 0x000fe80000100800 */
[----:B------:R-:W-:Y:S04]  /*37db0*/  STL [R1+0x73f8], R6 ;  /* 0x0073f80601007387 */ /* 0x000fe80000100800 */
[----:B------:R-:W2:Y:S04]  /*37dc0*/  LDL R16, [R1+0x794] ;  /* 0x0007940001107983 */ /* 0x000ea80000100800 */
[----:B------:R-:W5:Y:S04]  /*37dd0*/  LDL R27, [R1+0x790] ;  /* 0x00079000011b7983 */ /* 0x000f680000100800 */
[----:B------:R-:W2:Y:S04]  /*37de0*/  LDL R18, [R1+0x78c] ;  /* 0x00078c0001127983 */ /* 0x000ea80000100800 */
[----:B------:R-:W2:Y:S04]  /*37df0*/  LDL R19, [R1+0x788] ;  /* 0x0007880001137983 */ /* 0x000ea80000100800 */
[----:B------:R-:W2:Y:S04]  /*37e00*/  LDL R20, [R1+0x784] ;  /* 0x0007840001147983 */ /* 0x000ea80000100800 */
[----:B------:R0:W-:Y:S04]  /*37e10*/  STL [R1+0x73e8], R8 ;  /* 0x0073e80801007387 */ /* 0x0001e80000100800 */
[----:B0-----:R-:W2:Y:S02]  /*37e20*/  LDL.LU R8, [R1+0x7b0] ;  /* 0x0007b00001087983 */ /* 0x001ea40000300800 */
[----:B--2---:R-:W-:-:S02]  /*37e30*/  SHF.R.S32.HI R9, RZ, 0x1f, R8 ;  /* 0x0000001fff097819 */ /* 0x004fc40000011408 */
[----:B------:R-:W-:Y:S04]  /*37e40*/  STL [R1+0x7404], R8 ;  /* 0x0074040801007387 */ /* 0x000fe80000100800 */
[----:B------:R0:W-:Y:S04]  /*37e50*/  STL [R1+0x73e4], R9 ;  /* 0x0073e40901007387 */ /* 0x0001e80000100800 */
[----:B0-----:R-:W2:Y:S01]  /*37e60*/  LDL.LU R9, [R1+0x7ac] ;  /* 0x0007ac0001097983 */ /* 0x001ea20000300800 */
[----:B----4-:R-:W-:Y:S02]  /*37e70*/  SHF.R.S32.HI R11, RZ, 0x1f, R22 ;  /* 0x0000001fff0b7819 */ /* 0x010fe40000011416 */
[----:B------:R-:W-:-:S02]  /*37e80*/  SHF.R.S32.HI R12, RZ, 0x1f, R13 ;  /* 0x0000001fff0c7819 */ /* 0x000fc4000001140d */
[----:B--2---:R-:W-:-:S05]  /*37e90*/  SHF.R.S32.HI R10, RZ, 0x1f, R9 ;  /* 0x0000001fff0a7819 */ /* 0x004fca0000011409 */
[----:B------:R-:W-:Y:S04]  /*37ea0*/  STL [R1+0x740c], R10 ;  /* 0x00740c0a01007387 */ /* 0x000fe80000100800 */
[----:B------:R-:W-:Y:S04]  /*37eb0*/  STL [R1+0x7408], R9 ;  /* 0x0074080901007387 */ /* 0x000fe80000100800 */
[----:B------:R-:W2:Y:S04]  /*37ec0*/  LDL R21, [R1+0x780] ;  /* 0x0007800001157983 */ /* 0x000ea80000100800 */
[----:B------:R-:W-:Y:S04]  /*37ed0*/  STL [R1+0x7410], R11 ;  /* 0x0074100b01007387 */ /* 0x000fe80000100800 */
[----:B------:R-:W4:Y:S04]  /*37ee0*/  LDL R22, [R1+0x77c] ;  /* 0x00077c0001167983 */ /* 0x000f280000100800 */
[----:B------:R0:W-:Y:S04]  /*37ef0*/  STL [R1+0x73e0], R12 ;  /* 0x0073e00c01007387 */ /* 0x0001e80000100800 */
[----:B0-----:R-:W2:Y:S01]  /*37f00*/  LDL.LU R12, [R1+0x7a0] ;  /* 0x0007a000010c7983 */ /* 0x001ea20000300800 */
[----:B------:R-:W-:-:S02]  /*37f10*/  SHF.R.S32.HI R14, RZ, 0x1f, R14 ;  /* 0x0000001fff0e7819 */ /* 0x000fc4000001140e */
[----:B---3--:R-:W-:Y:S02]  /*37f20*/  SHF.R.S32.HI R15, RZ, 0x1f, R25 ;  /* 0x0000001fff0f7819 */ /* 0x008fe40000011419 */
[----:B------:R-:W-:Y:S02]  /*37f30*/  SHF.R.S32.HI R16, RZ, 0x1f, R16 ;  /* 0x0000001fff107819 */ /* 0x000fe40000011410 */
[----:B-----5:R-:W-:Y:S02]  /*37f40*/  SHF.R.S32.HI R17, RZ, 0x1f, R27 ;  /* 0x0000001fff117819 */ /* 0x020fe4000001141b */
[----:B------:R-:W-:Y:S02]  /*37f50*/  SHF.R.S32.HI R18, RZ, 0x1f, R18 ;  /* 0x0000001fff127819 */ /* 0x000fe40000011412 */
[----:B------:R-:W-:Y:S02]  /*37f60*/  SHF.R.S32.HI R19, RZ, 0x1f, R19 ;  /* 0x0000001fff137819 */ /* 0x000fe40000011413 */
[----:B------:R-:W-:-:S02]  /*37f70*/  SHF.R.S32.HI R20, RZ, 0x1f, R20 ;  /* 0x0000001fff147819 */ /* 0x000fc40000011414 */
[----:B--2---:R-:W-:-:S05]  /*37f80*/  SHF.R.S32.HI R13, RZ, 0x1f, R12 ;  /* 0x0000001fff0d7819 */ /* 0x004fca000001140c */
[----:B------:R-:W-:Y:S04]  /*37f90*/  STL [R1+0x7418], R13 ;  /* 0x0074180d01007387 */ /* 0x000fe80000100800 */
[----:B------:R-:W-:Y:S04]  /*37fa0*/  STL [R1+0x7414], R12 ;  /* 0x0074140c01007387 */ /* 0x000fe80000100800 */
[----:B------:R-:W2:Y:S04]  /*37fb0*/  LDL R23, [R1+0x778] ;  /* 0x0007780001177983 */ /* 0x000ea80000100800 */
[----:B------:R-:W-:Y:S04]  /*37fc0*/  STL [R1+0x741c], R14 ;  /* 0x00741c0e01007387 */ /* 0x000fe80000100800 */
[----:B------:R-:W3:Y:S04]  /*37fd0*/  LDL R24, [R1+0x774] ;  /* 0x0007740001187983 */ /* 0x000ee80000100800 */
[----:B------:R-:W5:Y:S04]  /*37fe0*/  LDL R25, [R1+0x770] ;  /* 0x0007700001197983 */ /* 0x000f680000100800 */
[----:B------:R-:W-:Y:S04]  /*37ff0*/  STL [R1+0x7420], R15 ;  /* 0x0074200f01007387 */ /* 0x000fe80000100800 */
[----:B------:R-:W-:Y:S04]  /*38000*/  STL [R1+0x7424], R16 ;  /* 0x0074241001007387 */ /* 0x000fe80000100800 */
[----:B------:R-:W2:Y:S04]  /*38010*/  LDL R27, [R1+0x76c] ;  /* 0x00076c00011b7983 */ /* 0x000ea80000100800 */
[----:B------:R-:W-:Y:S04]  /*38020*/  STL [R1+0x7428], R17 ;  /* 0x0074281101007387 */ /* 0x000fe80000100800 */
[----:B------:R-:W-:Y:S04]  /*38030*/  STL [R1+0x742c], R18 ;  /* 0x00742c1201007387 */ /* 0x000fe80000100800 */
[----:B------:R-:W2:Y:S04]  /*38040*/  LDL R10, [R1+0x75c] ;  /* 0x00075c00010a7983 */ /* 0x000ea80000100800 */
[----:B------:R-:W2:Y:S04]  /*38050*/  LDL R26, [R1+0x758] ;  /* 0x00075800011a7983 */ /* 0x000ea80000100800 */
[----:B------:R0:W-:Y:S04]  /*38060*/  STL [R1+0x7430], R19 ;  /* 0x0074301301007387 */ /* 0x0001e80000100800 */
[----:B------:R-:W2:Y:S04]  /*38070*/  LDL R6, [R1+0x754] ;  /* 0x0007540001067983 */ /* 0x000ea80000100800 */
[----:B0-----:R-:W2:Y:S04]  /*38080*/  LDL R19, [R1+0x760] ;  /* 0x0007600001137983 */ /* 0x001ea80000100800 */
[----:B------:R0:W-:Y:S04]  /*38090*/  STL [R1+0x7434], R20 ;  /* 0x0074341401007387 */ /* 0x0001e80000100800 */
[----:B------:R-:W3:Y:S04]  /*380a0*/  LDL R29, [R1+0x750] ;  /* 0x00075000011d7983 */ /* 0x000ee80000100800 */
[----:B------:R-:W3:Y:S04]  /*380b0*/  LDL R18, [R1+0x74c] ;  /* 0x00074c0001127983 */ /* 0x000ee80000100800 */
[----:B0-----:R-:W3:Y:S04]  /*380c0*/  LDL R20, [R1+0x764] ;  /* 0x0007640001147983 */ /* 0x001ee80000100800 */
        /* <DEDUP_REMOVED lines=14> */
[----:B------:R-:W5:Y:S01]  /*381b0*/  LDL R3, [R1+0x710] ;  /* 0x0007100001037983 */ /* 0x000f620000100800 */
[----:B--2---:R-:W-:-:S02]  /*381c0*/  SHF.R.S32.HI R19, RZ, 0x1f, R19 ;  /* 0x0000001fff137819 */ /* 0x004fc40000011413 */
[----:B---3--:R-:W-:-:S05]  /*381d0*/  SHF.R.S32.HI R20, RZ, 0x1f, R20 ;  /* 0x0000001fff147819 */ /* 0x008fca0000011414 */
[----:B------:R0:W-:Y:S04]  /*381e0*/  STL [R1+0x200], R20 ;  /* 0x0002001401007387 */ /* 0x0001e80000100800 */
[----:B------:R1:W-:Y:S01]  /*381f0*/  STL [R1+0x204], R19 ;  /* 0x0002041301007387 */ /* 0x0003e20000100800 */
[----:B0-----:R-:W-:-:S03]  /*38200*/  SHF.R.S32.HI R20, RZ, 0x1f, R10 ;  /* 0x0000001fff147819 */ /* 0x001fc6000001140a */
[----:B------:R-:W2:Y:S01]  /*38210*/  LDL R10, [R1+0x70c] ;  /* 0x00070c00010a7983 */ /* 0x000ea20000100800 */
[----:B-1----:R-:W-:-:S03]  /*38220*/  SHF.R.S32.HI R19, RZ, 0x1f, R26 ;  /* 0x0000001fff137819 */ /* 0x002fc6000001141a */
[----:B------:R0:W-:Y:S04]  /*38230*/  STL [R1+0x208], R20 ;  /* 0x0002081401007387 */ /* 0x0001e80000100800 */
[----:B------:R-:W3:Y:S04]  /*38240*/  LDL R26, [R1+0x708] ;  /* 0x00070800011a7983 */ /* 0x000ee80000100800 */
[----:B------:R1:W-:Y:S01]  /*38250*/  STL [R1+0x20c], R19 ;  /* 0x00020c1301007387 */ /* 0x0003e20000100800 */
[----:B0-----:R-:W-:Y:S02]  /*38260*/  SHF.R.S32.HI R20, RZ, 0x1f, R29 ;  /* 0x0000001fff147819 */ /* 0x001fe4000001141d */
[----:B-1----:R-:W-:-:S02]  /*38270*/  SHF.R.S32.HI R19, RZ, 0x1f, R6 ;  /* 0x0000001fff137819 */ /* 0x002fc40000011406 */
[----:B------:R-:W2:Y:S04]  /*38280*/  LDL R6, [R1+0x704] ;  /* 0x0007040001067983 */ /* 0x000ea80000100800 */
[----:B------:R0:W-:Y:S04]  /*38290*/  STL [R1+0x210], R19 ;  /* 0x0002101301007387 */ /* 0x0001e80000100800 */
[----:B------:R-:W2:Y:S01]  /*382a0*/  LDL R29, [R1+0x700] ;  /* 0x00070000011d7983 */ /* 0x000ea20000100800 */
[----:B0-----:R-:W-:Y:S02]  /*382b0*/  SHF.R.S32.HI R19, RZ, 0x1f, R18 ;  /* 0x0000001fff137819 */ /* 0x001fe40000011412 */
[----:B----4-:R-:W-:-:S02]  /*382c0*/  SHF.R.S32.HI R18, RZ, 0x1f, R17 ;  /* 0x0000001fff127819 */ /* 0x010fc40000011411 */
[----:B------:R-:W-:Y:S01]  /*382d0*/  SHF.R.S32.HI R17, RZ, 0x1f, R16 ;  /* 0x0000001fff117819 */ /* 0x000fe20000011410 */
[----:B------:R-:W-:Y:S01]  /*382e0*/  STL [R1+0x214], R20 ;  /* 0x0002141401007387 */ /* 0x000fe20000100800 */
[----:B------:R-:W-:-:S03]  /*382f0*/  SHF.R.S32.HI R16, RZ, 0x1f, R15 ;  /* 0x0000001fff107819 */ /* 0x000fc6000001140f */
[----:B------:R-:W-:Y:S01]  /*38300*/  STL [R1+0x218], R19 ;  /* 0x0002181301007387 */ /* 0x000fe20000100800 */
[----:B------:R-:W-:-:S03]  /*38310*/  SHF.R.S32.HI R15, RZ, 0x1f, R14 ;  /* 0x0000001fff0f7819 */ /* 0x000fc6000001140e */
[----:B------:R-:W-:Y:S01]  /*38320*/  STL [R1+0x21c], R18 ;  /* 0x00021c1201007387 */ /* 0x000fe20000100800 */
[----:B------:R-:W-:-:S03]  /*38330*/  SHF.R.S32.HI R14, RZ, 0x1f, R7 ;  /* 0x0000001fff0e7819 */ /* 0x000fc60000011407 */
[----:B------:R-:W-:Y:S04]  /*38340*/  STL [R1+0x220], R17 ;  /* 0x0002201101007387 */ /* 0x000fe80000100800 */
[----:B------:R-:W-:Y:S04]  /*38350*/  STL [R1+0x224], R16 ;  /* 0x0002241001007387 */ /* 0x000fe80000100800 */
[----:B------:R-:W4:Y:S01]  /*38360*/  LDL R7, [R1+0x6fc] ;  /* 0x0006fc0001077983 */ /* 0x000f220000100800 */
[----:B------:R-:W-:-:S03]  /*38370*/  SHF.R.S32.HI R12, RZ, 0x1f, R12 ;  /* 0x0000001fff0c7819 */ /* 0x000fc6000001140c */
[----:B------:R-:W-:Y:S04]  /*38380*/  STL [R1+0x228], R15 ;  /* 0x0002280f01007387 */ /* 0x000fe80000100800 */
[----:B------:R0:W-:Y:S02]  /*38390*/  STL [R1+0x22c], R14 ;  /* 0x00022c0e01007387 */ /* 0x0001e40000100800 */
[----:B0-----:R-:W-:Y:S02]  /*383a0*/  SHF.R.S32.HI R14, RZ, 0x1f, R5 ;  /* 0x0000001fff0e7819 */ /* 0x001fe40000011405 */
[----:B------:R-:W4:Y:S04]  /*383b0*/  LDL R5, [R1+0x6f8] ;  /* 0x0006f80001057983 */ /* 0x000f280000100800 */
[----:B------:R0:W-:Y:S04]  /*383c0*/  STL [R1+0x230], R12 ;  /* 0x0002300c01007387 */ /* 0x0001e80000100800 */
[----:B------:R-:W-:Y:S01]  /*383d0*/  STL [R1+0x234], R14 ;  /* 0x0002340e01007387 */ /* 0x000fe20000100800 */
[----:B0-----:R-:W-:-:S03]  /*383e0*/  SHF.R.S32.HI R12, RZ, 0x1f, R4 ;  /* 0x0000001fff0c7819 */ /* 0x001fc60000011404 */
[----:B------:R-:W4:Y:S01]  /*383f0*/  LDL R4, [R1+0x6f4] ;  /* 0x0006f40001047983 */ /* 0x000f220000100800 */
[----:B------:R-:W-:Y:S02]  /*38400*/  SHF.R.S32.HI R13, RZ, 0x1f, R13 ;  /* 0x0000001fff0d7819 */ /* 0x000fe4000001140d */
[----:B------:R-:W-:Y:S01]  /*38410*/  SHF.R.S32.HI R11, RZ, 0x1f, R11 ;  /* 0x0000001fff0b7819 */ /* 0x000fe2000001140b */
[----:B------:R0:W-:Y:S04]  /*38420*/  STL [R1+0x238], R12 ;  /* 0x0002380c01007387 */ /* 0x0001e80000100800 */
[----:B------:R-:W-:Y:S01]  /*38430*/  STL [R1+0x23c], R13 ;  /* 0x00023c0d01007387 */ /* 0x000fe20000100800 */
[----:B0-----:R-:W-:-:S03]  /*38440*/  SHF.R.S32.HI R12, RZ, 0x1f, R2 ;  /* 0x0000001fff0c7819 */ /* 0x001fc60000011402 */
[----:B------:R-:W4:Y:S04]  /*38450*/  LDL R2, [R1+0x6f0] ;  /* 0x0006f00001027983 */ /* 0x000f280000100800 */
[----:B------:R0:W-:Y:S04]  /*38460*/  STL [R1+0x240], R11 ;  /* 0x0002400b01007387 */ /* 0x0001e80000100800 */
[----:B------:R-:W-:Y:S01]  /*38470*/  STL [R1+0x244], R12 ;  /* 0x0002440c01007387 */ /* 0x000fe20000100800 */
[----:B------:R-:W-:Y:S02]  /*38480*/  SHF.R.S32.HI R9, RZ, 0x1f, R9 ;  /* 0x0000001fff097819 */ /* 0x000fe40000011409 */
[----:B0-----:R-:W-:-:S02]  /*38490*/  SHF.R.S32.HI R11, RZ, 0x1f, R0 ;  /* 0x0000001fff0b7819 */ /* 0x001fc40000011400 */
[----:B------:R-:W4:Y:S01]  /*384a0*/  LDL R0, [R1+0x6ec] ;  /* 0x0006ec0001007983 */ /* 0x000f220000100800 */
[----:B------:R-:W-:-:S03]  /*384b0*/  SHF.R.S32.HI R8, RZ, 0x1f, R8 ;  /* 0x0000001fff087819 */ /* 0x000fc60000011408 */
[----:B------:R-:W-:Y:S01]  /*384c0*/  STL [R1+0x248], R11 ;  /* 0x0002480b01007387 */ /* 0x000fe20000100800 */
[----:B-----5:R-:W-:-:S03]  /*384d0*/  SHF.R.S32.HI R3, RZ, 0x1f, R3 ;  /* 0x0000001fff037819 */ /* 0x020fc60000011403 */
[----:B------:R-:W-:Y:S04]  /*384e0*/  STL [R1+0x24c], R9 ;  /* 0x00024c0901007387 */ /* 0x000fe80000100800 */
[----:B------:R-:W5:Y:S04]  /*384f0*/  LDL R20, [R1+0x6e8] ;  /* 0x0006e80001147983 */ /* 0x000f680000100800 */
[----:B------:R0:W-:Y:S04]  /*38500*/  STL [R1+0x250], R8 ;  /* 0x0002500801007387 */ /* 0x0001e80000100800 */
[----:B------:R-:W5:Y:S04]  /*38510*/  LDL R19, [R1+0x6e4] ;  /* 0x0006e40001137983 */ /* 0x000f680000100800 */
[----:B------:R1:W-:Y:S04]  /*38520*/  STL [R1+0x254], R3 ;  /* 0x0002540301007387 */ /* 0x0003e80000100800 */
[----:B0-----:R-:W5:Y:S04]  /*38530*/  LDL R8, [R1+0x6e0] ;  /* 0x0006e00001087983 */ /* 0x001f680000100800 */
[----:B-1----:R-:W5:Y:S01]  /*38540*/  LDL R3, [R1+0x6dc] ;  /* 0x0006dc0001037983 */ /* 0x002f620000100800 */
[----:B---3--:R-:W-:-:S03]  /*38550*/  SHF.R.S32.HI R9, RZ, 0x1f, R26 ;  /* 0x0000001fff097819 */ /* 0x008fc6000001141a */
[----:B------:R-:W3:Y:S01]  /*38560*/  LDL R26, [R1+0x6d8] ;  /* 0x0006d800011a7983 */ /* 0x000ee20000100800 */
[----:B--2---:R-:W-:-:S05]  /*38570*/  SHF.R.S32.HI R10, RZ, 0x1f, R10 ;  /* 0x0000001fff0a7819 */ /* 0x004fca000001140a */
[----:B------:R0:W-:Y:S04]  /*38580*/  STL [R1+0x258], R10 ;  /* 0x0002580a01007387 */ /* 0x0001e80000100800 */
[----:B------:R1:W-:Y:S01]  /*38590*/  STL [R1+0x25c], R9 ;  /* 0x00025c0901007387 */ /* 0x0003e20000100800 */
[----:B0-----:R-:W-:-:S03]  /*385a0*/  SHF.R.S32.HI R10, RZ, 0x1f, R6 ;  /* 0x0000001fff0a7819 */ /* 0x001fc60000011406 */
[----:B------:R-:W2:Y:S01]  /*385b0*/  LDL R6, [R1+0x6d4] ;  /* 0x0006d40001067983 */ /* 0x000ea20000100800 */
[----:B-1----:R-:W-:-:S03]  /*385c0*/  SHF.R.S32.HI R9, RZ, 0x1f, R29 ;  /* 0x0000001fff097819 */ /* 0x002fc6000001141d */
[----:B------:R-:W-:Y:S04]  /*385d0*/  STL [R1+0x260], R10 ;  /* 0x0002600a01007387 */ /* 0x000fe80000100800 */
[----:B------:R-:W2:Y:S04]  /*385e0*/  LDL R18, [R1+0x6d0] ;  /* 0x0006d00001127983 */ /* 0x000ea80000100800 */
[----:B------:R-:W2:Y:S04]  /*385f0*/  LDL R17, [R1+0x6cc] ;  /* 0x0006cc0001117983 */ /* 0x000ea80000100800 */
[----:B------:R4:W-:Y:S04]  /*38600*/  STL [R1+0x264], R9 ;  /* 0x0002640901007387 */ /* 0x0009e80000100800 */
[----:B------:R-:W2:Y:S04]  /*38610*/  LDL R16, [R1+0x6c8] ;  /* 0x0006c80001107983 */ /* 0x000ea80000100800 */
[----:B------:R-:W2:Y:S04]  /*38620*/  LDL R15, [R1+0x6c4] ;  /* 0x0006c400010f7983 */ /* 0x000ea80000100800 */
[----:B------:R-:W2:Y:S04]  /*38630*/  LDL R14, [R1+0x6c0] ;  /* 0x0006c000010e7983 */ /* 0x000ea80000100800 */
[----:B------:R-:W2:Y:S01]  /*38640*/  LDL R29, [R1+0x6bc] ;  /* 0x0006bc00011d7983 */ /* 0x000ea20000100800 */
[----:B----4-:R-:W-:-:S03]  /*38650*/  SHF.R.S32.HI R9, RZ, 0x1f, R7 ;  /* 0x0000001fff097819 */ /* 0x010fc60000011407 */
[----:B------:R-:W4:Y:S04]  /*38660*/  LDL R12, [R1+0x6b8] ;  /* 0x0006b800010c7983 */ /* 0x000f280000100800 */
[----:B------:R-:W4:Y:S04]  /*38670*/  LDL R7, [R1+0x6b4] ;  /* 0x0006b40001077983 */ /* 0x000f280000100800 */
[----:B------:R0:W-:Y:S02]  /*38680*/  STL [R1+0x268], R9 ;  /* 0x0002680901007387 */ /* 0x0001e40000100800 */
[----:B0-----:R-:W-:-:S02]  /*38690*/  SHF.R.S32.HI R9, RZ, 0x1f, R5 ;  /* 0x0000001fff097819 */ /* 0x001fc40000011405 */
[----:B------:R-:W4:Y:S04]  /*386a0*/  LDL R5, [R1+0x6b0] ;  /* 0x0006b00001057983 */ /* 0x000f280000100800 */
[----:B------:R-:W-:Y:S04]  /*386b0*/  STL [R1+0x26c], R9 ;  /* 0x00026c0901007387 */ /* 0x000fe80000100800 */
[----:B------:R-:W4:Y:S04]  /*386c0*/  LDL R13, [R1+0x6ac] ;  /* 0x0006ac00010d7983 */ /* 0x000f280000100800 */
[----:B------:R-:W4:Y:S01]  /*386d0*/  LDL R11, [R1+0x6a8] ;  /* 0x0006a800010b7983 */ /* 0x000f220000100800 */
[----:B------:R-:W-:-:S05]  /*386e0*/  SHF.R.S32.HI R4, RZ, 0x1f, R4 ;  /* 0x0000001fff047819 */ /* 0x000fca0000011404 */
[----:B------:R0:W-:Y:S04]  /*386f0*/  STL [R1+0x270], R4 ;  /* 0x0002700401007387 */ /* 0x0001e80000100800 */
[----:B0-----:R-:W4:Y:S01]  /*38700*/  LDL R4, [R1+0x6a4] ;  /* 0x0006a40001047983 */ /* 0x001f220000100800 */
[----:B------:R-:W-:-:S03]  /*38710*/  SHF.R.S32.HI R9, RZ, 0x1f, R2 ;  /* 0x0000001fff097819 */ /* 0x000fc60000011402 */
[----:B------:R-:W4:Y:S04]  /*38720*/  LDL R2, [R1+0x6a0] ;  /* 0x0006a00001027983 */ /* 0x000f280000100800 */
[----:B------:R0:W-:Y:S04]  /*38730*/  STL [R1+0x274], R9 ;  /* 0x0002740901007387 */ /* 0x0001e80000100800 */
[----:B------:R-:W4:Y:S01]  /*38740*/  LDL R10, [R1+0x698] ;  /* 0x00069800010a7983 */ /* 0x000f220000100800 */
[----:B------:R-:W-:-:S03]  /*38750*/  SHF.R.S32.HI R0, RZ, 0x1f, R0 ;  /* 0x0000001fff007819 */ /* 0x000fc60000011400 */
[----:B0-----:R-:W4:Y:S04]  /*38760*/  LDL R9, [R1+0x69c] ;  /* 0x00069c0001097983 */ /* 0x001f280000100800 */
[----:B------:R0:W-:Y:S04]  /*38770*/  STL [R1+0x27c], R0 ;  /* 0x00027c0001007387 */ /* 0x0001e80000100800 */
[----:B0-----:R-:W4:Y:S01]  /*38780*/  LDL R0, [R1+0x694] ;  /* 0x0006940001007983 */ /* 0x001f220000100800 */
[----:B-----5:R-:W-:Y:S02]  /*38790*/  SHF.R.S32.HI R20, RZ, 0x1f, R20 ;  /* 0x0000001fff147819 */ /* 0x020fe40000011414 */
[----:B------:R-:W-:-:S03]  /*387a0*/  SHF.R.S32.HI R19, RZ, 0x1f, R19 ;  /* 0x0000001fff137819 */ /* 0x000fc60000011413 */
[----:B------:R0:W-:Y:S04]  /*387b0*/  STL [R1+0x284], R20 ;  /* 0x0002841401007387 */ /* 0x0001e80000100800 */
[----:B------:R1:W-:Y:S01]  /*387c0*/  STL [R1+0x288], R19 ;  /* 0x0002881301007387 */ /* 0x0003e20000100800 */
[----:B0-----:R-:W-:-:S03]  /*387d0*/  SHF.R.S32.HI R20, RZ, 0x1f, R8 ;  /* 0x0000001fff147819 */ /* 0x001fc60000011408 */
[----:B------:R-:W5:Y:S01]  /*387e0*/  LDL R8, [R1+0x690] ;  /* 0x0006900001087983 */ /* 0x000f620000100800 */
[----:B-1----:R-:W-:-:S03]  /*387f0*/  SHF.R.S32.HI R19, RZ, 0x1f, R3 ;  /* 0x0000001fff137819 */ /* 0x002fc60000011403 */
[----:B------:R-:W-:Y:S04]  /*38800*/  STL [R1+0x28c], R20 ;  /* 0x00028c1401007387 */ /* 0x000fe80000100800 */
[----:B------:R-:W5:Y:S04]  /*38810*/  LDL R3, [R1+0x68c] ;  /* 0x00068c0001037983 */ /* 0x000f680000100800 */
[----:B------:R3:W-:Y:S02]  /*38820*/  STL [R1+0x290], R19 ;  /* 0x0002901301007387 */ /* 0x0007e40000100800 */
[----:B---3--:R-:W-:-:S02]  /*38830*/  SHF.R.S32.HI R19, RZ, 0x1f, R26 ;  /* 0x0000001fff137819 */ /* 0x008fc4000001141a */
[----:B------:R-:W3:Y:S04]  /*38840*/  LDL R26, [R1+0x688] ;  /* 0x00068800011a7983 */ /* 0x000ee80000100800 */
[----:B------:R0:W-:Y:S01]  /*38850*/  STL [R1+0x294], R19 ;  /* 0x0002941301007387 */ /* 0x0001e20000100800 */
[----:B--2---:R-:W-:-:S03]  /*38860*/  SHF.R.S32.HI R20, RZ, 0x1f, R6 ;  /* 0x0000001fff147819 */ /* 0x004fc60000011406 */
[----:B------:R-:W2:Y:S01]  /*38870*/  LDL R6, [R1+0x684] ;  /* 0x0006840001067983 */ /* 0x000ea20000100800 */
[----:B0-----:R-:W-:-:S03]  /*38880*/  SHF.R.S32.HI R19, RZ, 0x1f, R18 ;  /* 0x0000001fff137819 */ /* 0x001fc60000011412 */
[----:B------:R-:W-:Y:S01]  /*38890*/  STL [R1+0x298], R20 ;  /* 0x0002981401007387 */ /* 0x000fe20000100800 */
[----:B------:R-:W-:-:S03]  /*388a0*/  SHF.R.S32.HI R18, RZ, 0x1f, R17 ;  /* 0x0000001fff127819 */ /* 0x000fc60000011411 */
        /* <DEDUP_REMOVED lines=8> */
[----:B------:R-:W2:Y:S01]  /*38930*/  LDL R29, [R1+0x680] ;  /* 0x00068000011d7983 */ /* 0x000ea20000100800 */
[----:B----4-:R-:W-:-:S03]  /*38940*/  SHF.R.S32.HI R12, RZ, 0x1f, R12 ;  /* 0x0000001fff0c7819 */ /* 0x010fc6000001140c */
        /* <DEDUP_REMOVED lines=8> */
[----:B------:R-:W-:-:S03]  /*389d0*/  SHF.R.S32.HI R13, RZ, 0x1f, R13 ;  /* 0x0000001fff0d7819 */ /* 0x000fc6000001140d */
[----:B------:R0:W-:Y:S04]  /*389e0*/  STL [R1+0x2bc], R12 ;  /* 0x0002bc0c01007387 */ /* 0x0001e80000100800 */
[----:B------:R-:W-:Y:S01]  /*389f0*/  STL [R1+0x2c0], R13 ;  /* 0x0002c00d01007387 */ /* 0x000fe20000100800 */
[----:B0-----:R-:W-:Y:S02]  /*38a00*/  SHF.R.S32.HI R12, RZ, 0x1f, R11 ;  /* 0x0000001fff0c7819 */ /* 0x001fe4000001140b */
[----:B------:R-:W-:Y:S02]  /*38a10*/  SHF.R.S32.HI R11, RZ, 0x1f, R4 ;  /* 0x0000001fff0b7819 */ /* 0x000fe40000011404 */
[----:B------:R-:W4:Y:S04]  /*38a20*/  LDL R4, [R1+0x674] ;  /* 0x0006740001047983 */ /* 0x000f280000100800 */
[----:B------:R0:W-:Y:S04]  /*38a30*/  STL [R1+0x2c4], R12 ;  /* 0x0002c40c01007387 */ /* 0x0001e80000100800 */
[----:B------:R1:W-:Y:S01]  /*38a40*/  STL [R1+0x2c8], R11 ;  /* 0x0002c80b01007387 */ /* 0x0003e20000100800 */
[----:B0-----:R-:W-:-:S03]  /*38a50*/  SHF.R.S32.HI R12, RZ, 0x1f, R2 ;  /* 0x0000001fff0c7819 */ /* 0x001fc60000011402 */
[----:B------:R-:W4:Y:S01]  /*38a60*/  LDL R2, [R1+0x670] ;  /* 0x0006700001027983 */ /* 0x000f220000100800 */
[----:B-1----:R-:W-:-:S03]  /*38a70*/  SHF.R.S32.HI R11, RZ, 0x1f, R9 ;  /* 0x0000001fff0b7819 */ /* 0x002fc60000011409 */
[----:B------:R-:W-:Y:S01]  /*38a80*/  STL [R1+0x2cc], R12 ;  /* 0x0002cc0c01007387 */ /* 0x000fe20000100800 */
[----:B------:R-:W-:-:S03]  /*38a90*/  SHF.R.S32.HI R9, RZ, 0x1f, R10 ;  /* 0x0000001fff097819 */ /* 0x000fc6000001140a */
[----:B------:R-:W-:Y:S04]  /*38aa0*/  STL [R1+0x2d0], R11 ;  /* 0x0002d00b01007387 */ /* 0x000fe80000100800 */
[----:B------:R-:W4:Y:S01]  /*38ab0*/  LDL R20, [R1+0x66c] ;  /* 0x00066c0001147983 */ /* 0x000f220000100800 */
[----:B------:R-:W-:-:S03]  /*38ac0*/  SHF.R.S32.HI R0, RZ, 0x1f, R0 ;  /* 0x0000001fff007819 */ /* 0x000fc60000011400 */
[----:B------:R-:W-:Y:S04]  /*38ad0*/  STL [R1+0x2d4], R9 ;  /* 0x0002d40901007387 */ /* 0x000fe80000100800 */
[----:B------:R-:W4:Y:S04]  /*38ae0*/  LDL R19, [R1+0x668] ;  /* 0x0006680001137983 */ /* 0x000f280000100800 */
[----:B------:R0:W-:Y:S04]  /*38af0*/  STL [R1+0x2d8], R0 ;  /* 0x0002d80001007387 */ /* 0x0001e80000100800 */
[----:B------:R-:W4:Y:S04]  /*38b00*/  LDL R10, [R1+0x664] ;  /* 0x00066400010a7983 */ /* 0x000f280000100800 */
[----:B0-----:R-:W4:Y:S01]  /*38b10*/  LDL R0, [R1+0x660] ;  /* 0x0006600001007983 */ /* 0x001f220000100800 */
[----:B-----5:R-:W-:-:S02]  /*38b20*/  SHF.R.S32.HI R8, RZ, 0x1f, R8 ;  /* 0x0000001fff087819 */ /* 0x020fc40000011408 */
[----:B------:R-:W-:Y:S02]  /*38b30*/  SHF.R.S32.HI R9, RZ, 0x1f, R3 ;  /* 0x0000001fff097819 */ /* 0x000fe40000011403 */
[----:B------:R-:W5:Y:S04]  /*38b40*/  LDL R3, [R1+0x65c] ;  /* 0x00065c0001037983 */ /* 0x000f680000100800 */
[----:B------:R3:W-:Y:S04]  /*38b50*/  STL [R1+0x2dc], R8 ;  /* 0x0002dc0801007387 */ /* 0x0007e80000100800 */
[----:B------:R-:W-:Y:S01]  /*38b60*/  STL [R1+0x2e0], R9 ;  /* 0x0002e00901007387 */ /* 0x000fe20000100800 */
[----:B---3--:R-:W-:-:S03]  /*38b70*/  SHF.R.S32.HI R8, RZ, 0x1f, R26 ;  /* 0x0000001fff087819 */ /* 0x008fc6000001141a */
[----:B------:R-:W3:Y:S04]  /*38b80*/  LDL R26, [R1+0x658] ;  /* 0x00065800011a7983 */ /* 0x000ee80000100800 */
[----:B------:R-:W-:Y:S04]  /*38b90*/  STL [R1+0x2e4], R8 ;  /* 0x0002e40801007387 */ /* 0x000fe80000100800 */
[----:B------:R-:W3:Y:S04]  /*38ba0*/  LDL R18, [R1+0x654] ;  /* 0x0006540001127983 */ /* 0x000ee80000100800 */
[----:B------:R-:W3:Y:S01]  /*38bb0*/  LDL R17, [R1+0x650] ;  /* 0x0006500001117983 */ /* 0x000ee20000100800 */
[----:B--2---:R-:W-:-:S05]  /*38bc0*/  SHF.R.S32.HI R6, RZ, 0x1f, R6 ;  /* 0x0000001fff067819 */ /* 0x004fca0000011406 */
[----:B------:R0:W-:Y:S04]  /*38bd0*/  STL [R1+0x2e8], R6 ;  /* 0x0002e80601007387 */ /* 0x0001e80000100800 */
[----:B------:R-:W2:Y:S04]  /*38be0*/  LDL R16, [R1+0x64c] ;  /* 0x00064c0001107983 */ /* 0x000ea80000100800 */
[----:B------:R-:W2:Y:S04]  /*38bf0*/  LDL R15, [R1+0x648] ;  /* 0x00064800010f7983 */ /* 0x000ea80000100800 */
[----:B------:R-:W2:Y:S04]  /*38c00*/  LDL R14, [R1+0x644] ;  /* 0x00064400010e7983 */ /* 0x000ea80000100800 */
[----:B0-----:R-:W2:Y:S04]  /*38c10*/  LDL R6, [R1+0x640] ;  /* 0x0006400001067983 */ /* 0x001ea80000100800 */
[----:B------:R-:W2:Y:S01]  /*38c20*/  LDL R12, [R1+0x63c] ;  /* 0x00063c00010c7983 */ /* 0x000ea20000100800 */
[----:B------:R-:W-:-:S03]  /*38c30*/  SHF.R.S32.HI R8, RZ, 0x1f, R29 ;  /* 0x0000001fff087819 */ /* 0x000fc6000001141d */
[----:B------:R-:W2:Y:S04]  /*38c40*/  LDL R29, [R1+0x638] ;  /* 0x00063800011d7983 */ /* 0x000ea80000100800 */
[----:B------:R4:W-:Y:S02]  /*38c50*/  STL [R1+0x2ec], R8 ;  /* 0x0002ec0801007387 */ /* 0x0009e40000100800 */
[----:B----4-:R-:W-:Y:S02]  /*38c60*/  SHF.R.S32.HI R8, RZ, 0x1f, R7 ;  /* 0x0000001fff087819 */ /* 0x010fe40000011407 */
        /* <DEDUP_REMOVED lines=15> */
[----:B------:R-:W-:Y:S02]  /*38d60*/  SHF.R.S32.HI R20, RZ, 0x1f, R20 ;  /* 0x0000001fff147819 */ /* 0x000fe40000011414 */
[----:B------:R-:W-:-:S03]  /*38d70*/  SHF.R.S32.HI R19, RZ, 0x1f, R19 ;  /* 0x0000001fff137819 */ /* 0x000fc60000011413 */
[----:B------:R0:W-:Y:S04]  /*38d80*/  STL [R1+0x304], R20 ;  /* 0x0003041401007387 */ /* 0x0001e80000100800 */
[----:B------:R1:W-:Y:S01]  /*38d90*/  STL [R1+0x308], R19 ;  /* 0x0003081301007387 */ /* 0x0003e20000100800 */
[----:B0-----:R-:W-:-:S03]  /*38da0*/  SHF.R.S32.HI R20, RZ, 0x1f, R10 ;  /* 0x0000001fff147819 */ /* 0x001fc6000001140a */
[----:B------:R-:W4:Y:S01]  /*38db0*/  LDL R10, [R1+0x614] ;  /* 0x00061400010a7983 */ /* 0x000f220000100800 */
[----:B-1----:R-:W-:-:S03]  /*38dc0*/  SHF.R.S32.HI R19, RZ, 0x1f, R0 ;  /* 0x0000001fff137819 */ /* 0x002fc60000011400 */
[----:B------:R-:W-:Y:S04]  /*38dd0*/  STL [R1+0x30c], R20 ;  /* 0x00030c1401007387 */ /* 0x000fe80000100800 */
[----:B------:R-:W4:Y:S04]  /*38de0*/  LDL R0, [R1+0x610] ;  /* 0x0006100001007983 */ /* 0x000f280000100800 */
[----:B------:R5:W-:Y:S02]  /*38df0*/  STL [R1+0x310], R19 ;  /* 0x0003101301007387 */ /* 0x000be40000100800 */
[----:B-----5:R-:W-:-:S02]  /*38e00*/  SHF.R.S32.HI R19, RZ, 0x1f, R3 ;  /* 0x0000001fff137819 */ /* 0x020fc40000011403 */
[----:B------:R-:W5:Y:S04]  /*38e10*/  LDL R3, [R1+0x60c] ;  /* 0x00060c0001037983 */ /* 0x000f680000100800 */
[----:B------:R0:W-:Y:S01]  /*38e20*/  STL [R1+0x314], R19 ;  /* 0x0003141301007387 */ /* 0x0001e20000100800 */
[----:B---3--:R-:W-:-:S03]  /*38e30*/  SHF.R.S32.HI R20, RZ, 0x1f, R26 ;  /* 0x0000001fff147819 */ /* 0x008fc6000001141a */
[----:B------:R-:W3:Y:S01]  /*38e40*/  LDL R26, [R1+0x608] ;  /* 0x00060800011a7983 */ /* 0x000ee20000100800 */
[----:B0-----:R-:W-:-:S03]  /*38e50*/  SHF.R.S32.HI R19, RZ, 0x1f, R18 ;  /* 0x0000001fff137819 */ /* 0x001fc60000011412 */
[----:B------:R-:W-:Y:S01]  /*38e60*/  STL [R1+0x318], R20 ;  /* 0x0003181401007387 */ /* 0x000fe20000100800 */
[----:B------:R-:W-:-:S03]  /*38e70*/  SHF.R.S32.HI R18, RZ, 0x1f, R17 ;  /* 0x0000001fff127819 */ /* 0x000fc60000011411 */
[----:B------:R-:W-:Y:S04]  /*38e80*/  STL [R1+0x31c], R19 ;  /* 0x00031c1301007387 */ /* 0x000fe80000100800 */
[----:B------:R-:W-:Y:S01]  /*38e90*/  STL [R1+0x320], R18 ;  /* 0x0003201201007387 */ /* 0x000fe20000100800 */
[----:B--2---:R-:W-:Y:S02]  /*38ea0*/  SHF.R.S32.HI R17, RZ, 0x1f, R16 ;  /* 0x0000001fff117819 */ /* 0x004fe40000011410 */
[----:B------:R-:W-:-:S03]  /*38eb0*/  SHF.R.S32.HI R16, RZ, 0x1f, R15 ;  /* 0x0000001fff107819 */ /* 0x000fc6000001140f */
[----:B------:R-:W-:Y:S01]  /*38ec0*/  STL [R1+0x324], R17 ;  /* 0x0003241101007387 */ /* 0x000fe20000100800 */
[----:B------:R-:W-:-:S03]  /*38ed0*/  SHF.R.S32.HI R15, RZ, 0x1f, R14 ;  /* 0x0000001fff0f7819 */ /* 0x000fc6000001140e */
[----:B------:R-:W-:Y:S01]  /*38ee0*/  STL [R1+0x328], R16 ;  /* 0x0003281001007387 */ /* 0x000fe20000100800 */
[----:B------:R-:W-:-:S03]  /*38ef0*/  SHF.R.S32.HI R14, RZ, 0x1f, R6 ;  /* 0x0000001fff0e7819 */ /* 0x000fc60000011406 */
[----:B------:R-:W2:Y:S01]  /*38f00*/  LDL R6, [R1+0x604] ;  /* 0x0006040001067983 */ /* 0x000ea20000100800 */
[----:B------:R-:W-:-:S03]  /*38f10*/  SHF.R.S32.HI R12, RZ, 0x1f, R12 ;  /* 0x0000001fff0c7819 */ /* 0x000fc6000001140c */
[----:B------:R-:W-:Y:S04]  /*38f20*/  STL [R1+0x32c], R15 ;  /* 0x00032c0f01007387 */ /* 0x000fe80000100800 */
[----:B------:R0:W-:Y:S02]  /*38f30*/  STL [R1+0x330], R14 ;  /* 0x0003300e01007387 */ /* 0x0001e40000100800 */
[----:B0-----:R-:W-:Y:S02]  /*38f40*/  SHF.R.S32.HI R14, RZ, 0x1f, R29 ;  /* 0x0000001fff0e7819 */ /* 0x001fe4000001141d */
[----:B------:R-:W2:Y:S04]  /*38f50*/  LDL R29, [R1+0x600] ;  /* 0x00060000011d7983 */ /* 0x000ea80000100800 */
[----:B------:R4:W-:Y:S04]  /*38f60*/  STL [R1+0x334], R12 ;  /* 0x0003340c01007387 */ /* 0x0009e80000100800 */
[----:B------:R-:W-:Y:S01]  /*38f70*/  STL [R1+0x338], R14 ;  /* 0x0003380e01007387 */ /* 0x000fe20000100800 */
[----:B----4-:R-:W-:-:S03]  /*38f80*/  SHF.R.S32.HI R12, RZ, 0x1f, R7 ;  /* 0x0000001fff0c7819 */ /* 0x010fc60000011407 */
[----:B------:R-:W4:Y:S01]  /*38f90*/  LDL R7, [R1+0x5fc] ;  /* 0x0005fc0001077983 */ /* 0x000f220000100800 */
[----:B------:R-:W-:-:S03]  /*38fa0*/  SHF.R.S32.HI R13, RZ, 0x1f, R13 ;  /* 0x0000001fff0d7819 */ /* 0x000fc6000001140d */
[----:B------:R0:W-:Y:S01]  /*38fb0*/  STL [R1+0x33c], R12 ;  /* 0x00033c0c01007387 */ /* 0x0001e20000100800 */
[----:B------:R-:W-:-:S03]  /*38fc0*/  SHF.R.S32.HI R11, RZ, 0x1f, R11 ;  /* 0x0000001fff0b7819 */ /* 0x000fc6000001140b */
[----:B------:R-:W-:Y:S01]  /*38fd0*/  STL [R1+0x340], R13 ;  /* 0x0003400d01007387 */ /* 0x000fe20000100800 */
[----:B0-----:R-:W-:-:S03]  /*38fe0*/  SHF.R.S32.HI R12, RZ, 0x1f, R5 ;  /* 0x0000001fff0c7819 */ /* 0x001fc60000011405 */
[----:B------:R-:W4:Y:S04]  /*38ff0*/  LDL R5, [R1+0x5f8] ;  /* 0x0005f80001057983 */ /* 0x000f280000100800 */
[----:B------:R0:W-:Y:S04]  /*39000*/  STL [R1+0x344], R11 ;  /* 0x0003440b01007387 */ /* 0x0001e80000100800 */
[----:B------:R-:W-:Y:S01]  /*39010*/  STL [R1+0x348], R12 ;  /* 0x0003480c01007387 */ /* 0x000fe20000100800 */
[----:B0-----:R-:W-:-:S03]  /*39020*/  SHF.R.S32.HI R11, RZ, 0x1f, R4 ;  /* 0x0000001fff0b7819 */ /* 0x001fc60000011404 */
[----:B------:R-:W4:Y:S01]  /*39030*/  LDL R4, [R1+0x5f4] ;  /* 0x0005f40001047983 */ /* 0x000f220000100800 */
[----:B------:R-:W-:Y:S02]  /*39040*/  SHF.R.S32.HI R9, RZ, 0x1f, R9 ;  /* 0x0000001fff097819 */ /* 0x000fe40000011409 */
[----:B------:R-:W-:Y:S01]  /*39050*/  SHF.R.S32.HI R8, RZ, 0x1f, R8 ;  /* 0x0000001fff087819 */ /* 0x000fe20000011408 */
[----:B------:R-:W-:Y:S04]  /*39060*/  STL [R1+0x34c], R11 ;  /* 0x00034c0b01007387 */ /* 0x000fe80000100800 */
[----:B------:R-:W-:Y:S04]  /*39070*/  STL [R1+0x350], R9 ;  /* 0x0003500901007387 */ /* 0x000fe80000100800 */
[----:B------:R-:W4:Y:S01]  /*39080*/  LDL R20, [R1+0x5f0] ;  /* 0x0005f00001147983 */ /* 0x000f220000100800 */
[----:B------:R-:W-:-:S03]  /*39090*/  SHF.R.S32.HI R2, RZ, 0x1f, R2 ;  /* 0x0000001fff027819 */ /* 0x000fc60000011402 */
[----:B------:R0:W-:Y:S04]  /*390a0*/  STL [R1+0x354], R8 ;  /* 0x0003540801007387 */ /* 0x0001e80000100800 */
[----:B------:R-:W4:Y:S04]  /*390b0*/  LDL R19, [R1+0x5ec] ;  /* 0x0005ec0001137983 */ /* 0x000f280000100800 */
[----:B------:R1:W-:Y:S04]  /*390c0*/  STL [R1+0x358], R2 ;  /* 0x0003580201007387 */ /* 0x0003e80000100800 */
[----:B0-----:R-:W4:Y:S04]  /*390d0*/  LDL R8, [R1+0x5e8] ;  /* 0x0005e80001087983 */ /* 0x001f280000100800 */
[----:B-1----:R-:W4:Y:S01]  /*390e0*/  LDL R2, [R1+0x5e4] ;  /* 0x0005e40001027983 */ /* 0x002f220000100800 */
[----:B------:R-:W-:-:S02]  /*390f0*/  SHF.R.S32.HI R10, RZ, 0x1f, R10 ;  /* 0x0000001fff0a7819 */ /* 0x000fc4000001140a */
[----:B------:R-:W-:Y:S02]  /*39100*/  SHF.R.S32.HI R9, RZ, 0x1f, R0 ;  /* 0x0000001fff097819 */ /* 0x000fe40000011400 */
[----:B------:R-:W4:Y:S04]  /*39110*/  LDL R0, [R1+0x5e0] ;  /* 0x0005e00001007983 */ /* 0x000f280000100800 */
[----:B------:R5:W-:Y:S04]  /*39120*/  STL [R1+0x35c], R10 ;  /* 0x00035c0a01007387 */ /* 0x000be80000100800 */
[----:B------:R3:W-:Y:S01]  /*39130*/  STL [R1+0x360], R9 ;  /* 0x0003600901007387 */ /* 0x0007e20000100800 */
[----:B-----5:R-:W-:-:S03]  /*39140*/  SHF.R.S32.HI R10, RZ, 0x1f, R3 ;  /* 0x0000001fff0a7819 */ /* 0x020fc60000011403 */
[----:B------:R-:W5:Y:S04]  /*39150*/  LDL R3, [R1+0x5dc] ;  /* 0x0005dc0001037983 */ /* 0x000f680000100800 */
[----:B------:R-:W-:Y:S04]  /*39160*/  STL [R1+0x364], R10 ;  /* 0x0003640a01007387 */ /* 0x000fe80000100800 */
[----:B------:R-:W5:Y:S04]  /*39170*/  LDL R18, [R1+0x2f0] ;  /* 0x0002f00001127983 */ /* 0x000f680000100800 */
[----:B------:R-:W5:Y:S01]  /*39180*/  LDL R17, [R1+0x5d8] ;  /* 0x0005d80001117983 */ /* 0x000f620000100800 */
[----:B---3--:R-:W-:-:S05]  /*39190*/  SHF.R.S32.HI R9, RZ, 0x1f, R26 ;  /* 0x0000001fff097819 */ /* 0x008fca000001141a */
[----:B------:R2:W-:Y:S04]  /*391a0*/  STL [R1+0x368], R9 ;  /* 0x0003680901007387 */ /* 0x0005e80000100800 */
[----:B------:R-:W3:Y:S04]  /*391b0*/  LDL R16, [R1+0x5d4] ;  /* 0x0005d40001107983 */ /* 0x000ee80000100800 */
[----:B------:R-:W3:Y:S04]  /*391c0*/  LDL R15, [R1+0x5d0] ;  /* 0x0005d000010f7983 */ /* 0x000ee80000100800 */
[----:B------:R-:W3:Y:S04]  /*391d0*/  LDL R14, [R1+0x5cc] ;  /* 0x0005cc00010e7983 */ /* 0x000ee80000100800 */
[----:B------:R-:W3:Y:S04]  /*391e0*/  LDL R26, [R1+0x5c8] ;  /* 0x0005c800011a7983 */ /* 0x000ee80000100800 */
[----:B------:R-:W3:Y:S01]  /*391f0*/  LDL R12, [R1+0x5c4] ;  /* 0x0005c400010c7983 */ /* 0x000ee20000100800 */
[----:B--2---:R-:W-:-:S03]  /*39200*/  SHF.R.S32.HI R9, RZ, 0x1f, R6 ;  /* 0x0000001fff097819 */ /* 0x004fc60000011406 */
[----:B------:R-:W2:Y:S04]  /*39210*/  LDL R6, [R1+0x5c0] ;  /* 0x0005c00001067983 */ /* 0x000ea80000100800 */
[----:B------:R0:W-:Y:S02]  /*39220*/  STL [R1+0x36c], R9 ;  /* 0x00036c0901007387 */ /* 0x0001e40000100800 */
[----:B0-----:R-:W-:Y:S02]  /*39230*/  SHF.R.S32.HI R9, RZ, 0x1f, R29 ;  /* 0x0000001fff097819 */ /* 0x001fe4000001141d */
[----:B------:R-:W2:Y:S04]  /*39240*/  LDL R29, [R1+0x5bc] ;  /* 0x0005bc00011d7983 */ /* 0x000ea80000100800 */
[----:B------:R-:W-:Y:S04]  /*39250*/  STL [R1+0x370], R9 ;  /* 0x0003700901007387 */ /* 0x000fe80000100800 */
[----:B------:R-:W2:Y:S04]  /*39260*/  LDL R13, [R1+0x5b8] ;  /* 0x0005b800010d7983 */ /* 0x000ea80000100800 */
[----:B------:R-:W2:Y:S01]  /*39270*/  LDL R11, [R1+0x5b4] ;  /* 0x0005b400010b7983 */ /* 0x000ea20000100800 */
[----:B----4-:R-:W-:-:S05]  /*39280*/  SHF.R.S32.HI R7, RZ, 0x1f, R7 ;  /* 0x0000001fff077819 */ /* 0x010fca0000011407 */
        /* <DEDUP_REMOVED lines=8> */
[----:B------:R0:W-:Y:S01]  /*39310*/  STL [R1+0x37c], R4 ;  /* 0x00037c0401007387 */ /* 0x0001e20000100800 */
[----:B------:R-:W-:-:S03]  /*39320*/  SHF.R.S32.HI R20, RZ, 0x1f, R20 ;  /* 0x0000001fff147819 */ /* 0x000fc60000011414 */
[----:B0-----:R-:W4:Y:S04]  /*39330*/  LDL R4, [R1+0x5a0] ;  /* 0x0005a00001047983 */ /* 0x001f280000100800 */
[----:B------:R0:W-:Y:S01]  /*39340*/  STL [R1+0x380], R20 ;  /* 0x0003801401007387 */ /* 0x0001e20000100800 */
[----:B------:R-:W-:-:S05]  /*39350*/  SHF.R.S32.HI R19, RZ, 0x1f, R19 ;  /* 0x0000001fff137819 */ /* 0x000fca0000011413 */
[----:B------:R1:W-:Y:S01]  /*39360*/  STL [R1+0x384], R19 ;  /* 0x0003841301007387 */ /* 0x0003e20000100800 */
[----:B0-----:R-:W-:-:S03]  /*39370*/  SHF.R.S32.HI R20, RZ, 0x1f, R8 ;  /* 0x0000001fff147819 */ /* 0x001fc60000011408 */
[----:B------:R-:W4:Y:S04]  /*39380*/  LDL R8, [R1+0x598] ;  /* 0x0005980001087983 */ /* 0x000f280000100800 */
[----:B------:R-:W-:Y:S01]  /*39390*/  STL [R1+0x388], R20 ;  /* 0x0003881401007387 */ /* 0x000fe20000100800 */
[----:B-1----:R-:W-:-:S03]  /*393a0*/  SHF.R.S32.HI R19, RZ, 0x1f, R2 ;  /* 0x0000001fff137819 */ /* 0x002fc60000011402 */
[----:B------:R-:W4:Y:S04]  /*393b0*/  LDL R2, [R1+0x590] ;  /* 0x0005900001027983 */ /* 0x000f280000100800 */
[----:B------:R0:W-:Y:S02]  /*393c0*/  STL [R1+0x38c], R19 ;  /* 0x00038c1301007387 */ /* 0x0001e40000100800 */
[----:B0-----:R-:W-:Y:S02]  /*393d0*/  SHF.R.S32.HI R19, RZ, 0x1f, R0 ;  /* 0x0000001fff137819 */ /* 0x001fe40000011400 */
[----:B------:R-:W4:Y:S04]  /*393e0*/  LDL R0, [R1+0x588] ;  /* 0x0005880001007983 */ /* 0x000f280000100800 */
[----:B------:R0:W-:Y:S01]  /*393f0*/  STL [R1+0x390], R19 ;  /* 0x0003901301007387 */ /* 0x0001e20000100800 */
[----:B-----5:R-:W-:-:S03]  /*39400*/  SHF.R.S32.HI R20, RZ, 0x1f, R3 ;  /* 0x0000001fff147819 */ /* 0x020fc60000011403 */
[----:B------:R-:W5:Y:S01]  /*39410*/  LDL R3, [R1+0x580] ;  /* 0x0005800001037983 */ /* 0x000f620000100800 */
[----:B0-----:R-:W-:Y:S02]  /*39420*/  SHF.R.S32.HI R19, RZ, 0x1f, R18 ;  /* 0x0000001fff137819 */ /* 0x001fe40000011412 */
[----:B------:R-:W-:Y:S01]  /*39430*/  SHF.R.S32.HI R18, RZ, 0x1f, R17 ;  /* 0x0000001fff127819 */ /* 0x000fe20000011411 */
[----:B------:R-:W-:Y:S04]  /*39440*/  STL [R1+0x394], R20 ;  /* 0x0003941401007387 */ /* 0x000fe80000100800 */
[----:B------:R-:W-:Y:S04]  /*39450*/  STL [R1+0x398], R19 ;  /* 0x0003981301007387 */ /* 0x000fe80000100800 */
[----:B------:R-:W-:Y:S01]  /*39460*/  STL [R1+0x39c], R18 ;  /* 0x00039c1201007387 */ /* 0x000fe20000100800 */
[----:B---3--:R-:W-:-:S02]  /*39470*/  SHF.R.S32.HI R17, RZ, 0x1f, R16 ;  /* 0x0000001fff117819 */ /* 0x008fc40000011410 */
[----:B------:R-:W-:-:S03]  /*39480*/  SHF.R.S32.HI R16, RZ, 0x1f, R15 ;  /* 0x0000001fff107819 */ /* 0x000fc6000001140f */
[----:B------:R-:W-:Y:S01]  /*39490*/  STL [R1+0x3a0], R17 ;  /* 0x0003a01101007387 */ /* 0x000fe20000100800 */
[----:B------:R-:W-:-:S03]  /*394a0*/  SHF.R.S32.HI R15, RZ, 0x1f, R14 ;  /* 0x0000001fff0f7819 */ /* 0x000fc6000001140e */
[----:B------:R-:W-:Y:S01]  /*394b0*/  STL [R1+0x3a4], R16 ;  /* 0x0003a41001007387 */ /* 0x000fe20000100800 */
[----:B------:R-:W-:-:S03]  /*394c0*/  SHF.R.S32.HI R14, RZ, 0x1f, R26 ;  /* 0x0000001fff0e7819 */ /* 0x000fc6000001141a */
[----:B------:R-:W3:Y:S01]  /*394d0*/  LDL R26, [R1+0x578] ;  /* 0x00057800011a7983 */ /* 0x000ee20000100800 */
[----:B------:R-:W-:-:S03]  /*394e0*/  SHF.R.S32.HI R12, RZ, 0x1f, R12 ;  /* 0x0000001fff0c7819 */ /* 0x000fc6000001140c */
[----:B------:R-:W-:Y:S04]  /*394f0*/  STL [R1+0x3a8], R15 ;  /* 0x0003a80f01007387 */ /* 0x000fe80000100800 */
[----:B------:R2:W-:Y:S02]  /*39500*/  STL [R1+0x3ac], R14 ;  /* 0x0003ac0e01007387 */ /* 0x0005e40000100800 */
[----:B--2---:R-:W-:Y:S02]  /*39510*/  SHF.R.S32.HI R14, RZ, 0x1f, R6 ;  /* 0x0000001fff0e7819 */ /* 0x004fe40000011406 */
[----:B------:R-:W2:Y:S04]  /*39520*/  LDL R6, [R1+0x570] ;  /* 0x0005700001067983 */ /* 0x000ea80000100800 */
[----:B------:R0:W-:Y:S04]  /*39530*/  STL [R1+0x3b0], R12 ;  /* 0x0003b00c01007387 */ /* 0x0001e80000100800 */
[----:B------:R-:W-:Y:S01]  /*39540*/  STL [R1+0x3b4], R14 ;  /* 0x0003b40e01007387 */ /* 0x000fe20000100800 */
[----:B0-----:R-:W-:-:S03]  /*39550*/  SHF.R.S32.HI R12, RZ, 0x1f, R29 ;  /* 0x0000001fff0c7819 */ /* 0x001fc6000001141d */
[----:B------:R-:W2:Y:S01]  /*39560*/  LDL R29, [R1+0x568] ;  /* 0x00056800011d7983 */ /* 0x000ea20000100800 */
[----:B------:R-:W-:-:S03]  /*39570*/  SHF.R.S32.HI R13, RZ, 0x1f, R13 ;  /* 0x0000001fff0d7819 */ /* 0x000fc6000001140d */
[----:B------:R0:W-:Y:S04]  /*39580*/  STL [R1+0x3b8], R12 ;  /* 0x0003b80c01007387 */ /* 0x0001e80000100800 */
[----:B------:R-:W-:Y:S01]  /*39590*/  STL [R1+0x3bc], R13 ;  /* 0x0003bc0d01007387 */ /* 0x000fe20000100800 */
[----:B0-----:R-:W-:Y:S02]  /*395a0*/  SHF.R.S32.HI R12, RZ, 0x1f, R11 ;  /* 0x0000001fff0c7819 */ /* 0x001fe4000001140b */
[----:B----4-:R-:W-:Y:S02]  /*395b0*/  SHF.R.S32.HI R11, RZ, 0x1f, R7 ;  /* 0x0000001fff0b7819 */ /* 0x010fe40000011407 */
[----:B------:R-:W4:Y:S04]  /*395c0*/  LDL R7, [R1+0x564] ;  /* 0x0005640001077983 */ /* 0x000f280000100800 */
[----:B------:R0:W-:Y:S04]  /*395d0*/  STL [R1+0x3c0], R12 ;  /* 0x0003c00c01007387 */ /* 0x0001e80000100800 */
[----:B------:R1:W-:Y:S01]  /*395e0*/  STL [R1+0x3c4], R11 ;  /* 0x0003c40b01007387 */ /* 0x0003e20000100800 */
[----:B0-----:R-:W-:-:S03]  /*395f0*/  SHF.R.S32.HI R12, RZ, 0x1f, R5 ;  /* 0x0000001fff0c7819 */ /* 0x001fc60000011405 */
[----:B------:R-:W4:Y:S04]  /*39600*/  LDL R5, [R1+0x560] ;  /* 0x0005600001057983 */ /* 0x000f280000100800 */
[----:B------:R-:W-:Y:S01]  /*39610*/  STL [R1+0x3c8], R12 ;  /* 0x0003c80c01007387 */ /* 0x000fe20000100800 */
[----:B-1----:R-:W-:Y:S02]  /*39620*/  SHF.R.S32.HI R11, RZ, 0x1f, R9 ;  /* 0x0000001fff0b7819 */ /* 0x002fe40000011409 */
        /* <DEDUP_REMOVED lines=9> */
[----:B------:R-:W-:-:S02]  /*396c0*/  SHF.R.S32.HI R8, RZ, 0x1f, R8 ;  /* 0x0000001fff087819 */ /* 0x000fc40000011408 */
[----:B------:R-:W-:Y:S02]  /*396d0*/  SHF.R.S32.HI R9, RZ, 0x1f, R2 ;  /* 0x0000001fff097819 */ /* 0x000fe40000011402 */
[----:B------:R-:W4:Y:S04]  /*396e0*/  LDL R2, [R1+0x54c] ;  /* 0x00054c0001027983 */ /* 0x000f280000100800 */
[----:B------:R0:W-:Y:S04]  /*396f0*/  STL [R1+0x3d8], R8 ;  /* 0x0003d80801007387 */ /* 0x0001e80000100800 */
[----:B------:R-:W-:Y:S01]  /*39700*/  STL [R1+0x3dc], R9 ;  /* 0x0003dc0901007387 */ /* 0x000fe20000100800 */
[----:B0-----:R-:W-:-:S03]  /*39710*/  SHF.R.S32.HI R8, RZ, 0x1f, R0 ;  /* 0x0000001fff087819 */ /* 0x001fc60000011400 */
[----:B------:R-:W4:Y:S01]  /*39720*/  LDL R0, [R1+0x548] ;  /* 0x0005480001007983 */ /* 0x000f220000100800 */
[----:B-----5:R-:W-:-:S03]  /*39730*/  SHF.R.S32.HI R3, RZ, 0x1f, R3 ;  /* 0x0000001fff037819 */ /* 0x020fc60000011403 */
[----:B------:R-:W-:Y:S04]  /*39740*/  STL [R1+0x3e0], R8 ;  /* 0x0003e00801007387 */ /* 0x000fe80000100800 */
[----:B------:R-:W5:Y:S04]  /*39750*/  LDL R18, [R1+0x544] ;  /* 0x0005440001127983 */ /* 0x000f680000100800 */
[----:B------:R-:W5:Y:S04]  /*39760*/  LDL R17, [R1+0x540] ;  /* 0x0005400001117983 */ /* 0x000f680000100800 */
[----:B------:R0:W-:Y:S04]  /*39770*/  STL [R1+0x3e4], R3 ;  /* 0x0003e40301007387 */ /* 0x0001e80000100800 */
[----:B------:R-:W5:Y:S04]  /*39780*/  LDL R16, [R1+0x53c] ;  /* 0x00053c0001107983 */ /* 0x000f680000100800 */
[----:B------:R-:W5:Y:S04]  /*39790*/  LDL R15, [R1+0x538] ;  /* 0x00053800010f7983 */ /* 0x000f680000100800 */
[----:B------:R-:W5:Y:S04]  /*397a0*/  LDL R14, [R1+0x534] ;  /* 0x00053400010e7983 */ /* 0x000f680000100800 */
[----:B0-----:R-:W5:Y:S04]  /*397b0*/  LDL R3, [R1+0x530] ;  /* 0x0005300001037983 */ /* 0x001f680000100800 */
[----:B------:R-:W5:Y:S01]  /*397c0*/  LDL R12, [R1+0x52c] ;  /* 0x00052c00010c7983 */ /* 0x000f620000100800 */
[----:B---3--:R-:W-:-:S03]  /*397d0*/  SHF.R.S32.HI R8, RZ, 0x1f, R26 ;  /* 0x0000001fff087819 */ /* 0x008fc6000001141a */
[----:B------:R-:W3:Y:S04]  /*397e0*/  LDL R26, [R1+0x528] ;  /* 0x00052800011a7983 */ /* 0x000ee80000100800 */
[----:B------:R0:W-:Y:S01]  /*397f0*/  STL [R1+0x3e8], R8 ;  /* 0x0003e80801007387 */ /* 0x0001e20000100800 */
[----:B--2---:R-:W-:-:S03]  /*39800*/  SHF.R.S32.HI R9, RZ, 0x1f, R6 ;  /* 0x0000001fff097819 */ /* 0x004fc60000011406 */
[----:B------:R-:W2:Y:S04]  /*39810*/  LDL R6, [R1+0x524] ;  /* 0x0005240001067983 */ /* 0x000ea80000100800 */
[----:B------:R-:W-:Y:S04]  /*39820*/  STL [R1+0x3ec], R9 ;  /* 0x0003ec0901007387 */ /* 0x000fe80000100800 */
[----:B------:R-:W2:Y:S04]  /*39830*/  LDL R13, [R1+0x520] ;  /* 0x00052000010d7983 */ /* 0x000ea80000100800 */
[----:B------:R-:W2:Y:S01]  /*39840*/  LDL R11, [R1+0x51c] ;  /* 0x00051c00010b7983 */ /* 0x000ea20000100800 */
[----:B0-----:R-:W-:-:S05]  /*39850*/  SHF.R.S32.HI R8, RZ, 0x1f, R29 ;  /* 0x0000001fff087819 */ /* 0x001fca000001141d */
[----:B------:R4:W-:Y:S04]  /*39860*/  STL [R1+0x3f0], R8 ;  /* 0x0003f00801007387 */ /* 0x0009e80000100800 */
[----:B------:R-:W2:Y:S01]  /*39870*/  LDL R29, [R1+0x518] ;  /* 0x00051800011d7983 */ /* 0x000ea20000100800 */
[----:B----4-:R-:W-:-:S03]  /*39880*/  SHF.R.S32.HI R8, RZ, 0x1f, R7 ;  /* 0x0000001fff087819 */ /* 0x010fc60000011407 */
[----:B------:R-:W4:Y:S04]  /*39890*/  LDL R7, [R1+0x514] ;  /* 0x0005140001077983 */ /* 0x000f280000100800 */
[----:B------:R0:W-:Y:S04]  /*398a0*/  STL [R1+0x3f4], R8 ;  /* 0x0003f40801007387 */ /* 0x0001e80000100800 */
[----:B------:R-:W4:Y:S01]  /*398b0*/  LDL R9, [R1+0x510] ;  /* 0x0005100001097983 */ /* 0x000f220000100800 */
[----:B------:R-:W-:-:S03]  /*398c0*/  SHF.R.S32.HI R5, RZ, 0x1f, R5 ;  /* 0x0000001fff057819 */ /* 0x000fc60000011405 */
[----:B0-----:R-:W4:Y:S04]  /*398d0*/  LDL R8, [R1+0x50c] ;  /* 0x00050c0001087983 */ /* 0x001f280000100800 */
[----:B------:R0:W-:Y:S04]  /*398e0*/  STL [R1+0x3f8], R5 ;  /* 0x0003f80501007387 */ /* 0x0001e80000100800 */
[----:B0-----:R-:W4:Y:S01]  /*398f0*/  LDL R5, [R1+0x508] ;  /* 0x0005080001057983 */ /* 0x001f220000100800 */
[----:B------:R-:W-:-:S05]  /*39900*/  SHF.R.S32.HI R20, RZ, 0x1f, R20 ;  /* 0x0000001fff147819 */ /* 0x000fca0000011414 */
        /* <DEDUP_REMOVED lines=10> */
[----:B------:R-:W4:Y:S01]  /*399b0*/  LDL R2, [R1+0x4fc] ;  /* 0x0004fc0001027983 */ /* 0x000f220000100800 */
[----:B------:R-:W-:-:S03]  /*399c0*/  SHF.R.S32.HI R20, RZ, 0x1f, R0 ;  /* 0x0000001fff147819 */ /* 0x000fc60000011400 */
[----:B------:R5:W-:Y:S04]  /*399d0*/  STL [R1+0x40c], R19 ;  /* 0x00040c1301007387 */ /* 0x000be80000100800 */
[----:B------:R-:W4:Y:S01]  /*399e0*/  LDL R0, [R1+0x4f8] ;  /* 0x0004f80001007983 */ /* 0x000f220000100800 */
[----:B-----5:R-:W-:-:S03]  /*399f0*/  SHF.R.S32.HI R19, RZ, 0x1f, R18 ;  /* 0x0000001fff137819 */ /* 0x020fc60000011412 */
        /* <DEDUP_REMOVED lines=10> */
[----:B------:R-:W5:Y:S04]  /*39aa0*/  LDL R3, [R1+0x4f4] ;  /* 0x0004f40001037983 */ /* 0x000f680000100800 */
[----:B------:R-:W-:Y:S04]  /*39ab0*/  STL [R1+0x424], R15 ;  /* 0x0004240f01007387 */ /* 0x000fe80000100800 */
[----:B------:R3:W-:Y:S02]  /*39ac0*/  STL [R1+0x428], R14 ;  /* 0x0004280e01007387 */ /* 0x0007e40000100800 */
[----:B---3--:R-:W-:-:S02]  /*39ad0*/  SHF.R.S32.HI R14, RZ, 0x1f, R26 ;  /* 0x0000001fff0e7819 */ /* 0x008fc4000001141a */
[----:B------:R-:W3:Y:S01]  /*39ae0*/  LDL R26, [R1+0x4f0] ;  /* 0x0004f000011a7983 */ /* 0x000ee20000100800 */
[----:B------:R-:W-:-:S05]  /*39af0*/  SHF.R.S32.HI R12, RZ, 0x1f, R12 ;  /* 0x0000001fff0c7819 */ /* 0x000fca000001140c */
[----:B------:R2:W-:Y:S04]  /*39b00*/  STL [R1+0x42c], R12 ;  /* 0x00042c0c01007387 */ /* 0x0005e80000100800 */
[----:B------:R-:W-:Y:S01]  /*39b10*/  STL [R1+0x430], R14 ;  /* 0x0004300e01007387 */ /* 0x000fe20000100800 */
[----:B--2---:R-:W-:-:S03]  /*39b20*/  SHF.R.S32.HI R12, RZ, 0x1f, R6 ;  /* 0x0000001fff0c7819 */ /* 0x004fc60000011406 */
[----:B------:R-:W2:Y:S01]  /*39b30*/  LDL R6, [R1+0x4ec] ;  /* 0x0004ec0001067983 */ /* 0x000ea20000100800 */
[----:B------:R-:W-:-:S03]  /*39b40*/  SHF.R.S32.HI R13, RZ, 0x1f, R13 ;  /* 0x0000001fff0d7819 */ /* 0x000fc6000001140d */
[----:B------:R0:W-:Y:S01]  /*39b50*/  STL [R1+0x434], R12 ;  /* 0x0004340c01007387 */ /* 0x0001e20000100800 */
[----:B------:R-:W-:-:S03]  /*39b60*/  SHF.R.S32.HI R11, RZ, 0x1f, R11 ;  /* 0x0000001fff0b7819 */ /* 0x000fc6000001140b */
[----:B------:R-:W-:Y:S01]  /*39b70*/  STL [R1+0x438], R13 ;  /* 0x0004380d01007387 */ /* 0x000fe20000100800 */
[----:B0-----:R-:W-:-:S03]  /*39b80*/  SHF.R.S32.HI R12, RZ, 0x1f, R29 ;  /* 0x0000001fff0c7819 */ /* 0x001fc6000001141d */
[----:B------:R-:W2:Y:S04]  /*39b90*/  LDL R29, [R1+0x4e8] ;  /* 0x0004e800011d7983 */ /* 0x000ea80000100800 */
[----:B------:R4:W-:Y:S04]  /*39ba0*/  STL [R1+0x43c], R11 ;  /* 0x00043c0b01007387 */ /* 0x0009e80000100800 */
[----:B------:R-:W-:Y:S01]  /*39bb0*/  STL [R1+0x440], R12 ;  /* 0x0004400c01007387 */ /* 0x000fe20000100800 */
[----:B----4-:R-:W-:-:S03]  /*39bc0*/  SHF.R.S32.HI R11, RZ, 0x1f, R7 ;  /* 0x0000001fff0b7819 */ /* 0x010fc60000011407 */
[----:B------:R-:W4:Y:S01]  /*39bd0*/  LDL R7, [R1+0x4e4] ;  /* 0x0004e40001077983 */ /* 0x000f220000100800 */
[----:B------:R-:W-:-:S03]  /*39be0*/  SHF.R.S32.HI R9, RZ, 0x1f, R9 ;  /* 0x0000001fff097819 */ /* 0x000fc60000011409 */
[----:B------:R-:W-:Y:S04]  /*39bf0*/  STL [R1+0x444], R11 ;  /* 0x0004440b01007387 */ /* 0x000fe80000100800 */
[----:B------:R-:W-:Y:S01]  /*39c00*/  STL [R1+0x448], R9 ;  /* 0x0004480901007387 */ /* 0x000fe20000100800 */
[----:B------:R-:W-:-:S03]  /*39c10*/  SHF.R.S32.HI R8, RZ, 0x1f, R8 ;  /* 0x0000001fff087819 */ /* 0x000fc60000011408 */
[----:B------:R-:W4:Y:S04]  /*39c20*/  LDL R20, [R1+0x4e0] ;  /* 0x0004e00001147983 */ /* 0x000f280000100800 */
[----:B------:R0:W-:Y:S04]  /*39c30*/  STL [R1+0x44c], R8 ;  /* 0x00044c0801007387 */ /* 0x0001e80000100800 */
[----:B------:R-:W4:Y:S01]  /*39c40*/  LDL R19, [R1+0x4dc] ;  /* 0x0004dc0001137983 */ /* 0x000f220000100800 */
[----:B------:R-:W-:-:S05]  /*39c50*/  SHF.R.S32.HI R5, RZ, 0x1f, R5 ;  /* 0x0000001fff057819 */ /* 0x000fca0000011405 */
[----:B------:R1:W-:Y:S04]  /*39c60*/  STL [R1+0x450], R5 ;  /* 0x0004500501007387 */ /* 0x0003e80000100800 */
[----:B0-----:R-:W4:Y:S04]  /*39c70*/  LDL R8, [R1+0x4d8] ;  /* 0x0004d80001087983 */ /* 0x001f280000100800 */
[----:B-1----:R-:W4:Y:S01]  /*39c80*/  LDL R5, [R1+0x4d4] ;  /* 0x0004d40001057983 */ /* 0x002f220000100800 */
[----:B------:R-:W-:Y:S02]  /*39c90*/  SHF.R.S32.HI R9, RZ, 0x1f, R10 ;  /* 0x0000001fff097819 */ /* 0x000fe4000001140a */
[----:B------:R-:W-:-:S02]  /*39ca0*/  SHF.R.S32.HI R10, RZ, 0x1f, R4 ;  /* 0x0000001fff0a7819 */ /* 0x000fc40000011404 */
[----:B------:R-:W4:Y:S04]  /*39cb0*/  LDL R4, [R1+0x4d0] ;  /* 0x0004d00001047983 */ /* 0x000f280000100800 */
[----:B------:R0:W-:Y:S04]  /*39cc0*/  STL [R1+0x454], R9 ;  /* 0x0004540901007387 */ /* 0x0001e80000100800 */
[----:B------:R-:W-:Y:S01]  /*39cd0*/  STL [R1+0x458], R10 ;  /* 0x0004580a01007387 */ /* 0x000fe20000100800 */
[----:B0-----:R-:W-:-:S03]  /*39ce0*/  SHF.R.S32.HI R9, RZ, 0x1f, R2 ;  /* 0x0000001fff097819 */ /* 0x001fc60000011402 */
[----:B------:R-:W4:Y:S01]  /*39cf0*/  LDL R2, [R1+0x4cc] ;  /* 0x0004cc0001027983 */ /* 0x000f220000100800 */
[----:B------:R-:W-:-:S03]  /*39d00*/  SHF.R.S32.HI R0, RZ, 0x1f, R0 ;  /* 0x0000001fff007819 */ /* 0x000fc60000011400 */
[----:B------:R-:W-:Y:S04]  /*39d10*/  STL [R1+0x45c], R9 ;  /* 0x00045c0901007387 */ /* 0x000fe80000100800 */
[----:B------:R-:W4:Y:S04]  /*39d20*/  LDL R18, [R1+0x4c8] ;  /* 0x0004c80001127983 */ /* 0x000f280000100800 */
[----:B------:R-:W4:Y:S04]  /*39d30*/  LDL R17, [R1+0x4c4] ;  /* 0x0004c40001117983 */ /* 0x000f280000100800 */
[----:B------:R0:W-:Y:S04]  /*39d40*/  STL [R1+0x460], R0 ;  /* 0x0004600001007387 */ /* 0x0001e80000100800 */
[----:B------:R-:W4:Y:S04]  /*39d50*/  LDL R16, [R1+0x4c0] ;  /* 0x0004c00001107983 */ /* 0x000f280000100800 */
[----:B------:R-:W4:Y:S04]  /*39d60*/  LDL R15, [R1+0x4bc] ;  /* 0x0004bc00010f7983 */ /* 0x000f280000100800 */
[----:B------:R-:W4:Y:S04]  /*39d70*/  LDL R14, [R1+0x4b8] ;  /* 0x0004b800010e7983 */ /* 0x000f280000100800 */
[----:B0-----:R-:W4:Y:S01]  /*39d80*/  LDL R0, [R1+0x4b4] ;  /* 0x0004b40001007983 */ /* 0x001f220000100800 */
[----:B-----5:R-:W-:-:S03]  /*39d90*/  SHF.R.S32.HI R9, RZ, 0x1f, R3 ;  /* 0x0000001fff097819 */ /* 0x020fc60000011403 */
[----:B------:R-:W5:Y:S04]  /*39da0*/  LDL R12, [R1+0x4b0] ;  /* 0x0004b000010c7983 */ /* 0x000f680000100800 */
[----:B------:R-:W5:Y:S04]  /*39db0*/  LDL R3, [R1+0x4ac] ;  /* 0x0004ac0001037983 */ /* 0x000f680000100800 */
[----:B------:R3:W-:Y:S02]  /*39dc0*/  STL [R1+0x464], R9 ;  /* 0x0004640901007387 */ /* 0x0007e40000100800 */
[----:B---3--:R-:W-:-:S02]  /*39dd0*/  SHF.R.S32.HI R9, RZ, 0x1f, R26 ;  /* 0x0000001fff097819 */ /* 0x008fc4000001141a */
[----:B------:R-:W3:Y:S04]  /*39de0*/  LDL R26, [R1+0x4a8] ;  /* 0x0004a800011a7983 */ /* 0x000ee80000100800 */
[----:B------:R-:W-:Y:S04]  /*39df0*/  STL [R1+0x864], R9 ;  /* 0x0008640901007387 */ /* 0x000fe80000100800 */
[----:B------:R-:W3:Y:S04]  /*39e00*/  LDL R13, [R1+0x4a4] ;  /* 0x0004a400010d7983 */ /* 0x000ee80000100800 */
[----:B------:R-:W3:Y:S01]  /*39e10*/  LDL R11, [R1+0x4a0] ;  /* 0x0004a000010b7983 */ /* 0x000ee20000100800 */
[----:B--2---:R-:W-:-:S05]  /*39e20*/  SHF.R.S32.HI R6, RZ, 0x1f, R6 ;  /* 0x0000001fff067819 */ /* 0x004fca0000011406 */
[----:B------:R0:W-:Y:S04]  /*39e30*/  STL [R1+0x86c], R6 ;  /* 0x00086c0601007387 */ /* 0x0001e80000100800 */
[----:B0-----:R-:W2:Y:S01]  /*39e40*/  LDL R6, [R1+0x49c] ;  /* 0x00049c0001067983 */ /* 0x001ea20000100800 */
[----:B------:R-:W-:-:S03]  /*39e50*/  SHF.R.S32.HI R9, RZ, 0x1f, R29 ;  /* 0x0000001fff097819 */ /* 0x000fc6000001141d */
[----:B------:R-:W2:Y:S04]  /*39e60*/  LDL R29, [R1+0x498] ;  /* 0x00049800011d7983 */ /* 0x000ea80000100800 */
[----:B------:R0:W-:Y:S04]  /*39e70*/  STL [R1+0x878], R9 ;  /* 0x0008780901007387 */ /* 0x0001e80000100800 */
[----:B------:R-:W2:Y:S04]  /*39e80*/  LDL R10, [R1+0x490] ;  /* 0x00049000010a7983 */ /* 0x000ea80000100800 */
[----:B0-----:R-:W2:Y:S01]  /*39e90*/  LDL R9, [R1+0x494] ;  /* 0x0004940001097983 */ /* 0x001ea20000100800 */
[----:B----4-:R-:W-:-:S05]  /*39ea0*/  SHF.R.S32.HI R7, RZ, 0x1f, R7 ;  /* 0x0000001fff077819 */ /* 0x010fca0000011407 */
[----:B------:R0:W-:Y:S04]  /*39eb0*/  STL [R1+0x884], R7 ;  /* 0x0008840701007387 */ /* 0x0001e80000100800 */
[----:B0-----:R-:W4:Y:S01]  /*39ec0*/  LDL R7, [R1+0x48c] ;  /* 0x00048c0001077983 */ /* 0x001f220000100800 */
[----:B------:R-:W-:-:S05]  /*39ed0*/  SHF.R.S32.HI R20, RZ, 0x1f, R20 ;  /* 0x0000001fff147819 */ /* 0x000fca0000011414 */
[----:B------:R0:W-:Y:S01]  /*39ee0*/  STL [R1+0x88c], R20 ;  /* 0x00088c1401007387 */ /* 0x0001e20000100800 */
[----:B------:R-:W-:-:S05]  /*39ef0*/  SHF.R.S32.HI R19, RZ, 0x1f, R19 ;  /* 0x0000001fff137819 */ /* 0x000fca0000011413 */
[----:B------:R1:W-:Y:S01]  /*39f00*/  STL [R1+0x898], R19 ;  /* 0x0008981301007387 */ /* 0x0003e20000100800 */
[----:B0-----:R-:W-:-:S03]  /*39f10*/  SHF.R.S32.HI R20, RZ, 0x1f, R8 ;  /* 0x0000001fff147819 */ /* 0x001fc60000011408 */
[----:B------:R-:W4:Y:S01]  /*39f20*/  LDL R8, [R1+0x488] ;  /* 0x0004880001087983 */ /* 0x000f220000100800 */
[----:B-1----:R-:W-:-:S03]  /*39f30*/  SHF.R.S32.HI R19, RZ, 0x1f, R5 ;  /* 0x0000001fff137819 */ /* 0x002fc60000011405 */
[----:B------:R-:W-:Y:S04]  /*39f40*/  STL [R1+0x8a4], R20 ;  /* 0x0008a41401007387 */ /* 0x000fe80000100800 */
[----:B------:R-:W4:Y:S04]  /*39f50*/  LDL R5, [R1+0x484] ;  /* 0x0004840001057983 */ /* 0x000f280000100800 */
[----:B------:R0:W-:Y:S02]  /*39f60*/  STL [R1+0x8ac], R19 ;  /* 0x0008ac1301007387 */ /* 0x0001e40000100800 */
[----:B0-----:R-:W-:-:S02]  /*39f70*/  SHF.R.S32.HI R19, RZ, 0x1f, R4 ;  /* 0x0000001fff137819 */ /* 0x001fc40000011404 */
[----:B------:R-:W4:Y:S04]  /*39f80*/  LDL R4, [R1+0x480] ;  /* 0x0004800001047983 */ /* 0x000f280000100800 */
[----:B------:R0:W-:Y:S01]  /*39f90*/  STL [R1+0x8b8], R19 ;  /* 0x0008b81301007387 */ /* 0x0001e20000100800 */
[----:B------:R-:W-:-:S03]  /*39fa0*/  SHF.R.S32.HI R20, RZ, 0x1f, R2 ;  /* 0x0000001fff147819 */ /* 0x000fc60000011402 */
[----:B------:R-:W4:Y:S04]  /*39fb0*/  LDL R2, [R1+0x47c] ;  /* 0x00047c0001027983 */ /* 0x000f280000100800 */
[----:B------:R-:W-:Y:S01]  /*39fc0*/  STL [R1+0x8c4], R20 ;  /* 0x0008c41401007387 */ /* 0x000fe20000100800 */
[----:B0-----:R-:W-:Y:S02]  /*39fd0*/  SHF.R.S32.HI R19, RZ, 0x1f, R18 ;  /* 0x0000001fff137819 */ /* 0x001fe40000011412 */
        /* <DEDUP_REMOVED lines=9> */
[----:B------:R-:W4:Y:S04]  /*3a070*/  LDL R0, [R1+0x478] ;  /* 0x0004780001007983 */ /* 0x000f280000100800 */
[----:B------:R-:W-:Y:S01]  /*3a080*/  STL [R1+0x8f8], R15 ;  /* 0x0008f80f01007387 */ /* 0x000fe20000100800 */
[----:B-----5:R-:W-:-:S03]  /*3a090*/  SHF.R.S32.HI R12, RZ, 0x1f, R12 ;  /* 0x0000001fff0c7819 */ /* 0x020fc6000001140c */
[----:B------:R0:W-:Y:S02]  /*3a0a0*/  STL [R1+0x904], R14 ;  /* 0x0009040e01007387 */ /* 0x0001e40000100800 */
[----:B0-----:R-:W-:Y:S02]  /*3a0b0*/  SHF.R.S32.HI R14, RZ, 0x1f, R3 ;  /* 0x0000001fff0e7819 */ /* 0x001fe40000011403 */
[----:B------:R-:W5:Y:S04]  /*3a0c0*/  LDL R3, [R1+0x474] ;  /* 0x0004740001037983 */ /* 0x000f680000100800 */
[----:B------:R3:W-:Y:S04]  /*3a0d0*/  STL [R1+0x910], R12 ;  /* 0x0009100c01007387 */ /* 0x0007e80000100800 */
[----:B------:R-:W-:Y:S01]  /*3a0e0*/  STL [R1+0x918], R14 ;  /* 0x0009180e01007387 */ /* 0x000fe20000100800 */
[----:B---3--:R-:W-:-:S03]  /*3a0f0*/  SHF.R.S32.HI R12, RZ, 0x1f, R26 ;  /* 0x0000001fff0c7819 */ /* 0x008fc6000001141a */
[----:B------:R-:W3:Y:S01]  /*3a100*/  LDL R26, [R1+0x470] ;  /* 0x00047000011a7983 */ /* 0x000ee20000100800 */
[----:B------:R-:W-:-:S03]  /*3a110*/  SHF.R.S32.HI R13, RZ, 0x1f, R13 ;  /* 0x0000001fff0d7819 */ /* 0x000fc6000001140d */
[----:B------:R0:W-:Y:S04]  /*3a120*/  STL [R1+0x924], R12 ;  /* 0x0009240c01007387 */ /* 0x0001e80000100800 */
[----:B------:R-:W-:Y:S01]  /*3a130*/  STL [R1+0x930], R13 ;  /* 0x0009300d01007387 */ /* 0x000fe20000100800 */
[----:B0-----:R-:W-:Y:S02]  /*3a140*/  SHF.R.S32.HI R12, RZ, 0x1f, R11 ;  /* 0x0000001fff0c7819 */ /* 0x001fe4000001140b */
[----:B--2---:R-:W-:Y:S02]  /*3a150*/  SHF.R.S32.HI R11, RZ, 0x1f, R6 ;  /* 0x0000001fff0b7819 */ /* 0x004fe40000011406 */
[----:B------:R-:W2:Y:S04]  /*3a160*/  LDL R6, [R1+0x46c] ;  /* 0x00046c0001067983 */ /* 0x000ea80000100800 */
[----:B------:R0:W-:Y:S04]  /*3a170*/  STL [R1+0x93c], R12 ;  /* 0x00093c0c01007387 */ /* 0x0001e80000100800 */
[----:B------:R1:W-:Y:S01]  /*3a180*/  STL [R1+0x944], R11 ;  /* 0x0009440b01007387 */ /* 0x0003e20000100800 */
[----:B0-----:R-:W-:-:S03]  /*3a190*/  SHF.R.S32.HI R12, RZ, 0x1f, R29 ;  /* 0x0000001fff0c7819 */ /* 0x001fc6000001141d */
[----:B------:R-:W2:Y:S04]  /*3a1a0*/  LDL R29, [R1+0x468] ;  /* 0x00046800011d7983 */ /* 0x000ea80000100800 */
[----:B------:R-:W-:Y:S01]  /*3a1b0*/  STL [R1+0x950], R12 ;  /* 0x0009500c01007387 */ /* 0x000fe20000100800 */
[----:B-1----:R-:W-:Y:S02]  /*3a1c0*/  SHF.R.S32.HI R11, RZ, 0x1f, R9 ;  /* 0x0000001fff0b7819 */ /* 0x002fe40000011409 */
[----:B------:R-:W-:-:S03]  /*3a1d0*/  SHF.R.S32.HI R9, RZ, 0x1f, R10 ;  /* 0x0000001fff097819 */ /* 0x000fc6000001140a */
[----:B------:R-:W-:Y:S04]  /*3a1e0*/  STL [R1+0x95c], R11 ;  /* 0x00095c0b01007387 */ /* 0x000fe80000100800 */
[----:B------:R-:W2:Y:S04]  /*3a1f0*/  LDL R20, [R1+0x868] ;  /* 0x0008680001147983 */ /* 0x000ea80000100800 */
[----:B------:R-:W-:Y:S04]  /*3a200*/  STL [R1+0x964], R9 ;  /* 0x0009640901007387 */ /* 0x000fe80000100800 */
[----:B------:R-:W2:Y:S01]  /*3a210*/  LDL R19, [R1+0x870] ;  /* 0x0008700001137983 */ /* 0x000ea20000100800 */
[----:B----4-:R-:W-:-:S05]  /*3a220*/  SHF.R.S32.HI R7, RZ, 0x1f, R7 ;  /* 0x0000001fff077819 */ /* 0x010fca0000011407 */
[----:B------:R0:W-:Y:S04]  /*3a230*/  STL [R1+0x970], R7 ;  /* 0x0009700701007387 */ /* 0x0001e80000100800 */
[----:B------:R-:W4:Y:S04]  /*3a240*/  LDL R10, [R1+0x874] ;  /* 0x00087400010a7983 */ /* 0x000f280000100800 */
[----:B0-----:R-:W4:Y:S01]  /*3a250*/  LDL R7, [R1+0x87c] ;  /* 0x00087c0001077983 */ /* 0x001f220000100800 */
[----:B------:R-:W-:Y:S02]  /*3a260*/  SHF.R.S32.HI R8, RZ, 0x1f, R8 ;  /* 0x0000001fff087819 */ /* 0x000fe40000011408 */
[----:B------:R-:W-:-:S02]  /*3a270*/  SHF.R.S32.HI R9, RZ, 0x1f, R5 ;  /* 0x0000001fff097819 */ /* 0x000fc40000011405 */
[----:B------:R-:W4:Y:S04]  /*3a280*/  LDL R5, [R1+0x880] ;  /* 0x0008800001057983 */ /* 0x000f280000100800 */
[----:B------:R0:W-:Y:S04]  /*3a290*/  STL [R1+0x97c], R8 ;  /* 0x00097c0801007387 */ /* 0x0001e80000100800 */
[----:B------:R-:W-:Y:S01]  /*3a2a0*/  STL [R1+0x984], R9 ;  /* 0x0009840901007387 */ /* 0x000fe20000100800 */
[----:B0-----:R-:W-:-:S03]  /*3a2b0*/  SHF.R.S32.HI R8, RZ, 0x1f, R4 ;  /* 0x0000001fff087819 */ /* 0x001fc60000011404 */
[----:B------:R-:W4:Y:S04]  /*3a2c0*/  LDL R4, [R1+0x888] ;  /* 0x0008880001047983 */ /* 0x000f280000100800 */
[----:B------:R-:W-:Y:S04]  /*3a2d0*/  STL [R1+0x990], R8 ;  /* 0x0009900801007387 */ /* 0x000fe80000100800 */
[----:B------:R-:W4:Y:S04]  /*3a2e0*/  LDL R18, [R1+0x890] ;  /* 0x0008900001127983 */ /* 0x000f280000100800 */
[----:B------:R-:W4:Y:S01]  /*3a2f0*/  LDL R17, [R1+0x894] ;  /* 0x0008940001117983 */ /* 0x000f220000100800 */
[----:B------:R-:W-:-:S05]  /*3a300*/  SHF.R.S32.HI R2, RZ, 0x1f, R2 ;  /* 0x0000001fff027819 */ /* 0x000fca0000011402 */
[----:B------:R0:W-:Y:S04]  /*3a310*/  STL [R1+0x99c], R2 ;  /* 0x00099c0201007387 */ /* 0x0001e80000100800 */
[----:B------:R-:W4:Y:S04]  /*3a320*/  LDL R16, [R1+0x89c] ;  /* 0x00089c0001107983 */ /* 0x000f280000100800 */
[----:B------:R-:W4:Y:S04]  /*3a330*/  LDL R15, [R1+0x8a0] ;  /* 0x0008a000010f7983 */ /* 0x000f280000100800 */
[----:B------:R-:W4:Y:S04]  /*3a340*/  LDL R14, [R1+0x8a8] ;  /* 0x0008a800010e7983 */ /* 0x000f280000100800 */
[----:B0-----:R-:W4:Y:S04]  /*3a350*/  LDL R2, [R1+0x8b0] ;  /* 0x0008b00001027983 */ /* 0x001f280000100800 */
[----:B------:R-:W4:Y:S01]  /*3a360*/  LDL R12, [R1+0x8b4] ;  /* 0x0008b400010c7983 */ /* 0x000f220000100800 */
[----:B------:R-:W-:-:S03]  /*3a370*/  SHF.R.S32.HI R8, RZ, 0x1f, R0 ;  /* 0x0000001fff087819 */ /* 0x000fc60000011400 */
[----:B------:R-:W4:Y:S04]  /*3a380*/  LDL R0, [R1+0x8bc] ;  /* 0x0008bc0001007983 */ /* 0x000f280000100800 */
        /* <DEDUP_REMOVED lines=8> */
[----:B------:R-:W3:Y:S01]  /*3a410*/  LDL R26, [R1+0x8d4] ;  /* 0x0008d400011a7983 */ /* 0x000ee20000100800 */
[----:B--2---:R-:W-:-:S03]  /*3a420*/  SHF.R.S32.HI R8, RZ, 0x1f, R6 ;  /* 0x0000001fff087819 */ /* 0x004fc60000011406 */
[----:B------:R-:W2:Y:S04]  /*3a430*/  LDL R6, [R1+0x8dc] ;  /* 0x0008dc0001067983 */ /* 0x000ea80000100800 */
[----:B------:R0:W-:Y:S04]  /*3a440*/  STL [R1+0x9c4], R8 ;  /* 0x0009c40801007387 */ /* 0x0001e80000100800 */
[----:B------:R-:W2:Y:S01]  /*3a450*/  LDL R9, [R1+0x8e0] ;  /* 0x0008e00001097983 */ /* 0x000ea20000100800 */
[----:B------:R-:W-:-:S03]  /*3a460*/  SHF.R.S32.HI R29, RZ, 0x1f, R29 ;  /* 0x0000001fff1d7819 */ /* 0x000fc6000001141d */
[----:B0-----:R-:W2:Y:S04]  /*3a470*/  LDL R8, [R1+0x8e8] ;  /* 0x0008e80001087983 */ /* 0x001ea80000100800 */
[----:B------:R0:W-:Y:S04]  /*3a480*/  STL [R1+0x9d0], R29 ;  /* 0x0009d01d01007387 */ /* 0x0001e80000100800 */
[----:B0-----:R-:W2:Y:S01]  /*3a490*/  LDL R29, [R1+0x8f0] ;  /* 0x0008f000011d7983 */ /* 0x001ea20000100800 */
[----:B------:R-:W-:-:S05]  /*3a4a0*/  SHF.R.S32.HI R20, RZ, 0x1f, R20 ;  /* 0x0000001fff147819 */ /* 0x000fca0000011414 */
[----:B------:R4:W-:Y:S01]  /*3a4b0*/  STL [R1+0x9dc], R20 ;  /* 0x0009dc1401007387 */ /* 0x0009e20000100800 */
[----:B------:R-:W-:-:S05]  /*3a4c0*/  SHF.R.S32.HI R19, RZ, 0x1f, R19 ;  /* 0x0000001fff137819 */ /* 0x000fca0000011413 */
[----:B------:R0:W-:Y:S01]  /*3a4d0*/  STL [R1+0x9e8], R19 ;  /* 0x0009e81301007387 */ /* 0x0001e20000100800 */
[----:B----4-:R-:W-:-:S03]  /*3a4e0*/  SHF.R.S32.HI R20, RZ, 0x1f, R10 ;  /* 0x0000001fff147819 */ /* 0x010fc6000001140a */
[----:B------:R-:W4:Y:S01]  /*3a4f0*/  LDL R10, [R1+0x8f4] ;  /* 0x0008f400010a7983 */ /* 0x000f220000100800 */
[----:B0-----:R-:W-:-:S03]  /*3a500*/  SHF.R.S32.HI R19, RZ, 0x1f, R7 ;  /* 0x0000001fff137819 */ /* 0x001fc60000011407 */
[----:B------:R-:W-:Y:S04]  /*3a510*/  STL [R1+0x9f0], R20 ;  /* 0x0009f01401007387 */ /* 0x000fe80000100800 */
[----:B------:R-:W4:Y:S04]  /*3a520*/  LDL R7, [R1+0x8fc] ;  /* 0x0008fc0001077983 */ /* 0x000f280000100800 */
[----:B------:R0:W-:Y:S02]  /*3a530*/  STL [R1+0x9fc], R19 ;  /* 0x0009fc1301007387 */ /* 0x0001e40000100800 */
[----:B0-----:R-:W-:-:S02]  /*3a540*/  SHF.R.S32.HI R19, RZ, 0x1f, R5 ;  /* 0x0000001fff137819 */ /* 0x001fc40000011405 */
[----:B------:R-:W4:Y:S04]  /*3a550*/  LDL R5, [R1+0x900] ;  /* 0x0009000001057983 */ /* 0x000f280000100800 */
[----:B------:R0:W-:Y:S01]  /*3a560*/  STL [R1+0xa04], R19 ;  /* 0x000a041301007387 */ /* 0x0001e20000100800 */
[----:B------:R-:W-:-:S03]  /*3a570*/  SHF.R.S32.HI R20, RZ, 0x1f, R4 ;  /* 0x0000001fff147819 */ /* 0x000fc60000011404 */
[----:B------:R-:W4:Y:S01]  /*3a580*/  LDL R4, [R1+0x908] ;  /* 0x0009080001047983 */ /* 0x000f220000100800 */
[----:B0-----:R-:W-:-:S03]  /*3a590*/  SHF.R.S32.HI R19, RZ, 0x1f, R18 ;  /* 0x0000001fff137819 */ /* 0x001fc60000011412 */
[----:B------:R-:W-:Y:S01]  /*3a5a0*/  STL [R1+0xa10], R20 ;  /* 0x000a101401007387 */ /* 0x000fe20000100800 */
[----:B------:R-:W-:-:S03]  /*3a5b0*/  SHF.R.S32.HI R18, RZ, 0x1f, R17 ;  /* 0x0000001fff127819 */ /* 0x000fc60000011411 */
[----:B------:R-:W-:Y:S04]  /*3a5c0*/  STL [R1+0xa1c], R19 ;  /* 0x000a1c1301007387 */ /* 0x000fe80000100800 */
[----:B------:R-:W-:Y:S01]  /*3a5d0*/  STL [R1+0xa28], R18 ;  /* 0x000a281201007387 */ /* 0x000fe20000100800 */
[----:B------:R-:W-:Y:S02]  /*3a5e0*/  SHF.R.S32.HI R17, RZ, 0x1f, R16 ;  /* 0x0000001fff117819 */ /* 0x000fe40000011410 */
[----:B------:R-:W-:-:S03]  /*3a5f0*/  SHF.R.S32.HI R16, RZ, 0x1f, R15 ;  /* 0x0000001fff107819 */ /* 0x000fc6000001140f */
[----:B------:R-:W-:Y:S01]  /*3a600*/  STL [R1+0xa30], R17 ;  /* 0x000a301101007387 */ /* 0x000fe20000100800 */
[----:B------:R-:W-:-:S03]  /*3a610*/  SHF.R.S32.HI R15, RZ, 0x1f, R14 ;  /* 0x0000001fff0f7819 */ /* 0x000fc6000001140e */
[----:B------:R-:W-:Y:S01]  /*3a620*/  STL [R1+0xa3c], R16 ;  /* 0x000a3c1001007387 */ /* 0x000fe20000100800 */
[----:B------:R-:W-:-:S03]  /*3a630*/  SHF.R.S32.HI R14, RZ, 0x1f, R2 ;  /* 0x0000001fff0e7819 */ /* 0x000fc60000011402 */
        /* <DEDUP_REMOVED lines=8> */
[----:B-----5:R-:W-:-:S03]  /*3a6c0*/  SHF.R.S32.HI R12, RZ, 0x1f, R3 ;  /* 0x0000001fff0c7819 */ /* 0x020fc60000011403 */
[----:B------:R-:W5:Y:S01]  /*3a6d0*/  LDL R3, [R1+0x91c] ;  /* 0x00091c0001037983 */ /* 0x000f620000100800 */
[----:B------:R-:W-:-:S03]  /*3a6e0*/  SHF.R.S32.HI R13, RZ, 0x1f, R13 ;  /* 0x0000001fff0d7819 */ /* 0x000fc6000001140d */
[----:B------:R0:W-:Y:S04]  /*3a6f0*/  STL [R1+0xa74], R12 ;  /* 0x000a740c01007387 */ /* 0x0001e80000100800 */
[----:B------:R-:W-:Y:S01]  /*3a700*/  STL [R1+0xa7c], R13 ;  /* 0x000a7c0d01007387 */ /* 0x000fe20000100800 */
[----:B0-----:R-:W-:Y:S02]  /*3a710*/  SHF.R.S32.HI R12, RZ, 0x1f, R11 ;  /* 0x0000001fff0c7819 */ /* 0x001fe4000001140b */
[----:B---3--:R-:W-:Y:S02]  /*3a720*/  SHF.R.S32.HI R11, RZ, 0x1f, R26 ;  /* 0x0000001fff0b7819 */ /* 0x008fe4000001141a */
[----:B------:R-:W3:Y:S04]  /*3a730*/  LDL R26, [R1+0x920] ;  /* 0x00092000011a7983 */ /* 0x000ee80000100800 */
[----:B------:R2:W-:Y:S04]  /*3a740*/  STL [R1+0xa88], R12 ;  /* 0x000a880c01007387 */ /* 0x0005e80000100800 */
[----:B------:R0:W-:Y:S01]  /*3a750*/  STL [R1+0xa94], R11 ;  /* 0x000a940b01007387 */ /* 0x0001e20000100800 */
[----:B--2---:R-:W-:-:S03]  /*3a760*/  SHF.R.S32.HI R12, RZ, 0x1f, R6 ;  /* 0x0000001fff0c7819 */ /* 0x004fc60000011406 */
[----:B------:R-:W2:Y:S01]  /*3a770*/  LDL R6, [R1+0x928] ;  /* 0x0009280001067983 */ /* 0x000ea20000100800 */
[----:B0-----:R-:W-:-:S03]  /*3a780*/  SHF.R.S32.HI R11, RZ, 0x1f, R9 ;  /* 0x0000001fff0b7819 */ /* 0x001fc60000011409 */
[----:B------:R-:W-:Y:S01]  /*3a790*/  STL [R1+0xa9c], R12 ;  /* 0x000a9c0c01007387 */ /* 0x000fe20000100800 */
[----:B------:R-:W-:-:S03]  /*3a7a0*/  SHF.R.S32.HI R9, RZ, 0x1f, R8 ;  /* 0x0000001fff097819 */ /* 0x000fc60000011408 */
[----:B------:R-:W-:Y:S04]  /*3a7b0*/  STL [R1+0xaa8], R11 ;  /* 0x000aa80b01007387 */ /* 0x000fe80000100800 */
[----:B------:R-:W2:Y:S04]  /*3a7c0*/  LDL R20, [R1+0x92c] ;  /* 0x00092c0001147983 */ /* 0x000ea80000100800 */
[----:B------:R-:W-:Y:S04]  /*3a7d0*/  STL [R1+0xab4], R9 ;  /* 0x000ab40901007387 */ /* 0x000fe80000100800 */
[----:B------:R-:W2:Y:S01]  /*3a7e0*/  LDL R19, [R1+0x934] ;  /* 0x0009340001137983 */ /* 0x000ea20000100800 */
[----:B------:R-:W-:-:S05]  /*3a7f0*/  SHF.R.S32.HI R8, RZ, 0x1f, R29 ;  /* 0x0000001fff087819 */ /* 0x000fca000001141d */
[----:B------:R0:W-:Y:S04]  /*3a800*/  STL [R1+0xabc], R8 ;  /* 0x000abc0801007387 */ /* 0x0001e80000100800 */
[----:B------:R-:W2:Y:S04]  /*3a810*/  LDL R29, [R1+0x940] ;  /* 0x00094000011d7983 */ /* 0x000ea80000100800 */
[----:B0-----:R-:W2:Y:S01]  /*3a820*/  LDL R8, [R1+0x938] ;  /* 0x0009380001087983 */ /* 0x001ea20000100800 */
[----:B----4-:R-:W-:Y:S02]  /*3a830*/  SHF.R.S32.HI R9, RZ, 0x1f, R10 ;  /* 0x0000001fff097819 */ /* 0x010fe4000001140a */
        /* <DEDUP_REMOVED lines=18> */
[----:B------:R0:W-:Y:S02]  /*3a960*/  STL [R1+0xaf4], R9 ;  /* 0x000af40901007387 */ /* 0x0001e40000100800 */
[----:B0-----:R-:W-:Y:S02]  /*3a970*/  SHF.R.S32.HI R9, RZ, 0x1f, R0 ;  /* 0x0000001fff097819 */ /* 0x001fe40000011400 */
[----:B------:R-:W4:Y:S04]  /*3a980*/  LDL R0, [R1+0x988] ;  /* 0x0009880001007983 */ /* 0x000f280000100800 */
[----:B------:R-:W-:Y:S04]  /*3a990*/  STL [R1+0xb00], R9 ;  /* 0x000b000901007387 */ /* 0x000fe80000100800 */
[----:B------:R-:W4:Y:S04]  /*3a9a0*/  LDL R13, [R1+0x98c] ;  /* 0x00098c00010d7983 */ /* 0x000f280000100800 */
[----:B------:R-:W4:Y:S01]  /*3a9b0*/  LDL R11, [R1+0x994] ;  /* 0x00099400010b7983 */ /* 0x000f220000100800 */
[----:B-----5:R-:W-:-:S05]  /*3a9c0*/  SHF.R.S32.HI R3, RZ, 0x1f, R3 ;  /* 0x0000001fff037819 */ /* 0x020fca0000011403 */
[----:B------:R0:W-:Y:S04]  /*3a9d0*/  STL [R1+0xb08], R3 ;  /* 0x000b080301007387 */ /* 0x0001e80000100800 */
[----:B0-----:R-:W5:Y:S01]  /*3a9e0*/  LDL R3, [R1+0x998] ;  /* 0x0009980001037983 */ /* 0x001f620000100800 */
[----:B---3--:R-:W-:-:S03]  /*3a9f0*/  SHF.R.S32.HI R9, RZ, 0x1f, R26 ;  /* 0x0000001fff097819 */ /* 0x008fc6000001141a */
[----:B------:R-:W3:Y:S04]  /*3aa00*/  LDL R26, [R1+0x9a0] ;  /* 0x0009a000011a7983 */ /* 0x000ee80000100800 */
[----:B------:R0:W-:Y:S04]  /*3aa10*/  STL [R1+0xb14], R9 ;  /* 0x000b140901007387 */ /* 0x0001e80000100800 */
[----:B------:R-:W3:Y:S04]  /*3aa20*/  LDL R10, [R1+0x9ac] ;  /* 0x0009ac00010a7983 */ /* 0x000ee80000100800 */
[----:B0-----:R-:W3:Y:S01]  /*3aa30*/  LDL R9, [R1+0x9a8] ;  /* 0x0009a80001097983 */ /* 0x001ee20000100800 */
[----:B--2---:R-:W-:-:S05]  /*3aa40*/  SHF.R.S32.HI R6, RZ, 0x1f, R6 ;  /* 0x0000001fff067819 */ /* 0x004fca0000011406 */
[----:B------:R0:W-:Y:S04]  /*3aa50*/  STL [R1+0xb20], R6 ;  /* 0x000b200601007387 */ /* 0x0001e80000100800 */
[----:B0-----:R-:W2:Y:S01]  /*3aa60*/  LDL R6, [R1+0x9b4] ;  /* 0x0009b40001067983 */ /* 0x001ea20000100800 */
[----:B------:R-:W-:-:S05]  /*3aa70*/  SHF.R.S32.HI R20, RZ, 0x1f, R20 ;  /* 0x0000001fff147819 */ /* 0x000fca0000011414 */
[----:B------:R0:W-:Y:S01]  /*3aa80*/  STL [R1+0xb28], R20 ;  /* 0x000b281401007387 */ /* 0x0001e20000100800 */
[----:B------:R-:W-:-:S05]  /*3aa90*/  SHF.R.S32.HI R19, RZ, 0x1f, R19 ;  /* 0x0000001fff137819 */ /* 0x000fca0000011413 */
[----:B------:R1:W-:Y:S01]  /*3aaa0*/  STL [R1+0xb34], R19 ;  /* 0x000b341301007387 */ /* 0x0003e20000100800 */
[----:B0-----:R-:W-:Y:S02]  /*3aab0*/  SHF.R.S32.HI R20, RZ, 0x1f, R8 ;  /* 0x0000001fff147819 */ /* 0x001fe40000011408 */
[----:B-1----:R-:W-:Y:S01]  /*3aac0*/  SHF.R.S32.HI R19, RZ, 0x1f, R29 ;  /* 0x0000001fff137819 */ /* 0x002fe2000001141d */
[----:B------:R-:W2:Y:S04]  /*3aad0*/  LDL R8, [R1+0x9b8] ;  /* 0x0009b80001087983 */ /* 0x000ea80000100800 */
[----:B------:R-:W-:Y:S04]  /*3aae0*/  STL [R1+0xb40], R20 ;  /* 0x000b401401007387 */ /* 0x000fe80000100800 */
[----:B------:R-:W2:Y:S04]  /*3aaf0*/  LDL R29, [R1+0x9c0] ;  /* 0x0009c000011d7983 */ /* 0x000ea80000100800 */
[----:B------:R4:W-:Y:S02]  /*3ab00*/  STL [R1+0xb48], R19 ;  /* 0x000b481301007387 */ /* 0x0009e40000100800 */
[----:B----4-:R-:W-:-:S02]  /*3ab10*/  SHF.R.S32.HI R19, RZ, 0x1f, R7 ;  /* 0x0000001fff137819 */ /* 0x010fc40000011407 */
        /* <DEDUP_REMOVED lines=29> */
[----:B-----5:R-:W-:Y:S02]  /*3acf0*/  SHF.R.S32.HI R11, RZ, 0x1f, R3 ;  /* 0x0000001fff0b7819 */ /* 0x020fe40000011403 */
[----:B------:R-:W5:Y:S04]  /*3ad00*/  LDL R3, [R1+0x9e4] ;  /* 0x0009e40001037983 */ /* 0x000f680000100800 */
[----:B------:R3:W-:Y:S04]  /*3ad10*/  STL [R1+0xbd8], R12 ;  /* 0x000bd80c01007387 */ /* 0x0007e80000100800 */
[----:B------:R0:W-:Y:S01]  /*3ad20*/  STL [R1+0xbe4], R11 ;  /* 0x000be40b01007387 */ /* 0x0001e20000100800 */
[----:B---3--:R-:W-:-:S03]  /*3ad30*/  SHF.R.S32.HI R12, RZ, 0x1f, R26 ;  /* 0x0000001fff0c7819 */ /* 0x008fc6000001141a */
[----:B------:R-:W3:Y:S04]  /*3ad40*/  LDL R26, [R1+0x9ec] ;  /* 0x0009ec00011a7983 */ /* 0x000ee80000100800 */
[----:B------:R-:W-:Y:S01]  /*3ad50*/  STL [R1+0xbec], R12 ;  /* 0x000bec0c01007387 */ /* 0x000fe20000100800 */
[----:B0-----:R-:W-:Y:S02]  /*3ad60*/  SHF.R.S32.HI R11, RZ, 0x1f, R9 ;  /* 0x0000001fff0b7819 */ /* 0x001fe40000011409 */
[----:B------:R-:W-:-:S03]  /*3ad70*/  SHF.R.S32.HI R9, RZ, 0x1f, R10 ;  /* 0x0000001fff097819 */ /* 0x000fc6000001140a */
[----:B------:R-:W-:Y:S04]  /*3ad80*/  STL [R1+0xbf8], R11 ;  /* 0x000bf80b01007387 */ /* 0x000fe80000100800 */
[----:B------:R-:W3:Y:S04]  /*3ad90*/  LDL R20, [R1+0x9f4] ;  /* 0x0009f40001147983 */ /* 0x000ee80000100800 */
[----:B------:R-:W-:Y:S04]  /*3ada0*/  STL [R1+0xc04], R9 ;  /* 0x000c040901007387 */ /* 0x000fe80000100800 */
[----:B------:R-:W3:Y:S01]  /*3adb0*/  LDL R19, [R1+0x9f8] ;  /* 0x0009f80001137983 */ /* 0x000ee20000100800 */
[----:B--2---:R-:W-:-:S05]  /*3adc0*/  SHF.R.S32.HI R6, RZ, 0x1f, R6 ;  /* 0x0000001fff067819 */ /* 0x004fca0000011406 */
[----:B------:R0:W-:Y:S04]  /*3add0*/  STL [R1+0xc0c], R6 ;  /* 0x000c0c0601007387 */ /* 0x0001e80000100800 */
[----:B------:R-:W2:Y:S04]  /*3ade0*/  LDL R10, [R1+0xa00] ;  /* 0x000a0000010a7983 */ /* 0x000ea80000100800 */
[----:B0-----:R-:W2:Y:S01]  /*3adf0*/  LDL R6, [R1+0xa08] ;  /* 0x000a080001067983 */ /* 0x001ea20000100800 */
[----:B------:R-:W-:Y:S02]  /*3ae00*/  SHF.R.S32.HI R8, RZ, 0x1f, R8 ;  /* 0x0000001fff087819 */ /* 0x000fe40000011408 */
[----:B------:R-:W-:-:S02]  /*3ae10*/  SHF.R.S32.HI R9, RZ, 0x1f, R29 ;  /* 0x0000001fff097819 */ /* 0x000fc4000001141d */
[----:B------:R-:W2:Y:S04]  /*3ae20*/  LDL R29, [R1+0xa0c] ;  /* 0x000a0c00011d7983 */ /* 0x000ea80000100800 */
[----:B------:R4:W-:Y:S04]  /*3ae30*/  STL [R1+0xc18], R8 ;  /* 0x000c180801007387 */ /* 0x0009e80000100800 */
[----:B------:R-:W-:Y:S01]  /*3ae40*/  STL [R1+0xc24], R9 ;  /* 0x000c240901007387 */ /* 0x000fe20000100800 */
[----:B----4-:R-:W-:-:S03]  /*3ae50*/  SHF.R.S32.HI R8, RZ, 0x1f, R7 ;  /* 0x0000001fff087819 */ /* 0x010fc60000011407 */
[----:B------:R-:W4:Y:S04]  /*3ae60*/  LDL R7, [R1+0xa14] ;  /* 0x000a140001077983 */ /* 0x000f280000100800 */
[----:B------:R-:W-:Y:S04]  /*3ae70*/  STL [R1+0xc2c], R8 ;  /* 0x000c2c0801007387 */ /* 0x000fe80000100800 */
[----:B------:R-:W4:Y:S01]  /*3ae80*/  LDL R18, [R1+0xa18] ;  /* 0x000a180001127983 */ /* 0x000f220000100800 */
[----:B------:R-:W-:-:S03]  /*3ae90*/  SHF.R.S32.HI R5, RZ, 0x1f, R5 ;  /* 0x0000001fff057819 */ /* 0x000fc60000011405 */
[----:B------:R-:W4:Y:S04]  /*3aea0*/  LDL R17, [R1+0xa20] ;  /* 0x000a200001117983 */ /* 0x000f280000100800 */
        /* <DEDUP_REMOVED lines=14> */
[----:B------:R-:W-:-:S05]  /*3af90*/  SHF.R.S32.HI R0, RZ, 0x1f, R0 ;  /* 0x0000001fff007819 */ /* 0x000fca0000011400 */
[----:B------:R0:W-:Y:S04]  /*3afa0*/  STL [R1+0xc58], R0 ;  /* 0x000c580001007387 */ /* 0x0001e80000100800 */
[----:B0-----:R-:W4:Y:S01]  /*3afb0*/  LDL R0, [R1+0xa60] ;  /* 0x000a600001007983 */ /* 0x001f220000100800 */
[----:B-----5:R-:W-:-:S03]  /*3afc0*/  SHF.R.S32.HI R8, RZ, 0x1f, R3 ;  /* 0x0000001fff087819 */ /* 0x020fc60000011403 */
[----:B------:R-:W5:Y:S04]  /*3afd0*/  LDL R3, [R1+0xa64] ;  /* 0x000a640001037983 */ /* 0x000f680000100800 */
[----:B------:R0:W-:Y:S04]  /*3afe0*/  STL [R1+0xc64], R8 ;  /* 0x000c640801007387 */ /* 0x0001e80000100800 */
[----:B------:R-:W5:Y:S04]  /*3aff0*/  LDL R9, [R1+0xa6c] ;  /* 0x000a6c0001097983 */ /* 0x000f680000100800 */
[----:B0-----:R-:W5:Y:S01]  /*3b000*/  LDL R8, [R1+0xa70] ;  /* 0x000a700001087983 */ /* 0x001f620000100800 */
[----:B---3--:R-:W-:-:S05]  /*3b010*/  SHF.R.S32.HI R26, RZ, 0x1f, R26 ;  /* 0x0000001fff1a7819 */ /* 0x008fca000001141a */
[----:B------:R0:W-:Y:S04]  /*3b020*/  STL [R1+0xc6c], R26 ;  /* 0x000c6c1a01007387 */ /* 0x0001e80000100800 */
[----:B0-----:R-:W3:Y:S01]  /*3b030*/  LDL R26, [R1+0xa78] ;  /* 0x000a7800011a7983 */ /* 0x001ee20000100800 */
[----:B------:R-:W-:-:S05]  /*3b040*/  SHF.R.S32.HI R20, RZ, 0x1f, R20 ;  /* 0x0000001fff147819 */ /* 0x000fca0000011414 */
[----:B------:R2:W-:Y:S01]  /*3b050*/  STL [R1+0xc78], R20 ;  /* 0x000c781401007387 */ /* 0x0005e20000100800 */
[----:B------:R-:W-:-:S05]  /*3b060*/  SHF.R.S32.HI R19, RZ, 0x1f, R19 ;  /* 0x0000001fff137819 */ /* 0x000fca0000011413 */
[----:B------:R0:W-:Y:S01]  /*3b070*/  STL [R1+0xc84], R19 ;  /* 0x000c841301007387 */ /* 0x0001e20000100800 */
[----:B--2---:R-:W-:-:S03]  /*3b080*/  SHF.R.S32.HI R20, RZ, 0x1f, R10 ;  /* 0x0000001fff147819 */ /* 0x004fc6000001140a */
[----:B------:R-:W2:Y:S01]  /*3b090*/  LDL R10, [R1+0xa80] ;  /* 0x000a8000010a7983 */ /* 0x000ea20000100800 */
[----:B0-----:R-:W-:-:S03]  /*3b0a0*/  SHF.R.S32.HI R19, RZ, 0x1f, R6 ;  /* 0x0000001fff137819 */ /* 0x001fc60000011406 */
[----:B------:R-:W-:Y:S04]  /*3b0b0*/  STL [R1+0xc90], R20 ;  /* 0x000c901401007387 */ /* 0x000fe80000100800 */
[----:B------:R-:W2:Y:S04]  /*3b0c0*/  LDL R6, [R1+0xa84] ;  /* 0x000a840001067983 */ /* 0x000ea80000100800 */
[----:B------:R0:W-:Y:S02]  /*3b0d0*/  STL [R1+0xc98], R19 ;  /* 0x000c981301007387 */ /* 0x0001e40000100800 */
[----:B0-----:R-:W-:-:S02]  /*3b0e0*/  SHF.R.S32.HI R19, RZ, 0x1f, R29 ;  /* 0x0000001fff137819 */ /* 0x001fc4000001141d */
[----:B------:R-:W2:Y:S04]  /*3b0f0*/  LDL R29, [R1+0xa8c] ;  /* 0x000a8c00011d7983 */ /* 0x000ea80000100800 */
[----:B------:R0:W-:Y:S01]  /*3b100*/  STL [R1+0xca4], R19 ;  /* 0x000ca41301007387 */ /* 0x0001e20000100800 */
[----:B----4-:R-:W-:-:S03]  /*3b110*/  SHF.R.S32.HI R20, RZ, 0x1f, R7 ;  /* 0x0000001fff147819 */ /* 0x010fc60000011407 */
[----:B------:R-:W4:Y:S01]  /*3b120*/  LDL R7, [R1+0xa90] ;  /* 0x000a900001077983 */ /* 0x000f220000100800 */
        /* <DEDUP_REMOVED lines=29> */
[----:B-----5:R-:W-:-:S03]  /*3b300*/  SHF.R.S32.HI R12, RZ, 0x1f, R3 ;  /* 0x0000001fff0c7819 */ /* 0x020fc60000011403 */
[----:B------:R-:W5:Y:S01]  /*3b310*/  LDL R3, [R1+0xab0] ;  /* 0x000ab00001037983 */ /* 0x000f620000100800 */
[----:B0-----:R-:W-:-:S03]  /*3b320*/  SHF.R.S32.HI R11, RZ, 0x1f, R9 ;  /* 0x0000001fff0b7819 */ /* 0x001fc60000011409 */
[----:B------:R-:W-:Y:S04]  /*3b330*/  STL [R1+0xd3c], R12 ;  /* 0x000d3c0c01007387 */ /* 0x000fe80000100800 */
[----:B------:R-:W-:Y:S01]  /*3b340*/  STL [R1+0xd44], R11 ;  /* 0x000d440b01007387 */ /* 0x000fe20000100800 */
[----:B------:R-:W-:-:S03]  /*3b350*/  SHF.R.S32.HI R9, RZ, 0x1f, R8 ;  /* 0x0000001fff097819 */ /* 0x000fc60000011408 */
[----:B------:R-:W5:Y:S04]  /*3b360*/  LDL R20, [R1+0xab8] ;  /* 0x000ab80001147983 */ /* 0x000f680000100800 */
[----:B------:R-:W-:Y:S04]  /*3b370*/  STL [R1+0xd50], R9 ;  /* 0x000d500901007387 */ /* 0x000fe80000100800 */
[----:B------:R-:W5:Y:S01]  /*3b380*/  LDL R19, [R1+0xac0] ;  /* 0x000ac00001137983 */ /* 0x000f620000100800 */
[----:B---3--:R-:W-:-:S05]  /*3b390*/  SHF.R.S32.HI R8, RZ, 0x1f, R26 ;  /* 0x0000001fff087819 */ /* 0x008fca000001141a */
[----:B------:R0:W-:Y:S04]  /*3b3a0*/  STL [R1+0xd5c], R8 ;  /* 0x000d5c0801007387 */ /* 0x0001e80000100800 */
[----:B------:R-:W3:Y:S04]  /*3b3b0*/  LDL R26, [R1+0xacc] ;  /* 0x000acc00011a7983 */ /* 0x000ee80000100800 */
[----:B0-----:R-:W3:Y:S01]  /*3b3c0*/  LDL R8, [R1+0xac4] ;  /* 0x000ac40001087983 */ /* 0x001ee20000100800 */
[----:B--2---:R-:W-:Y:S02]  /*3b3d0*/  SHF.R.S32.HI R9, RZ, 0x1f, R10 ;  /* 0x0000001fff097819 */ /* 0x004fe4000001140a */
[----:B------:R-:W-:-:S02]  /*3b3e0*/  SHF.R.S32.HI R10, RZ, 0x1f, R6 ;  /* 0x0000001fff0a7819 */ /* 0x000fc40000011406 */
[----:B------:R-:W2:Y:S04]  /*3b3f0*/  LDL R6, [R1+0xad0] ;  /* 0x000ad00001067983 */ /* 0x000ea80000100800 */
[----:B------:R0:W-:Y:S04]  /*3b400*/  STL [R1+0xd64], R9 ;  /* 0x000d640901007387 */ /* 0x0001e80000100800 */
[----:B------:R-:W-:Y:S01]  /*3b410*/  STL [R1+0xd74], R10 ;  /* 0x000d740a01007387 */ /* 0x000fe20000100800 */
[----:B0-----:R-:W-:-:S03]  /*3b420*/  SHF.R.S32.HI R9, RZ, 0x1f, R29 ;  /* 0x0000001fff097819 */ /* 0x001fc6000001141d */
[----:B------:R-:W2:Y:S04]  /*3b430*/  LDL R29, [R1+0xad8] ;  /* 0x000ad800011d7983 */ /* 0x000ea80000100800 */
[----:B------:R-:W-:Y:S04]  /*3b440*/  STL [R1+0xd7c], R9 ;  /* 0x000d7c0901007387 */ /* 0x000fe80000100800 */
[----:B------:R-:W2:Y:S04]  /*3b450*/  LDL R18, [R1+0xae0] ;  /* 0x000ae00001127983 */ /* 0x000ea80000100800 */
[----:B------:R-:W2:Y:S01]  /*3b460*/  LDL R17, [R1+0xae4] ;  /* 0x000ae40001117983 */ /* 0x000ea20000100800 */
[----:B----4-:R-:W-:-:S05]  /*3b470*/  SHF.R.S32.HI R7, RZ, 0x1f, R7 ;  /* 0x0000001fff077819 */ /* 0x010fca0000011407 */
        /* <DEDUP_REMOVED lines=21> */
[----:B-----5:R-:W-:-:S03]  /*3b5d0*/  SHF.R.S32.HI R3, RZ, 0x1f, R3 ;  /* 0x0000001fff037819 */ /* 0x020fc60000011403 */
[----:B0-----:R-:W5:Y:S04]  /*3b5e0*/  LDL R9, [R1+0xb30] ;  /* 0x000b300001097983 */ /* 0x001f680000100800 */
[----:B------:R0:W-:Y:S04]  /*3b5f0*/  STL [R1+0xdb8], R3 ;  /* 0x000db80301007387 */ /* 0x0001e80000100800 */
[----:B0-----:R-:W5:Y:S01]  /*3b600*/  LDL R3, [R1+0xb3c] ;  /* 0x000b3c0001037983 */ /* 0x001f620000100800 */
[----:B------:R-:W-:-:S05]  /*3b610*/  SHF.R.S32.HI R20, RZ, 0x1f, R20 ;  /* 0x0000001fff147819 */ /* 0x000fca0000011414 */
[----:B------:R-:W-:Y:S01]  /*3b620*/  STL [R1+0xdbc], R20 ;  /* 0x000dbc1401007387 */ /* 0x000fe20000100800 */
[----:B------:R-:W-:-:S05]  /*3b630*/  SHF.R.S32.HI R19, RZ, 0x1f, R19 ;  /* 0x0000001fff137819 */ /* 0x000fca0000011413 */
[----:B------:R3:W-:Y:S02]  /*3b640*/  STL [R1+0xdc0], R19 ;  /* 0x000dc01301007387 */ /* 0x0007e40000100800 */
[----:B---3--:R-:W-:Y:S02]  /*3b650*/  SHF.R.S32.HI R19, RZ, 0x1f, R26 ;  /* 0x0000001fff137819 */ /* 0x008fe4000001141a */
[----:B------:R-:W-:Y:S02]  /*3b660*/  SHF.R.S32.HI R20, RZ, 0x1f, R8 ;  /* 0x0000001fff147819 */ /* 0x000fe40000011408 */
[----:B------:R-:W3:Y:S04]  /*3b670*/  LDL R8, [R1+0xb44] ;  /* 0x000b440001087983 */ /* 0x000ee80000100800 */
[----:B------:R-:W-:Y:S04]  /*3b680*/  STL [R1+0xdc8], R20 ;  /* 0x000dc81401007387 */ /* 0x000fe80000100800 */
[----:B------:R-:W3:Y:S04]  /*3b690*/  LDL R26, [R1+0xb4c] ;  /* 0x000b4c00011a7983 */ /* 0x000ee80000100800 */
[----:B------:R2:W-:Y:S02]  /*3b6a0*/  STL [R1+0xdcc], R19 ;  /* 0x000dcc1301007387 */ /* 0x0005e40000100800 */
[----:B--2---:R-:W-:-:S02]  /*3b6b0*/  SHF.R.S32.HI R19, RZ, 0x1f, R6 ;  /* 0x0000001fff137819 */ /* 0x004fc40000011406 */
[----:B------:R-:W2:Y:S04]  /*3b6c0*/  LDL R6, [R1+0xb50] ;  /* 0x000b500001067983 */ /* 0x000ea80000100800 */
[----:B------:R0:W-:Y:S01]  /*3b6d0*/  STL [R1+0xdd0], R19 ;  /* 0x000dd01301007387 */ /* 0x0001e20000100800 */
[----:B------:R-:W-:-:S03]  /*3b6e0*/  SHF.R.S32.HI R20, RZ, 0x1f, R29 ;  /* 0x0000001fff147819 */ /* 0x000fc6000001141d */
[----:B------:R-:W2:Y:S01]  /*3b6f0*/  LDL R29, [R1+0xb58] ;  /* 0x000b5800011d7983 */ /* 0x000ea20000100800 */
[----:B0-----:R-:W-:-:S03]  /*3b700*/  SHF.R.S32.HI R19, RZ, 0x1f, R18 ;  /* 0x0000001fff137819 */ /* 0x001fc60000011412 */
[----:B------:R-:W-:Y:S01]  /*3b710*/  STL [R1+0xdd4], R20 ;  /* 0x000dd41401007387 */ /* 0x000fe20000100800 */
[----:B------:R-:W-:-:S03]  /*3b720*/  SHF.R.S32.HI R18, RZ, 0x1f, R17 ;  /* 0x0000001fff127819 */ /* 0x000fc60000011411 */
[----:B------:R-:W-:Y:S04]  /*3b730*/  STL [R1+0xdd8], R19 ;  /* 0x000dd81301007387 */ /* 0x000fe80000100800 */
[----:B------:R-:W-:Y:S01]  /*3b740*/  STL [R1+0xddc], R18 ;  /* 0x000ddc1201007387 */ /* 0x000fe20000100800 */
[----:B----4-:R-:W-:Y:S02]  /*3b750*/  SHF.R.S32.HI R17, RZ, 0x1f, R16 ;  /* 0x0000001fff117819 */ /* 0x010fe40000011410 */
        /* <DEDUP_REMOVED lines=24> */
[----:B------:R-:W4:Y:S04]  /*3b8e0*/  LDL R0, [R1+0xb78] ;  /* 0x000b780001007983 */ /* 0x000f280000100800 */
[----:B------:R-:W-:Y:S01]  /*3b8f0*/  STL [R1+0xe08], R12 ;  /* 0x000e080c01007387 */ /* 0x000fe20000100800 */
[----:B-----5:R-:W-:Y:S02]  /*3b900*/  SHF.R.S32.HI R11, RZ, 0x1f, R9 ;  /* 0x0000001fff0b7819 */ /* 0x020fe40000011409 */
[----:B------:R-:W-:-:S03]  /*3b910*/  SHF.R.S32.HI R9, RZ, 0x1f, R10 ;  /* 0x0000001fff097819 */ /* 0x000fc6000001140a */
[----:B------:R-:W-:Y:S04]  /*3b920*/  STL [R1+0xe0c], R11 ;  /* 0x000e0c0b01007387 */ /* 0x000fe80000100800 */
[----:B------:R-:W5:Y:S01]  /*3b930*/  LDL R20, [R1+0xb7c] ;  /* 0x000b7c0001147983 */ /* 0x000f620000100800 */
[----:B------:R-:W-:-:S03]  /*3b940*/  SHF.R.S32.HI R3, RZ, 0x1f, R3 ;  /* 0x0000001fff037819 */ /* 0x000fc60000011403 */
[----:B------:R-:W-:Y:S04]  /*3b950*/  STL [R1+0xe10], R9 ;  /* 0x000e100901007387 */ /* 0x000fe80000100800 */
[----:B------:R-:W5:Y:S04]  /*3b960*/  LDL R19, [R1+0xb84] ;  /* 0x000b840001137983 */ /* 0x000f680000100800 */
[----:B------:R0:W-:Y:S04]  /*3b970*/  STL [R1+0xe14], R3 ;  /* 0x000e140301007387 */ /* 0x0001e80000100800 */
[----:B------:R-:W5:Y:S04]  /*3b980*/  LDL R10, [R1+0xb88] ;  /* 0x000b8800010a7983 */ /* 0x000f680000100800 */
[----:B0-----:R-:W5:Y:S01]  /*3b990*/  LDL R3, [R1+0xb90] ;  /* 0x000b900001037983 */ /* 0x001f620000100800 */
[----:B---3--:R-:W-:-:S02]  /*3b9a0*/  SHF.R.S32.HI R9, RZ, 0x1f, R8 ;  /* 0x0000001fff097819 */ /* 0x008fc40000011408 */
[----:B------:R-:W-:Y:S02]  /*3b9b0*/  SHF.R.S32.HI R8, RZ, 0x1f, R26 ;  /* 0x0000001fff087819 */ /* 0x000fe4000001141a */
[----:B------:R-:W3:Y:S04]  /*3b9c0*/  LDL R26, [R1+0xb9c] ;  /* 0x000b9c00011a7983 */ /* 0x000ee80000100800 */
[----:B------:R-:W-:Y:S04]  /*3b9d0*/  STL [R1+0xe18], R9 ;  /* 0x000e180901007387 */ /* 0x000fe80000100800 */
[----:B------:R0:W-:Y:S04]  /*3b9e0*/  STL [R1+0xe1c], R8 ;  /* 0x000e1c0801007387 */ /* 0x0001e80000100800 */
[----:B0-----:R-:W3:Y:S01]  /*3b9f0*/  LDL R8, [R1+0xb94] ;  /* 0x000b940001087983 */ /* 0x001ee20000100800 */
[----:B--2---:R-:W-:-:S05]  /*3ba00*/  SHF.R.S32.HI R9, RZ, 0x1f, R6 ;  /* 0x0000001fff097819 */ /* 0x004fca0000011406 */
[----:B------:R-:W-:Y:S04]  /*3ba10*/  STL [R1+0xe20], R9 ;  /* 0x000e200901007387 */ /* 0x000fe80000100800 */
[----:B------:R-:W2:Y:S04]  /*3ba20*/  LDL R18, [R1+0xba4] ;  /* 0x000ba40001127983 */ /* 0x000ea80000100800 */
[----:B------:R-:W2:Y:S01]  /*3ba30*/  LDL R17, [R1+0xba8] ;  /* 0x000ba80001117983 */ /* 0x000ea20000100800 */
[----:B------:R-:W-:-:S05]  /*3ba40*/  SHF.R.S32.HI R6, RZ, 0x1f, R29 ;  /* 0x0000001fff067819 */ /* 0x000fca000001141d */
[----:B------:R0:W-:Y:S04]  /*3ba50*/  STL [R1+0xe24], R6 ;  /* 0x000e240601007387 */ /* 0x0001e80000100800 */
[----:B------:R-:W2:Y:S04]  /*3ba60*/  LDL R16, [R1+0xbb0] ;  /* 0x000bb00001107983 */ /* 0x000ea80000100800 */
[----:B------:R-:W2:Y:S04]  /*3ba70*/  LDL R15, [R1+0xbb4] ;  /* 0x000bb400010f7983 */ /* 0x000ea80000100800 */
[----:B------:R-:W2:Y:S04]  /*3ba80*/  LDL R14, [R1+0xbbc] ;  /* 0x000bbc00010e7983 */ /* 0x000ea80000100800 */
[----:B------:R-:W2:Y:S04]  /*3ba90*/  LDL R29, [R1+0xbc4] ;  /* 0x000bc400011d7983 */ /* 0x000ea80000100800 */
[----:B------:R-:W2:Y:S04]  /*3baa0*/  LDL R12, [R1+0xbc8] ;  /* 0x000bc800010c7983 */ /* 0x000ea80000100800 */
[----:B0-----:R-:W2:Y:S01]  /*3bab0*/  LDL R6, [R1+0xbd0] ;  /* 0x000bd00001067983 */ /* 0x001ea20000100800 */
[----:B----4-:R-:W-:-:S05]  /*3bac0*/  SHF.R.S32.HI R7, RZ, 0x1f, R7 ;  /* 0x0000001fff077819 */ /* 0x010fca0000011407 */
[----:B------:R0:W-:Y:S04]  /*3bad0*/  STL [R1+0xe28], R7 ;  /* 0x000e280701007387 */ /* 0x0001e80000100800 */
[----:B0-----:R-:W4:Y:S01]  /*3bae0*/  LDL R7, [R1+0xbd4] ;  /* 0x000bd40001077983 */ /* 0x001f220000100800 */
[----:B------:R-:W-:-:S05]  /*3baf0*/  SHF.R.S32.HI R5, RZ, 0x1f, R5 ;  /* 0x0000001fff057819 */ /* 0x000fca0000011405 */
        /* <DEDUP_REMOVED lines=14> */
[----:B-----5:R-:W-:-:S05]  /*3bbe0*/  SHF.R.S32.HI R20, RZ, 0x1f, R20 ;  /* 0x0000001fff147819 */ /* 0x020fca0000011414 */
[----:B------:R0:W-:Y:S01]  /*3bbf0*/  STL [R1+0xe3c], R20 ;  /* 0x000e3c1401007387 */ /* 0x0001e20000100800 */
[----:B------:R-:W-:-:S05]  /*3bc00*/  SHF.R.S32.HI R19, RZ, 0x1f, R19 ;  /* 0x0000001fff137819 */ /* 0x000fca0000011413 */
[----:B------:R1:W-:Y:S01]  /*3bc10*/  STL [R1+0xe40], R19 ;  /* 0x000e401301007387 */ /* 0x0003e20000100800 */
[----:B0-----:R-:W-:-:S03]  /*3bc20*/  SHF.R.S32.HI R20, RZ, 0x1f, R10 ;  /* 0x0000001fff147819 */ /* 0x001fc6000001140a */
[----:B------:R-:W5:Y:S04]  /*3bc30*/  LDL R10, [R1+0xc08] ;  /* 0x000c0800010a7983 */ /* 0x000f680000100800 */
[----:B------:R-:W-:Y:S01]  /*3bc40*/  STL [R1+0xe44], R20 ;  /* 0x000e441401007387 */ /* 0x000fe20000100800 */
[----:B-1----:R-:W-:-:S03]  /*3bc50*/  SHF.R.S32.HI R19, RZ, 0x1f, R3 ;  /* 0x0000001fff137819 */ /* 0x002fc60000011403 */
[----:B------:R-:W5:Y:S04]  /*3bc60*/  LDL R3, [R1+0xc10] ;  /* 0x000c100001037983 */ /* 0x000f680000100800 */
[----:B------:R3:W-:Y:S02]  /*3bc70*/  STL [R1+0xe48], R19 ;  /* 0x000e481301007387 */ /* 0x0007e40000100800 */
[----:B---3--:R-:W-:Y:S02]  /*3bc80*/  SHF.R.S32.HI R19, RZ, 0x1f, R26 ;  /* 0x0000001fff137819 */ /* 0x008fe4000001141a */
[----:B------:R-:W3:Y:S04]  /*3bc90*/  LDL R26, [R1+0xc14] ;  /* 0x000c1400011a7983 */ /* 0x000ee80000100800 */
[----:B------:R2:W-:Y:S01]  /*3bca0*/  STL [R1+0xe50], R19 ;  /* 0x000e501301007387 */ /* 0x0005e20000100800 */
[----:B------:R-:W-:-:S03]  /*3bcb0*/  SHF.R.S32.HI R20, RZ, 0x1f, R8 ;  /* 0x0000001fff147819 */ /* 0x000fc60000011408 */
[----:B------:R-:W3:Y:S04]  /*3bcc0*/  LDL R8, [R1+0xc1c] ;  /* 0x000c1c0001087983 */ /* 0x000ee80000100800 */
[----:B------:R-:W-:Y:S01]  /*3bcd0*/  STL [R1+0xe4c], R20 ;  /* 0x000e4c1401007387 */ /* 0x000fe20000100800 */
[----:B--2---:R-:W-:Y:S02]  /*3bce0*/  SHF.R.S32.HI R19, RZ, 0x1f, R18 ;  /* 0x0000001fff137819 */ /* 0x004fe40000011412 */
        /* <DEDUP_REMOVED lines=29> */
[----:B------:R-:W-:-:S03]  /*3bec0*/  SHF.R.S32.HI R9, RZ, 0x1f, R9 ;  /* 0x0000001fff097819 */ /* 0x000fc60000011409 */
[----:B------:R-:W-:Y:S01]  /*3bed0*/  STL [R1+0xe84], R11 ;  /* 0x000e840b01007387 */ /* 0x000fe20000100800 */
[----:B------:R-:W-:-:S03]  /*3bee0*/  SHF.R.S32.HI R5, RZ, 0x1f, R5 ;  /* 0x0000001fff057819 */ /* 0x000fc60000011405 */
[----:B------:R-:W-:Y:S04]  /*3bef0*/  STL [R1+0xe88], R9 ;  /* 0x000e880901007387 */ /* 0x000fe80000100800 */
[----:B------:R-:W4:Y:S04]  /*3bf00*/  LDL R20, [R1+0xc40] ;  /* 0x000c400001147983 */ /* 0x000f280000100800 */
[----:B------:R0:W-:Y:S04]  /*3bf10*/  STL [R1+0xe8c], R5 ;  /* 0x000e8c0501007387 */ /* 0x0001e80000100800 */
[----:B------:R-:W4:Y:S01]  /*3bf20*/  LDL R19, [R1+0xc48] ;  /* 0x000c480001137983 */ /* 0x000f220000100800 */
[----:B------:R-:W-:-:S05]  /*3bf30*/  SHF.R.S32.HI R0, RZ, 0x1f, R0 ;  /* 0x0000001fff007819 */ /* 0x000fca0000011400 */
[----:B------:R1:W-:Y:S04]  /*3bf40*/  STL [R1+0xe90], R0 ;  /* 0x000e900001007387 */ /* 0x0003e80000100800 */
[----:B0-----:R-:W4:Y:S04]  /*3bf50*/  LDL R5, [R1+0xc50] ;  /* 0x000c500001057983 */ /* 0x001f280000100800 */
[----:B-1----:R-:W4:Y:S01]  /*3bf60*/  LDL R0, [R1+0xc54] ;  /* 0x000c540001007983 */ /* 0x002f220000100800 */
[----:B-----5:R-:W-:Y:S02]  /*3bf70*/  SHF.R.S32.HI R9, RZ, 0x1f, R10 ;  /* 0x0000001fff097819 */ /* 0x020fe4000001140a */
[----:B------:R-:W-:-:S02]  /*3bf80*/  SHF.R.S32.HI R10, RZ, 0x1f, R3 ;  /* 0x0000001fff0a7819 */ /* 0x000fc40000011403 */
        /* <DEDUP_REMOVED lines=8> */
[----:B------:R-:W-:-:S05]  /*3c010*/  SHF.R.S32.HI R8, RZ, 0x1f, R8 ;  /* 0x0000001fff087819 */ /* 0x000fca0000011408 */
        /* <DEDUP_REMOVED lines=8> */
[----:B------:R0:W-:Y:S04]  /*3c0a0*/  STL [R1+0xea4], R8 ;  /* 0x000ea40801007387 */ /* 0x0001e80000100800 */
[----:B------:R-:W2:Y:S01]  /*3c0b0*/  LDL R11, [R1+0xc9c] ;  /* 0x000c9c00010b7983 */ /* 0x000ea20000100800 */
[----:B0-----:R-:W-:-:S05]  /*3c0c0*/  SHF.R.S32.HI R8, RZ, 0x1f, R6 ;  /* 0x0000001fff087819 */ /* 0x001fca0000011406 */
[----:B------:R0:W-:Y:S04]  /*3c0d0*/  STL [R1+0xea8], R8 ;  /* 0x000ea80801007387 */ /* 0x0001e80000100800 */
[----:B------:R-:W2:Y:S04]  /*3c0e0*/  LDL R9, [R1+0xca0] ;  /* 0x000ca00001097983 */ /* 0x000ea80000100800 */
[----:B------:R-:W2:Y:S01]  /*3c0f0*/  LDL R10, [R1+0xca8] ;  /* 0x000ca800010a7983 */ /* 0x000ea20000100800 */
[----:B----4-:R-:W-:-:S05]  /*3c100*/  SHF.R.S32.HI R6, RZ, 0x1f, R7 ;  /* 0x0000001fff067819 */ /* 0x010fca0000011407 */
[----:B------:R1:W-:Y:S04]  /*3c110*/  STL [R1+0xeac], R6 ;  /* 0x000eac0601007387 */ /* 0x0003e80000100800 */
[----:B0-----:R-:W4:Y:S04]  /*3c120*/  LDL R8, [R1+0xcac] ;  /* 0x000cac0001087983 */ /* 0x001f280000100800 */
[----:B-1----:R-:W4:Y:S01]  /*3c130*/  LDL R6, [R1+0xcb4] ;  /* 0x000cb40001067983 */ /* 0x002f220000100800 */
[----:B------:R-:W-:-:S05]  /*3c140*/  SHF.R.S32.HI R4, RZ, 0x1f, R4 ;  /* 0x0000001fff047819 */ /* 0x000fca0000011404 */
[----:B------:R0:W-:Y:S04]  /*3c150*/  STL [R1+0xeb0], R4 ;  /* 0x000eb00401007387 */ /* 0x0001e80000100800 */
[----:B------:R-:W4:Y:S04]  /*3c160*/  LDL R7, [R1+0xcbc] ;  /* 0x000cbc0001077983 */ /* 0x000f280000100800 */
[----:B0-----:R-:W4:Y:S01]  /*3c170*/  LDL R4, [R1+0xcc0] ;  /* 0x000cc00001047983 */ /* 0x001f220000100800 */
[----:B------:R-:W-:-:S05]  /*3c180*/  SHF.R.S32.HI R2, RZ, 0x1f, R2 ;  /* 0x0000001fff027819 */ /* 0x000fca0000011402 */
[----:B------:R0:W-:Y:S01]  /*3c190*/  STL [R1+0xeb4], R2 ;  /* 0x000eb40201007387 */ /* 0x0001e20000100800 */
[----:B------:R-:W-:-:S03]  /*3c1a0*/  SHF.R.S32.HI R20, RZ, 0x1f, R20 ;  /* 0x0000001fff147819 */ /* 0x000fc60000011414 */
[----:B0-----:R-:W4:Y:S04]  /*3c1b0*/  LDL R2, [R1+0xcc8] ;  /* 0x000cc80001027983 */ /* 0x001f280000100800 */
        /* <DEDUP_REMOVED lines=34> */
[----:B------:R-:W2:Y:S04]  /*3c3e0*/  LDL R11, [R1+0xcf4] ;  /* 0x000cf400010b7983 */ /* 0x000ea80000100800 */
[----:B------:R-:W-:Y:S01]  /*3c3f0*/  STL [R1+0xef0], R12 ;  /* 0x000ef00c01007387 */ /* 0x000fe20000100800 */
[----:B------:R-:W-:Y:S02]  /*3c400*/  SHF.R.S32.HI R9, RZ, 0x1f, R9 ;  /* 0x0000001fff097819 */ /* 0x000fe40000011409 */
[----:B------:R-:W-:-:S03]  /*3c410*/  SHF.R.S32.HI R10, RZ, 0x1f, R10 ;  /* 0x0000001fff0a7819 */ /* 0x000fc6000001140a */
[----:B------:R0:W-:Y:S04]  /*3c420*/  STL [R1+0xef4], R9 ;  /* 0x000ef40901007387 */ /* 0x0001e80000100800 */
[----:B0-----:R-:W2:Y:S01]  /*3c430*/  LDL R9, [R1+0xcf8] ;  /* 0x000cf80001097983 */ /* 0x001ea20000100800 */
[----:B----4-:R-:W-:-:S03]  /*3c440*/  SHF.R.S32.HI R8, RZ, 0x1f, R8 ;  /* 0x0000001fff087819 */ /* 0x010fc60000011408 */
[----:B------:R0:W-:Y:S01]  /*3c450*/  STL [R1+0xef8], R10 ;  /* 0x000ef80a01007387 */ /* 0x0001e20000100800 */
[----:B------:R-:W-:-:S03]  /*3c460*/  SHF.R.S32.HI R6, RZ, 0x1f, R6 ;  /* 0x0000001fff067819 */ /* 0x000fc60000011406 */
[----:B------:R1:W-:Y:S04]  /*3c470*/  STL [R1+0xefc], R8 ;  /* 0x000efc0801007387 */ /* 0x0003e80000100800 */
[----:B0-----:R-:W4:Y:S04]  /*3c480*/  LDL R10, [R1+0xd00] ;  /* 0x000d0000010a7983 */ /* 0x001f280000100800 */
[----:B------:R0:W-:Y:S01]  /*3c490*/  STL [R1+0xf00], R6 ;  /* 0x000f000601007387 */ /* 0x0001e20000100800 */
[----:B-1----:R-:W-:Y:S02]  /*3c4a0*/  SHF.R.S32.HI R8, RZ, 0x1f, R7 ;  /* 0x0000001fff087819 */ /* 0x002fe40000011407 */
[----:B------:R-:W-:-:S03]  /*3c4b0*/  SHF.R.S32.HI R7, RZ, 0x1f, R4 ;  /* 0x0000001fff077819 */ /* 0x000fc60000011404 */
[----:B------:R1:W-:Y:S04]  /*3c4c0*/  STL [R1+0xf04], R8 ;  /* 0x000f040801007387 */ /* 0x0003e80000100800 */
[----:B------:R-:W4:Y:S04]  /*3c4d0*/  LDL R4, [R1+0xd08] ;  /* 0x000d080001047983 */ /* 0x000f280000100800 */
[----:B------:R0:W-:Y:S02]  /*3c4e0*/  STL [R1+0xf08], R7 ;  /* 0x000f080701007387 */ /* 0x0001e40000100800 */
[----:B0-----:R-:W-:-:S02]  /*3c4f0*/  SHF.R.S32.HI R6, RZ, 0x1f, R2 ;  /* 0x0000001fff067819 */ /* 0x001fc40000011402 */
[----:B------:R-:W4:Y:S04]  /*3c500*/  LDL R2, [R1+0xd0c] ;  /* 0x000d0c0001027983 */ /* 0x000f280000100800 */
[----:B------:R0:W-:Y:S04]  /*3c510*/  STL [R1+0xf0c], R6 ;  /* 0x000f0c0601007387 */ /* 0x0001e80000100800 */
[----:B-1----:R-:W4:Y:S04]  /*3c520*/  LDL R8, [R1+0xd14] ;  /* 0x000d140001087983 */ /* 0x002f280000100800 */
[----:B------:R-:W4:Y:S04]  /*3c530*/  LDL R7, [R1+0xd20] ;  /* 0x000d200001077983 */ /* 0x000f280000100800 */
[----:B0-----:R-:W4:Y:S01]  /*3c540*/  LDL R6, [R1+0xd18] ;  /* 0x000d180001067983 */ /* 0x001f220000100800 */
[----:B------:R-:W-:-:S05]  /*3c550*/  SHF.R.S32.HI R5, RZ, 0x1f, R5 ;  /* 0x0000001fff057819 */ /* 0x000fca0000011405 */
[----:B------:R-:W-:Y:S01]  /*3c560*/  STL [R1+0xf10], R5 ;  /* 0x000f100501007387 */ /* 0x000fe20000100800 */
[----:B------:R-:W-:-:S05]  /*3c570*/  SHF.R.S32.HI R0, RZ, 0x1f, R0 ;  /* 0x0000001fff007819 */ /* 0x000fca0000011400 */
[----:B------:R0:W-:Y:S04]  /*3c580*/  STL [R1+0xf14], R0 ;  /* 0x000f140001007387 */ /* 0x0001e80000100800 */
[----:B0-----:R-:W4:Y:S01]  /*3c590*/  LDL R0, [R1+0xd28] ;  /* 0x000d280001007983 */ /* 0x001f220000100800 */
[----:B-----5:R-:W-:-:S05]  /*3c5a0*/  SHF.R.S32.HI R3, RZ, 0x1f, R3 ;  /* 0x0000001fff037819 */ /* 0x020fca0000011403 */
[----:B------:R0:W-:Y:S04]  /*3c5b0*/  STL [R1+0xf18], R3 ;  /* 0x000f180301007387 */ /* 0x0001e80000100800 */
[----:B0-----:R-:W5:Y:S01]  /*3c5c0*/  LDL R3, [R1+0xd2c] ;  /* 0x000d2c0001037983 */ /* 0x001f620000100800 */
[----:B---3--:R-:W-:-:S03]  /*3c5d0*/  SHF.R.S32.HI R5, RZ, 0x1f, R26 ;  /* 0x0000001fff057819 */ /* 0x008fc6000001141a */
[----:B------:R-:W3:Y:S04]  /*3c5e0*/  LDL R26, [R1+0xd34] ;  /* 0x000d3400011a7983 */ /* 0x000ee80000100800 */
[----:B------:R0:W-:Y:S04]  /*3c5f0*/  STL [R1+0xf1c], R5 ;  /* 0x000f1c0501007387 */ /* 0x0001e80000100800 */
[----:B------:R-:W3:Y:S04]  /*3c600*/  LDL R20, [R1+0xd38] ;  /* 0x000d380001147983 */ /* 0x000ee80000100800 */
[----:B------:R-:W3:Y:S04]  /*3c610*/  LDL R19, [R1+0xd40] ;  /* 0x000d400001137983 */ /* 0x000ee80000100800 */
[----:B------:R-:W3:Y:S04]  /*3c620*/  LDL R18, [R1+0xd48] ;  /* 0x000d480001127983 */ /* 0x000ee80000100800 */
[----:B0-----:R-:W3:Y:S04]  /*3c630*/  LDL R5, [R1+0xd4c] ;  /* 0x000d4c0001057983 */ /* 0x001ee80000100800 */
[----:B------:R-:W3:Y:S04]  /*3c640*/  LDL R17, [R1+0xd54] ;  /* 0x000d540001117983 */ /* 0x000ee80000100800 */
[----:B------:R-:W3:Y:S01]  /*3c650*/  LDL R12, [R1+0xd58] ;  /* 0x000d5800010c7983 */ /* 0x000ee20000100800 */
[----:B------:R-:W-:-:S05]  /*3c660*/  SHF.R.S32.HI R13, RZ, 0x1f, R13 ;  /* 0x0000001fff0d7819 */ /* 0x000fca000001140d */
[----:B------:R2:W-:Y:S02]  /*3c670*/  STL [R1+0xf20], R13 ;  /* 0x000f200d01007387 */ /* 0x0005e40000100800 */
[----:B--2---:R-:W-:Y:S02]  /*3c680*/  SHF.R.S32.HI R13, RZ, 0x1f, R29 ;  /* 0x0000001fff0d7819 */ /* 0x004fe4000001141d */
[----:B------:R-:W2:Y:S04]  /*3c690*/  LDL R29, [R1+0xd60] ;  /* 0x000d6000011d7983 */ /* 0x000ea80000100800 */
[----:B------:R0:W-:Y:S04]  /*3c6a0*/  STL [R1+0xf24], R13 ;  /* 0x000f240d01007387 */ /* 0x0001e80000100800 */
[----:B------:R-:W2:Y:S04]  /*3c6b0*/  LDL R16, [R1+0xd68] ;  /* 0x000d680001107983 */ /* 0x000ea80000100800 */
[----:B------:R-:W2:Y:S01]  /*3c6c0*/  LDL R15, [R1+0xd6c] ;  /* 0x000d6c00010f7983 */ /* 0x000ea20000100800 */
[----:B------:R-:W-:-:S05]  /*3c6d0*/  SHF.R.S32.HI R11, RZ, 0x1f, R11 ;  /* 0x0000001fff0b7819 */ /* 0x000fca000001140b */
[----:B------:R1:W-:Y:S04]  /*3c6e0*/  STL [R1+0xf28], R11 ;  /* 0x000f280b01007387 */ /* 0x0003e80000100800 */
[----:B0-----:R-:W2:Y:S04]  /*3c6f0*/  LDL R13, [R1+0xd70] ;  /* 0x000d7000010d7983 */ /* 0x001ea80000100800 */
[----:B-1----:R-:W2:Y:S01]  /*3c700*/  LDL R11, [R1+0xd78] ;  /* 0x000d7800010b7983 */ /* 0x002ea20000100800 */
[----:B------:R-:W-:-:S05]  /*3c710*/  SHF.R.S32.HI R9, RZ, 0x1f, R9 ;  /* 0x0000001fff097819 */ /* 0x000fca0000011409 */
[----:B------:R0:W-:Y:S04]  /*3c720*/  STL [R1+0xf2c], R9 ;  /* 0x000f2c0901007387 */ /* 0x0001e80000100800 */
[----:B------:R-:W2:Y:S01]  /*3c730*/  LDL R14, [R1+0xd80] ;  /* 0x000d8000010e7983 */ /* 0x000ea20000100800 */
[----:B----4-:R-:W-:-:S03]  /*3c740*/  SHF.R.S32.HI R10, RZ, 0x1f, R10 ;  /* 0x0000001fff0a7819 */ /* 0x010fc6000001140a */
[----:B0-----:R-:W4:Y:S04]  /*3c750*/  LDL R9, [R1+0xd84] ;  /* 0x000d840001097983 */ /* 0x001f280000100800 */
[----:B------:R0:W-:Y:S04]  /*3c760*/  STL [R1+0xf30], R10 ;  /* 0x000f300a01007387 */ /* 0x0001e80000100800 */
[----:B0-----:R-:W4:Y:S01]  /*3c770*/  LDL R10, [R1+0xd8c] ;  /* 0x000d8c00010a7983 */ /* 0x001f220000100800 */
[----:B------:R-:W-:-:S05]  /*3c780*/  SHF.R.S32.HI R4, RZ, 0x1f, R4 ;  /* 0x0000001fff047819 */ /* 0x000fca0000011404 */
[----:B------:R0:W-:Y:S01]  /*3c790*/  STL [R1+0xf34], R4 ;  /* 0x000f340401007387 */ /* 0x0001e20000100800 */
[----:B------:R-:W-:-:S03]  /*3c7a0*/  SHF.R.S32.HI R2, RZ, 0x1f, R2 ;  /* 0x0000001fff027819 */ /* 0x000fc60000011402 */
[----:B0-----:R-:W4:Y:S04]  /*3c7b0*/  LDL.LU R4, [R1+0x7454] ;  /* 0x0074540001047983 */ /* 0x001f280000300800 */
[----:B------:R0:W-:Y:S01]  /*3c7c0*/  STL [R1+0xf38], R2 ;  /* 0x000f380201007387 */ /* 0x0001e20000100800 */
[----:B------:R-:W-:Y:S02]  /*3c7d0*/  SHF.R.S32.HI R8, RZ, 0x1f, R8 ;  /* 0x0000001fff087819 */ /* 0x000fe40000011408 */
[----:B------:R-:W-:Y:S01]  /*3c7e0*/  SHF.R.S32.HI R7, RZ, 0x1f, R7 ;  /* 0x0000001fff077819 */ /* 0x000fe20000011407 */
[----:B0-----:R-:W4:Y:S01]  /*3c7f0*/  LDL.LU R2, [R1+0x7450] ;  /* 0x0074500001027983 */ /* 0x001f220000300800 */
[----:B------:R-:W-:-:S03]  /*3c800*/  SHF.R.S32.HI R6, RZ, 0x1f, R6 ;  /* 0x0000001fff067819 */ /* 0x000fc60000011406 */
[----:B------:R0:W-:Y:S04]  /*3c810*/  STL [R1+0xf3c], R8 ;  /* 0x000f3c0801007387 */ /* 0x0001e80000100800 */
[----:B0-----:R-:W4:Y:S04]  /*3c820*/  LDL R8, [R1+0xda0] ;  /* 0x000da00001087983 */ /* 0x001f280000100800 */
[----:B------:R0:W-:Y:S01]  /*3c830*/  STL [R1+0xf40], R6 ;  /* 0x000f400601007387 */ /* 0x0001e20000100800 */
[----:B------:R-:W-:-:S03]  /*3c840*/  SHF.R.S32.HI R0, RZ, 0x1f, R0 ;  /* 0x0000001fff007819 */ /* 0x000fc60000011400 */
[----:B0-----:R-:W4:Y:S04]  /*3c850*/  LDL R6, [R1+0xda4] ;  /* 0x000da40001067983 */ /* 0x001f280000100800 */
[----:B------:R0:W-:Y:S04]  /*3c860*/  STL [R1+0xf44], R7 ;  /* 0x000f440701007387 */ /* 0x0001e80000100800 */
[----:B0-----:R-:W4:Y:S01]  /*3c870*/  LDL R7, [R1+0xdac] ;  /* 0x000dac0001077983 */ /* 0x001f220000100800 */
[----:B-----5:R-:W-:-:S03]  /*3c880*/  SHF.R.S32.HI R3, RZ, 0x1f, R3 ;  /* 0x0000001fff037819 */ /* 0x020fc60000011403 */
[----:B------:R0:W-:Y:S04]  /*3c890*/  STL [R1+0xf48], R0 ;  /* 0x000f480001007387 */ /* 0x0001e80000100800 */
[----:B0-----:R-:W5:Y:S04]  /*3c8a0*/  LDL R0, [R1+0xdb0] ;  /* 0x000db00001007983 */ /* 0x001f680000100800 */
[----:B------:R0:W-:Y:S04]  /*3c8b0*/  STL [R1+0xf4c], R3 ;  /* 0x000f4c0301007387 */ /* 0x0001e80000100800 */
[----:B0-----:R-:W5:Y:S01]  /*3c8c0*/  LDL.LU R3, [R1+0x744c] ;  /* 0x00744c0001037983 */ /* 0x001f620000300800 */
[----:B---3--:R-:W-:-:S05]  /*3c8d0*/  SHF.R.S32.HI R26, RZ, 0x1f, R26 ;  /* 0x0000001fff1a7819 */ /* 0x008fca000001141a */
[----:B------:R0:W-:Y:S04]  /*3c8e0*/  STL [R1+0xf50], R26 ;  /* 0x000f501a01007387 */ /* 0x0001e80000100800 */
[----:B0-----:R-:W3:Y:S01]  /*3c8f0*/  LDL.LU R26, [R1+0x7448] ;  /* 0x00744800011a7983 */ /* 0x001ee20000300800 */
[----:B------:R-:W-:Y:S02]  /*3c900*/  SHF.R.S32.HI R20, RZ, 0x1f, R20 ;  /* 0x0000001fff147819 */ /* 0x000fe40000011414 */
[----:B------:R-:W-:-:S03]  /*3c910*/  SHF.R.S32.HI R18, RZ, 0x1f, R18 ;  /* 0x0000001fff127819 */ /* 0x000fc60000011412 */
[----:B------:R0:W-:Y:S02]  /*3c920*/  STL [R1+0xf54], R20 ;  /* 0x000f541401007387 */ /* 0x0001e40000100800 */
[----:B0-----:R-:W-:Y:S02]  /*3c930*/  SHF.R.S32.HI R20, RZ, 0x1f, R19 ;  /* 0x0000001fff147819 */ /* 0x001fe40000011413 */
[----:B------:R-:W-:-:S03]  /*3c940*/  SHF.R.S32.HI R19, RZ, 0x1f, R5 ;  /* 0x0000001fff137819 */ /* 0x000fc60000011405 */
[----:B------:R-:W-:Y:S04]  /*3c950*/  STL [R1+0xf58], R20 ;  /* 0x000f581401007387 */ /* 0x000fe80000100800 */
[----:B------:R-:W3:Y:S04]  /*3c960*/  LDL.LU R5, [R1+0x1f4] ;  /* 0x0001f40001057983 */ /* 0x000ee80000300800 */
[----:B------:R0:W-:Y:S04]  /*3c970*/  STL [R1+0xf5c], R18 ;  /* 0x000f5c1201007387 */ /* 0x0001e80000100800 */
[----:B------:R-:W-:Y:S01]  /*3c980*/  STL [R1+0xf60], R19 ;  /* 0x000f601301007387 */ /* 0x000fe20000100800 */
[----:B0-----:R-:W-:-:S02]  /*3c990*/  SHF.R.S32.HI R18, RZ, 0x1f, R17 ;  /* 0x0000001fff127819 */ /* 0x001fc40000011411 */
[----:B------:R-:W-:Y:S02]  /*3c9a0*/  SHF.R.S32.HI R17, RZ, 0x1f, R12 ;  /* 0x0000001fff117819 */ /* 0x000fe4000001140c */
[----:B------:R-:W3:Y:S04]  /*3c9b0*/  LDL.LU R12, [R1+0x160] ;  /* 0x00016000010c7983 */ /* 0x000ee80000300800 */
[----:B------:R2:W-:Y:S04]  /*3c9c0*/  STL [R1+0xf64], R18 ;  /* 0x000f641201007387 */ /* 0x0005e80000100800 */
[----:B------:R0:W-:Y:S01]  /*3c9d0*/  STL [R1+0xf68], R17 ;  /* 0x000f681101007387 */ /* 0x0001e20000100800 */
[----:B--2---:R-:W-:-:S03]  /*3c9e0*/  SHF.R.S32.HI R18, RZ, 0x1f, R29 ;  /* 0x0000001fff127819 */ /* 0x004fc6000001141d */
[----:B------:R-:W2:Y:S01]  /*3c9f0*/  LDL.LU R29, [R1+0x1f0] ;  /* 0x0001f000011d7983 */ /* 0x000ea20000300800 */
[----:B0-----:R-:W-:Y:S02]  /*3ca00*/  SHF.R.S32.HI R17, RZ, 0x1f, R16 ;  /* 0x0000001fff117819 */ /* 0x001fe40000011410 */
[----:B------:R-:W-:Y:S01]  /*3ca10*/  SHF.R.S32.HI R16, RZ, 0x1f, R15 ;  /* 0x0000001fff107819 */ /* 0x000fe2000001140f */
[----:B------:R-:W-:Y:S04]  /*3ca20*/  STL [R1+0xf6c], R18 ;  /* 0x000f6c1201007387 */ /* 0x000fe80000100800 */
[----:B------:R-:W-:Y:S01]  /*3ca30*/  STL [R1+0xf70], R17 ;  /* 0x000f701101007387 */ /* 0x000fe20000100800 */
[----:B------:R-:W-:-:S03]  /*3ca40*/  SHF.R.S32.HI R15, RZ, 0x1f, R13 ;  /* 0x0000001fff0f7819 */ /* 0x000fc6000001140d */
[----:B------:R-:W2:Y:S04]  /*3ca50*/  LDL.LU R13, [R1+0x15c] ;  /* 0x00015c00010d7983 */ /* 0x000ea80000300800 */
[----:B------:R0:W-:Y:S04]  /*3ca60*/  STL [R1+0xf74], R16 ;  /* 0x000f741001007387 */ /* 0x0001e80000100800 */
[----:B------:R1:W-:Y:S01]  /*3ca70*/  STL [R1+0xf78], R15 ;  /* 0x000f780f01007387 */ /* 0x0003e20000100800 */
[----:B0-----:R-:W-:-:S03]  /*3ca80*/  SHF.R.S32.HI R16, RZ, 0x1f, R11 ;  /* 0x0000001fff107819 */ /* 0x001fc6000001140b */
[----:B------:R-:W2:Y:S01]  /*3ca90*/  LDL.LU R11, [R1+0x1ec] ;  /* 0x0001ec00010b7983 */ /* 0x000ea20000300800 */
[----:B-1----:R-:W-:-:S03]  /*3caa0*/  SHF.R.S32.HI R15, RZ, 0x1f, R14 ;  /* 0x0000001fff0f7819 */ /* 0x002fc6000001140e */
[----:B------:R-:W-:Y:S01]  /*3cab0*/  STL [R1+0xf7c], R16 ;  /* 0x000f7c1001007387 */ /* 0x000fe20000100800 */
[----:B----4-:R-:W-:-:S03]  /*3cac0*/  SHF.R.S32.HI R14, RZ, 0x1f, R9 ;  /* 0x0000001fff0e7819 */ /* 0x010fc60000011409 */
[----:B------:R5:W-:Y:S04]  /*3cad0*/  STL [R1+0xf80], R15 ;  /* 0x000f800f01007387 */ /* 0x000be80000100800 */
[----:B------:R-:W4:Y:S04]  /*3cae0*/  LDL.LU R9, [R1+0x158] ;  /* 0x0001580001097983 */ /* 0x000f280000300800 */
[----:B------:R3:W-:Y:S01]  /*3caf0*/  STL [R1+0xf84], R14 ;  /* 0x000f840e01007387 */ /* 0x0007e20000100800 */
[----:B------:R-:W-:-:S05]  /*3cb00*/  SHF.R.S32.HI R10, RZ, 0x1f, R10 ;  /* 0x0000001fff0a7819 */ /* 0x000fca000001140a */
[----:B------:R0:W-:Y:S01]  /*3cb10*/  STL [R1+0xf88], R10 ;  /* 0x000f880a01007387 */ /* 0x0001e20000100800 */
[----:B-----5:R-:W-:Y:S02]  /*3cb20*/  SHF.R.S32.HI R15, RZ, 0x1f, R3 ;  /* 0x0000001fff0f7819 */ /* 0x020fe40000011403 */
[----:B---3--:R-:W-:Y:S02]  /*3cb30*/  SHF.R.S32.HI R14, RZ, 0x1f, R26 ;  /* 0x0000001fff0e7819 */ /* 0x008fe4000001141a */
[----:B------:R-:W3:Y:S04]  /*3cb40*/  LDL.LU R26, [R1+0x7444] ;  /* 0x00744400011a7983 */ /* 0x000ee80000300800 */
[----:B0-----:R-:W5:Y:S04]  /*3cb50*/  LDL.LU R10, [R1+0x1e8] ;  /* 0x0001e800010a7983 */ /* 0x001f680000300800 */
[----:B------:R0:W-:Y:S04]  /*3cb60*/  STL [R1+0xf8c], R14 ;  /* 0x000f8c0e01007387 */ /* 0x0001e80000100800 */
[----:B------:R-:W2:Y:S01]  /*3cb70*/  LDL.LU R3, [R1+0x7440] ;  /* 0x0074400001037983 */ /* 0x000ea20000300800 */
[----:B0-----:R-:W-:-:S02]  /*3cb80*/  SHF.R.S32.HI R14, RZ, 0x1f, R8 ;  /* 0x0000001fff0e7819 */ /* 0x001fc40000011408 */
[----:B------:R-:W-:Y:S01]  /*3cb90*/  SHF.R.S32.HI R8, RZ, 0x1f, R6 ;  /* 0x0000001fff087819 */ /* 0x000fe20000011406 */
[----:B------:R0:W-:Y:S01]  /*3cba0*/  STL [R1+0xf90], R15 ;  /* 0x000f900f01007387 */ /* 0x0001e20000100800 */
[----:B------:R-:W-:-:S03]  /*3cbb0*/  SHF.R.S32.HI R6, RZ, 0x1f, R7 ;  /* 0x0000001fff067819 */ /* 0x000fc60000011407 */
[----:B0-----:R-:W4:Y:S04]  /*3cbc0*/  LDL.LU R15, [R1+0x154] ;  /* 0x00015400010f7983 */ /* 0x001f280000300800 */
[----:B------:R-:W-:Y:S04]  /*3cbd0*/  STL [R1+0xf94], R14 ;  /* 0x000f940e01007387 */ /* 0x000fe80000100800 */
[----:B------:R0:W-:Y:S04]  /*3cbe0*/  STL [R1+0xf98], R8 ;  /* 0x000f980801007387 */ /* 0x0001e80000100800 */
[----:B0-----:R-:W4:Y:S04]  /*3cbf0*/  LDL.LU R8, [R1+0x1e4] ;  /* 0x0001e40001087983 */ /* 0x001f280000300800 */
[----:B------:R3:W-:Y:S02]  /*3cc00*/  STL [R1+0xf9c], R6 ;  /* 0x000f9c0601007387 */ /* 0x0007e40000100800 */
[----:B---3--:R-:W-:-:S02]  /*3cc10*/  IADD3 R6, P4, PT, R2, R26, RZ ;  /* 0x0000001a02067210 */ /* 0x008fc40007f9e0ff */
[----:B------:R-:W-:Y:S02]  /*3cc20*/  IADD3 R16, P3, PT, R4, R26, RZ ;  /* 0x0000001a04107210 */ /* 0x000fe40007f7e0ff */
[-C--:B--2---:R-:W-:Y:S02]  /*3cc30*/  IADD3 R7, P6, PT, R2, R3.reuse, RZ ;  /* 0x0000000302077210 */ /* 0x084fe40007fde0ff */
[----:B------:R-:W2:Y:S04]  /*3cc40*/  LDL.LU R2, [R1+0x743c] ;  /* 0x00743c0001027983 */ /* 0x000ea80000300800 */
[----:B------:R0:W-:Y:S01]  /*3cc50*/  STL [R1+0x6554], R6 ;  /* 0x0065540601007387 */ /* 0x0001e20000100800 */
[----:B------:R-:W-:-:S03]  /*3cc60*/  IADD3 R14, P2, PT, R4, R3, RZ ;  /* 0x00000003040e7210 */ /* 0x000fc60007f5e0ff */
[----:B0-----:R-:W3:Y:S04]  /*3cc70*/  LDL.LU R6, [R1+0x150] ;  /* 0x0001500001067983 */ /* 0x001ee80000300800 */
[----:B------:R0:W-:Y:S04]  /*3cc80*/  STL [R1+0x654c], R7 ;  /* 0x00654c0701007387 */ /* 0x0001e80000100800 */
[----:B0-----:R-:W3:Y:S04]  /*3cc90*/  LDL.LU R7, [R1+0x1e0] ;  /* 0x0001e00001077983 */ /* 0x001ee80000300800 */
[----:B------:R0:W-:Y:S04]  /*3cca0*/  STL [R1+0x6550], R16 ;  /* 0x0065501001007387 */ /* 0x0001e80000100800 */
[----:B------:R-:W3:Y:S04]  /*3ccb0*/  LDL.LU R4, [R1+0x7438] ;  /* 0x0074380001047983 */ /* 0x000ee80000300800 */
[----:B------:R1:W-:Y:S01]  /*3ccc0*/  STL [R1+0x6544], R14 ;  /* 0x0065440e01007387 */ /* 0x0003e20000100800 */
[----:B0-----:R-:W-:-:S02]  /*3ccd0*/  IADD3 R16, P1, PT, R5, R26, RZ ;  /* 0x0000001a05107210 */ /* 0x001fc40007f3e0ff */
[----:B------:R-:W-:Y:S01]  /*3cce0*/  IADD3 R5, P0, PT, R5, R3, RZ ;  /* 0x0000000305057210 */ /* 0x000fe20007f1e0ff */
[----:B-1----:R-:W4:Y:S04]  /*3ccf0*/  LDL.LU R14, [R1+0x14c] ;  /* 0x00014c00010e7983 */ /* 0x002f280000300800 */
[----:B------:R-:W-:Y:S01]  /*3cd00*/  STL [R1+0x6548], R16 ;  /* 0x0065481001007387 */ /* 0x000fe20000100800 */
[----:B------:R-:W-:-:S03]  /*3cd10*/  IADD3 R18, P5, PT, R29, R26, RZ ;  /* 0x0000001a1d127210 */ /* 0x000fc60007fbe0ff */
[----:B------:R0:W-:Y:S04]  /*3cd20*/  STL [R1+0x653c], R5 ;  /* 0x00653c0501007387 */ /* 0x0001e80000100800 */
[----:B0-----:R-:W4:Y:S01]  /*3cd30*/  LDL.LU R5, [R1+0x1dc] ;  /* 0x0001dc0001057983 */ /* 0x001f220000300800 */
[----:B--2---:R-:W-:Y:S01]  /*3cd40*/  IMAD.X R16, R12, 0x1, R2, P4 ;  /* 0x000000010c107824 */ /* 0x004fe200020e0602 */
[----:B------:R-:W-:-:S04]  /*3cd50*/  IADD3 R17, P4, PT, R29, R3, RZ ;  /* 0x000000031d117210 */ /* 0x000fc80007f9e0ff */
[----:B------:R3:W-:Y:S04]  /*3cd60*/  STL [R1+0x6538], R16 ;  /* 0x0065381001007387 */ /* 0x0007e80000100800 */
[----:B------:R-:W-:Y:S01]  /*3cd70*/  STL [R1+0x6540], R18 ;  /* 0x0065401201007387 */ /* 0x000fe20000100800 */
[----:B---3--:R-:W-:-:S03]  /*3cd80*/  IMAD.X R16, R12, 0x1, R4, P6 ;  /* 0x000000010c107824 */ /* 0x008fc600030e0604 */
[----:B------:R-:W2:Y:S04]  /*3cd90*/  LDL.LU R12, [R1+0x148] ;  /* 0x00014800010c7983 */ /* 0x000ea80000300800 */
[----:B------:R0:W-:Y:S04]  /*3cda0*/  STL [R1+0x6534], R16 ;  /* 0x0065341001007387 */ /* 0x0001e80000100800 */
[----:B------:R1:W-:Y:S04]  /*3cdb0*/  STL [R1+0x652c], R17 ;  /* 0x00652c1101007387 */ /* 0x0003e80000100800 */
[----:B------:R-:W3:Y:S01]  /*3cdc0*/  LDL.LU R29, [R1+0x1d8] ;  /* 0x0001d800011d7983 */ /* 0x000ee20000300800 */
[----:B0-----:R-:W-:Y:S01]  /*3cdd0*/  IMAD.X R16, R13, 0x1, R2, P3 ;  /* 0x000000010d107824 */ /* 0x001fe200018e0602 */
[----:B-1----:R-:W-:-:S04]  /*3cde0*/  IADD3 R17, P3, PT, R11, R26, RZ ;  /* 0x0000001a0b117210 */ /* 0x002fc80007f7e0ff */
[----:B------:R0:W-:Y:S04]  /*3cdf0*/  STL [R1+0x6528], R16 ;  /* 0x0065281001007387 */ /* 0x0001e80000100800 */
[----:B------:R-:W-:Y:S01]  /*3ce00*/  STL [R1+0x6530], R17 ;  /* 0x0065301101007387 */ /* 0x000fe20000100800 */
[----:B0-----:R-:W-:Y:S01]  /*3ce10*/  IMAD.X R16, R13, 0x1, R4, P2 ;  /* 0x000000010d107824 */ /* 0x001fe200010e0604 */
[----:B------:R-:W-:Y:S02]  /*3ce20*/  IADD3 R11, P2, PT, R11, R3, RZ ;  /* 0x000000030b0b7210 */ /* 0x000fe40007f5e0ff */
[----:B------:R-:W3:Y:S04]  /*3ce30*/  LDL.LU R13, [R1+0x144] ;  /* 0x00014400010d7983 */ /* 0x000ee80000300800 */
[----:B------:R-:W-:Y:S04]  /*3ce40*/  STL [R1+0x6524], R16 ;  /* 0x0065241001007387 */ /* 0x000fe80000100800 */
[----:B------:R0:W-:Y:S04]  /*3ce50*/  STL [R1+0x651c], R11 ;  /* 0x00651c0b01007387 */ /* 0x0001e80000100800 */
[----:B0-----:R-:W3:Y:S01]  /*3ce60*/  LDL.LU R11, [R1+0x1d4] ;  /* 0x0001d400010b7983 */ /* 0x001ee20000300800 */
[----:B----4-:R-:W-:Y:S01]  /*3ce70*/  IMAD.X R16, R9, 0x1, R2, P1 ;  /* 0x0000000109107824 */ /* 0x010fe200008e0602 */
[----:B-----5:R-:W-:-:S04]  /*3ce80*/  IADD3 R17, P1, PT, R10, R26, RZ ;  /* 0x0000001a0a117210 */ /* 0x020fc80007f3e0ff */
[----:B------:R0:W-:Y:S04]  /*3ce90*/  STL [R1+0x6518], R16 ;  /* 0x0065181001007387 */ /* 0x0001e80000100800 */
[----:B------:R-:W-:Y:S01]  /*3cea0*/  STL [R1+0x6520], R17 ;  /* 0x0065201101007387 */ /* 0x000fe20000100800 */
[----:B0-----:R-:W-:Y:S01]  /*3ceb0*/  IMAD.X R16, R9, 0x1, R4, P0 ;  /* 0x0000000109107824 */ /* 0x001fe200000e0604 */
[----:B------:R-:W-:Y:S02]  /*3cec0*/  IADD3 R10, P0, PT, R10, R3, RZ ;  /* 0x000000030a0a7210 */ /* 0x000fe40007f1e0ff */
[----:B------:R-:W4:Y:S04]  /*3ced0*/  LDL.LU R9, [R1+0x140] ;  /* 0x0001400001097983 */ /* 0x000f280000300800 */
[----:B------:R-:W-:Y:S04]  /*3cee0*/  STL [R1+0x6514], R16 ;  /* 0x0065141001007387 */ /* 0x000fe80000100800 */
[----:B------:R0:W-:Y:S04]  /*3cef0*/  STL [R1+0x650c], R10 ;  /* 0x00650c0a01007387 */ /* 0x0001e80000100800 */
[----:B0-----:R-:W5:Y:S01]  /*3cf00*/  LDL.LU R10, [R1+0x1d0] ;  /* 0x0001d000010a7983 */ /* 0x001f620000300800 */
[----:B------:R-:W-:Y:S01]  /*3cf10*/  IMAD.X R16, R15, 0x1, R2, P5 ;  /* 0x000000010f107824 */ /* 0x000fe200028e0602 */
[----:B------:R-:W-:-:S04]  /*3cf20*/  IADD3 R17, P5, PT, R8, R26, RZ ;  /* 0x0000001a08117210 */ /* 0x000fc80007fbe0ff */
[----:B------:R0:W-:Y:S04]  /*3cf30*/  STL [R1+0x6508], R16 ;  /* 0x0065081001007387 */ /* 0x0001e80000100800 */
[----:B------:R-:W-:Y:S01]  /*3cf40*/  STL [R1+0x6510], R17 ;  /* 0x0065101101007387 */ /* 0x000fe20000100800 */
[----:B0-----:R-:W-:Y:S01]  /*3cf50*/  IMAD.X R16, R15, 0x1, R4, P4 ;  /* 0x000000010f107824 */ /* 0x001fe200020e0604 */
[----:B------:R-:W-:Y:S02]  /*3cf60*/  IADD3 R8, P4, PT, R8, R3, RZ ;  /* 0x0000000308087210 */ /* 0x000fe40007f9e0ff */
[----:B------:R-:W5:Y:S04]  /*3cf70*/  LDL.LU R15, [R1+0x13c] ;  /* 0x00013c00010f7983 */ /* 0x000f680000300800 */
        /* <DEDUP_REMOVED lines=23> */
[----:B--2---:R-:W-:-:S05]  /*3d0f0*/  IMAD.X R16, R12, 0x1, R2, P5 ;  /* 0x000000010c107824 */ /* 0x004fca00028e0602 */
[----:B------:R0:W-:Y:S01]  /*3d100*/  STL [R1+0x64d8], R16 ;  /* 0x0064d81001007387 */ /* 0x0001e20000100800 */
[C---:B---3--:R-:W-:Y:S01]  /*3d110*/  IADD3 R18, P5, PT, R29.reuse, R26, RZ ;  /* 0x0000001a1d127210 */ /* 0x048fe20007fbe0ff */
[----:B0-----:R-:W-:Y:S01]  /*3d120*/  IMAD.X R16, R12, 0x1, R4, P4 ;  /* 0x000000010c107824 */ /* 0x001fe200020e0604 */
[----:B------:R-:W-:-:S03]  /*3d130*/  IADD3 R17, P4, PT, R29, R3, RZ ;  /* 0x000000031d117210 */ /* 0x000fc60007f9e0ff */
[----:B------:R-:W-:Y:S04]  /*3d140*/  STL [R1+0x64e0], R18 ;  /* 0x0064e01201007387 */ /* 0x000fe80000100800 */
[----:B------:R-:W2:Y:S04]  /*3d150*/  LDL.LU R12, [R1+0x130] ;  /* 0x00013000010c7983 */ /* 0x000ea80000300800 */
[----:B------:R0:W-:Y:S04]  /*3d160*/  STL [R1+0x64d4], R16 ;  /* 0x0064d41001007387 */ /* 0x0001e80000100800 */
[----:B------:R1:W-:Y:S04]  /*3d170*/  STL [R1+0x64cc], R17 ;  /* 0x0064cc1101007387 */ /* 0x0003e80000100800 */
[----:B------:R-:W3:Y:S01]  /*3d180*/  LDL.LU R29, [R1+0x1c0] ;  /* 0x0001c000011d7983 */ /* 0x000ee20000300800 */
[----:B0-----:R-:W-:-:S05]  /*3d190*/  IMAD.X R16, R13, 0x1, R2, P3 ;  /* 0x000000010d107824 */ /* 0x001fca00018e0602 */
[----:B------:R0:W-:Y:S01]  /*3d1a0*/  STL [R1+0x64c8], R16 ;  /* 0x0064c81001007387 */ /* 0x0001e20000100800 */
[----:B-1----:R-:W-:Y:S01]  /*3d1b0*/  IADD3 R17, P3, PT, R11, R26, RZ ;  /* 0x0000001a0b117210 */ /* 0x002fe20007f7e0ff */
[----:B0-----:R-:W-:Y:S01]  /*3d1c0*/  IMAD.X R16, R13, 0x1, R4, P2 ;  /* 0x000000010d107824 */ /* 0x001fe200010e0604 */
[----:B------:R-:W-:-:S03]  /*3d1d0*/  IADD3 R11, P2, PT, R11, R3, RZ ;  /* 0x000000030b0b7210 */ /* 0x000fc60007f5e0ff */
[----:B------:R-:W-:Y:S04]  /*3d1e0*/  STL [R1+0x64d0], R17 ;  /* 0x0064d01101007387 */ /* 0x000fe80000100800 */
[----:B------:R-:W3:Y:S04]  /*3d1f0*/  LDL.LU R13, [R1+0x12c] ;  /* 0x00012c00010d7983 */ /* 0x000ee80000300800 */
[----:B------:R-:W-:Y:S04]  /*3d200*/  STL [R1+0x64c4], R16 ;  /* 0x0064c41001007387 */ /* 0x000fe80000100800 */
[----:B------:R0:W-:Y:S04]  /*3d210*/  STL [R1+0x64bc], R11 ;  /* 0x0064bc0b01007387 */ /* 0x0001e80000100800 */
[----:B0-----:R-:W3:Y:S01]  /*3d220*/  LDL.LU R11, [R1+0x1bc] ;  /* 0x0001bc00010b7983 */ /* 0x001ee20000300800 */
[----:B----4-:R-:W-:-:S05]  /*3d230*/  IMAD.X R16, R9, 0x1, R2, P1 ;  /* 0x0000000109107824 */ /* 0x010fca00008e0602 */
[----:B------:R0:W-:Y:S01]  /*3d240*/  STL [R1+0x64b8], R16 ;  /* 0x0064b81001007387 */ /* 0x0001e20000100800 */
[C---:B-----5:R-:W-:Y:S01]  /*3d250*/  IADD3 R17, P1, PT, R10.reuse, R26, RZ ;  /* 0x0000001a0a117210 */ /* 0x060fe20007f3e0ff */
[----:B0-----:R-:W-:Y:S01]  /*3d260*/  IMAD.X R16, R9, 0x1, R4, P0 ;  /* 0x0000000109107824 */ /* 0x001fe200000e0604 */
[----:B------:R-:W-:-:S03]  /*3d270*/  IADD3 R10, P0, PT, R10, R3, RZ ;  /* 0x000000030a0a7210 */ /* 0x000fc60007f1e0ff */
[----:B------:R-:W-:Y:S04]  /*3d280*/  STL [R1+0x64c0], R17 ;  /* 0x0064c01101007387 */ /* 0x000fe80000100800 */
        /* <DEDUP_REMOVED lines=42> */
[----:B------:R-:W-:Y:S04]  /*3d530*/  STL [R1+0x646c], R17 ;  /* 0x00646c1101007387 */ /* 0x000fe80000100800 */
[----:B------:R-:W3:Y:S01]  /*3d540*/  LDL.LU R29, [R1+0x1a8] ;  /* 0x0001a800011d7983 */ /* 0x000ee20000300800 */
[----:B0-----:R-:W-:-:S05]  /*3d550*/  IMAD.X R16, R13, 0x1, R2, P3 ;  /* 0x000000010d107824 */ /* 0x001fca00018e0602 */
[----:B------:R0:W-:Y:S02]  /*3d560*/  STL [R1+0x6468], R16 ;  /* 0x0064681001007387 */ /* 0x0001e40000100800 */
[----:B0-----:R-:W-:Y:S01]  /*3d570*/  IMAD.X R16, R13, 0x1, R4, P2 ;  /* 0x000000010d107824 */ /* 0x001fe200010e0604 */
[C---:B------:R-:W-:Y:S02]  /*3d580*/  IADD3 R17, P3, PT, R11.reuse, R26, RZ ;  /* 0x0000001a0b117210 */ /* 0x040fe40007f7e0ff */
        /* <DEDUP_REMOVED lines=16> */
[----:B------:R-:W-:-:S05]  /*3d690*/  IMAD.X R16, R15, 0x1, R2, P5 ;  /* 0x000000010f107824 */ /* 0x000fca00028e0602 */
[----:B------:R0:W-:Y:S01]  /*3d6a0*/  STL [R1+0x6448], R16 ;  /* 0x0064481001007387 */ /* 0x0001e20000100800 */
[----:B------:R-:W-:-:S05]  /*3d6b0*/  IADD3 R17, P5, PT, R8, R26, RZ ;  /* 0x0000001a08117210 */ /* 0x000fca0007fbe0ff */
[----:B------:R-:W-:Y:S01]  /*3d6c0*/  STL [R1+0x6450], R17 ;  /* 0x0064501101007387 */ /* 0x000fe20000100800 */
[----:B0-----:R-:W-:Y:S01]  /*3d6d0*/  IMAD.X R16, R15, 0x1, R4, P4 ;  /* 0x000000010f107824 */ /* 0x001fe200020e0604 */
[----:B------:R-:W-:Y:S02]  /*3d6e0*/  IADD3 R8, P4, PT, R8, R3, RZ ;  /* 0x0000000308087210 */ /* 0x000fe40007f9e0ff */
[----:B------:R-:W5:Y:S04]  /*3d6f0*/  LDL.LU R15, [R1+0x10c] ;  /* 0x00010c00010f7983 */ /* 0x000f680000300800 */
        /* <DEDUP_REMOVED lines=15> */
[C---:B------:R-:W-:Y:S01]  /*3d7f0*/  IADD3 R17, P1, PT, R5.reuse, R26, RZ ;  /* 0x0000001a05117210 */ /* 0x040fe20007f3e0ff */
[----:B0-----:R-:W-:Y:S01]  /*3d800*/  IMAD.X R16, R14, 0x1, R4, P0 ;  /* 0x000000010e107824 */ /* 0x001fe200000e0604 */
[----:B------:R-:W-:-:S03]  /*3d810*/  IADD3 R5, P0, PT, R5, R3, RZ ;  /* 0x0000000305057210 */ /* 0x000fc60007f1e0ff */
[----:B------:R-:W-:Y:S04]  /*3d820*/  STL [R1+0x6430], R17 ;  /* 0x0064301101007387 */ /* 0x000fe80000100800 */
        /* <DEDUP_REMOVED lines=297> */
[----:B0-----:R-:W-:Y:S02]  /*3eac0*/  IMAD.X R16, R14, 0x1, R4, P0 ;  /* 0x000000010e107824 */ /* 0x001fe400000e0604 */
[----:B------:R-:W5:Y:S04]  /*3ead0*/  LDL.LU R14, [R1+0x84] ;  /* 0x00008400010e7983 */ /* 0x000f680000300800 */
[----:B------:R0:W-:Y:S04]  /*3eae0*/  STL [R1+0x6254], R17 ;  /* 0x0062541101007387 */ /* 0x0001e80000100800 */
[----:B------:R2:W-:Y:S01]  /*3eaf0*/  STL [R1+0x6238], R16 ;  /* 0x0062381001007387 */ /* 0x0005e20000100800 */
[----:B0-----:R-:W-:-:S03]  /*3eb00*/  IADD3 R17, P0, PT, R5, R3, RZ ;  /* 0x0000000305117210 */ /* 0x001fc60007f1e0ff */
[----:B------:R-:W5:Y:S04]  /*3eb10*/  LDL.LU R5, [R1+0x840] ;  /* 0x0008400001057983 */ /* 0x000f680000300800 */
[----:B------:R-:W-:Y:S01]  /*3eb20*/  STL [R1+0x6240], R17 ;  /* 0x0062401101007387 */ /* 0x000fe20000100800 */
        /* <DEDUP_REMOVED lines=40> */
[----:B------:R-:W-:-:S02]  /*3edb0*/  IMAD.X R17, R6, 0x1, R2, P3 ;  /* 0x0000000106117824 */ /* 0x000fc400018e0602 */
[----:B------:R-:W-:-:S03]  /*3edc0*/  IMAD.X R6, R6, 0x1, R4, P2 ;  /* 0x0000000106067824 */ /* 0x000fc600010e0604 */
[----:B------:R-:W-:Y:S01]  /*3edd0*/  STL [R1+0x61fc], R17 ;  /* 0x0061fc1101007387 */ /* 0x000fe20000100800 */
[C---:B------:R-:W-:Y:S02]  /*3ede0*/  IADD3 R16, P3, PT, R7.reuse, R26, RZ ;  /* 0x0000001a07107210 */ /* 0x040fe40007f7e0ff */
[----:B------:R-:W-:-:S03]  /*3edf0*/  IADD3 R7, P2, PT, R7, R3, RZ ;  /* 0x0000000307077210 */ /* 0x000fc60007f5e0ff */
[----:B------:R-:W-:Y:S04]  /*3ee00*/  STL [R1+0x6204], R16 ;  /* 0x0062041001007387 */ /* 0x000fe80000100800 */
[----:B------:R0:W-:Y:S04]  /*3ee10*/  STL [R1+0x61e8], R6 ;  /* 0x0061e80601007387 */ /* 0x0001e80000100800 */
[----:B0-----:R-:W5:Y:S04]  /*3ee20*/  LDL.LU R6, [R1+0x70] ;  /* 0x0000700001067983 */ /* 0x001f680000300800 */
        /* <DEDUP_REMOVED lines=35> */
[----:B0-----:R-:W-:Y:S02]  /*3f060*/  IMAD.X R17, R9, 0x1, R4, P0 ;  /* 0x0000000109117824 */ /* 0x001fe400000e0604 */
[----:B------:R-:W4:Y:S04]  /*3f070*/  LDL.LU R9, [R1+0x60] ;  /* 0x0000600001097983 */ /* 0x000f280000300800 */
[----:B------:R0:W-:Y:S04]  /*3f080*/  STL [R1+0x61c4], R16 ;  /* 0x0061c41001007387 */ /* 0x0001e80000100800 */
[----:B------:R1:W-:Y:S01]  /*3f090*/  STL [R1+0x61a8], R17 ;  /* 0x0061a81101007387 */ /* 0x0003e20000100800 */
[----:B0-----:R-:W-:-:S03]  /*3f0a0*/  IADD3 R16, P0, PT, R10, R3, RZ ;  /* 0x000000030a107210 */ /* 0x001fc60007f1e0ff */
[----:B------:R-:W5:Y:S01]  /*3f0b0*/  LDL.LU R10, [R1+0x81c] ;  /* 0x00081c00010a7983 */ /* 0x000f620000300800 */
[----:B-1----:R-:W-:-:S03]  /*3f0c0*/  IMAD.X R17, R15, 0x1, R2, P5 ;  /* 0x000000010f117824 */ /* 0x002fc600028e0602 */
[----:B------:R-:W-:Y:S04]  /*3f0d0*/  STL [R1+0x61b0], R16 ;  /* 0x0061b01001007387 */ /* 0x000fe80000100800 */
[----:B------:R0:W-:Y:S02]  /*3f0e0*/  STL [R1+0x61ac], R17 ;  /* 0x0061ac1101007387 */ /* 0x0001e40000100800 */
[----:B0-----:R-:W-:Y:S01]  /*3f0f0*/  IMAD.X R17, R15, 0x1, R4, P4 ;  /* 0x000000010f117824 */ /* 0x001fe200020e0604 */
[C---:B------:R-:W-:Y:S01]  /*3f100*/  IADD3 R16, P5, PT, R8.reuse, R26, RZ ;  /* 0x0000001a08107210 */ /* 0x040fe20007fbe0ff */
[----:B------:R-:W5:Y:S04]  /*3f110*/  LDL.LU R15, [R1+0x5c] ;  /* 0x00005c00010f7983 */ /* 0x000f680000300800 */
[----:B------:R0:W-:Y:S04]  /*3f120*/  STL [R1+0x61b4], R16 ;  /* 0x0061b41001007387 */ /* 0x0001e80000100800 */
[----:B------:R-:W-:Y:S01]  /*3f130*/  STL [R1+0x6198], R17 ;  /* 0x0061981101007387 */ /* 0x000fe20000100800 */
[----:B0-----:R-:W-:-:S03]  /*3f140*/  IADD3 R16, P4, PT, R8, R3, RZ ;  /* 0x0000000308107210 */ /* 0x001fc60007f9e0ff */
[----:B------:R-:W5:Y:S04]  /*3f150*/  LDL.LU R8, [R1+0x818] ;  /* 0x0008180001087983 */ /* 0x000f680000300800 */
[----:B------:R0:W-:Y:S01]  /*3f160*/  STL [R1+0x61a0], R16 ;  /* 0x0061a01001007387 */ /* 0x0001e20000100800 */
[C---:B------:R-:W-:Y:S02]  /*3f170*/  IMAD.X R18, R6.reuse, 0x1, R2, P3 ;  /* 0x0000000106127824 */ /* 0x040fe400018e0602 */
[----:B0-----:R-:W-:-:S03]  /*3f180*/  IMAD.X R16, R6, 0x1, R4, P2 ;  /* 0x0000000106107824 */ /* 0x001fc600010e0604 */
[----:B------:R-:W-:Y:S04]  /*3f190*/  STL [R1+0x619c], R18 ;  /* 0x00619c1201007387 */ /* 0x000fe80000100800 */
[----:B------:R-:W5:Y:S01]  /*3f1a0*/  LDL.LU R6, [R1+0x58] ;  /* 0x0000580001067983 */ /* 0x000f620000300800 */
[----:B------:R-:W-:-:S05]  /*3f1b0*/  IADD3 R17, P3, PT, R7, R26, RZ ;  /* 0x0000001a07117210 */ /* 0x000fca0007f7e0ff */
[----:B------:R0:W-:Y:S04]  /*3f1c0*/  STL [R1+0x61a4], R17 ;  /* 0x0061a41101007387 */ /* 0x0001e80000100800 */
[----:B------:R1:W-:Y:S01]  /*3f1d0*/  STL [R1+0x6188], R16 ;  /* 0x0061881001007387 */ /* 0x0003e20000100800 */
[----:B0-----:R-:W-:-:S03]  /*3f1e0*/  IADD3 R17, P2, PT, R7, R3, RZ ;  /* 0x0000000307117210 */ /* 0x001fc60007f5e0ff */
[----:B------:R-:W5:Y:S01]  /*3f1f0*/  LDL.LU R7, [R1+0x814] ;  /* 0x0008140001077983 */ /* 0x000f620000300800 */
[----:B-1----:R-:W-:-:S03]  /*3f200*/  IMAD.X R16, R14, 0x1, R2, P1 ;  /* 0x000000010e107824 */ /* 0x002fc600008e0602 */
[----:B------:R0:W-:Y:S04]  /*3f210*/  STL [R1+0x6190], R17 ;  /* 0x0061901101007387 */ /* 0x0001e80000100800 */
[----:B------:R1:W-:Y:S01]  /*3f220*/  STL [R1+0x618c], R16 ;  /* 0x00618c1001007387 */ /* 0x0003e20000100800 */
[C---:B0-----:R-:W-:Y:S01]  /*3f230*/  IADD3 R17, P1, PT, R5.reuse, R26, RZ ;  /* 0x0000001a05117210 */ /* 0x041fe20007f3e0ff */
[----:B-1----:R-:W-:Y:S02]  /*3f240*/  IMAD.X R16, R14, 0x1, R4, P0 ;  /* 0x000000010e107824 */ /* 0x002fe400000e0604 */
[----:B------:R-:W5:Y:S04]  /*3f250*/  LDL.LU R14, [R1+0x54] ;  /* 0x00005400010e7983 */ /* 0x000f680000300800 */
[----:B------:R0:W-:Y:S04]  /*3f260*/  STL [R1+0x6194], R17 ;  /* 0x0061941101007387 */ /* 0x0001e80000100800 */
[----:B------:R2:W-:Y:S01]  /*3f270*/  STL [R1+0x6178], R16 ;  /* 0x0061781001007387 */ /* 0x0005e20000100800 */
[----:B0-----:R-:W-:-:S03]  /*3f280*/  IADD3 R17, P0, PT, R5, R3, RZ ;  /* 0x0000000305117210 */ /* 0x001fc60007f1e0ff */
[----:B------:R-:W5:Y:S04]  /*3f290*/  LDL.LU R5, [R1+0x810] ;  /* 0x0008100001057983 */ /* 0x000f680000300800 */
[----:B------:R3:W-:Y:S01]  /*3f2a0*/  STL [R1+0x6180], R17 ;  /* 0x0061801101007387 */ /* 0x0007e20000100800 */
[----:B--2---:R-:W-:-:S05]  /*3f2b0*/  IMAD.X R16, R12, 0x1, R2, P5 ;  /* 0x000000010c107824 */ /* 0x004fca00028e0602 */
[----:B------:R0:W-:Y:S01]  /*3f2c0*/  STL [R1+0x617c], R16 ;  /* 0x00617c1001007387 */ /* 0x0001e20000100800 */
[C---:B---3--:R-:W-:Y:S01]  /*3f2d0*/  IADD3 R17, P5, PT, R29.reuse, R26, RZ ;  /* 0x0000001a1d117210 */ /* 0x048fe20007fbe0ff */
[----:B0-----:R-:W-:Y:S01]  /*3f2e0*/  IMAD.X R16, R12, 0x1, R4, P4 ;  /* 0x000000010c107824 */ /* 0x001fe200020e0604 */
[----:B------:R-:W-:-:S03]  /*3f2f0*/  IADD3 R12, P4, PT, R29, R3, RZ ;  /* 0x000000031d0c7210 */ /* 0x000fc60007f9e0ff */
[----:B------:R-:W-:Y:S04]  /*3f300*/  STL [R1+0x6184], R17 ;  /* 0x0061841101007387 */ /* 0x000fe80000100800 */
[----:B------:R-:W2:Y:S04]  /*3f310*/  LDL.LU R29, [R1+0x50] ;  /* 0x00005000011d7983 */ /* 0x000ea80000300800 */
[----:B------:R-:W-:Y:S04]  /*3f320*/  STL [R1+0x6168], R16 ;  /* 0x0061681001007387 */ /* 0x000fe80000100800 */
[----:B------:R0:W-:Y:S04]  /*3f330*/  STL [R1+0x6170], R12 ;  /* 0x0061700c01007387 */ /* 0x0001e80000100800 */
[----:B0-----:R-:W3:Y:S01]  /*3f340*/  LDL.LU R12, [R1+0x80c] ;  /* 0x00080c00010c7983 */ /* 0x001ee20000300800 */
[----:B------:R-:W-:-:S02]  /*3f350*/  IMAD.X R17, R13, 0x1, R2, P3 ;  /* 0x000000010d117824 */ /* 0x000fc400018e0602 */
[----:B------:R-:W-:-:S03]  /*3f360*/  IMAD.X R13, R13, 0x1, R4, P2 ;  /* 0x000000010d0d7824 */ /* 0x000fc600010e0604 */
[----:B------:R-:W-:Y:S01]  /*3f370*/  STL [R1+0x616c], R17 ;  /* 0x00616c1101007387 */ /* 0x000fe20000100800 */
[C---:B------:R-:W-:Y:S02]  /*3f380*/  IADD3 R16, P3, PT, R11.reuse, R26, RZ ;  /* 0x0000001a0b107210 */ /* 0x040fe40007f7e0ff */
[----:B------:R-:W-:-:S03]  /*3f390*/  IADD3 R11, P2, PT, R11, R3, RZ ;  /* 0x000000030b0b7210 */ /* 0x000fc60007f5e0ff */
[----:B------:R-:W-:Y:S04]  /*3f3a0*/  STL [R1+0x6174], R16 ;  /* 0x0061741001007387 */ /* 0x000fe80000100800 */
[----:B------:R0:W-:Y:S04]  /*3f3b0*/  STL [R1+0x6158], R13 ;  /* 0x0061580d01007387 */ /* 0x0001e80000100800 */
[----:B0-----:R-:W3:Y:S04]  /*3f3c0*/  LDL.LU R13, [R1+0x4c] ;  /* 0x00004c00010d7983 */ /* 0x001ee80000300800 */
[----:B------:R0:W-:Y:S01]  /*3f3d0*/  STL [R1+0x6160], R11 ;  /* 0x0061600b01007387 */ /* 0x0001e20000100800 */
[----:B----4-:R-:W-:-:S03]  /*3f3e0*/  IMAD.X R16, R9, 0x1, R2, P1 ;  /* 0x0000000109107824 */ /* 0x010fc600008e0602 */
[----:B0-----:R-:W4:Y:S01]  /*3f3f0*/  LDL.LU R11, [R1+0x808] ;  /* 0x00080800010b7983 */ /* 0x001f220000300800 */
[C---:B-----5:R-:W-:Y:S01]  /*3f400*/  IADD3 R17, P1, PT, R10.reuse, R26, RZ ;  /* 0x0000001a0a117210 */ /* 0x060fe20007f3e0ff */
[----:B------:R-:W-:Y:S02]  /*3f410*/  IMAD.X R9, R9, 0x1, R4, P0 ;  /* 0x0000000109097824 */ /* 0x000fe400000e0604 */
[----:B------:R-:W-:Y:S04]  /*3f420*/  STL [R1+0x615c], R16 ;  /* 0x00615c1001007387 */ /* 0x000fe80000100800 */
[----:B------:R-:W-:Y:S04]  /*3f430*/  STL [R1+0x6164], R17 ;  /* 0x0061641101007387 */ /* 0x000fe80000100800 */
[----:B------:R0:W-:Y:S04]  /*3f440*/  STL [R1+0x6148], R9 ;  /* 0x0061480901007387 */ /* 0x0001e80000100800 */
[----:B0-----:R-:W5:Y:S01]  /*3f450*/  LDL.LU R9, [R1+0x48] ;  /* 0x0000480001097983 */ /* 0x001f620000300800 */
[----:B------:R-:W-:Y:S01]  /*3f460*/  IADD3 R16, P0, PT, R10, R3, RZ ;  /* 0x000000030a107210 */ /* 0x000fe20007f1e0ff */
[----:B------:R-:W-:-:S04]  /*3f470*/  IMAD.X R10, R15, 0x1, R2, P5 ;  /* 0x000000010f0a7824 */ /* 0x000fc800028e0602 */
[----:B------:R0:W-:Y:S01]  /*3f480*/  STL [R1+0x6150], R16 ;  /* 0x0061501001007387 */ /* 0x0001e20000100800 */
[----:B------:R-:W-:-:S03]  /*3f490*/  IMAD.X R17, R15, 0x1, R4, P4 ;  /* 0x000000010f117824 */ /* 0x000fc600020e0604 */
[----:B------:R1:W-:Y:S01]  /*3f4a0*/  STL [R1+0x614c], R10 ;  /* 0x00614c0a01007387 */ /* 0x0003e20000100800 */
[----:B0-----:R-:W-:-:S03]  /*3f4b0*/  IADD3 R16, P5, PT, R8, R26, RZ ;  /* 0x0000001a08107210 */ /* 0x001fc60007fbe0ff */
[----:B-1----:R-:W5:Y:S04]  /*3f4c0*/  LDL.LU R10, [R1+0x804] ;  /* 0x00080400010a7983 */ /* 0x002f680000300800 */
[----:B------:R0:W-:Y:S04]  /*3f4d0*/  STL [R1+0x6154], R16 ;  /* 0x0061541001007387 */ /* 0x0001e80000100800 */
[----:B------:R-:W-:Y:S01]  /*3f4e0*/  STL [R1+0x6138], R17 ;  /* 0x0061381101007387 */ /* 0x000fe20000100800 */
[----:B0-----:R-:W-:-:S03]  /*3f4f0*/  IADD3 R16, P4, PT, R8, R3, RZ ;  /* 0x0000000308107210 */ /* 0x001fc60007f9e0ff */
[----:B------:R-:W5:Y:S04]  /*3f500*/  LDL.LU R8, [R1+0x44] ;  /* 0x0000440001087983 */ /* 0x000f680000300800 */
[----:B------:R0:W-:Y:S01]  /*3f510*/  STL [R1+0x6140], R16 ;  /* 0x0061401001007387 */ /* 0x0001e20000100800 */
[----:B------:R-:W-:-:S03]  /*3f520*/  IMAD.X R15, R6, 0x1, R2, P3 ;  /* 0x00000001060f7824 */ /* 0x000fc600018e0602 */
[----:B0-----:R-:W5:Y:S01]  /*3f530*/  LDL.LU R16, [R1+0x800] ;  /* 0x0008000001107983 */ /* 0x001f620000300800 */
[----:B------:R-:W-:-:S03]  /*3f540*/  IMAD.X R6, R6, 0x1, R4, P2 ;  /* 0x0000000106067824 */ /* 0x000fc600010e0604 */
[----:B------:R0:W-:Y:S02]  /*3f550*/  STL [R1+0x613c], R15 ;  /* 0x00613c0f01007387 */ /* 0x0001e40000100800 */
[C---:B0-----:R-:W-:Y:S02]  /*3f560*/  IADD3 R15, P3, PT, R7.reuse, R26, RZ ;  /* 0x0000001a070f7210 */ /* 0x041fe40007f7e0ff */
[----:B------:R-:W-:-:S03]  /*3f570*/  IADD3 R7, P2, PT, R7, R3, RZ ;  /* 0x0000000307077210 */ /* 0x000fc60007f5e0ff */
[----:B------:R-:W-:Y:S04]  /*3f580*/  STL [R1+0x6144], R15 ;  /* 0x0061440f01007387 */ /* 0x000fe80000100800 */
[----:B------:R0:W-:Y:S04]  /*3f590*/  STL [R1+0x6128], R6 ;  /* 0x0061280601007387 */ /* 0x0001e80000100800 */
[----:B0-----:R-:W5:Y:S04]  /*3f5a0*/  LDL.LU R6, [R1+0x40] ;  /* 0x0000400001067983 */ /* 0x001f680000300800 */
[----:B------:R0:W-:Y:S04]  /*3f5b0*/  STL [R1+0x6130], R7 ;  /* 0x0061300701007387 */ /* 0x0001e80000100800 */
[----:B0-----:R-:W5:Y:S01]  /*3f5c0*/  LDL.LU R7, [R1+0x7fc] ;  /* 0x0007fc0001077983 */ /* 0x001f620000300800 */
[C---:B------:R-:W-:Y:S01]  /*3f5d0*/  IMAD.X R15, R14.reuse, 0x1, R2, P1 ;  /* 0x000000010e0f7824 */ /* 0x040fe200008e0602 */
[----:B------:R-:W-:Y:S01]  /*3f5e0*/  IADD3 R18, P1, PT, R5, R26, RZ ;  /* 0x0000001a05127210 */ /* 0x000fe20007f3e0ff */
[----:B------:R-:W-:-:S03]  /*3f5f0*/  IMAD.X R17, R14, 0x1, R4, P0 ;  /* 0x000000010e117824 */ /* 0x000fc600000e0604 */
[----:B------:R0:W-:Y:S01]  /*3f600*/  STL [R1+0x612c], R15 ;  /* 0x00612c0f01007387 */ /* 0x0001e20000100800 */
[----:B------:R-:W-:-:S03]  /*3f610*/  IADD3 R14, P0, PT, R5, R3, RZ ;  /* 0x00000003050e7210 */ /* 0x000fc60007f1e0ff */
[----:B0-----:R-:W5:Y:S04]  /*3f620*/  LDL.LU R15, [R1+0x3c] ;  /* 0x00003c00010f7983 */ /* 0x001f680000300800 */
[----:B------:R-:W-:Y:S04]  /*3f630*/  STL [R1+0x6134], R18 ;  /* 0x0061341201007387 */ /* 0x000fe80000100800 */
[----:B------:R2:W-:Y:S04]  /*3f640*/  STL [R1+0x6118], R17 ;  /* 0x0061181101007387 */ /* 0x0005e80000100800 */
[----:B------:R-:W5:Y:S04]  /*3f650*/  LDL.LU R5, [R1+0x7f8] ;  /* 0x0007f80001057983 */ /* 0x000f680000300800 */
[----:B------:R-:W-:Y:S01]  /*3f660*/  STL [R1+0x6120], R14 ;  /* 0x0061200e01007387 */ /* 0x000fe20000100800 */
[----:B--2---:R-:W-:-:S05]  /*3f670*/  IMAD.X R17, R29, 0x1, R2, P5 ;  /* 0x000000011d117824 */ /* 0x004fca00028e0602 */
[----:B------:R0:W-:Y:S02]  /*3f680*/  STL [R1+0x611c], R17 ;  /* 0x00611c1101007387 */ /* 0x0001e40000100800 */
[----:B0-----:R-:W-:Y:S02]  /*3f690*/  IMAD.X R17, R29, 0x1, R4, P4 ;  /* 0x000000011d117824 */ /* 0x001fe400020e0604 */
[----:B------:R-:W2:Y:S01]  /*3f6a0*/  LDL.LU R29, [R1+0x38] ;  /* 0x00003800011d7983 */ /* 0x000ea20000300800 */
[----:B---3--:R-:W-:-:S05]  /*3f6b0*/  IADD3 R14, P5, PT, R12, R26, RZ ;  /* 0x0000001a0c0e7210 */ /* 0x008fca0007fbe0ff */
[----:B------:R0:W-:Y:S04]  /*3f6c0*/  STL [R1+0x6124], R14 ;  /* 0x0061240e01007387 */ /* 0x0001e80000100800 */
[----:B0-----:R-:W3:Y:S04]  /*3f6d0*/  LDL.LU R14, [R1+0x7f4] ;  /* 0x0007f400010e7983 */ /* 0x001ee80000300800 */
[----:B------:R0:W-:Y:S02]  /*3f6e0*/  STL [R1+0x6108], R17 ;  /* 0x0061081101007387 */ /* 0x0001e40000100800 */
[----:B0-----:R-:W-:-:S05]  /*3f6f0*/  IADD3 R17, P4, PT, R12, R3, RZ ;  /* 0x000000030c117210 */ /* 0x001fca0007f9e0ff */
[----:B------:R0:W-:Y:S01]  /*3f700*/  STL [R1+0x6110], R17 ;  /* 0x0061101101007387 */ /* 0x0001e20000100800 */
[C---:B------:R-:W-:Y:S02]  /*3f710*/  IMAD.X R12, R13.reuse, 0x1, R2, P3 ;  /* 0x000000010d0c7824 */ /* 0x040fe400018e0602 */
[----:B0-----:R-:W-:-:S03]  /*3f720*/  IMAD.X R17, R13, 0x1, R4, P2 ;  /* 0x000000010d117824 */ /* 0x001fc600010e0604 */
[----:B------:R0:W-:Y:S01]  /*3f730*/  STL [R1+0x610c], R12 ;  /* 0x00610c0c01007387 */ /* 0x0001e20000100800 */
[----:B----4-:R-:W-:-:S03]  /*3f740*/  IADD3 R18, P3, PT, R11, R26, RZ ;  /* 0x0000001a0b127210 */ /* 0x010fc60007f7e0ff */
[----:B0-----:R-:W4:Y:S04]  /*3f750*/  LDL.LU R12, [R1+0x34] ;  /* 0x00003400010c7983 */ /* 0x001f280000300800 */
[----:B------:R5:W-:Y:S04]  /*3f760*/  STL [R1+0x6114], R18 ;  /* 0x0061141201007387 */ /* 0x000be80000100800 */
[----:B------:R-:W4:Y:S04]  /*3f770*/  LDL.LU R13, [R1+0x7f0] ;  /* 0x0007f000010d7983 */ /* 0x000f280000300800 */
[----:B------:R0:W-:Y:S01]  /*3f780*/  STL [R1+0x60f8], R17 ;  /* 0x0060f81101007387 */ /* 0x0001e20000100800 */
[----:B-----5:R-:W-:Y:S01]  /*3f790*/  IMAD.X R18, R9, 0x1, R2, P1 ;  /* 0x0000000109127824 */ /* 0x020fe200008e0602 */
[----:B0-----:R-:W-:-:S02]  /*3f7a0*/  IADD3 R17, P2, PT, R11, R3, RZ ;  /* 0x000000030b117210 */ /* 0x001fc40007f5e0ff */
[----:B------:R-:W5:Y:S04]  /*3f7b0*/  LDL.LU R11, [R1+0x30] ;  /* 0x00003000010b7983 */ /* 0x000f680000300800 */
[----:B------:R-:W-:Y:S04]  /*3f7c0*/  STL [R1+0x6100], R17 ;  /* 0x0061001101007387 */ /* 0x000fe80000100800 */
[----:B------:R0:W-:Y:S02]  /*3f7d0*/  STL [R1+0x60fc], R18 ;  /* 0x0060fc1201007387 */ /* 0x0001e40000100800 */
[----:B0-----:R-:W-:-:S02]  /*3f7e0*/  IMAD.X R18, R9, 0x1, R4, P0 ;  /* 0x0000000109127824 */ /* 0x001fc400000e0604 */
[----:B------:R-:W5:Y:S01]  /*3f7f0*/  LDL.LU R9, [R1+0x7ec] ;  /* 0x0007ec0001097983 */ /* 0x000f620000300800 */
[----:B------:R-:W-:-:S05]  /*3f800*/  IADD3 R17, P1, PT, R10, R26, RZ ;  /* 0x0000001a0a117210 */ /* 0x000fca0007f3e0ff */
[----:B------:R0:W-:Y:S04]  /*3f810*/  STL [R1+0x6104], R17 ;  /* 0x0061041101007387 */ /* 0x0001e80000100800 */
[----:B------:R1:W-:Y:S01]  /*3f820*/  STL [R1+0x60e8], R18 ;  /* 0x0060e81201007387 */ /* 0x0003e20000100800 */
[----:B0-----:R-:W-:Y:S01]  /*3f830*/  IADD3 R17, P0, PT, R10, R3, RZ ;  /* 0x000000030a117210 */ /* 0x001fe20007f1e0ff */
[----:B------:R-:W-:-:S04]  /*3f840*/  IMAD.X R10, R8, 0x1, R2, P5 ;  /* 0x00000001080a7824 */ /* 0x000fc800028e0602 */
[----:B------:R-:W-:Y:S04]  /*3f850*/  STL [R1+0x60f0], R17 ;  /* 0x0060f01101007387 */ /* 0x000fe80000100800 */
[----:B------:R0:W-:Y:S01]  /*3f860*/  STL [R1+0x60ec], R10 ;  /* 0x0060ec0a01007387 */ /* 0x0001e20000100800 */
[----:B-1----:R-:W-:-:S03]  /*3f870*/  IADD3 R18, P5, PT, R16, R26, RZ ;  /* 0x0000001a10127210 */ /* 0x002fc60007fbe0ff */
[----:B0-----:R-:W5:Y:S01]  /*3f880*/  LDL.LU R10, [R1+0x2c] ;  /* 0x00002c00010a7983 */ /* 0x001f620000300800 */
[----:B------:R-:W-:-:S03]  /*3f890*/  IMAD.X R17, R8, 0x1, R4, P4 ;  /* 0x0000000108117824 */ /* 0x000fc600020e0604 */
[----:B------:R0:W-:Y:S04]  /*3f8a0*/  STL [R1+0x60f4], R18 ;  /* 0x0060f41201007387 */ /* 0x0001e80000100800 */
[----:B------:R-:W5:Y:S04]  /*3f8b0*/  LDL.LU R8, [R1+0x7e8] ;  /* 0x0007e80001087983 */ /* 0x000f680000300800 */
[----:B------:R1:W-:Y:S01]  /*3f8c0*/  STL [R1+0x60d8], R17 ;  /* 0x0060d81101007387 */ /* 0x0003e20000100800 */
[----:B0-----:R-:W-:-:S05]  /*3f8d0*/  IADD3 R18, P4, PT, R16, R3, RZ ;  /* 0x0000000310127210 */ /* 0x001fca0007f9e0ff */
[----:B------:R-:W-:Y:S01]  /*3f8e0*/  STL [R1+0x60e0], R18 ;  /* 0x0060e01201007387 */ /* 0x000fe20000100800 */
[C---:B-1----:R-:W-:Y:S02]  /*3f8f0*/  IMAD.X R17, R6.reuse, 0x1, R2, P3 ;  /* 0x0000000106117824 */ /* 0x042fe400018e0602 */
[----:B------:R-:W-:-:S03]  /*3f900*/  IMAD.X R6, R6, 0x1, R4, P2 ;  /* 0x0000000106067824 */ /* 0x000fc600010e0604 */
[----:B------:R-:W-:Y:S01]  /*3f910*/  STL [R1+0x60dc], R17 ;  /* 0x0060dc1101007387 */ /* 0x000fe20000100800 */
[----:B------:R-:W-:-:S05]  /*3f920*/  IADD3 R16, P3, PT, R7, R26, RZ ;  /* 0x0000001a07107210 */ /* 0x000fca0007f7e0ff */
[----:B------:R-:W-:Y:S04]  /*3f930*/  STL [R1+0x60e4], R16 ;  /* 0x0060e41001007387 */ /* 0x000fe80000100800 */
[----:B------:R0:W-:Y:S01]  /*3f940*/  STL [R1+0x60c8], R6 ;  /* 0x0060c80601007387 */ /* 0x0001e20000100800 */
[----:B------:R-:W-:-:S03]  /*3f950*/  IADD3 R7, P2, PT, R7, R3, RZ ;  /* 0x0000000307077210 */ /* 0x000fc60007f5e0ff */
[----:B0-----:R-:W5:Y:S04]  /*3f960*/  LDL.LU R6, [R1+0x28] ;  /* 0x0000280001067983 */ /* 0x001f680000300800 */
[----:B------:R0:W-:Y:S01]  /*3f970*/  STL [R1+0x60d0], R7 ;  /* 0x0060d00701007387 */ /* 0x0001e20000100800 */
[----:B------:R-:W-:-:S03]  /*3f980*/  IMAD.X R16, R15, 0x1, R2, P1 ;  /* 0x000000010f107824 */ /* 0x000fc600008e0602 */
[----:B0-----:R-:W5:Y:S01]  /*3f990*/  LDL.LU R7, [R1+0x7e4] ;  /* 0x0007e40001077983 */ /* 0x001f620000300800 */
[----:B------:R-:W-:-:S03]  /*3f9a0*/  IADD3 R17, P1, PT, R5, R26, RZ ;  /* 0x0000001a05117210 */ /* 0x000fc60007f3e0ff */
[----:B------:R0:W-:Y:S04]  /*3f9b0*/  STL [R1+0x60cc], R16 ;  /* 0x0060cc1001007387 */ /* 0x0001e80000100800 */
[----:B------:R-:W-:Y:S01]  /*3f9c0*/  STL [R1+0x60d4], R17 ;  /* 0x0060d41101007387 */ /* 0x000fe20000100800 */
[----:B0-----:R-:W-:Y:S01]  /*3f9d0*/  IMAD.X R16, R15, 0x1, R4, P0 ;  /* 0x000000010f107824 */ /* 0x001fe200000e0604 */
[----:B------:R-:W-:-:S04]  /*3f9e0*/  IADD3 R15, P0, PT, R5, R3, RZ ;  /* 0x00000003050f7210 */ /* 0x000fc80007f1e0ff */
[----:B------:R-:W-:Y:S04]  /*3f9f0*/  STL [R1+0x60b8], R16 ;  /* 0x0060b81001007387 */ /* 0x000fe80000100800 */
[----:B------:R0:W-:Y:S01]  /*3fa00*/  STL [R1+0x60c0], R15 ;  /* 0x0060c00f01007387 */ /* 0x0001e20000100800 */
[----:B--2---:R-:W-:-:S05]  /*3fa10*/  IMAD.X R5, R29, 0x1, R2, P5 ;  /* 0x000000011d057824 */ /* 0x004fca00028e0602 */
[----:B------:R1:W-:Y:S01]  /*3fa20*/  STL [R1+0x60bc], R5 ;  /* 0x0060bc0501007387 */ /* 0x0003e20000100800 */
[----:B0-----:R-:W-:-:S03]  /*3fa30*/  IMAD.X R15, R29, 0x1, R4, P4 ;  /* 0x000000011d0f7824 */ /* 0x001fc600020e0604 */
[----:B-1----:R-:W2:Y:S01]  /*3fa40*/  LDL.LU R5, [R1+0x24] ;  /* 0x0000240001057983 */ /* 0x002ea20000300800 */
[----:B---3--:R-:W-:-:S05]  /*3fa50*/  IADD3 R16, P5, PT, R14, R26, RZ ;  /* 0x0000001a0e107210 */ /* 0x008fca0007fbe0ff */
[----:B------:R4:W-:Y:S04]  /*3fa60*/  STL [R1+0x60c4], R16 ;  /* 0x0060c41001007387 */ /* 0x0009e80000100800 */
[----:B------:R-:W3:Y:S01]  /*3fa70*/  LDL.LU R29, [R1+0x7e0] ;  /* 0x0007e000011d7983 */ /* 0x000ee20000300800 */
[----:B------:R-:W-:-:S03]  /*3fa80*/  IADD3 R14, P4, PT, R14, R3, RZ ;  /* 0x000000030e0e7210 */ /* 0x000fc60007f9e0ff */
[----:B------:R-:W-:Y:S04]  /*3fa90*/  STL [R1+0x60a8], R15 ;  /* 0x0060a80f01007387 */ /* 0x000fe80000100800 */
[----:B------:R0:W-:Y:S01]  /*3faa0*/  STL [R1+0x60b0], R14 ;  /* 0x0060b00e01007387 */ /* 0x0001e20000100800 */
[C---:B----4-:R-:W-:Y:S02]  /*3fab0*/  IMAD.X R16, R12.reuse, 0x1, R2, P3 ;  /* 0x000000010c107824 */ /* 0x050fe400018e0602 */
[----:B0-----:R-:W-:Y:S01]  /*3fac0*/  IMAD.X R14, R12, 0x1, R4, P2 ;  /* 0x000000010c0e7824 */ /* 0x001fe200010e0604 */
[C---:B------:R-:W-:Y:S02]  /*3fad0*/  IADD3 R15, P3, PT, R13.reuse, R26, RZ ;  /* 0x0000001a0d0f7210 */ /* 0x040fe40007f7e0ff */
[----:B------:R-:W-:Y:S01]  /*3fae0*/  STL [R1+0x60ac], R16 ;  /* 0x0060ac1001007387 */ /* 0x000fe20000100800 */
[----:B------:R-:W-:-:S03]  /*3faf0*/  IADD3 R13, P2, PT, R13, R3, RZ ;  /* 0x000000030d0d7210 */ /* 0x000fc60007f5e0ff */
[----:B------:R-:W-:Y:S04]  /*3fb00*/  STL [R1+0x60b4], R15 ;  /* 0x0060b40f01007387 */ /* 0x000fe80000100800 */
[----:B------:R-:W-:Y:S04]  /*3fb10*/  STL [R1+0x6098], R14 ;  /* 0x0060980e01007387 */ /* 0x000fe80000100800 */
[----:B------:R-:W4:Y:S01]  /*3fb20*/  LDL.LU R20, [R1+0x20] ;  /* 0x0000200001147983 */ /* 0x000f220000300800 */
[----:B-----5:R-:W-:-:S03]  /*3fb30*/  IMAD.X R12, R11, 0x1, R2, P1 ;  /* 0x000000010b0c7824 */ /* 0x020fc600008e0602 */
[----:B------:R-:W-:Y:S04]  /*3fb40*/  STL [R1+0x60a0], R13 ;  /* 0x0060a00d01007387 */ /* 0x000fe80000100800 */
[----:B------:R-:W5:Y:S04]  /*3fb50*/  LDL.LU R19, [R1+0x7dc] ;  /* 0x0007dc0001137983 */ /* 0x000f680000300800 */
[----:B------:R0:W-:Y:S01]  /*3fb60*/  STL [R1+0x609c], R12 ;  /* 0x00609c0c01007387 */ /* 0x0001e20000100800 */
[----:B------:R-:W-:Y:S01]  /*3fb70*/  IMAD.X R11, R11, 0x1, R4, P0 ;  /* 0x000000010b0b7824 */ /* 0x000fe200000e0604 */
[----:B0-----:R-:W-:-:S05]  /*3fb80*/  IADD3 R12, P1, PT, R9, R26, RZ ;  /* 0x0000001a090c7210 */ /* 0x001fca0007f3e0ff */
[----:B------:R-:W-:Y:S04]  /*3fb90*/  STL [R1+0x60a4], R12 ;  /* 0x0060a40c01007387 */ /* 0x000fe80000100800 */
[----:B------:R-:W5:Y:S04]  /*3fba0*/  LDL.LU R18, [R1+0x1c] ;  /* 0x00001c0001127983 */ /* 0x000f680000300800 */
[----:B------:R0:W-:Y:S04]  /*3fbb0*/  STL [R1+0x6088], R11 ;  /* 0x0060880b01007387 */ /* 0x0001e80000100800 */
[----:B------:R-:W5:Y:S01]  /*3fbc0*/  LDL.LU R17, [R1+0x7d8] ;  /* 0x0007d80001117983 */ /* 0x000f620000300800 */
[----:B------:R-:W-:-:S05]  /*3fbd0*/  IADD3 R9, P0, PT, R9, R3, RZ ;  /* 0x0000000309097210 */ /* 0x000fca0007f1e0ff */
[----:B------:R1:W-:Y:S04]  /*3fbe0*/  STL [R1+0x6090], R9 ;  /* 0x0060900901007387 */ /* 0x0003e80000100800 */
[----:B------:R-:W5:Y:S01]  /*3fbf0*/  LDL.LU R16, [R1+0x18] ;  /* 0x0000180001107983 */ /* 0x000f620000300800 */
[----:B0-----:R-:W-:-:S05]  /*3fc00*/  IMAD.X R11, R10, 0x1, R2, P5 ;  /* 0x000000010a0b7824 */ /* 0x001fca00028e0602 */
[----:B------:R-:W-:Y:S04]  /*3fc10*/  STL [R1+0x608c], R11 ;  /* 0x00608c0b01007387 */ /* 0x000fe80000100800 */
[----:B------:R-:W5:Y:S01]  /*3fc20*/  LDL.LU R15, [R1+0x7d4] ;  /* 0x0007d400010f7983 */ /* 0x000f620000300800 */
[----:B-1----:R-:W-:-:S05]  /*3fc30*/  IADD3 R9, P5, PT, R8, R26, RZ ;  /* 0x0000001a08097210 */ /* 0x002fca0007fbe0ff */
[----:B------:R0:W-:Y:S04]  /*3fc40*/  STL [R1+0x6094], R9 ;  /* 0x0060940901007387 */ /* 0x0001e80000100800 */
[----:B------:R-:W5:Y:S01]  /*3fc50*/  LDL.LU R14, [R1+0x14] ;  /* 0x00001400010e7983 */ /* 0x000f620000300800 */
[----:B0-----:R-:W-:-:S05]  /*3fc60*/  IMAD.X R9, R10, 0x1, R4, P4 ;  /* 0x000000010a097824 */ /* 0x001fca00020e0604 */
        /* <DEDUP_REMOVED lines=16> */
[----:B0-----:R-:W5:Y:S01]  /*3fd70*/  LDL.LU R8, [R1+0x8] ;  /* 0x0000080001087983 */ /* 0x001f620000300800 */
[----:B--2---:R-:W-:-:S05]  /*3fd80*/  IMAD.X R7, R5, 0x1, R2, P1 ;  /* 0x0000000105077824 */ /* 0x004fca00008e0602 */
[----:B------:R0:W-:Y:S01]  /*3fd90*/  STL [R1+0x606c], R7 ;  /* 0x00606c0701007387 */ /* 0x0001e20000100800 */
[----:B---3--:R-:W-:-:S03]  /*3fda0*/  IADD3 R6, P1, PT, R29, R26, RZ ;  /* 0x0000001a1d067210 */ /* 0x008fc60007f3e0ff */
[----:B0-----:R-:W2:Y:S04]  /*3fdb0*/  LDL.LU R7, [R1+0x7c4] ;  /* 0x0007c40001077983 */ /* 0x001ea80000300800 */
[----:B------:R0:W-:Y:S02]  /*3fdc0*/  STL [R1+0x6074], R6 ;  /* 0x0060740601007387 */ /* 0x0001e40000100800 */
[----:B0-----:R-:W-:Y:S02]  /*3fdd0*/  IMAD.X R6, R5, 0x1, R4, P0 ;  /* 0x0000000105067824 */ /* 0x001fe400000e0604 */
[----:B------:R-:W3:Y:S04]  /*3fde0*/  LDL.LU R5, [R1+0x4] ;  /* 0x0000040001057983 */ /* 0x000ee80000300800 */
[----:B------:R0:W-:Y:S04]  /*3fdf0*/  STL [R1+0x6058], R6 ;  /* 0x0060580601007387 */ /* 0x0001e80000100800 */
[----:B0-----:R-:W2:Y:S01]  /*3fe00*/  LDL.LU R6, [R1+0x7c0] ;  /* 0x0007c00001067983 */ /* 0x001ea20000300800 */
[----:B------:R-:W-:-:S05]  /*3fe10*/  IADD3 R29, P0, PT, R29, R3, RZ ;  /* 0x000000031d1d7210 */ /* 0x000fca0007f1e0ff */
[----:B------:R4:W-:Y:S02]  /*3fe20*/  STL [R1+0x6060], R29 ;  /* 0x0060601d01007387 */ /* 0x0009e40000100800 */
[C---:B----4-:R-:W-:Y:S02]  /*3fe30*/  IMAD.X R29, R20.reuse, 0x1, R2, P5 ;  /* 0x00000001141d7824 */ /* 0x050fe400028e0602 */
[----:B------:R-:W-:-:S03]  /*3fe40*/  IMAD.X R20, R20, 0x1, R4, P4 ;  /* 0x0000000114147824 */ /* 0x000fc600020e0604 */
[----:B------:R5:W-:Y:S02]  /*3fe50*/  STL [R1+0x605c], R29 ;  /* 0x00605c1d01007387 */ /* 0x000be40000100800 */
[C---:B-----5:R-:W-:Y:S02]  /*3fe60*/  IADD3 R29, P5, PT, R19.reuse, R26, RZ ;  /* 0x0000001a131d7210 */ /* 0x060fe40007fbe0ff */
[----:B------:R-:W-:-:S03]  /*3fe70*/  IADD3 R19, P4, PT, R19, R3, RZ ;  /* 0x0000000313137210 */ /* 0x000fc60007f9e0ff */
[----:B------:R0:W-:Y:S04]  /*3fe80*/  STL [R1+0x6064], R29 ;  /* 0x0060641d01007387 */ /* 0x0001e80000100800 */
[----:B0-----:R-:W4:Y:S04]  /*3fe90*/  LDL.LU R29, [R1] ;  /* 0x00000000011d7983 */ /* 0x001f280000300800 */
[----:B------:R0:W-:Y:S04]  /*3fea0*/  STL [R1+0x6048], R20 ;  /* 0x0060481401007387 */ /* 0x0001e80000100800 */
[----:B0-----:R-:W5:Y:S04]  /*3feb0*/  LDL.LU R20, [R1+0x7434] ;  /* 0x0074340001147983 */ /* 0x001f680000300800 */
[----:B------:R0:W-:Y:S02]  /*3fec0*/  STL [R1+0x6050], R19 ;  /* 0x0060501301007387 */ /* 0x0001e40000100800 */
[----:B0-----:R-:W-:-:S02]  /*3fed0*/  IMAD.X R19, R18, 0x1, R2, P3 ;  /* 0x0000000112137824 */ /* 0x001fc400018e0602 */
[----:B------:R-:W-:-:S03]  /*3fee0*/  IMAD.X R18, R18, 0x1, R4, P2 ;  /* 0x0000000112127824 */ /* 0x000fc600010e0604 */
[----:B------:R0:W-:Y:S02]  /*3fef0*/  STL [R1+0x604c], R19 ;  /* 0x00604c1301007387 */ /* 0x0001e40000100800 */
[C---:B0-----:R-:W-:Y:S02]  /*3ff00*/  IADD3 R19, P3, PT, R17.reuse, R26, RZ ;  /* 0x0000001a11137210 */ /* 0x041fe40007f7e0ff */
[----:B------:R-:W-:-:S03]  /*3ff10*/  IADD3 R17, P2, PT, R17, R3, RZ ;  /* 0x0000000311117210 */ /* 0x000fc60007f5e0ff */
[----:B------:R0:W-:Y:S04]  /*3ff20*/  STL [R1+0x6054], R19 ;  /* 0x0060541301007387 */ /* 0x0001e80000100800 */
[----:B0-----:R-:W3:Y:S04]  /*3ff30*/  LDL.LU R19, [R1+0x7430] ;  /* 0x0074300001137983 */ /* 0x001ee80000300800 */
[----:B------:R0:W-:Y:S04]  /*3ff40*/  STL [R1+0x6038], R18 ;  /* 0x0060381201007387 */ /* 0x0001e80000100800 */
[----:B0-----:R-:W3:Y:S04]  /*3ff50*/  LDL.LU R18, [R1+0x742c] ;  /* 0x00742c0001127983 */ /* 0x001ee80000300800 */
[----:B------:R0:W-:Y:S02]  /*3ff60*/  STL [R1+0x6040], R17 ;  /* 0x0060401101007387 */ /* 0x0001e40000100800 */
[----:B0-----:R-:W-:-:S02]  /*3ff70*/  IMAD.X R17, R16, 0x1, R2, P1 ;  /* 0x0000000110117824 */ /* 0x001fc400008e0602 */
[----:B------:R-:W-:-:S03]  /*3ff80*/  IMAD.X R16, R16, 0x1, R4, P0 ;  /* 0x0000000110107824 */ /* 0x000fc600000e0604 */
[----:B------:R0:W-:Y:S02]  /*3ff90*/  STL [R1+0x603c], R17 ;  /* 0x00603c1101007387 */ /* 0x0001e40000100800 */
[C---:B0-----:R-:W-:Y:S02]  /*3ffa0*/  IADD3 R17, P1, PT, R15.reuse, R26, RZ ;  /* 0x0000001a0f117210 */ /* 0x041fe40007f3e0ff */
[----:B------:R-:W-:-:S03]  /*3ffb0*/  IADD3 R15, P0, PT, R15, R3, RZ ;  /* 0x000000030f0f7210 */ /* 0x000fc60007f1e0ff */
[----:B------:R0:W-:Y:S04]  /*3ffc0*/  STL [R1+0x6044], R17 ;  /* 0x0060441101007387 */ /* 0x0001e80000100800 */
[----:B0-----:R-:W4:Y:S04]  /*3ffd0*/  LDL.LU R17, [R1+0x7428] ;  /* 0x0074280001117983 */ /* 0x001f280000300800 */
[----:B------:R0:W-:Y:S04]  /*3ffe0*/  STL [R1+0x6028], R16 ;  /* 0x0060281001007387 */ /* 0x0001e80000100800 */
[----:B0-----:R-:W4:Y:S04]  /*3fff0*/  LDL.LU R16, [R1+0x7424] ;  /* 0x0074240001107983 */ /* 0x001f280000300800 */
[----:B------:R0:W-:Y:S02]  /*40000*/  STL [R1+0x6030], R15 ;  /* 0x0060300f01007387 */ /* 0x0001e40000100800 */
[----:B0-----:R-:W-:-:S02]  /*40010*/  IMAD.X R15, R14, 0x1, R2, P5 ;  /* 0x000000010e0f7824 */ /* 0x001fc400028e0602 */
[----:B------:R-:W-:-:S03]  /*40020*/  IMAD.X R14, R14, 0x1, R4, P4 ;  /* 0x000000010e0e7824 */ /* 0x000fc600020e0604 */
[----:B------:R0:W-:Y:S02]  /*40030*/  STL [R1+0x602c], R15 ;  /* 0x00602c0f01007387 */ /* 0x0001e40000100800 */
[C---:B0-----:R-:W-:Y:S02]  /*40040*/  IADD3 R15, P5, PT, R13.reuse, R26, RZ ;  /* 0x0000001a0d0f7210 */ /* 0x041fe40007fbe0ff */
[----:B------:R-:W-:-:S03]  /*40050*/  IADD3 R13, P4, PT, R13, R3, RZ ;  /* 0x000000030d0d7210 */ /* 0x000fc60007f9e0ff */
[----:B------:R0:W-:Y:S04]  /*40060*/  STL [R1+0x6034], R15 ;  /* 0x0060340f01007387 */ /* 0x0001e80000100800 */
[----:B0-----:R-:W5:Y:S04]  /*40070*/  LDL.LU R15, [R1+0x7420] ;  /* 0x00742000010f7983 */ /* 0x001f680000300800 */
        /* <DEDUP_REMOVED lines=26> */
[C---:B--2---:R-:W-:Y:S02]  /*40220*/  IADD3 R9, P5, PT, R7.reuse, R26, RZ ;  /* 0x0000001a07097210 */ /* 0x044fe40007fbe0ff */
[----:B------:R-:W-:-:S03]  /*40230*/  IADD3 R7, P4, PT, R7, R3, RZ ;  /* 0x0000000307077210 */ /* 0x000fc60007f9e0ff */
[----:B------:R0:W-:Y:S04]  /*40240*/  STL [R1+0x6004], R9 ;  /* 0x0060040901007387 */ /* 0x0001e80000100800 */
[----:B0-----:R-:W2:Y:S04]  /*40250*/  LDL.LU R9, [R1+0x7408] ;  /* 0x0074080001097983 */ /* 0x001ea80000300800 */
[----:B------:R0:W-:Y:S04]  /*40260*/  STL [R1+0x5fe8], R8 ;  /* 0x005fe80801007387 */ /* 0x0001e80000100800 */
[----:B0-----:R-:W2:Y:S04]  /*40270*/  LDL.LU R8, [R1+0x7404] ;  /* 0x0074040001087983 */ /* 0x001ea80000300800 */
[----:B------:R3:W-:Y:S02]  /*40280*/  STL [R1+0x5ff0], R7 ;  /* 0x005ff00701007387 */ /* 0x0007e40000100800 */
[----:B---3--:R-:W-:-:S02]  /*40290*/  IMAD.X R7, R5, 0x1, R2, P3 ;  /* 0x0000000105077824 */ /* 0x008fc400018e0602 */
[----:B------:R-:W-:-:S03]  /*402a0*/  IMAD.X R5, R5, 0x1, R4, P2 ;  /* 0x0000000105057824 */ /* 0x000fc600010e0604 */
[----:B------:R0:W-:Y:S02]  /*402b0*/  STL [R1+0x5fec], R7 ;  /* 0x005fec0701007387 */ /* 0x0001e40000100800 */
[----:B0-----:R-:W-:-:S05]  /*402c0*/  IADD3 R7, P3, PT, R6, R26, RZ ;  /* 0x0000001a06077210 */ /* 0x001fca0007f7e0ff */
[----:B------:R0:W-:Y:S04]  /*402d0*/  STL [R1+0x5ff4], R7 ;  /* 0x005ff40701007387 */ /* 0x0001e80000100800 */
[----:B0-----:R-:W3:Y:S04]  /*402e0*/  LDL.LU R7, [R1+0x7400] ;  /* 0x0074000001077983 */ /* 0x001ee80000300800 */
[----:B------:R0:W-:Y:S04]  /*402f0*/  STL [R1+0x5fd8], R5 ;  /* 0x005fd80501007387 */ /* 0x0001e80000100800 */
[----:B0-----:R-:W2:Y:S01]  /*40300*/  LDL.LU R5, [R1+0x73fc] ;  /* 0x0073fc0001057983 */ /* 0x001ea20000300800 */
[----:B------:R-:W-:-:S05]  /*40310*/  IADD3 R6, P2, PT, R6, R3, RZ ;  /* 0x0000000306067210 */ /* 0x000fca0007f5e0ff */
[----:B------:R4:W-:Y:S02]  /*40320*/  STL [R1+0x5fe0], R6 ;  /* 0x005fe00601007387 */ /* 0x0009e40000100800 */
[C---:B----4-:R-:W-:Y:S02]  /*40330*/  IMAD.X R6, R29.reuse, 0x1, R2, P1 ;  /* 0x000000011d067824 */ /* 0x050fe400008e0602 */
[----:B------:R-:W-:-:S03]  /*40340*/  IMAD.X R29, R29, 0x1, R4, P0 ;  /* 0x000000011d1d7824 */ /* 0x000fc600000e0604 */
[----:B------:R2:W-:Y:S02]  /*40350*/  STL [R1+0x5fdc], R6 ;  /* 0x005fdc0601007387 */ /* 0x0005e40000100800 */
[----:B--2---:R-:W-:-:S05]  /*40360*/  IADD3 R6, P1, PT, R5, R26, RZ ;  /* 0x0000001a05067210 */ /* 0x004fca0007f3e0ff */
[----:B------:R0:W-:Y:S04]  /*40370*/  STL [R1+0x5fe4], R6 ;  /* 0x005fe40601007387 */ /* 0x0001e80000100800 */
[----:B0-----:R-:W2:Y:S04]  /*40380*/  LDL.LU R6, [R1+0x73f8] ;  /* 0x0073f80001067983 */ /* 0x001ea80000300800 */
[----:B------:R0:W-:Y:S04]  /*40390*/  STL [R1+0x5fc8], R29 ;  /* 0x005fc81d01007387 */ /* 0x0001e80000100800 */
[----:B0-----:R-:W4:Y:S01]  /*403a0*/  LDL.LU R29, [R1+0x73f4] ;  /* 0x0073f400011d7983 */ /* 0x001f220000300800 */
[----:B------:R-:W-:-:S05]  /*403b0*/  IADD3 R5, P0, PT, R5, R3, RZ ;  /* 0x0000000305057210 */ /* 0x000fca0007f1e0ff */
[----:B------:R4:W-:Y:S02]  /*403c0*/  STL [R1+0x5fd0], R5 ;  /* 0x005fd00501007387 */ /* 0x0009e40000100800 */
[----:B----4-:R-:W-:-:S05]  /*403d0*/  IMAD.X R5, R29, 0x1, R2, P5 ;  /* 0x000000011d057824 */ /* 0x010fca00028e0602 */
[----:B------:R2:W-:Y:S01]  /*403e0*/  STL [R1+0x5fcc], R5 ;  /* 0x005fcc0501007387 */ /* 0x0005e20000100800 */
[----:B------:R-:W-:Y:S01]  /*403f0*/  IMAD.X R29, R29, 0x1, R4, P4 ;  /* 0x000000011d1d7824 */ /* 0x000fe200020e0604 */
[----:B--2---:R-:W-:-:S05]  /*40400*/  IADD3 R5, P5, PT, R6, R26, RZ ;  /* 0x0000001a06057210 */ /* 0x004fca0007fbe0ff */
[----:B------:R0:W-:Y:S04]  /*40410*/  STL [R1+0x5fd4], R5 ;  /* 0x005fd40501007387 */ /* 0x0001e80000100800 */
[----:B0-----:R-:W2:Y:S04]  /*40420*/  LDL.LU R5, [R1+0x73f0] ;  /* 0x0073f00001057983 */ /* 0x001ea80000300800 */
[----:B------:R0:W-:Y:S04]  /*40430*/  STL [R1+0x5fb8], R29 ;  /* 0x005fb81d01007387 */ /* 0x0001e80000100800 */
[----:B0-----:R-:W4:Y:S01]  /*40440*/  LDL.LU R29, [R1+0x7b4] ;  /* 0x0007b400011d7983 */ /* 0x001f220000300800 */
[----:B------:R-:W-:-:S05]  /*40450*/  IADD3 R6, P4, PT, R6, R3, RZ ;  /* 0x0000000306067210 */ /* 0x000fca0007f9e0ff */
[----:B------:R2:W-:Y:S02]  /*40460*/  STL [R1+0x5fc0], R6 ;  /* 0x005fc00601007387 */ /* 0x0005e40000100800 */
[----:B--2---:R-:W-:-:S05]  /*40470*/  IMAD.X R6, R5, 0x1, R2, P3 ;  /* 0x0000000105067824 */ /* 0x004fca00018e0602 */
[----:B------:R4:W-:Y:S02]  /*40480*/  STL [R1+0x5fbc], R6 ;  /* 0x005fbc0601007387 */ /* 0x0009e40000100800 */
[----:B----4-:R-:W-:-:S05]  /*40490*/  IADD3 R6, P3, PT, R29, R26, RZ ;  /* 0x0000001a1d067210 */ /* 0x010fca0007f7e0ff */
[----:B------:R0:W-:Y:S04]  /*404a0*/  STL [R1+0x5fc4], R6 ;  /* 0x005fc40601007387 */ /* 0x0001e80000100800 */
[----:B0-----:R-:W2:Y:S01]  /*404b0*/  LDL.LU R6, [R1+0x73ec] ;  /* 0x0073ec0001067983 */ /* 0x001ea20000300800 */
[----:B------:R-:W-:Y:S01]  /*404c0*/  IMAD.X R5, R5, 0x1, R4, P2 ;  /* 0x0000000105057824 */ /* 0x000fe200010e0604 */
[----:B------:R-:W-:-:S04]  /*404d0*/  IADD3 R29, P2, PT, R29, R3, RZ ;  /* 0x000000031d1d7210 */ /* 0x000fc80007f5e0ff */
[----:B------:R0:W-:Y:S04]  /*404e0*/  STL [R1+0x5fa8], R5 ;  /* 0x005fa80501007387 */ /* 0x0001e80000100800 */
[----:B0-----:R-:W4:Y:S04]  /*404f0*/  LDL.LU R5, [R1+0x79c] ;  /* 0x00079c0001057983 */ /* 0x001f280000300800 */
[----:B------:R2:W-:Y:S02]  /*40500*/  STL [R1+0x5fb0], R29 ;  /* 0x005fb01d01007387 */ /* 0x0005e40000100800 */
[----:B--2---:R-:W-:-:S05]  /*40510*/  IMAD.X R29, R6, 0x1, R2, P1 ;  /* 0x00000001061d7824 */ /* 0x004fca00008e0602 */
[----:B------:R0:W-:Y:S02]  /*40520*/  STL [R1+0x5fac], R29 ;  /* 0x005fac1d01007387 */ /* 0x0001e40000100800 */
[----:B0-----:R-:W-:-:S05]  /*40530*/  IADD3 R29, P1, PT, R8, R26, RZ ;  /* 0x0000001a081d7210 */ /* 0x001fca0007f3e0ff */
[----:B------:R0:W-:Y:S02]  /*40540*/  STL [R1+0x5fb4], R29 ;  /* 0x005fb41d01007387 */ /* 0x0001e40000100800 */
[----:B0-----:R-:W-:Y:S02]  /*40550*/  IMAD.X R29, R6, 0x1, R4, P0 ;  /* 0x00000001061d7824 */ /* 0x001fe400000e0604 */
[----:B------:R-:W2:Y:S04]  /*40560*/  LDL.LU R6, [R1+0x7a4] ;  /* 0x0007a40001067983 */ /* 0x000ea80000300800 */
[----:B------:R0:W-:Y:S02]  /*40570*/  STL [R1+0x5f98], R29 ;  /* 0x005f981d01007387 */ /* 0x0001e40000100800 */
[----:B0-----:R-:W-:Y:S01]  /*40580*/  IADD3 R29, P0, PT, R8, R3, RZ ;  /* 0x00000003081d7210 */ /* 0x001fe20007f1e0ff */
[----:B---3--:R-:W-:-:S04]  /*40590*/  IMAD.X R8, R7, 0x1, R2, P5 ;  /* 0x0000000107087824 */ /* 0x008fc800028e0602 */
[----:B------:R0:W-:Y:S01]  /*405a0*/  STL [R1+0x5fa0], R29 ;  /* 0x005fa01d01007387 */ /* 0x0001e20000100800 */
[----:B------:R-:W-:-:S03]  /*405b0*/  IMAD.X R7, R7, 0x1, R4, P4 ;  /* 0x0000000107077824 */ /* 0x000fc600020e0604 */
[----:B0-----:R-:W3:Y:S04]  /*405c0*/  LDL.LU R29, [R1+0x794] ;  /* 0x00079400011d7983 */ /* 0x001ee80000300800 */
[----:B------:R0:W-:Y:S02]  /*405d0*/  STL [R1+0x5f9c], R8 ;  /* 0x005f9c0801007387 */ /* 0x0001e40000100800 */
[----:B0-----:R-:W-:-:S05]  /*405e0*/  IADD3 R8, P5, PT, R9, R26, RZ ;  /* 0x0000001a09087210 */ /* 0x001fca0007fbe0ff */
[----:B------:R0:W-:Y:S04]  /*405f0*/  STL [R1+0x5fa4], R8 ;  /* 0x005fa40801007387 */ /* 0x0001e80000100800 */
[----:B0-----:R-:W2:Y:S04]  /*40600*/  LDL.LU R8, [R1+0x73e8] ;  /* 0x0073e80001087983 */ /* 0x001ea80000300800 */
[----:B------:R0:W-:Y:S04]  /*40610*/  STL [R1+0x5f88], R7 ;  /* 0x005f880701007387 */ /* 0x0001e80000100800 */
[----:B0-----:R-:W3:Y:S01]  /*40620*/  LDL.LU R7, [R1+0x7a8] ;  /* 0x0007a80001077983 */ /* 0x001ee20000300800 */
[----:B------:R-:W-:-:S05]  /*40630*/  IADD3 R9, P4, PT, R9, R3, RZ ;  /* 0x0000000309097210 */ /* 0x000fca0007f9e0ff */
[----:B------:R2:W-:Y:S02]  /*40640*/  STL [R1+0x5f90], R9 ;  /* 0x005f900901007387 */ /* 0x0005e40000100800 */
[----:B--2---:R-:W-:-:S05]  /*40650*/  IMAD.X R9, R8, 0x1, R2, P3 ;  /* 0x0000000108097824 */ /* 0x004fca00018e0602 */
[----:B------:R3:W-:Y:S02]  /*40660*/  STL [R1+0x5f8c], R9 ;  /* 0x005f8c0901007387 */ /* 0x0007e40000100800 */
[----:B---3--:R-:W-:-:S05]  /*40670*/  IADD3 R9, P3, PT, R7, R26, RZ ;  /* 0x0000001a07097210 */ /* 0x008fca0007f7e0ff */
[----:B------:R0:W-:Y:S04]  /*40680*/  STL [R1+0x5f94], R9 ;  /* 0x005f940901007387 */ /* 0x0001e80000100800 */
[----:B0-----:R-:W2:Y:S01]  /*40690*/  LDL.LU R9, [R1+0x73e4] ;  /* 0x0073e40001097983 */ /* 0x001ea20000300800 */
[----:B------:R-:W-:-:S05]  /*406a0*/  IMAD.X R8, R8, 0x1, R4, P2 ;  /* 0x0000000108087824 */ /* 0x000fca00010e0604 */
[----:B------:R0:W-:Y:S02]  /*406b0*/  STL [R1+0x5f78], R8 ;  /* 0x005f780801007387 */ /* 0x0001e40000100800 */
[----:B0-----:R-:W-:-:S05]  /*406c0*/  IADD3 R8, P2, PT, R7, R3, RZ ;  /* 0x0000000307087210 */ /* 0x001fca0007f5e0ff */
[----:B------:R0:W-:Y:S04]  /*406d0*/  STL [R1+0x5f80], R8 ;  /* 0x005f800801007387 */ /* 0x0001e80000100800 */
[----:B0-----:R-:W3:Y:S01]  /*406e0*/  LDL.LU R8, [R1+0x78c] ;  /* 0x00078c0001087983 */ /* 0x001ee20000300800 */
        /* <DEDUP_REMOVED lines=8> */
[----:B-----5:R-:W-:-:S04]  /*40770*/  IMAD.X R6, R10, 0x1, R2, P5 ;  /* 0x000000010a067824 */ /* 0x020fc800028e0602 */
[----:B------:R0:W-:Y:S04]  /*40780*/  STL [R1+0x5f70], R7 ;  /* 0x005f700701007387 */ /* 0x0001e80000100800 */
[----:B0-----:R-:W5:Y:S04]  /*40790*/  LDL.LU R7, [R1+0x788] ;  /* 0x0007880001077983 */ /* 0x001f680000300800 */
[----:B------:R0:W-:Y:S02]  /*407a0*/  STL [R1+0x5f6c], R6 ;  /* 0x005f6c0601007387 */ /* 0x0001e40000100800 */
[----:B0-----:R-:W-:-:S05]  /*407b0*/  IADD3 R6, P5, PT, R12, R26, RZ ;  /* 0x0000001a0c067210 */ /* 0x001fca0007fbe0ff */
[----:B------:R0:W-:Y:S02]  /*407c0*/  STL [R1+0x5f74], R6 ;  /* 0x005f740601007387 */ /* 0x0001e40000100800 */
[----:B0-----:R-:W-:Y:S02]  /*407d0*/  IMAD.X R6, R10, 0x1, R4, P4 ;  /* 0x000000010a067824 */ /* 0x001fe400020e0604 */
[----:B------:R-:W2:Y:S04]  /*407e0*/  LDL.LU R10, [R1+0x798] ;  /* 0x00079800010a7983 */ /* 0x000ea80000300800 */
[----:B------:R0:W-:Y:S02]  /*407f0*/  STL [R1+0x5f58], R6 ;  /* 0x005f580601007387 */ /* 0x0001e40000100800 */
[----:B0-----:R-:W-:Y:S01]  /*40800*/  IADD3 R6, P4, PT, R12, R3, RZ ;  /* 0x000000030c067210 */ /* 0x001fe20007f9e0ff */
[----:B------:R-:W-:-:S04]  /*40810*/  IMAD.X R12, R11, 0x1, R2, P3 ;  /* 0x000000010b0c7824 */ /* 0x000fc800018e0602 */
[----:B------:R0:W-:Y:S04]  /*40820*/  STL [R1+0x5f60], R6 ;  /* 0x005f600601007387 */ /* 0x0001e80000100800 */
[----:B0-----:R-:W2:Y:S04]  /*40830*/  LDL.LU R6, [R1+0x784] ;  /* 0x0007840001067983 */ /* 0x001ea80000300800 */
[----:B------:R4:W-:Y:S02]  /*40840*/  STL [R1+0x5f5c], R12 ;  /* 0x005f5c0c01007387 */ /* 0x0009e40000100800 */
[----:B----4-:R-:W-:-:S05]  /*40850*/  IADD3 R12, P3, PT, R5, R26, RZ ;  /* 0x0000001a050c7210 */ /* 0x010fca0007f7e0ff */
[----:B------:R0:W-:Y:S04]  /*40860*/  STL [R1+0x5f64], R12 ;  /* 0x005f640c01007387 */ /* 0x0001e80000100800 */
[----:B0-----:R-:W4:Y:S01]  /*40870*/  LDL.LU R12, [R1+0x73e0] ;  /* 0x0073e000010c7983 */ /* 0x001f220000300800 */
[----:B------:R-:W-:-:S05]  /*40880*/  IMAD.X R11, R11, 0x1, R4, P2 ;  /* 0x000000010b0b7824 */ /* 0x000fca00010e0604 */
[----:B------:R0:W-:Y:S02]  /*40890*/  STL [R1+0x5f48], R11 ;  /* 0x005f480b01007387 */ /* 0x0001e40000100800 */
[----:B0-----:R-:W-:Y:S02]  /*408a0*/  IADD3 R11, P2, PT, R5, R3, RZ ;  /* 0x00000003050b7210 */ /* 0x001fe40007f5e0ff */
[----:B------:R-:W3:Y:S04]  /*408b0*/  LDL.LU R5, [R1+0x780] ;  /* 0x0007800001057983 */ /* 0x000ee80000300800 */
[----:B------:R4:W-:Y:S02]  /*408c0*/  STL [R1+0x5f50], R11 ;  /* 0x005f500b01007387 */ /* 0x0009e40000100800 */
[----:B----4-:R-:W-:-:S05]  /*408d0*/  IMAD.X R11, R12, 0x1, R2, P1 ;  /* 0x000000010c0b7824 */ /* 0x010fca00008e0602 */
[----:B------:R2:W-:Y:S01]  /*408e0*/  STL [R1+0x5f4c], R11 ;  /* 0x005f4c0b01007387 */ /* 0x0005e20000100800 */
[----:B------:R-:W-:Y:S01]  /*408f0*/  IMAD.X R12, R12, 0x1, R4, P0 ;  /* 0x000000010c0c7824 */ /* 0x000fe200000e0604 */
[----:B--2---:R-:W-:-:S05]  /*40900*/  IADD3 R11, P1, PT, R10, R26, RZ ;  /* 0x0000001a0a0b7210 */ /* 0x004fca0007f3e0ff */
[----:B------:R0:W-:Y:S02]  /*40910*/  STL [R1+0x5f54], R11 ;  /* 0x005f540b01007387 */ /* 0x0001e40000100800 */
[----:B0-----:R-:W-:Y:S02]  /*40920*/  IADD3 R11, P0, PT, R10, R3, RZ ;  /* 0x000000030a0b7210 */ /* 0x001fe40007f1e0ff */
[----:B------:R-:W2:Y:S04]  /*40930*/  LDL.LU R10, [R1+0x77c] ;  /* 0x00077c00010a7983 */ /* 0x000ea80000300800 */
[----:B------:R0:W-:Y:S04]  /*40940*/  STL [R1+0x5f38], R12 ;  /* 0x005f380c01007387 */ /* 0x0001e80000100800 */
[----:B------:R1:W-:Y:S01]  /*40950*/  STL [R1+0x5f40], R11 ;  /* 0x005f400b01007387 */ /* 0x0003e20000100800 */
[----:B0-----:R-:W-:Y:S01]  /*40960*/  IMAD.X R12, R13, 0x1, R2, P5 ;  /* 0x000000010d0c7824 */ /* 0x001fe200028e0602 */
[----:B-1----:R-:W-:-:S04]  /*40970*/  IADD3 R11, P5, PT, R29, R26, RZ ;  /* 0x0000001a1d0b7210 */ /* 0x002fc80007fbe0ff */
[----:B------:R0:W-:Y:S04]  /*40980*/  STL [R1+0x5f3c], R12 ;  /* 0x005f3c0c01007387 */ /* 0x0001e80000100800 */
[----:B------:R1:W-:Y:S01]  /*40990*/  STL [R1+0x5f44], R11 ;  /* 0x005f440b01007387 */ /* 0x0003e20000100800 */
[----:B0-----:R-:W-:Y:S01]  /*409a0*/  IMAD.X R12, R13, 0x1, R4, P4 ;  /* 0x000000010d0c7824 */ /* 0x001fe200020e0604 */
[----:B-1----:R-:W-:Y:S02]  /*409b0*/  IADD3 R11, P4, PT, R29, R3, RZ ;  /* 0x000000031d0b7210 */ /* 0x002fe40007f9e0ff */
[----:B------:R-:W4:Y:S04]  /*409c0*/  LDL.LU R29, [R1+0x778] ;  /* 0x00077800011d7983 */ /* 0x000f280000300800 */
[----:B------:R0:W-:Y:S04]  /*409d0*/  STL [R1+0x5f28], R12 ;  /* 0x005f280c01007387 */ /* 0x0001e80000100800 */
[----:B------:R1:W-:Y:S01]  /*409e0*/  STL [R1+0x5f30], R11 ;  /* 0x005f300b01007387 */ /* 0x0003e20000100800 */
[C---:B0-----:R-:W-:Y:S01]  /*409f0*/  IMAD.X R12, R14.reuse, 0x1, R2, P3 ;  /* 0x000000010e0c7824 */ /* 0x041fe200018e0602 */
[----:B------:R-:W-:Y:S01]  /*40a00*/  IADD3 R13, P3, PT, R9, R26, RZ ;  /* 0x0000001a090d7210 */ /* 0x000fe20007f7e0ff */
[----:B-1----:R-:W-:-:S03]  /*40a10*/  IMAD.X R11, R14, 0x1, R4, P2 ;  /* 0x000000010e0b7824 */ /* 0x002fc600010e0604 */
[----:B------:R0:W-:Y:S04]  /*40a20*/  STL [R1+0x5f2c], R12 ;  /* 0x005f2c0c01007387 */ /* 0x0001e80000100800 */
[----:B------:R-:W-:Y:S01]  /*40a30*/  STL [R1+0x5f34], R13 ;  /* 0x005f340d01007387 */ /* 0x000fe20000100800 */
[----:B0-----:R-:W-:-:S03]  /*40a40*/  IADD3 R12, P2, PT, R9, R3, RZ ;  /* 0x00000003090c7210 */ /* 0x001fc60007f5e0ff */
[----:B------:R-:W4:Y:S04]  /*40a50*/  LDL.LU R9, [R1+0x774] ;  /* 0x0007740001097983 */ /* 0x000f280000300800 */
[----:B------:R0:W-:Y:S04]  /*40a60*/  STL [R1+0x5f18], R11 ;  /* 0x005f180b01007387 */ /* 0x0001e80000100800 */
[----:B------:R1:W-:Y:S01]  /*40a70*/  STL [R1+0x5f20], R12 ;  /* 0x005f200c01007387 */ /* 0x0003e20000100800 */
[C---:B0-----:R-:W-:Y:S01]  /*40a80*/  IMAD.X R11, R15.reuse, 0x1, R2, P1 ;  /* 0x000000010f0b7824 */ /* 0x041fe200008e0602 */
[----:B---3--:R-:W-:Y:S01]  /*40a90*/  IADD3 R13, P1, PT, R8, R26, RZ ;  /* 0x0000001a080d7210 */ /* 0x008fe20007f3e0ff */
[----:B-1----:R-:W-:-:S03]  /*40aa0*/  IMAD.X R12, R15, 0x1, R4, P0 ;  /* 0x000000010f0c7824 */ /* 0x002fc600000e0604 */
[----:B------:R0:W-:Y:S04]  /*40ab0*/  STL [R1+0x5f1c], R11 ;  /* 0x005f1c0b01007387 */ /* 0x0001e80000100800 */
[----:B------:R1:W-:Y:S01]  /*40ac0*/  STL [R1+0x5f24], R13 ;  /* 0x005f240d01007387 */ /* 0x0003e20000100800 */
[----:B0-----:R-:W-:-:S03]  /*40ad0*/  IADD3 R11, P0, PT, R8, R3, RZ ;  /* 0x00000003080b7210 */ /* 0x001fc60007f1e0ff */
[----:B------:R-:W3:Y:S04]  /*40ae0*/  LDL.LU R8, [R1+0x770] ;  /* 0x0007700001087983 */ /* 0x000ee80000300800 */
[----:B------:R0:W-:Y:S01]  /*40af0*/  STL [R1+0x5f08], R12 ;  /* 0x005f080c01007387 */ /* 0x0001e20000100800 */
[----:B-1----:R-:W-:-:S03]  /*40b00*/  IMAD.X R13, R16, 0x1, R4, P4 ;  /* 0x00000001100d7824 */ /* 0x002fc600020e0604 */
[----:B------:R5:W-:Y:S01]  /*40b10*/  STL [R1+0x5f10], R11 ;  /* 0x005f100b01007387 */ /* 0x000be20000100800 */
[----:B0-----:R-:W-:Y:S01]  /*40b20*/  IMAD.X R12, R16, 0x1, R2, P5 ;  /* 0x00000001100c7824 */ /* 0x001fe200028e0602 */
[----:B-----5:R-:W-:-:S04]  /*40b30*/  IADD3 R11, P5, PT, R7, R26, RZ ;  /* 0x0000001a070b7210 */ /* 0x020fc80007fbe0ff */
[----:B------:R0:W-:Y:S04]  /*40b40*/  STL [R1+0x5f0c], R12 ;  /* 0x005f0c0c01007387 */ /* 0x0001e80000100800 */
[----:B------:R1:W-:Y:S04]  /*40b50*/  STL [R1+0x5f14], R11 ;  /* 0x005f140b01007387 */ /* 0x0003e80000100800 */
[----:B------:R-:W-:Y:S01]  /*40b60*/  STL [R1+0x5ef8], R13 ;  /* 0x005ef80d01007387 */ /* 0x000fe20000100800 */
[----:B0-----:R-:W-:-:S03]  /*40b70*/  IADD3 R12, P4, PT, R7, R3, RZ ;  /* 0x00000003070c7210 */ /* 0x001fc60007f9e0ff */
[----:B------:R-:W5:Y:S01]  /*40b80*/  LDL.LU R7, [R1+0x76c] ;  /* 0x00076c0001077983 */ /* 0x000f620000300800 */
[----:B-1----:R-:W-:-:S03]  /*40b90*/  IMAD.X R11, R17, 0x1, R2, P3 ;  /* 0x00000001110b7824 */ /* 0x002fc600018e0602 */
[----:B------:R0:W-:Y:S04]  /*40ba0*/  STL [R1+0x5f00], R12 ;  /* 0x005f000c01007387 */ /* 0x0001e80000100800 */
[----:B------:R1:W-:Y:S01]  /*40bb0*/  STL [R1+0x5efc], R11 ;  /* 0x005efc0b01007387 */ /* 0x0003e20000100800 */
[C---:B0-----:R-:W-:Y:S01]  /*40bc0*/  IADD3 R12, P3, PT, R6.reuse, R26, RZ ;  /* 0x0000001a060c7210 */ /* 0x041fe20007f7e0ff */
[----:B-1----:R-:W-:Y:S01]  /*40bd0*/  IMAD.X R11, R17, 0x1, R4, P2 ;  /* 0x00000001110b7824 */ /* 0x002fe200010e0604 */
[----:B------:R-:W-:-:S03]  /*40be0*/  IADD3 R6, P2, PT, R6, R3, RZ ;  /* 0x0000000306067210 */ /* 0x000fc60007f5e0ff */
[----:B------:R0:W-:Y:S04]  /*40bf0*/  STL [R1+0x5f04], R12 ;  /* 0x005f040c01007387 */ /* 0x0001e80000100800 */
[----:B------:R1:W-:Y:S04]  /*40c00*/  STL [R1+0x5ee8], R11 ;  /* 0x005ee80b01007387 */ /* 0x0003e80000100800 */
[----:B------:R1:W-:Y:S01]  /*40c10*/  STL [R1+0x5ef0], R6 ;  /* 0x005ef00601007387 */ /* 0x0003e20000100800 */
[----:B0-----:R-:W-:Y:S01]  /*40c20*/  IMAD.X R12, R18, 0x1, R2, P1 ;  /* 0x00000001120c7824 */ /* 0x001fe200008e0602 */
[----:B-1----:R-:W-:-:S02]  /*40c30*/  IADD3 R11, P1, PT, R5, R26, RZ ;  /* 0x0000001a050b7210 */ /* 0x002fc40007f3e0ff */
[----:B------:R-:W5:Y:S04]  /*40c40*/  LDL.LU R6, [R1+0x768] ;  /* 0x0007680001067983 */ /* 0x000f680000300800 */
[----:B------:R0:W-:Y:S04]  /*40c50*/  STL [R1+0x5eec], R12 ;  /* 0x005eec0c01007387 */ /* 0x0001e80000100800 */
[----:B------:R1:W-:Y:S01]  /*40c60*/  STL [R1+0x5ef4], R11 ;  /* 0x005ef40b01007387 */ /* 0x0003e20000100800 */
[----:B0-----:R-:W-:Y:S01]  /*40c70*/  IMAD.X R12, R18, 0x1, R4, P0 ;  /* 0x00000001120c7824 */ /* 0x001fe200000e0604 */
[----:B-1----:R-:W-:Y:S01]  /*40c80*/  IADD3 R11, P0, PT, R5, R3, RZ ;  /* 0x00000003050b7210 */ /* 0x002fe20007f1e0ff */
[----:B------:R-:W-:-:S03]  /*40c90*/  IMAD.X R5, R19, 0x1, R2, P5 ;  /* 0x0000000113057824 */ /* 0x000fc600028e0602 */
[----:B------:R-:W-:Y:S04]  /*40ca0*/  STL [R1+0x5ed8], R12 ;  /* 0x005ed80c01007387 */ /* 0x000fe80000100800 */
[----:B------:R0:W-:Y:S04]  /*40cb0*/  STL [R1+0x5ee0], R11 ;  /* 0x005ee00b01007387 */ /* 0x0001e80000100800 */
[----:B------:R1:W-:Y:S01]  /*40cc0*/  STL [R1+0x5edc], R5 ;  /* 0x005edc0501007387 */ /* 0x0003e20000100800 */
[----:B0-----:R-:W-:-:S03]  /*40cd0*/  IMAD.X R11, R19, 0x1, R4, P4 ;  /* 0x00000001130b7824 */ /* 0x001fc600020e0604 */
[----:B-1----:R-:W5:Y:S01]  /*40ce0*/  LDL.LU R5, [R1+0x764] ;  /* 0x0007640001057983 */ /* 0x002f620000300800 */
[----:B------:R-:W-:Y:S02]  /*40cf0*/  SHF.R.S32.HI R21, RZ, 0x1f, R21 ;  /* 0x0000001fff157819 */ /* 0x000fe40000011415 */
[C---:B--2---:R-:W-:Y:S02]  /*40d00*/  IADD3 R12, P5, PT, R10.reuse, R26, RZ ;  /* 0x0000001a0a0c7210 */ /* 0x044fe40007fbe0ff */
[----:B------:R-:W-:-:S03]  /*40d10*/  IADD3 R10, P4, PT, R10, R3, RZ ;  /* 0x000000030a0a7210 */ /* 0x000fc60007f9e0ff */
[----:B------:R-:W-:Y:S04]  /*40d20*/  STL [R1+0x5ee4], R12 ;  /* 0x005ee40c01007387 */ /* 0x000fe80000100800 */
[----:B------:R0:W-:Y:S04]  /*40d30*/  STL [R1+0x5ec8], R11 ;  /* 0x005ec80b01007387 */ /* 0x0001e80000100800 */
[----:B------:R1:W-:Y:S01]  /*40d40*/  STL [R1+0x5ed0], R10 ;  /* 0x005ed00a01007387 */ /* 0x0003e20000100800 */
[C---:B0-----:R-:W-:Y:S02]  /*40d50*/  IMAD.X R11, R20.reuse, 0x1, R2, P3 ;  /* 0x00000001140b7824 */ /* 0x041fe400018e0602 */
[----:B-1----:R-:W-:-:S03]  /*40d60*/  IMAD.X R10, R20, 0x1, R4, P2 ;  /* 0x00000001140a7824 */ /* 0x002fc600010e0604 */
[----:B------:R0:W-:Y:S01]  /*40d70*/  STL [R1+0x5ecc], R11 ;  /* 0x005ecc0b01007387 */ /* 0x0001e20000100800 */
[C---:B----4-:R-:W-:Y:S02]  /*40d80*/  IADD3 R12, P3, PT, R29.reuse, R26, RZ ;  /* 0x0000001a1d0c7210 */ /* 0x050fe40007f7e0ff */
[----:B0-----:R-:W-:-:S03]  /*40d90*/  IADD3 R11, P2, PT, R29, R3, RZ ;  /* 0x000000031d0b7210 */ /* 0x001fc60007f5e0ff */
[----:B------:R-:W-:Y:S04]  /*40da0*/  STL [R1+0x5ed4], R12 ;  /* 0x005ed40c01007387 */ /* 0x000fe80000100800 */
[----:B------:R-:W2:Y:S04]  /*40db0*/  LDL.LU R29, [R1+0x760] ;  /* 0x00076000011d7983 */ /* 0x000ea80000300800 */
[----:B------:R0:W-:Y:S04]  /*40dc0*/  STL [R1+0x5eb8], R10 ;  /* 0x005eb80a01007387 */ /* 0x0001e80000100800 */
[----:B------:R1:W-:Y:S01]  /*40dd0*/  STL [R1+0x5ec0], R11 ;  /* 0x005ec00b01007387 */ /* 0x0003e20000100800 */
[----:B0-----:R-:W-:-:S02]  /*40de0*/  IMAD.X R10, R21, 0x1, R2, P1 ;  /* 0x00000001150a7824 */ /* 0x001fc400008e0602 */
[----:B-1----:R-:W-:Y:S01]  /*40df0*/  IMAD.X R11, R21, 0x1, R4, P0 ;  /* 0x00000001150b7824 */ /* 0x002fe200000e0604 */
[----:B------:R-:W-:Y:S02]  /*40e00*/  IADD3 R12, P1, PT, R9, R26, RZ ;  /* 0x0000001a090c7210 */ /* 0x000fe40007f3e0ff */
[----:B------:R-:W-:Y:S04]  /*40e10*/  STL [R1+0x5ebc], R10 ;  /* 0x005ebc0a01007387 */ /* 0x000fe80000100800 */
[----:B------:R-:W-:Y:S04]  /*40e20*/  STL [R1+0x5ec4], R12 ;  /* 0x005ec40c01007387 */ /* 0x000fe80000100800 */
[----:B------:R0:W-:Y:S04]  /*40e30*/  STL [R1+0x5ea8], R11 ;  /* 0x005ea80b01007387 */ /* 0x0001e80000100800 */
[----:B0-----:R-:W4:Y:S01]  /*40e40*/  LDL.LU R11, [R1+0x75c] ;  /* 0x00075c00010b7983 */ /* 0x001f220000300800 */
[----:B------:R-:W-:-:S02]  /*40e50*/  SHF.R.S32.HI R22, RZ, 0x1f, R22 ;  /* 0x0000001fff167819 */ /* 0x000fc40000011416 */
[----:B------:R-:W-:-:S03]  /*40e60*/  IADD3 R10, P0, PT, R9, R3, RZ ;  /* 0x00000003090a7210 */ /* 0x000fc60007f1e0ff */
[C---:B------:R-:W-:Y:S02]  /*40e70*/  IMAD.X R9, R22.reuse, 0x1, R2, P5 ;  /* 0x0000000116097824 */ /* 0x040fe400028e0602 */
[----:B------:R3:W-:Y:S01]  /*40e80*/  STL [R1+0x5eb0], R10 ;  /* 0x005eb00a01007387 */ /* 0x0007e20000100800 */
[----:B------:R-:W-:Y:S01]  /*40e90*/  IMAD.X R12, R22, 0x1, R4, P4 ;  /* 0x00000001160c7824 */ /* 0x000fe200020e0604 */
[----:B------:R-:W-:Y:S02]  /*40ea0*/  SHF.R.S32.HI R23, RZ, 0x1f, R23 ;  /* 0x0000001fff177819 */ /* 0x000fe40000011417 */
[----:B------:R0:W-:Y:S01]  /*40eb0*/  STL [R1+0x5eac], R9 ;  /* 0x005eac0901007387 */ /* 0x0001e20000100800 */
[C---:B---3--:R-:W-:Y:S02]  /*40ec0*/  IADD3 R10, P5, PT, R8.reuse, R26, RZ ;  /* 0x0000001a080a7210 */ /* 0x048fe40007fbe0ff */
[----:B0-----:R-:W-:-:S03]  /*40ed0*/  IADD3 R9, P4, PT, R8, R3, RZ ;  /* 0x0000000308097210 */ /* 0x001fc60007f9e0ff */
[----:B------:R0:W-:Y:S01]  /*40ee0*/  STL [R1+0x5eb4], R10 ;  /* 0x005eb40a01007387 */ /* 0x0001e20000100800 */
[----:B------:R-:W-:-:S03]  /*40ef0*/  IMAD.X R8, R23, 0x1, R2, P3 ;  /* 0x0000000117087824 */ /* 0x000fc600018e0602 */
[----:B0-----:R-:W3:Y:S04]  /*40f00*/  LDL.LU R10, [R1+0x200] ;  /* 0x00020000010a7983 */ /* 0x001ee80000300800 */
[----:B------:R5:W-:Y:S04]  /*40f10*/  STL [R1+0x5e98], R12 ;  /* 0x005e980c01007387 */ /* 0x000be80000100800 */
[----:B------:R0:W-:Y:S01]  /*40f20*/  STL [R1+0x5ea0], R9 ;  /* 0x005ea00901007387 */ /* 0x0001e20000100800 */
[----:B------:R-:W-:Y:S02]  /*40f30*/  SHF.R.S32.HI R24, RZ, 0x1f, R24 ;  /* 0x0000001fff187819 */ /* 0x000fe40000011418 */
[----:B-----5:R-:W-:Y:S01]  /*40f40*/  IADD3 R12, P3, PT, R7, R26, RZ ;  /* 0x0000001a070c7210 */ /* 0x020fe20007f7e0ff */
[----:B0-----:R-:W5:Y:S04]  /*40f50*/  LDL.LU R9, [R1+0x758] ;  /* 0x0007580001097983 */ /* 0x001f680000300800 */
[----:B------:R0:W-:Y:S04]  /*40f60*/  STL [R1+0x5e9c], R8 ;  /* 0x005e9c0801007387 */ /* 0x0001e80000100800 */
[----:B------:R1:W-:Y:S04]  /*40f70*/  STL [R1+0x5ea4], R12 ;  /* 0x005ea40c01007387 */ /* 0x0003e80000100800 */
[----:B------:R-:W5:Y:S01]  /*40f80*/  LDL.LU R15, [R1+0x204] ;  /* 0x00020400010f7983 */ /* 0x000f620000300800 */
[----:B0-----:R-:W-:Y:S01]  /*40f90*/  IMAD.X R8, R23, 0x1, R4, P2 ;  /* 0x0000000117087824 */ /* 0x001fe200010e0604 */
[----:B------:R-:W-:Y:S01]  /*40fa0*/  IADD3 R7, P2, PT, R7, R3, RZ ;  /* 0x0000000307077210 */ /* 0x000fe20007f5e0ff */
[----:B-1----:R-:W-:-:S03]  /*40fb0*/  IMAD.X R12, R24, 0x1, R2, P1 ;  /* 0x00000001180c7824 */ /* 0x002fc600008e0602 */
[----:B------:R0:W-:Y:S04]  /*40fc0*/  STL [R1+0x5e88], R8 ;  /* 0x005e880801007387 */ /* 0x0001e80000100800 */
[----:B------:R1:W-:Y:S04]  /*40fd0*/  STL [R1+0x5e90], R7 ;  /* 0x005e900701007387 */ /* 0x0003e80000100800 */
[----:B0-----:R-:W5:Y:S01]  /*40fe0*/  LDL.LU R8, [R1+0x754] ;  /* 0x0007540001087983 */ /* 0x001f620000300800 */
[----:B-1----:R-:W-:-:S03]  /*40ff0*/  IADD3 R7, P1, PT, R6, R26, RZ ;  /* 0x0000001a06077210 */ /* 0x002fc60007f3e0ff */
[----:B------:R0:W-:Y:S01]  /*41000*/  STL [R1+0x5e8c], R12 ;  /* 0x005e8c0c01007387 */ /* 0x0001e20000100800 */
[----:B------:R-:W-:-:S03]  /*41010*/  SHF.R.S32.HI R25, RZ, 0x1f, R25 ;  /* 0x0000001fff197819 */ /* 0x000fc60000011419 */
[----:B------:R1:W-:Y:S01]  /*41020*/  STL [R1+0x5e94], R7 ;  /* 0x005e940701007387 */ /* 0x0003e20000100800 */
[----:B0-----:R-:W-:Y:S01]  /*41030*/  IMAD.X R12, R24, 0x1, R4, P0 ;  /* 0x00000001180c7824 */ /* 0x001fe200000e0604 */
[----:B------:R-:W-:Y:S02]  /*41040*/  IADD3 R6, P0, PT, R6, R3, RZ ;  /* 0x0000000306067210 */ /* 0x000fe40007f1e0ff */
[----:B-1----:R-:W5:Y:S04]  /*41050*/  LDL.LU R7, [R1+0x208] ;  /* 0x0002080001077983 */ /* 0x002f680000300800 */
[----:B------:R0:W-:Y:S04]  /*41060*/  STL [R1+0x5e78], R12 ;  /* 0x005e780c01007387 */ /* 0x0001e80000100800 */
[----:B------:R1:W-:Y:S01]  /*41070*/  STL [R1+0x5e80], R6 ;  /* 0x005e800601007387 */ /* 0x0003e20000100800 */
[----:B0-----:R-:W-:-:S03]  /*41080*/  IMAD.X R12, R25, 0x1, R2, P5 ;  /* 0x00000001190c7824 */ /* 0x001fc600028e0602 */
[----:B-1----:R-:W5:Y:S01]  /*41090*/  LDL.LU R6, [R1+0x750] ;  /* 0x0007500001067983 */ /* 0x002f620000300800 */
[----:B------:R-:W-:-:S03]  /*410a0*/  IADD3 R13, P5, PT, R5, R26, RZ ;  /* 0x0000001a050d7210 */ /* 0x000fc60007fbe0ff */
[----:B------:R0:W-:Y:S01]  /*410b0*/  STL [R1+0x5e7c], R12 ;  /* 0x005e7c0c01007387 */ /* 0x0001e20000100800 */
[----:B------:R-:W-:-:S03]  /*410c0*/  SHF.R.S32.HI R27, RZ, 0x1f, R27 ;  /* 0x0000001fff1b7819 */ /* 0x000fc6000001141b */
[----:B------:R-:W-:Y:S04]  /*410d0*/  STL [R1+0x5e84], R13 ;  /* 0x005e840d01007387 */ /* 0x000fe80000100800 */
[----:B------:R-:W5:Y:S01]  /*410e0*/  LDL.LU R14, [R1+0x20c] ;  /* 0x00020c00010e7983 */ /* 0x000f620000300800 */
[----:B0-----:R-:W-:Y:S01]  /*410f0*/  IMAD.X R12, R25, 0x1, R4, P4 ;  /* 0x00000001190c7824 */ /* 0x001fe200020e0604 */
[----:B------:R-:W-:-:S04]  /*41100*/  IADD3 R5, P4, PT, R5, R3, RZ ;  /* 0x0000000305057210 */ /* 0x000fc80007f9e0ff */
[----:B------:R0:W-:Y:S04]  /*41110*/  STL [R1+0x5e68], R12 ;  /* 0x005e680c01007387 */ /* 0x0001e80000100800 */
[----:B------:R1:W-:Y:S01]  /*41120*/  STL [R1+0x5e70], R5 ;  /* 0x005e700501007387 */ /* 0x0003e20000100800 */
[C---:B------:R-:W-:Y:S02]  /*41130*/  IMAD.X R16, R27.reuse, 0x1, R4, P2 ;  /* 0x000000011b107824 */ /* 0x040fe400010e0604 */
[----:B0-----:R-:W-:Y:S01]  /*41140*/  IMAD.X R12, R27, 0x1, R2, P3 ;  /* 0x000000011b0c7824 */ /* 0x001fe200018e0602 */
[----:B-1----:R-:W5:Y:S04]  /*41150*/  LDL.LU R5, [R1+0x74c] ;  /* 0x00074c0001057983 */ /* 0x002f680000300800 */
[----:B------:R0:W-:Y:S01]  /*41160*/  STL [R1+0x5e6c], R12 ;  /* 0x005e6c0c01007387 */ /* 0x0001e20000100800 */
[----:B--2---:R-:W-:-:S02]  /*41170*/  IADD3 R13, P3, PT, R29, R26, RZ ;  /* 0x0000001a1d0d7210 */ /* 0x004fc40007f7e0ff */
[----:B0-----:R-:W-:-:S03]  /*41180*/  IADD3 R12, P2, PT, R29, R3, RZ ;  /* 0x000000031d0c7210 */ /* 0x001fc60007f5e0ff */
[----:B------:R0:W-:Y:S04]  /*41190*/  STL [R1+0x5e74], R13 ;  /* 0x005e740d01007387 */ /* 0x0001e80000100800 */
[----:B0-----:R-:W2:Y:S04]  /*411a0*/  LDL.LU R13, [R1+0x210] ;  /* 0x00021000010d7983 */ /* 0x001ea80000300800 */
[----:B------:R0:W-:Y:S04]  /*411b0*/  STL [R1+0x5e58], R16 ;  /* 0x005e581001007387 */ /* 0x0001e80000100800 */
[----:B------:R4:W-:Y:S04]  /*411c0*/  STL [R1+0x5e60], R12 ;  /* 0x005e600c01007387 */ /* 0x0009e80000100800 */
[----:B------:R-:W2:Y:S01]  /*411d0*/  LDL.LU R29, [R1+0x748] ;  /* 0x00074800011d7983 */ /* 0x000ea20000300800 */
[----:B0-----:R-:W-:-:S05]  /*411e0*/  IMAD.X R16, R28, 0x1, R2, P1 ;  /* 0x000000011c107824 */ /* 0x001fca00008e0602 */
[----:B------:R0:W-:Y:S01]  /*411f0*/  STL [R1+0x5e5c], R16 ;  /* 0x005e5c1001007387 */ /* 0x0001e20000100800 */
[C---:B----4-:R-:W-:Y:S01]  /*41200*/  IADD3 R12, P1, PT, R11.reuse, R26, RZ ;  /* 0x0000001a0b0c7210 */ /* 0x050fe20007f3e0ff */
[----:B0-----:R-:W-:Y:S01]  /*41210*/  IMAD.X R16, R28, 0x1, R4, P0 ;  /* 0x000000011c107824 */ /* 0x001fe200000e0604 */
[----:B------:R-:W-:-:S03]  /*41220*/  IADD3 R11, P0, PT, R11, R3, RZ ;  /* 0x000000030b0b7210 */ /* 0x000fc60007f1e0ff */
[----:B------:R0:W-:Y:S04]  /*41230*/  STL [R1+0x5e64], R12 ;  /* 0x005e640c01007387 */ /* 0x0001e80000100800 */
[----:B0-----:R-:W4:Y:S04]  /*41240*/  LDL.LU R12, [R1+0x214] ;  /* 0x00021400010c7983 */ /* 0x001f280000300800 */
[----:B------:R-:W-:Y:S04]  /*41250*/  STL [R1+0x457c], R16 ;  /* 0x00457c1001007387 */ /* 0x000fe80000100800 */
[----:B------:R0:W-:Y:S04]  /*41260*/  STL [R1+0x4598], R11 ;  /* 0x0045980b01007387 */ /* 0x0001e80000100800 */
[----:B0-----:R-:W4:Y:S01]  /*41270*/  LDL.LU R11, [R1+0x744] ;  /* 0x00074400010b7983 */ /* 0x001f220000300800 */
[----:B---3--:R-:W-:-:S05]  /*41280*/  IMAD.X R16, R10, 0x1, R2, P5 ;  /* 0x000000010a107824 */ /* 0x008fca00028e0602 */
[----:B------:R0:W-:Y:S02]  /*41290*/  STL [R1+0x4580], R16 ;  /* 0x0045801001007387 */ /* 0x0001e40000100800 */
[----:B0-----:R-:W-:Y:S01]  /*412a0*/  IMAD.X R16, R10, 0x1, R4, P4 ;  /* 0x000000010a107824 */ /* 0x001fe200020e0604 */
[C---:B-----5:R-:W-:Y:S02]  /*412b0*/  IADD3 R17, P5, PT, R9.reuse, R26, RZ ;  /* 0x0000001a09117210 */ /* 0x060fe40007fbe0ff */
[----:B------:R-:W-:-:S03]  /*412c0*/  IADD3 R9, P4, PT, R9, R3, RZ ;  /* 0x0000000309097210 */ /* 0x000fc60007f9e0ff */
[----:B------:R-:W-:Y:S04]  /*412d0*/  STL [R1+0x45a0], R17 ;  /* 0x0045a01101007387 */ /* 0x000fe80000100800 */
[----:B------:R-:W3:Y:S04]  /*412e0*/  LDL.LU R10, [R1+0x218] ;  /* 0x00021800010a7983 */ /* 0x000ee80000300800 */
[----:B------:R0:W-:Y:S04]  /*412f0*/  STL [R1+0x4584], R16 ;  /* 0x0045841001007387 */ /* 0x0001e80000100800 */
[----:B------:R1:W-:Y:S01]  /*41300*/  STL [R1+0x45a8], R9 ;  /* 0x0045a80901007387 */ /* 0x0003e20000100800 */
[----:B0-----:R-:W-:-:S03]  /*41310*/  IMAD.X R16, R15, 0x1, R2, P3 ;  /* 0x000000010f107824 */ /* 0x001fc600018e0602 */
[----:B-1----:R-:W5:Y:S01]  /*41320*/  LDL.LU R9, [R1+0x740] ;  /* 0x0007400001097983 */ /* 0x002f620000300800 */
[----:B------:R-:W-:-:S03]  /*41330*/  IADD3 R17, P3, PT, R8, R26, RZ ;  /* 0x0000001a08117210 */ /* 0x000fc60007f7e0ff */
[----:B------:R0:W-:Y:S04]  /*41340*/  STL [R1+0x4588], R16 ;  /* 0x0045881001007387 */ /* 0x0001e80000100800 */
[----:B------:R-:W-:Y:S01]  /*41350*/  STL [R1+0x45b0], R17 ;  /* 0x0045b01101007387 */ /* 0x000fe20000100800 */
[----:B0-----:R-:W-:Y:S01]  /*41360*/  IMAD.X R16, R15, 0x1, R4, P2 ;  /* 0x000000010f107824 */ /* 0x001fe200010e0604 */
[----:B------:R-:W-:Y:S02]  /*41370*/  IADD3 R8, P2, PT, R8, R3, RZ ;  /* 0x0000000308087210 */ /* 0x000fe40007f5e0ff */
[----:B------:R-:W5:Y:S04]  /*41380*/  LDL.LU R15, [R1+0x21c] ;  /* 0x00021c00010f7983 */ /* 0x000f680000300800 */
[----:B------:R0:W-:Y:S04]  /*41390*/  STL [R1+0x458c], R16 ;  /* 0x00458c1001007387 */ /* 0x0001e80000100800 */
[----:B------:R1:W-:Y:S01]  /*413a0*/  STL [R1+0x45b8], R8 ;  /* 0x0045b80801007387 */ /* 0x0003e20000100800 */
[----:B0-----:R-:W-:-:S03]  /*413b0*/  IMAD.X R16, R7, 0x1, R2, P1 ;  /* 0x0000000107107824 */ /* 0x001fc600008e0602 */
[----:B-1----:R-:W5:Y:S04]  /*413c0*/  LDL.LU R8, [R1+0x73c] ;  /* 0x00073c0001087983 */ /* 0x002f680000300800 */
[----:B------:R0:W-:Y:S01]  /*413d0*/  STL [R1+0x4590], R16 ;  /* 0x0045901001007387 */ /* 0x0001e20000100800 */
[----:B------:R-:W-:-:S05]  /*413e0*/  IADD3 R17, P1, PT, R6, R26, RZ ;  /* 0x0000001a06117210 */ /* 0x000fca0007f3e0ff */
[----:B------:R-:W-:Y:S01]  /*413f0*/  STL [R1+0x45c0], R17 ;  /* 0x0045c01101007387 */ /* 0x000fe20000100800 */
[----:B0-----:R-:W-:Y:S01]  /*41400*/  IMAD.X R16, R7, 0x1, R4, P0 ;  /* 0x0000000107107824 */ /* 0x001fe200000e0604 */
[----:B------:R-:W-:Y:S02]  /*41410*/  IADD3 R6, P0, PT, R6, R3, RZ ;  /* 0x0000000306067210 */ /* 0x000fe40007f1e0ff */
[----:B------:R-:W5:Y:S04]  /*41420*/  LDL.LU R7, [R1+0x220] ;  /* 0x0002200001077983 */ /* 0x000f680000300800 */
        /* <DEDUP_REMOVED lines=15> */
[----:B------:R-:W-:Y:S01]  /*41520*/  IADD3 R18, P3, PT, R29, R26, RZ ;  /* 0x0000001a1d127210 */ /* 0x000fe20007f7e0ff */
[----:B0-----:R-:W-:Y:S01]  /*41530*/  IMAD.X R16, R13, 0x1, R4, P2 ;  /* 0x000000010d107824 */ /* 0x001fe200010e0604 */
[----:B------:R-:W-:-:S03]  /*41540*/  IADD3 R17, P2, PT, R29, R3, RZ ;  /* 0x000000031d117210 */ /* 0x000fc60007f5e0ff */
[----:B------:R-:W-:Y:S04]  /*41550*/  STL [R1+0x45e0], R18 ;  /* 0x0045e01201007387 */ /* 0x000fe80000100800 */
[----:B------:R-:W2:Y:S04]  /*41560*/  LDL.LU R13, [R1+0x228] ;  /* 0x00022800010d7983 */ /* 0x000ea80000300800 */
[----:B------:R4:W-:Y:S04]  /*41570*/  STL [R1+0x45b4], R16 ;  /* 0x0045b41001007387 */ /* 0x0009e80000100800 */
[----:B------:R-:W-:Y:S04]  /*41580*/  STL [R1+0x45e8], R17 ;  /* 0x0045e81101007387 */ /* 0x000fe80000100800 */
[----:B------:R-:W2:Y:S01]  /*41590*/  LDL.LU R29, [R1+0x730] ;  /* 0x00073000011d7983 */ /* 0x000ea20000300800 */
[----:B----4-:R-:W-:-:S05]  /*415a0*/  IMAD.X R16, R12, 0x1, R2, P1 ;  /* 0x000000010c107824 */ /* 0x010fca00008e0602 */
[----:B------:R0:W-:Y:S02]  /*415b0*/  STL [R1+0x45bc], R16 ;  /* 0x0045bc1001007387 */ /* 0x0001e40000100800 */
[----:B0-----:R-:W-:Y:S01]  /*415c0*/  IMAD.X R16, R12, 0x1, R4, P0 ;  /* 0x000000010c107824 */ /* 0x001fe200000e0604 */
[C---:B------:R-:W-:Y:S02]  /*415d0*/  IADD3 R17, P1, PT, R11.reuse, R26, RZ ;  /* 0x0000001a0b117210 */ /* 0x040fe40007f3e0ff */
[----:B------:R-:W-:-:S03]  /*415e0*/  IADD3 R11, P0, PT, R11, R3, RZ ;  /* 0x000000030b0b7210 */ /* 0x000fc60007f1e0ff */
[----:B------:R-:W-:Y:S04]  /*415f0*/  STL [R1+0x45f0], R17 ;  /* 0x0045f01101007387 */ /* 0x000fe80000100800 */
[----:B------:R-:W4:Y:S04]  /*41600*/  LDL.LU R12, [R1+0x22c] ;  /* 0x00022c00010c7983 */ /* 0x000f280000300800 */
[----:B------:R-:W-:Y:S04]  /*41610*/  STL [R1+0x45c4], R16 ;  /* 0x0045c41001007387 */ /* 0x000fe80000100800 */
[----:B------:R0:W-:Y:S04]  /*41620*/  STL [R1+0x45f8], R11 ;  /* 0x0045f80b01007387 */ /* 0x0001e80000100800 */
[----:B0-----:R-:W4:Y:S01]  /*41630*/  LDL.LU R11, [R1+0x72c] ;  /* 0x00072c00010b7983 */ /* 0x001f220000300800 */
[----:B---3--:R-:W-:-:S05]  /*41640*/  IMAD.X R16, R10, 0x1, R2, P5 ;  /* 0x000000010a107824 */ /* 0x008fca00028e0602 */
[----:B------:R0:W-:Y:S01]  /*41650*/  STL [R1+0x45cc], R16 ;  /* 0x0045cc1001007387 */ /* 0x0001e20000100800 */
[C---:B-----5:R-:W-:Y:S01]  /*41660*/  IADD3 R17, P5, PT, R9.reuse, R26, RZ ;  /* 0x0000001a09117210 */ /* 0x060fe20007fbe0ff */
[----:B0-----:R-:W-:Y:S01]  /*41670*/  IMAD.X R16, R10, 0x1, R4, P4 ;  /* 0x000000010a107824 */ /* 0x001fe200020e0604 */
[----:B------:R-:W-:-:S03]  /*41680*/  IADD3 R9, P4, PT, R9, R3, RZ ;  /* 0x0000000309097210 */ /* 0x000fc60007f9e0ff */
[----:B------:R-:W-:Y:S04]  /*41690*/  STL [R1+0x4600], R17 ;  /* 0x0046001101007387 */ /* 0x000fe80000100800 */
[----:B------:R-:W3:Y:S04]  /*416a0*/  LDL.LU R10, [R1+0x230] ;  /* 0x00023000010a7983 */ /* 0x000ee80000300800 */
        /* <DEDUP_REMOVED lines=812> */
[----:B--2---:R-:W-:-:S03]  /*44970*/  IMAD.X R16, R13, 0x1, R2, P3 ;  /* 0x000000010d107824 */ /* 0x004fc600018e0602 */
[----:B0-----:R-:W2:Y:S04]  /*44980*/  LDL.LU R5, [R1+0x5e4] ;  /* 0x0005e40001057983 */ /* 0x001ea80000300800 */
        /* <DEDUP_REMOVED lines=51> */
[C---:B--2---:R-:W-:Y:S01]  /*44cc0*/  IADD3 R17, P5, PT, R5.reuse, R26, RZ ;  /* 0x0000001a05117210 */ /* 0x044fe20007fbe0ff */
[----:B0-----:R-:W-:Y:S01]  /*44cd0*/  IMAD.X R16, R14, 0x1, R4, P4 ;  /* 0x000000010e107824 */ /* 0x001fe200020e0604 */
[----:B------:R-:W-:-:S03]  /*44ce0*/  IADD3 R5, P4, PT, R5, R3, RZ ;  /* 0x0000000305057210 */ /* 0x000fc60007f9e0ff */
[----:B------:R-:W-:Y:S04]  /*44cf0*/  STL [R1+0x4b70], R17 ;  /* 0x004b701101007387 */ /* 0x000fe80000100800 */
[----:B------:R-:W2:Y:S04]  /*44d00*/  LDL.LU R14, [R1+0x398] ;  /* 0x00039800010e7983 */ /* 0x000ea80000300800 */
[----:B------:R0:W-:Y:S04]  /*44d10*/  STL [R1+0x4b44], R16 ;  /* 0x004b441001007387 */ /* 0x0001e80000100800 */
[----:B------:R1:W-:Y:S01]  /*44d20*/  STL [R1+0x4b78], R5 ;  /* 0x004b780501007387 */ /* 0x0003e20000100800 */
[----:B0-----:R-:W-:-:S03]  /*44d30*/  IMAD.X R16, R13, 0x1, R2, P3 ;  /* 0x000000010d107824 */ /* 0x001fc600018e0602 */
[----:B-1----:R-:W2:Y:S04]  /*44d40*/  LDL.LU R5, [R1+0x5d0] ;  /* 0x0005d00001057983 */ /* 0x002ea80000300800 */
[----:B------:R0:W-:Y:S01]  /*44d50*/  STL [R1+0x4b4c], R16 ;  /* 0x004b4c1001007387 */ /* 0x0001e20000100800 */
[----:B------:R-:W-:-:S05]  /*44d60*/  IADD3 R18, P3, PT, R29, R26, RZ ;  /* 0x0000001a1d127210 */ /* 0x000fca0007f7e0ff */
[----:B------:R-:W-:Y:S01]  /*44d70*/  STL [R1+0x4b80], R18 ;  /* 0x004b801201007387 */ /* 0x000fe20000100800 */
[----:B0-----:R-:W-:Y:S01]  /*44d80*/  IMAD.X R16, R13, 0x1, R4, P2 ;  /* 0x000000010d107824 */ /* 0x001fe200010e0604 */
[----:B------:R-:W-:Y:S02]  /*44d90*/  IADD3 R17, P2, PT, R29, R3, RZ ;  /* 0x000000031d117210 */ /* 0x000fe40007f5e0ff */
        /* <DEDUP_REMOVED lines=46> */
[C---:B------:R-:W-:Y:S01]  /*45080*/  IADD3 R17, P5, PT, R5.reuse, R26, RZ ;  /* 0x0000001a05117210 */ /* 0x040fe20007fbe0ff */
[----:B0-----:R-:W-:Y:S01]  /*45090*/  IMAD.X R16, R14, 0x1, R4, P4 ;  /* 0x000000010e107824 */ /* 0x001fe200020e0604 */
[----:B------:R-:W-:-:S03]  /*450a0*/  IADD3 R5, P4, PT, R5, R3, RZ ;  /* 0x0000000305057210 */ /* 0x000fc60007f9e0ff */
[----:B------:R-:W-:Y:S04]  /*450b0*/  STL [R1+0x4bd0], R17 ;  /* 0x004bd01101007387 */ /* 0x000fe80000100800 */
[----:B------:R-:W2:Y:S04]  /*450c0*/  LDL.LU R14, [R1+0x3b0] ;  /* 0x0003b000010e7983 */ /* 0x000ea80000300800 */
[----:B------:R0:W-:Y:S04]  /*450d0*/  STL [R1+0x4ba4], R16 ;  /* 0x004ba41001007387 */ /* 0x0001e80000100800 */
[----:B------:R1:W-:Y:S01]  /*450e0*/  STL [R1+0x4bd8], R5 ;  /* 0x004bd80501007387 */ /* 0x0003e20000100800 */
[----:B0-----:R-:W-:-:S03]  /*450f0*/  IMAD.X R16, R13, 0x1, R2, P3 ;  /* 0x000000010d107824 */ /* 0x001fc600018e0602 */
[----:B-1----:R-:W2:Y:S01]  /*45100*/  LDL.LU R5, [R1+0x5b8] ;  /* 0x0005b80001057983 */ /* 0x002ea20000300800 */
[----:B------:R-:W-:-:S03]  /*45110*/  IADD3 R18, P3, PT, R29, R26, RZ ;  /* 0x0000001a1d127210 */ /* 0x000fc60007f7e0ff */
[----:B------:R0:W-:Y:S04]  /*45120*/  STL [R1+0x4bac], R16 ;  /* 0x004bac1001007387 */ /* 0x0001e80000100800 */
        /* <DEDUP_REMOVED lines=245> */
[----:B------:R-:W-:Y:S04]  /*46080*/  STL [R1+0x4d68], R17 ;  /* 0x004d681101007387 */ /* 0x000fe80000100800 */
[----:B------:R-:W5:Y:S01]  /*46090*/  LDL.LU R29, [R1+0x538] ;  /* 0x00053800011d7983 */ /* 0x000f620000300800 */
        /* <DEDUP_REMOVED lines=19> */
[----:B-----5:R-:W-:-:S03]  /*461d0*/  IMAD.X R16, R15, 0x1, R2, P3 ;  /* 0x000000010f107824 */ /* 0x020fc600018e0602 */
[----:B0-----:R-:W3:Y:S04]  /*461e0*/  LDL.LU R9, [R1+0x530] ;  /* 0x0005300001097983 */ /* 0x001ee80000300800 */
        /* <DEDUP_REMOVED lines=49> */
[----:B--2---:R-:W-:-:S05]  /*46500*/  IMAD.X R16, R10, 0x1, R2, P5 ;  /* 0x000000010a107824 */ /* 0x004fca00028e0602 */
[----:B------:R0:W-:Y:S02]  /*46510*/  STL [R1+0x4dac], R16 ;  /* 0x004dac1001007387 */ /* 0x0001e40000100800 */
[----:B0-----:R-:W-:Y:S01]  /*46520*/  IMAD.X R16, R10, 0x1, R4, P4 ;  /* 0x000000010a107824 */ /* 0x001fe200020e0604 */
[C---:B---3--:R-:W-:Y:S02]  /*46530*/  IADD3 R17, P5, PT, R9.reuse, R26, RZ ;  /* 0x0000001a09117210 */ /* 0x048fe40007fbe0ff */
        /* <DEDUP_REMOVED lines=1027> */
[----:B------:R0:W-:Y:S02]  /*4a570*/  STL [R1+0x541c], R16 ;  /* 0x00541c1001007387 */ /* 0x0001e40000100800 */
[----:B0-----:R-:W-:Y:S01]  /*4a580*/  IMAD.X R16, R15, 0x1, R4, P2 ;  /* 0x000000010f107824 */ /* 0x001fe200010e0604 */
[C---:B------:R-:W-:Y:S02]  /*4a590*/  IADD3 R17, P3, PT, R8.reuse, R26, RZ ;  /* 0x0000001a08117210 */ /* 0x040fe40007f7e0ff */
[----:B------:R-:W-:-:S03]  /*4a5a0*/  IADD3 R8, P2, PT, R8, R3, RZ ;  /* 0x0000000308087210 */ /* 0x000fc60007f5e0ff */
[----:B------:R-:W-:Y:S04]  /*4a5b0*/  STL [R1+0x5450], R17 ;  /* 0x0054501101007387 */ /* 0x000fe80000100800 */
[----:B------:R-:W5:Y:S04]  /*4a5c0*/  LDL.LU R15, [R1+0xc2c] ;  /* 0x000c2c00010f7983 */ /* 0x000f680000300800 */
[----:B------:R-:W-:Y:S04]  /*4a5d0*/  STL [R1+0x5424], R16 ;  /* 0x0054241001007387 */ /* 0x000fe80000100800 */
[----:B------:R0:W-:Y:S04]  /*4a5e0*/  STL [R1+0x5458], R8 ;  /* 0x0054580801007387 */ /* 0x0001e80000100800 */
[----:B0-----:R-:W5:Y:S01]  /*4a5f0*/  LDL.LU R8, [R1+0x9d8] ;  /* 0x0009d80001087983 */ /* 0x001f620000300800 */
[----:B------:R-:W-:-:S05]  /*4a600*/  IMAD.X R16, R7, 0x1, R2, P1 ;  /* 0x0000000107107824 */ /* 0x000fca00008e0602 */
        /* <DEDUP_REMOVED lines=21> */
[----:B------:R-:W-:Y:S01]  /*4a760*/  IADD3 R18, P3, PT, R29, R26, RZ ;  /* 0x0000001a1d127210 */ /* 0x000fe20007f7e0ff */
[----:B0-----:R-:W-:Y:S01]  /*4a770*/  IMAD.X R16, R13, 0x1, R4, P2 ;  /* 0x000000010d107824 */ /* 0x001fe200010e0604 */
[----:B------:R-:W-:-:S03]  /*4a780*/  IADD3 R17, P2, PT, R29, R3, RZ ;  /* 0x000000031d117210 */ /* 0x000fc60007f5e0ff */
[----:B------:R-:W-:Y:S04]  /*4a790*/  STL [R1+0x5480], R18 ;  /* 0x0054801201007387 */ /* 0x000fe80000100800 */
        /* <DEDUP_REMOVED lines=24> */
[----:B-----5:R-:W-:-:S05]  /*4a920*/  IMAD.X R16, R15, 0x1, R2, P3 ;  /* 0x000000010f107824 */ /* 0x020fca00018e0602 */
        /* <DEDUP_REMOVED lines=37> */
[----:B------:R0:W-:Y:S04]  /*4ab80*/  STL [R1+0x54e8], R17 ;  /* 0x0054e81101007387 */ /* 0x0001e80000100800 */
[----:B------:R-:W5:Y:S01]  /*4ab90*/  LDL.LU R29, [R1+0xa14] ;  /* 0x000a1400011d7983 */ /* 0x000f620000300800 */
[----:B----4-:R-:W-:-:S05]  /*4aba0*/  IMAD.X R16, R12, 0x1, R2, P1 ;  /* 0x000000010c107824 */ /* 0x010fca00008e0602 */
[----:B------:R1:W-:Y:S01]  /*4abb0*/  STL [R1+0x54bc], R16 ;  /* 0x0054bc1001007387 */ /* 0x0003e20000100800 */
[C---:B0-----:R-:W-:Y:S01]  /*4abc0*/  IADD3 R17, P1, PT, R11.reuse, R26, RZ ;  /* 0x0000001a0b117210 */ /* 0x041fe20007f3e0ff */
[----:B-1----:R-:W-:Y:S01]  /*4abd0*/  IMAD.X R16, R12, 0x1, R4, P0 ;  /* 0x000000010c107824 */ /* 0x002fe200000e0604 */
        /* <DEDUP_REMOVED lines=1269> */
[----:B0-----:R-:W-:Y:S02]  /*4fb30*/  IMAD.X R16, R10, 0x1, R4, P4 ;  /* 0x000000010a107824 */ /* 0x001fe400020e0604 */
[----:B------:R-:W2:Y:S04]  /*4fb40*/  LDL.LU R10, [R1+0xf4c] ;  /* 0x000f4c00010a7983 */ /* 0x000ea80000300800 */
[----:B------:R0:W-:Y:S04]  /*4fb50*/  STL [R1+0x5cd0], R17 ;  /* 0x005cd01101007387 */ /* 0x0001e80000100800 */
[----:B------:R5:W-:Y:S01]  /*4fb60*/  STL [R1+0x5ca4], R16 ;  /* 0x005ca41001007387 */ /* 0x000be20000100800 */
[----:B0-----:R-:W-:-:S03]  /*4fb70*/  IADD3 R17, P4, PT, R9, R3, RZ ;  /* 0x0000000309117210 */ /* 0x001fc60007f9e0ff */
[----:B------:R-:W3:Y:S04]  /*4fb80*/  LDL.LU R9, [R1+0xd40] ;  /* 0x000d400001097983 */ /* 0x000ee80000300800 */
[----:B------:R0:W-:Y:S01]  /*4fb90*/  STL [R1+0x5cd8], R17 ;  /* 0x005cd81101007387 */ /* 0x0001e20000100800 */
[----:B-----5:R-:W-:-:S05]  /*4fba0*/  IMAD.X R16, R15, 0x1, R2, P3 ;  /* 0x000000010f107824 */ /* 0x020fca00018e0602 */
        /* <DEDUP_REMOVED lines=9> */
[----:B-1----:R-:W-:-:S05]  /*4fc40*/  IMAD.X R16, R7, 0x1, R2, P1 ;  /* 0x0000000107107824 */ /* 0x002fca00008e0602 */
        /* <DEDUP_REMOVED lines=16> */
[----:B0-----:R-:W-:Y:S01]  /*4fd50*/  IADD3 R17, P4, PT, R5, R3, RZ ;  /* 0x0000000305117210 */ /* 0x001fe20007f9e0ff */
[----:B-1----:R-:W-:-:S02]  /*4fd60*/  IMAD.X R16, R13, 0x1, R2, P3 ;  /* 0x000000010d107824 */ /* 0x002fc400018e0602 */
[----:B------:R-:W5:Y:S04]  /*4fd70*/  LDL.LU R5, [R1+0xd54] ;  /* 0x000d540001057983 */ /* 0x000f680000300800 */
[----:B------:R0:W-:Y:S04]  /*4fd80*/  STL [R1+0x5d08], R17 ;  /* 0x005d081101007387 */ /* 0x0001e80000100800 */
[----:B------:R1:W-:Y:S01]  /*4fd90*/  STL [R1+0x5cdc], R16 ;  /* 0x005cdc1001007387 */ /* 0x0003e20000100800 */
[----:B0-----:R-:W-:Y:S01]  /*4fda0*/  IADD3 R17, P3, PT, R29, R26, RZ ;  /* 0x0000001a1d117210 */ /* 0x001fe20007f7e0ff */
[----:B-1----:R-:W-:Y:S01]  /*4fdb0*/  IMAD.X R16, R13, 0x1, R4, P2 ;  /* 0x000000010d107824 */ /* 0x002fe200010e0604 */
[----:B------:R-:W-:-:S03]  /*4fdc0*/  IADD3 R13, P2, PT, R29, R3, RZ ;  /* 0x000000031d0d7210 */ /* 0x000fc60007f5e0ff */
[----:B------:R-:W-:Y:S04]  /*4fdd0*/  STL [R1+0x5d10], R17 ;  /* 0x005d101101007387 */ /* 0x000fe80000100800 */
[----:B------:R-:W5:Y:S04]  /*4fde0*/  LDL.LU R29, [R1+0xf5c] ;  /* 0x000f5c00011d7983 */ /* 0x000f680000300800 */
[----:B------:R-:W-:Y:S04]  /*4fdf0*/  STL [R1+0x5ce4], R16 ;  /* 0x005ce41001007387 */ /* 0x000fe80000100800 */
[----:B------:R0:W-:Y:S04]  /*4fe00*/  STL [R1+0x5d18], R13 ;  /* 0x005d180d01007387 */ /* 0x0001e80000100800 */
[----:B0-----:R-:W5:Y:S01]  /*4fe10*/  LDL.LU R13, [R1+0xd58] ;  /* 0x000d5800010d7983 */ /* 0x001f620000300800 */
[----:B----4-:R-:W-:-:S02]  /*4fe20*/  IMAD.X R17, R12, 0x1, R2, P1 ;  /* 0x000000010c117824 */ /* 0x010fc400008e0602 */
[----:B------:R-:W-:-:S03]  /*4fe30*/  IMAD.X R12, R12, 0x1, R4, P0 ;  /* 0x000000010c0c7824 */ /* 0x000fc600000e0604 */
[----:B------:R-:W-:Y:S01]  /*4fe40*/  STL [R1+0x5cec], R17 ;  /* 0x005cec1101007387 */ /* 0x000fe20000100800 */
[----:B------:R-:W-:-:S05]  /*4fe50*/  IADD3 R16, P1, PT, R11, R26, RZ ;  /* 0x0000001a0b107210 */ /* 0x000fca0007f3e0ff */
[----:B------:R-:W-:Y:S04]  /*4fe60*/  STL [R1+0x5d20], R16 ;  /* 0x005d201001007387 */ /* 0x000fe80000100800 */
[----:B------:R0:W-:Y:S04]  /*4fe70*/  STL [R1+0x5cf4], R12 ;  /* 0x005cf40c01007387 */ /* 0x0001e80000100800 */
[----:B0-----:R-:W4:Y:S01]  /*4fe80*/  LDL.LU R12, [R1+0xf60] ;  /* 0x000f6000010c7983 */ /* 0x001f220000300800 */
[----:B------:R-:W-:-:S05]  /*4fe90*/  IADD3 R11, P0, PT, R11, R3, RZ ;  /* 0x000000030b0b7210 */ /* 0x000fca0007f1e0ff */
[----:B------:R0:W-:Y:S01]  /*4fea0*/  STL [R1+0x5d28], R11 ;  /* 0x005d280b01007387 */ /* 0x0001e20000100800 */
[C---:B--2---:R-:W-:Y:S02]  /*4feb0*/  IMAD.X R16, R10.reuse, 0x1, R2, P5 ;  /* 0x000000010a107824 */ /* 0x044fe400028e0602 */
[----:B------:R-:W-:Y:S01]  /*4fec0*/  IMAD.X R10, R10, 0x1, R4, P4 ;  /* 0x000000010a0a7824 */ /* 0x000fe200020e0604 */
[----:B0-----:R-:W2:Y:S04]  /*4fed0*/  LDL.LU R11, [R1+0xd60] ;  /* 0x000d6000010b7983 */ /* 0x001ea80000300800 */
[----:B------:R3:W-:Y:S02]  /*4fee0*/  STL [R1+0x5cfc], R16 ;  /* 0x005cfc1001007387 */ /* 0x0007e40000100800 */
[----:B---3--:R-:W-:-:S02]  /*4fef0*/  IADD3 R16, P5, PT, R9, R26, RZ ;  /* 0x0000001a09107210 */ /* 0x008fc40007fbe0ff */
[----:B------:R-:W-:-:S03]  /*4ff00*/  IADD3 R9, P4, PT, R9, R3, RZ ;  /* 0x0000000309097210 */ /* 0x000fc60007f9e0ff */
[----:B------:R-:W-:Y:S04]  /*4ff10*/  STL [R1+0x5d30], R16 ;  /* 0x005d301001007387 */ /* 0x000fe80000100800 */
[----:B------:R0:W-:Y:S04]  /*4ff20*/  STL [R1+0x5d04], R10 ;  /* 0x005d040a01007387 */ /* 0x0001e80000100800 */
[----:B0-----:R-:W3:Y:S04]  /*4ff30*/  LDL.LU R10, [R1+0xf64] ;  /* 0x000f6400010a7983 */ /* 0x001ee80000300800 */
[----:B------:R0:W-:Y:S01]  /*4ff40*/  STL [R1+0x5d38], R9 ;  /* 0x005d380901007387 */ /* 0x0001e20000100800 */
[----:B-----5:R-:W-:-:S02]  /*4ff50*/  IMAD.X R16, R15, 0x1, R2, P3 ;  /* 0x000000010f107824 */ /* 0x020fc400018e0602 */
[----:B------:R-:W-:Y:S01]  /*4ff60*/  IMAD.X R17, R15, 0x1, R4, P2 ;  /* 0x000000010f117824 */ /* 0x000fe200010e0604 */
[----:B0-----:R-:W5:Y:S04]  /*4ff70*/  LDL.LU R9, [R1+0xd68] ;  /* 0x000d680001097983 */ /* 0x001f680000300800 */
[----:B------:R0:W-:Y:S01]  /*4ff80*/  STL [R1+0x5d0c], R16 ;  /* 0x005d0c1001007387 */ /* 0x0001e20000100800 */
[----:B------:R-:W-:-:S05]  /*4ff90*/  IADD3 R18, P3, PT, R8, R26, RZ ;  /* 0x0000001a08127210 */ /* 0x000fca0007f7e0ff */
[----:B------:R-:W-:Y:S01]  /*4ffa0*/  STL [R1+0x5d40], R18 ;  /* 0x005d401201007387 */ /* 0x000fe20000100800 */
[----:B0-----:R-:W-:-:S03]  /*4ffb0*/  IADD3 R16, P2, PT, R8, R3, RZ ;  /* 0x0000000308107210 */ /* 0x001fc60007f5e0ff */
[----:B------:R-:W-:Y:S04]  /*4ffc0*/  STL [R1+0x5d14], R17 ;  /* 0x005d141101007387 */ /* 0x000fe80000100800 */
[----:B------:R-:W5:Y:S04]  /*4ffd0*/  LDL.LU R8, [R1+0xf68] ;  /* 0x000f680001087983 */ /* 0x000f680000300800 */
[----:B------:R0:W-:Y:S04]  /*4ffe0*/  STL [R1+0x5d48], R16 ;  /* 0x005d481001007387 */ /* 0x0001e80000100800 */
[----:B0-----:R-:W5:Y:S01]  /*4fff0*/  LDL.LU R16, [R1+0xd6c] ;  /* 0x000d6c0001107983 */ /* 0x001f620000300800 */
[----:B------:R-:W-:-:S02]  /*50000*/  IMAD.X R15, R7, 0x1, R2, P1 ;  /* 0x00000001070f7824 */ /* 0x000fc400008e0602 */
[----:B------:R-:W-:-:S03]  /*50010*/  IMAD.X R7, R7, 0x1, R4, P0 ;  /* 0x0000000107077824 */ /* 0x000fc600000e0604 */
[----:B------:R0:W-:Y:S02]  /*50020*/  STL [R1+0x5d1c], R15 ;  /* 0x005d1c0f01007387 */ /* 0x0001e40000100800 */
[C---:B0-----:R-:W-:Y:S02]  /*50030*/  IADD3 R15, P1, PT, R6.reuse, R26, RZ ;  /* 0x0000001a060f7210 */ /* 0x041fe40007f3e0ff */
[----:B------:R-:W-:-:S03]  /*50040*/  IADD3 R6, P0, PT, R6, R3, RZ ;  /* 0x0000000306067210 */ /* 0x000fc60007f1e0ff */
[----:B------:R-:W-:Y:S04]  /*50050*/  STL [R1+0x5d50], R15 ;  /* 0x005d500f01007387 */ /* 0x000fe80000100800 */
[----:B------:R0:W-:Y:S04]  /*50060*/  STL [R1+0x5d24], R7 ;  /* 0x005d240701007387 */ /* 0x0001e80000100800 */
[----:B0-----:R-:W5:Y:S04]  /*50070*/  LDL.LU R7, [R1+0xf6c] ;  /* 0x000f6c0001077983 */ /* 0x001f680000300800 */
[----:B------:R0:W-:Y:S01]  /*50080*/  STL [R1+0x5d58], R6 ;  /* 0x005d580601007387 */ /* 0x0001e20000100800 */
[----:B------:R-:W-:-:S03]  /*50090*/  IMAD.X R15, R14, 0x1, R2, P5 ;  /* 0x000000010e0f7824 */ /* 0x000fc600028e0602 */
[----:B0-----:R-:W5:Y:S04]  /*500a0*/  LDL.LU R6, [R1+0xd70] ;  /* 0x000d700001067983 */ /* 0x001f680000300800 */
[----:B------:R0:W-:Y:S01]  /*500b0*/  STL [R1+0x5d2c], R15 ;  /* 0x005d2c0f01007387 */ /* 0x0001e20000100800 */
[----:B------:R-:W-:Y:S01]  /*500c0*/  IMAD.X R17, R14, 0x1, R4, P4 ;  /* 0x000000010e117824 */ /* 0x000fe200020e0604 */
[C---:B------:R-:W-:Y:S02]  /*500d0*/  IADD3 R18, P5, PT, R5.reuse, R26, RZ ;  /* 0x0000001a05127210 */ /* 0x040fe40007fbe0ff */
[----:B0-----:R-:W5:Y:S04]  /*500e0*/  LDL.LU R15, [R1+0xf70] ;  /* 0x000f7000010f7983 */ /* 0x001f680000300800 */
[----:B------:R-:W-:Y:S01]  /*500f0*/  STL [R1+0x5d60], R18 ;  /* 0x005d601201007387 */ /* 0x000fe20000100800 */
[----:B------:R-:W-:-:S03]  /*50100*/  IADD3 R14, P4, PT, R5, R3, RZ ;  /* 0x00000003050e7210 */ /* 0x000fc60007f9e0ff */
[----:B------:R0:W-:Y:S04]  /*50110*/  STL [R1+0x5d34], R17 ;  /* 0x005d341101007387 */ /* 0x0001e80000100800 */
[----:B------:R-:W5:Y:S04]  /*50120*/  LDL.LU R5, [R1+0xd78] ;  /* 0x000d780001057983 */ /* 0x000f680000300800 */
[----:B------:R1:W-:Y:S01]  /*50130*/  STL [R1+0x5d68], R14 ;  /* 0x005d680e01007387 */ /* 0x0003e20000100800 */
[----:B0-----:R-:W-:-:S05]  /*50140*/  IMAD.X R17, R29, 0x1, R2, P3 ;  /* 0x000000011d117824 */ /* 0x001fca00018e0602 */
[----:B------:R0:W-:Y:S01]  /*50150*/  STL [R1+0x5d3c], R17 ;  /* 0x005d3c1101007387 */ /* 0x0001e20000100800 */
[----:B-1----:R-:W-:Y:S01]  /*50160*/  IADD3 R14, P3, PT, R13, R26, RZ ;  /* 0x0000001a0d0e7210 */ /* 0x002fe20007f7e0ff */
[----:B0-----:R-:W-:Y:S02]  /*50170*/  IMAD.X R17, R29, 0x1, R4, P2 ;  /* 0x000000011d117824 */ /* 0x001fe400010e0604 */
[----:B------:R-:W5:Y:S04]  /*50180*/  LDL.LU R29, [R1+0xf74] ;  /* 0x000f7400011d7983 */ /* 0x000f680000300800 */
[----:B------:R0:W-:Y:S04]  /*50190*/  STL [R1+0x5d70], R14 ;  /* 0x005d700e01007387 */ /* 0x0001e80000100800 */
[----:B0-----:R-:W5:Y:S04]  /*501a0*/  LDL.LU R14, [R1+0xd80] ;  /* 0x000d8000010e7983 */ /* 0x001f680000300800 */
[----:B------:R0:W-:Y:S02]  /*501b0*/  STL [R1+0x5d44], R17 ;  /* 0x005d441101007387 */ /* 0x0001e40000100800 */
[----:B0-----:R-:W-:-:S05]  /*501c0*/  IADD3 R17, P2, PT, R13, R3, RZ ;  /* 0x000000030d117210 */ /* 0x001fca0007f5e0ff */
[----:B------:R-:W-:Y:S01]  /*501d0*/  STL [R1+0x5d78], R17 ;  /* 0x005d781101007387 */ /* 0x000fe20000100800 */
[----:B----4-:R-:W-:-:S05]  /*501e0*/  IMAD.X R13, R12, 0x1, R2, P1 ;  /* 0x000000010c0d7824 */ /* 0x010fca00008e0602 */
[----:B------:R0:W-:Y:S04]  /*501f0*/  STL [R1+0x5d4c], R13 ;  /* 0x005d4c0d01007387 */ /* 0x0001e80000100800 */
[----:B0-----:R-:W4:Y:S01]  /*50200*/  LDL.LU R13, [R1+0xf78] ;  /* 0x000f7800010d7983 */ /* 0x001f220000300800 */
[----:B--2---:R-:W-:Y:S01]  /*50210*/  IADD3 R18, P1, PT, R11, R26, RZ ;  /* 0x0000001a0b127210 */ /* 0x004fe20007f3e0ff */
[----:B------:R-:W-:-:S04]  /*50220*/  IMAD.X R17, R12, 0x1, R4, P0 ;  /* 0x000000010c117824 */ /* 0x000fc800000e0604 */
[----:B------:R-:W-:Y:S04]  /*50230*/  STL [R1+0x5d80], R18 ;  /* 0x005d801201007387 */ /* 0x000fe80000100800 */
[----:B------:R-:W2:Y:S04]  /*50240*/  LDL.LU R12, [R1+0xd84] ;  /* 0x000d8400010c7983 */ /* 0x000ea80000300800 */
[----:B------:R0:W-:Y:S02]  /*50250*/  STL [R1+0x5d54], R17 ;  /* 0x005d541101007387 */ /* 0x0001e40000100800 */
[----:B0-----:R-:W-:-:S05]  /*50260*/  IADD3 R17, P0, PT, R11, R3, RZ ;  /* 0x000000030b117210 */ /* 0x001fca0007f1e0ff */
[----:B------:R0:W-:Y:S01]  /*50270*/  STL [R1+0x5d88], R17 ;  /* 0x005d881101007387 */ /* 0x0001e20000100800 */
[C---:B---3--:R-:W-:Y:S02]  /*50280*/  IMAD.X R11, R10.reuse, 0x1, R2, P5 ;  /* 0x000000010a0b7824 */ /* 0x048fe400028e0602 */
[----:B0-----:R-:W-:-:S03]  /*50290*/  IMAD.X R17, R10, 0x1, R4, P4 ;  /* 0x000000010a117824 */ /* 0x001fc600020e0604 */
[----:B------:R0:W-:Y:S01]  /*502a0*/  STL [R1+0x5d5c], R11 ;  /* 0x005d5c0b01007387 */ /* 0x0001e20000100800 */
[----:B-----5:R-:W-:-:S03]  /*502b0*/  IADD3 R18, P5, PT, R9, R26, RZ ;  /* 0x0000001a09127210 */ /* 0x020fc60007fbe0ff */
[----:B0-----:R-:W3:Y:S04]  /*502c0*/  LDL.LU R11, [R1+0xf7c] ;  /* 0x000f7c00010b7983 */ /* 0x001ee80000300800 */
[----:B------:R-:W-:Y:S04]  /*502d0*/  STL [R1+0x5d90], R18 ;  /* 0x005d901201007387 */ /* 0x000fe80000100800 */
[----:B------:R-:W5:Y:S04]  /*502e0*/  LDL.LU R10, [R1+0xd8c] ;  /* 0x000d8c00010a7983 */ /* 0x000f680000300800 */
[----:B------:R0:W-:Y:S02]  /*502f0*/  STL [R1+0x5d64], R17 ;  /* 0x005d641101007387 */ /* 0x0001e40000100800 */
[----:B0-----:R-:W-:Y:S01]  /*50300*/  IADD3 R17, P4, PT, R9, R3, RZ ;  /* 0x0000000309117210 */ /* 0x001fe20007f9e0ff */
[----:B------:R-:W-:-:S04]  /*50310*/  IMAD.X R9, R8, 0x1, R2, P3 ;  /* 0x0000000108097824 */ /* 0x000fc800018e0602 */
[----:B------:R0:W-:Y:S01]  /*50320*/  STL [R1+0x5d98], R17 ;  /* 0x005d981101007387 */ /* 0x0001e20000100800 */
[----:B------:R-:W-:-:S03]  /*50330*/  IADD3 R18, P3, PT, R16, R26, RZ ;  /* 0x0000001a10127210 */ /* 0x000fc60007f7e0ff */
[----:B------:R1:W-:Y:S01]  /*50340*/  STL [R1+0x5d6c], R9 ;  /* 0x005d6c0901007387 */ /* 0x0003e20000100800 */
[----:B0-----:R-:W-:-:S03]  /*50350*/  IMAD.X R17, R8, 0x1, R4, P2 ;  /* 0x0000000108117824 */ /* 0x001fc600010e0604 */
[----:B-1----:R-:W5:Y:S04]  /*50360*/  LDL.LU R9, [R1+0xf80] ;  /* 0x000f800001097983 */ /* 0x002f680000300800 */
        /* <DEDUP_REMOVED lines=8> */
[C---:B------:R-:W-:Y:S02]  /*503f0*/  IADD3 R16, P1, PT, R6.reuse, R26, RZ ;  /* 0x0000001a06107210 */ /* 0x040fe40007f3e0ff */
[----:B------:R-:W-:-:S03]  /*50400*/  IADD3 R6, P0, PT, R6, R3, RZ ;  /* 0x0000000306067210 */ /* 0x000fc60007f1e0ff */
[----:B------:R-:W-:Y:S04]  /*50410*/  STL [R1+0x5db0], R16 ;  /* 0x005db01001007387 */ /* 0x000fe80000100800 */
[----:B------:R0:W-:Y:S04]  /*50420*/  STL [R1+0x5d84], R7 ;  /* 0x005d840701007387 */ /* 0x0001e80000100800 */
[----:B0-----:R-:W5:Y:S04]  /*50430*/  LDL.LU R7, [R1+0xf84] ;  /* 0x000f840001077983 */ /* 0x001f680000300800 */
[----:B------:R0:W-:Y:S01]  /*50440*/  STL [R1+0x5db8], R6 ;  /* 0x005db80601007387 */ /* 0x0001e20000100800 */
[----:B------:R-:W-:Y:S01]  /*50450*/  IMAD.X R16, R15, 0x1, R2, P5 ;  /* 0x000000010f107824 */ /* 0x000fe200028e0602 */
[----:B------:R-:W-:-:S02]  /*50460*/  IADD3 R17, P5, PT, R5, R26, RZ ;  /* 0x0000001a05117210 */ /* 0x000fc40007fbe0ff */
[----:B0-----:R-:W5:Y:S04]  /*50470*/  LDL.LU R6, [R1+0xd98] ;  /* 0x000d980001067983 */ /* 0x001f680000300800 */
[----:B------:R0:W-:Y:S04]  /*50480*/  STL [R1+0x5d8c], R16 ;  /* 0x005d8c1001007387 */ /* 0x0001e80000100800 */
[----:B------:R-:W-:Y:S01]  /*50490*/  STL [R1+0x5dc0], R17 ;  /* 0x005dc01101007387 */ /* 0x000fe20000100800 */
[----:B0-----:R-:W-:Y:S01]  /*504a0*/  IMAD.X R16, R15, 0x1, R4, P4 ;  /* 0x000000010f107824 */ /* 0x001fe200020e0604 */
[----:B------:R-:W-:-:S04]  /*504b0*/  IADD3 R5, P4, PT, R5, R3, RZ ;  /* 0x0000000305057210 */ /* 0x000fc80007f9e0ff */
[----:B------:R-:W-:Y:S04]  /*504c0*/  STL [R1+0x5d94], R16 ;  /* 0x005d941001007387 */ /* 0x000fe80000100800 */
[----:B------:R0:W-:Y:S01]  /*504d0*/  STL [R1+0x5dc8], R5 ;  /* 0x005dc80501007387 */ /* 0x0001e20000100800 */
[----:B------:R-:W-:-:S03]  /*504e0*/  IMAD.X R15, R29, 0x1, R2, P3 ;  /* 0x000000011d0f7824 */ /* 0x000fc600018e0602 */
[----:B0-----:R-:W5:Y:S01]  /*504f0*/  LDL.LU R5, [R1+0xf88] ;  /* 0x000f880001057983 */ /* 0x001f620000300800 */
[----:B------:R-:W-:-:S03]  /*50500*/  IADD3 R16, P3, PT, R14, R26, RZ ;  /* 0x0000001a0e107210 */ /* 0x000fc60007f7e0ff */
[----:B------:R0:W-:Y:S04]  /*50510*/  STL [R1+0x5d9c], R15 ;  /* 0x005d9c0f01007387 */ /* 0x0001e80000100800 */
[----:B------:R1:W-:Y:S01]  /*50520*/  STL [R1+0x5dd0], R16 ;  /* 0x005dd01001007387 */ /* 0x0003e20000100800 */
[----:B0-----:R-:W-:-:S03]  /*50530*/  IMAD.X R15, R29, 0x1, R4, P2 ;  /* 0x000000011d0f7824 */ /* 0x001fc600010e0604 */
[----:B------:R-:W5:Y:S04]  /*50540*/  LDL.LU R29, [R1+0xda0] ;  /* 0x000da000011d7983 */ /* 0x000f680000300800 */
[----:B------:R4:W-:Y:S01]  /*50550*/  STL [R1+0x5da4], R15 ;  /* 0x005da40f01007387 */ /* 0x0009e20000100800 */
[----:B-1----:R-:W-:-:S05]  /*50560*/  IADD3 R16, P2, PT, R14, R3, RZ ;  /* 0x000000030e107210 */ /* 0x002fca0007f5e0ff */
[----:B------:R-:W-:Y:S04]  /*50570*/  STL [R1+0x5dd8], R16 ;  /* 0x005dd81001007387 */ /* 0x000fe80000100800 */
[----:B------:R-:W5:Y:S01]  /*50580*/  LDL.LU R20, [R1+0xf8c] ;  /* 0x000f8c0001147983 */ /* 0x000f620000300800 */
[----:B----4-:R-:W-:-:S05]  /*50590*/  IMAD.X R15, R13, 0x1, R2, P1 ;  /* 0x000000010d0f7824 */ /* 0x010fca00008e0602 */
[----:B------:R0:W-:Y:S04]  /*505a0*/  STL [R1+0x5dac], R15 ;  /* 0x005dac0f01007387 */ /* 0x0001e80000100800 */
[----:B------:R-:W4:Y:S01]  /*505b0*/  LDL.LU R19, [R1+0xda4] ;  /* 0x000da40001137983 */ /* 0x000f220000300800 */
[----:B--2---:R-:W-:-:S05]  /*505c0*/  IADD3 R14, P1, PT, R12, R26, RZ ;  /* 0x0000001a0c0e7210 */ /* 0x004fca0007f3e0ff */
[----:B------:R1:W-:Y:S01]  /*505d0*/  STL [R1+0x5de0], R14 ;  /* 0x005de00e01007387 */ /* 0x0003e20000100800 */
[----:B0-----:R-:W-:Y:S01]  /*505e0*/  IMAD.X R15, R13, 0x1, R4, P0 ;  /* 0x000000010d0f7824 */ /* 0x001fe200000e0604 */
[----:B-1----:R-:W-:-:S04]  /*505f0*/  IADD3 R14, P0, PT, R12, R3, RZ ;  /* 0x000000030c0e7210 */ /* 0x002fc80007f1e0ff */
[----:B------:R-:W-:Y:S04]  /*50600*/  STL [R1+0x5db4], R15 ;  /* 0x005db40f01007387 */ /* 0x000fe80000100800 */
[----:B------:R-:W-:Y:S01]  /*50610*/  STL [R1+0x5de8], R14 ;  /* 0x005de80e01007387 */ /* 0x000fe20000100800 */
[C---:B---3--:R-:W-:Y:S01]  /*50620*/  IMAD.X R13, R11.reuse, 0x1, R2, P5 ;  /* 0x000000010b0d7824 */ /* 0x048fe200028e0602 */
[----:B-----5:R-:W-:Y:S01]  /*50630*/  IADD3 R12, P5, PT, R10, R26, RZ ;  /* 0x0000001a0a0c7210 */ /* 0x020fe20007fbe0ff */
[----:B------:R-:W-:-:S03]  /*50640*/  IMAD.X R11, R11, 0x1, R4, P4 ;  /* 0x000000010b0b7824 */ /* 0x000fc600020e0604 */
[----:B------:R-:W-:Y:S04]  /*50650*/  STL [R1+0x5dbc], R13 ;  /* 0x005dbc0d01007387 */ /* 0x000fe80000100800 */
[----:B------:R-:W-:Y:S01]  /*50660*/  STL [R1+0x5df0], R12 ;  /* 0x005df00c01007387 */ /* 0x000fe20000100800 */
[----:B------:R-:W-:-:S03]  /*50670*/  IADD3 R10, P4, PT, R10, R3, RZ ;  /* 0x000000030a0a7210 */ /* 0x000fc60007f9e0ff */
[----:B------:R-:W2:Y:S04]  /*50680*/  LDL.LU R18, [R1+0xf90] ;  /* 0x000f900001127983 */ /* 0x000ea80000300800 */
[----:B------:R0:W-:Y:S04]  /*50690*/  STL [R1+0x5dc4], R11 ;  /* 0x005dc40b01007387 */ /* 0x0001e80000100800 */
[----:B------:R-:W3:Y:S04]  /*506a0*/  LDL.LU R17, [R1+0xdac] ;  /* 0x000dac0001117983 */ /* 0x000ee80000300800 */
[----:B------:R1:W-:Y:S04]  /*506b0*/  STL [R1+0x5df8], R10 ;  /* 0x005df80a01007387 */ /* 0x0003e80000100800 */
[----:B------:R-:W5:Y:S01]  /*506c0*/  LDL.LU R16, [R1+0xf94] ;  /* 0x000f940001107983 */ /* 0x000f620000300800 */
[C---:B0-----:R-:W-:Y:S01]  /*506d0*/  IMAD.X R11, R9.reuse, 0x1, R2, P3 ;  /* 0x00000001090b7824 */ /* 0x041fe200018e0602 */
[----:B-1----:R-:W-:Y:S01]  /*506e0*/  IADD3 R10, P3, PT, R8, R26, RZ ;  /* 0x0000001a080a7210 */ /* 0x002fe20007f7e0ff */
[----:B------:R-:W-:-:S03]  /*506f0*/  IMAD.X R9, R9, 0x1, R4, P2 ;  /* 0x0000000109097824 */ /* 0x000fc600010e0604 */
[----:B------:R-:W-:Y:S04]  /*50700*/  STL [R1+0x5dcc], R11 ;  /* 0x005dcc0b01007387 */ /* 0x000fe80000100800 */
[----:B------:R-:W5:Y:S01]  /*50710*/  LDL.LU R15, [R1+0xdb0] ;  /* 0x000db000010f7983 */ /* 0x000f620000300800 */
[----:B------:R-:W-:-:S03]  /*50720*/  IADD3 R8, P2, PT, R8, R3, RZ ;  /* 0x0000000308087210 */ /* 0x000fc60007f5e0ff */
[----:B------:R-:W-:Y:S04]  /*50730*/  STL [R1+0x5e00], R10 ;  /* 0x005e000a01007387 */ /* 0x000fe80000100800 */
[----:B------:R-:W5:Y:S04]  /*50740*/  LDL.LU R14, [R1+0xf98] ;  /* 0x000f9800010e7983 */ /* 0x000f680000300800 */
[----:B------:R0:W-:Y:S04]  /*50750*/  STL [R1+0x5dd4], R9 ;  /* 0x005dd40901007387 */ /* 0x0001e80000100800 */
[----:B------:R-:W5:Y:S04]  /*50760*/  LDL.LU R13, [R1+0xdc4] ;  /* 0x000dc400010d7983 */ /* 0x000f680000300800 */
[----:B------:R1:W-:Y:S01]  /*50770*/  STL [R1+0x5e08], R8 ;  /* 0x005e080801007387 */ /* 0x0003e20000100800 */
[----:B0-----:R-:W-:-:S02]  /*50780*/  IMAD.X R9, R7, 0x1, R2, P1 ;  /* 0x0000000107097824 */ /* 0x001fc400008e0602 */
[----:B------:R-:W-:-:S03]  /*50790*/  IMAD.X R7, R7, 0x1, R4, P0 ;  /* 0x0000000107077824 */ /* 0x000fc600000e0604 */
[----:B------:R0:W-:Y:S04]  /*507a0*/  STL [R1+0x5ddc], R9 ;  /* 0x005ddc0901007387 */ /* 0x0001e80000100800 */
[----:B------:R-:W5:Y:S01]  /*507b0*/  LDL.LU R12, [R1+0xf9c] ;  /* 0x000f9c00010c7983 */ /* 0x000f620000300800 */
[C---:B-1----:R-:W-:Y:S02]  /*507c0*/  IADD3 R8, P1, PT, R6.reuse, R26, RZ ;  /* 0x0000001a06087210 */ /* 0x042fe40007f3e0ff */
[----:B------:R-:W-:-:S03]  /*507d0*/  IADD3 R6, P0, PT, R6, R3, RZ ;  /* 0x0000000306067210 */ /* 0x000fc60007f1e0ff */
[----:B------:R-:W-:Y:S04]  /*507e0*/  STL [R1+0x5e10], R8 ;  /* 0x005e100801007387 */ /* 0x000fe80000100800 */
[----:B------:R-:W5:Y:S04]  /*507f0*/  LDL R11, [R1+0x39e4] ;  /* 0x0039e400010b7983 */ /* 0x000f680000100800 */
[----:B------:R1:W-:Y:S04]  /*50800*/  STL [R1+0x5de4], R7 ;  /* 0x005de40701007387 */ /* 0x0003e80000100800 */
[----:B------:R-:W5:Y:S04]  /*50810*/  LDL R10, [R1+0x39e0] ;  /* 0x0039e000010a7983 */ /* 0x000f680000100800 */
[----:B------:R1:W-:Y:S04]  /*50820*/  STL [R1+0x5e18], R6 ;  /* 0x005e180601007387 */ /* 0x0003e80000100800 */
[----:B0-----:R-:W5:Y:S01]  /*50830*/  LDL R9, [R1+0x39dc] ;  /* 0x0039dc0001097983 */ /* 0x001f620000100800 */
[----:B-1----:R-:W-:-:S05]  /*50840*/  IMAD.X R7, R5, 0x1, R2, P5 ;  /* 0x0000000105077824 */ /* 0x002fca00028e0602 */
[----:B------:R0:W-:Y:S04]  /*50850*/  STL [R1+0x5dec], R7 ;  /* 0x005dec0701007387 */ /* 0x0001e80000100800 */
[----:B------:R-:W5:Y:S01]  /*50860*/  LDL R8, [R1+0x39d8] ;  /* 0x0039d80001087983 */ /* 0x000f620000100800 */
[----:B------:R-:W-:Y:S01]  /*50870*/  IMAD.X R5, R5, 0x1, R4, P4 ;  /* 0x0000000105057824 */ /* 0x000fe200020e0604 */
[C---:B------:R-:W-:Y:S02]  /*50880*/  IADD3 R6, P5, PT, R29.reuse, R26, RZ ;  /* 0x0000001a1d067210 */ /* 0x040fe40007fbe0ff */
[----:B0-----:R-:W-:-:S03]  /*50890*/  IADD3 R7, P4, PT, R29, R3, RZ ;  /* 0x000000031d077210 */ /* 0x001fc60007f9e0ff */
[----:B------:R0:W-:Y:S04]  /*508a0*/  STL [R1+0x5e20], R6 ;  /* 0x005e200601007387 */ /* 0x0001e80000100800 */
[----:B------:R-:W-:Y:S04]  /*508b0*/  STL [R1+0x5df4], R5 ;  /* 0x005df40501007387 */ /* 0x000fe80000100800 */
[----:B------:R1:W-:Y:S01]  /*508c0*/  STL [R1+0x5e28], R7 ;  /* 0x005e280701007387 */ /* 0x0003e20000100800 */
[----:B0-----:R-:W-:-:S03]  /*508d0*/  IMAD.X R6, R20, 0x1, R2, P3 ;  /* 0x0000000114067824 */ /* 0x001fc600018e0602 */
[----:B-1----:R-:W5:Y:S04]  /*508e0*/  LDL R7, [R1+0x37c8] ;  /* 0x0037c80001077983 */ /* 0x002f680000100800 */
[----:B------:R0:W-:Y:S04]  /*508f0*/  STL [R1+0x5dfc], R6 ;  /* 0x005dfc0601007387 */ /* 0x0001e80000100800 */
[----:B0-----:R-:W5:Y:S01]  /*50900*/  LDL R6, [R1+0x37cc] ;  /* 0x0037cc0001067983 */ /* 0x001f620000100800 */
[----:B----4-:R-:W-:-:S05]  /*50910*/  IADD3 R5, P3, PT, R19, R26, RZ ;  /* 0x0000001a13057210 */ /* 0x010fca0007f7e0ff */
[----:B------:R0:W-:Y:S04]  /*50920*/  STL [R1+0x5e30], R5 ;  /* 0x005e300501007387 */ /* 0x0001e80000100800 */
[----:B------:R-:W4:Y:S04]  /*50930*/  LDL R29, [R1+0x39d4] ;  /* 0x0039d400011d7983 */ /* 0x000f280000100800 */
[----:B0-----:R-:W4:Y:S01]  /*50940*/  LDL R5, [R1+0x39d0] ;  /* 0x0039d00001057983 */ /* 0x001f220000100800 */
[----:B------:R-:W-:Y:S01]  /*50950*/  IMAD.X R21, R20, 0x1, R4, P2 ;  /* 0x0000000114157824 */ /* 0x000fe200010e0604 */
[----:B------:R-:W-:-:S04]  /*50960*/  IADD3 R20, P2, PT, R19, R3, RZ ;  /* 0x0000000313147210 */ /* 0x000fc80007f5e0ff */
[----:B------:R-:W-:Y:S04]  /*50970*/  STL [R1+0x5e04], R21 ;  /* 0x005e041501007387 */ /* 0x000fe80000100800 */
[----:B------:R0:W-:Y:S01]  /*50980*/  STL [R1+0x5e34], R20 ;  /* 0x005e341401007387 */ /* 0x0001e20000100800 */
[C---:B--2---:R-:W-:Y:S02]  /*50990*/  IMAD.X R19, R18.reuse, 0x1, R2, P1 ;  /* 0x0000000112137824 */ /* 0x044fe400008e0602 */
[----:B0-----:R-:W-:Y:S01]  /*509a0*/  IMAD.X R20, R18, 0x1, R4, P0 ;  /* 0x0000000112147824 */ /* 0x001fe200000e0604 */
[----:B---3--:R-:W-:Y:S02]  /*509b0*/  IADD3 R21, P1, PT, R17, R26, RZ ;  /* 0x0000001a11157210 */ /* 0x008fe40007f3e0ff */
[----:B------:R0:W-:Y:S01]  /*509c0*/  STL [R1+0x5e0c], R19 ;  /* 0x005e0c1301007387 */ /* 0x0001e20000100800 */
[----:B-----5:R-:W-:-:S03]  /*509d0*/  IMAD.X R18, R16, 0x1, R2, P5 ;  /* 0x0000000110127824 */ /* 0x020fc600028e0602 */
[----:B------:R-:W-:Y:S01]  /*509e0*/  STL [R1+0x5e38], R21 ;  /* 0x005e381501007387 */ /* 0x000fe20000100800 */
[----:B------:R-:W-:-:S03]  /*509f0*/  IMAD.X R16, R16, 0x1, R4, P4 ;  /* 0x0000000110107824 */ /* 0x000fc600020e0604 */
[----:B------:R-:W-:Y:S01]  /*50a00*/  STL [R1+0x5e14], R20 ;  /* 0x005e141401007387 */ /* 0x000fe20000100800 */
[----:B0-----:R-:W-:-:S05]  /*50a10*/  IADD3 R19, P0, PT, R17, R3, RZ ;  /* 0x0000000311137210 */ /* 0x001fca0007f1e0ff */
[----:B------:R-:W-:Y:S04]  /*50a20*/  STL [R1+0x5e3c], R19 ;  /* 0x005e3c1301007387 */ /* 0x000fe80000100800 */
[----:B------:R-:W-:Y:S01]  /*50a30*/  STL [R1+0x5e1c], R18 ;  /* 0x005e1c1201007387 */ /* 0x000fe20000100800 */
[C---:B------:R-:W-:Y:S02]  /*50a40*/  IADD3 R17, P5, PT, R15.reuse, R26, RZ ;  /* 0x0000001a0f117210 */ /* 0x040fe40007fbe0ff */
[----:B------:R-:W-:-:S03]  /*50a50*/  IADD3 R15, P4, PT, R15, R3, RZ ;  /* 0x000000030f0f7210 */ /* 0x000fc60007f9e0ff */
[----:B------:R0:W-:Y:S04]  /*50a60*/  STL [R1+0x5e40], R17 ;  /* 0x005e401101007387 */ /* 0x0001e80000100800 */
[----:B------:R1:W-:Y:S04]  /*50a70*/  STL [R1+0x5e24], R16 ;  /* 0x005e241001007387 */ /* 0x0003e80000100800 */
[----:B------:R2:W-:Y:S01]  /*50a80*/  STL [R1+0x5e44], R15 ;  /* 0x005e440f01007387 */ /* 0x0005e20000100800 */
[C---:B0-----:R-:W-:Y:S01]  /*50a90*/  IMAD.X R17, R14.reuse, 0x1, R2, P3 ;  /* 0x000000010e117824 */ /* 0x041fe200018e0602 */
[C---:B-1----:R-:W-:Y:S01]  /*50aa0*/  IADD3 R16, P3, PT, R13.reuse, R26, RZ ;  /* 0x0000001a0d107210 */ /* 0x042fe20007f7e0ff */
[----:B--2---:R-:W-:Y:S01]  /*50ab0*/  IMAD.X R15, R14, 0x1, R4, P2 ;  /* 0x000000010e0f7824 */ /* 0x004fe200010e0604 */
[----:B------:R-:W-:-:S02]  /*50ac0*/  IADD3 R14, P2, PT, R13, R3, RZ ;  /* 0x000000030d0e7210 */ /* 0x000fc40007f5e0ff */
[----:B------:R-:W-:Y:S04]  /*50ad0*/  STL [R1+0x5e2c], R17 ;  /* 0x005e2c1101007387 */ /* 0x000fe80000100800 */
[----:B------:R-:W-:Y:S04]  /*50ae0*/  STL [R1+0x4574], R16 ;  /* 0x0045741001007387 */ /* 0x000fe80000100800 */
[----:B------:R0:W-:Y:S04]  /*50af0*/  STL [R1+0x4578], R15 ;  /* 0x0045780f01007387 */ /* 0x0001e80000100800 */
[----:B------:R1:W-:Y:S01]  /*50b00*/  STL [R1+0x4570], R14 ;  /* 0x0045700e01007387 */ /* 0x0003e20000100800 */
[----:B------:R-:W-:-:S02]  /*50b10*/  SHF.R.S32.HI R0, RZ, 0x1f, R0 ;  /* 0x0000001fff007819 */ /* 0x000fc40000011400 */
[----:B------:R-:W-:Y:S01]  /*50b20*/  SHF.R.S32.HI R3, RZ, 0x1f, R13 ;  /* 0x0000001fff037819 */ /* 0x000fe2000001140d */
[----:B------:R-:W-:Y:S01]  /*50b30*/  USHF.R.S32.HI UR72, URZ, 0x1f, UR9 ;  /* 0x0000001fff487899 */ /* 0x000fe20008011409 */
[C---:B0-----:R-:W-:Y:S02]  /*50b40*/  IMAD.X R15, R12.reuse, 0x1, R2, P1 ;  /* 0x000000010c0f7824 */ /* 0x041fe400008e0602 */
[----:B------:R-:W-:-:S03]  /*50b50*/  IMAD.X R13, R12, 0x1, R4, P0 ;  /* 0x000000010c0d7824 */ /* 0x000fc600000e0604 */
[----:B------:R-:W-:Y:S01]  /*50b60*/  STL [R1+0x4550], R15 ;  /* 0x0045500f01007387 */ /* 0x000fe20000100800 */
[----:B-1----:R-:W-:Y:S02]  /*50b70*/  IADD3 R14, P1, PT, R11, UR9, RZ ;  /* 0x000000090b0e7c10 */ /* 0x002fe4000ff3e0ff */
[----:B------:R-:W-:-:S03]  /*50b80*/  IADD3 R12, P0, PT, R10, UR9, RZ ;  /* 0x000000090a0c7c10 */ /* 0x000fc6000ff1e0ff */
[----:B------:R0:W-:Y:S04]  /*50b90*/  STL [R1+0x4560], R14 ;  /* 0x0045600e01007387 */ /* 0x0001e80000100800 */
[----:B------:R1:W-:Y:S04]  /*50ba0*/  STL [R1+0x4554], R13 ;  /* 0x0045540d01007387 */ /* 0x0003e80000100800 */
[----:B------:R2:W-:Y:S01]  /*50bb0*/  STL [R1+0x4564], R12 ;  /* 0x0045640c01007387 */ /* 0x0005e20000100800 */
[C---:B0-----:R-:W-:Y:S01]  /*50bc0*/  IMAD.X R14, R0.reuse, 0x1, R2, P5 ;  /* 0x00000001000e7824 */ /* 0x041fe200028e0602 */
[----:B-1----:R-:W-:Y:S01]  /*50bd0*/  IADD3 R13, P5, PT, R9, UR9, RZ ;  /* 0x00000009090d7c10 */ /* 0x002fe2000ffbe0ff */
[----:B--2---:R-:W-:-:S03]  /*50be0*/  IMAD.X R12, R0, 0x1, R4, P4 ;  /* 0x00000001000c7824 */ /* 0x004fc600020e0604 */
[----:B------:R-:W-:Y:S04]  /*50bf0*/  STL [R1+0x4558], R14 ;  /* 0x0045580e01007387 */ /* 0x000fe80000100800 */
[----:B------:R-:W2:Y:S04]  /*50c00*/  LDL.LU R0, [R1+0x73dc] ;  /* 0x0073dc0001007983 */ /* 0x000ea80000300800 */
[----:B------:R0:W-:Y:S04]  /*50c10*/  STL [R1+0x4568], R13 ;  /* 0x0045680d01007387 */ /* 0x0001e80000100800 */
[----:B------:R1:W-:Y:S01]  /*50c20*/  STL [R1+0x455c], R12 ;  /* 0x00455c0c01007387 */ /* 0x0003e20000100800 */
[----:B0-----:R-:W-:Y:S01]  /*50c30*/  IADD3 R13, P4, PT, R8, UR9, RZ ;  /* 0x00000009080d7c10 */ /* 0x001fe2000ff9e0ff */
[C---:B-1----:R-:W-:Y:S01]  /*50c40*/  IMAD.X R12, R3.reuse, 0x1, R2, P3 ;  /* 0x00000001030c7824 */ /* 0x042fe200018e0602 */
[----:B------:R-:W0:Y:S03]  /*50c50*/  LDCU UR9, c[0x0][0x3a8] ;  /* 0x00007500ff0977ac */ /* 0x000e260008000800 */
[----:B------:R-:W-:Y:S04]  /*50c60*/  STL [R1+0x456c], R13 ;  /* 0x00456c0d01007387 */ /* 0x000fe80000100800 */
[----:B------:R1:W-:Y:S01]  /*50c70*/  STL [R1+0x454c], R12 ;  /* 0x00454c0c01007387 */ /* 0x0003e20000100800 */
[----:B------:R-:W-:Y:S01]  /*50c80*/  IMAD.X R2, R3, 0x1, R4, P2 ;  /* 0x0000000103027824 */ /* 0x000fe200010e0604 */
[----:B-1----:R-:W1:Y:S01]  /*50c90*/  S2R R12, SR_TID.X ;  /* 0x00000000000c7919 */ /* 0x002e620000002100 */
[----:B------:R-:W-:-:S03]  /*50ca0*/  IADD3.X R3, PT, PT, R7, UR72, RZ, P1, !PT ;  /* 0x0000004807037c10 */ /* 0x000fc60008ffe4ff */
[----:B------:R-:W-:Y:S04]  /*50cb0*/  STL [R1+0x4548], R2 ;  /* 0x0045480201007387 */ /* 0x000fe80000100800 */
[----:B------:R4:W-:Y:S01]  /*50cc0*/  STL [R1+0x3cf8], R3 ;  /* 0x003cf80301007387 */ /* 0x0009e20000100800 */
[----:B------:R-:W-:-:S05]  /*50cd0*/  IADD3.X R4, PT, PT, R6, UR72, RZ, P0, !PT ;  /* 0x0000004806047c10 */ /* 0x000fca00087fe4ff */
[----:B------:R-:W-:Y:S01]  /*50ce0*/  STL [R1+0x3cfc], R4 ;  /* 0x003cfc0401007387 */ /* 0x000fe20000100800 */
[----:B----4-:R-:W-:Y:S02]  /*50cf0*/  IADD3.X R3, PT, PT, R29, UR72, RZ, P4, !PT ;  /* 0x000000481d037c10 */ /* 0x010fe4000a7fe4ff */
[----:B------:R-:W-:-:S05]  /*50d00*/  IADD3.X R2, PT, PT, R5, UR72, RZ, P5, !PT ;  /* 0x0000004805027c10 */ /* 0x000fca000affe4ff */
[----:B------:R3:W-:Y:S04]  /*50d10*/  STL [R1+0x3d00], R2 ;  /* 0x003d000201007387 */ /* 0x0007e80000100800 */
[----:B------:R4:W-:Y:S01]  /*50d20*/  STL [R1+0x3d04], R3 ;  /* 0x003d040301007387 */ /* 0x0009e20000100800 */
[----:B------:R-:W-:Y:S02]  /*50d30*/  USHF.R.S32.HI UR72, URZ, 0x1f, UR10 ;  /* 0x0000001fff487899 */ /* 0x000fe4000801140a */
[----:B---3--:R-:W-:Y:S02]  /*50d40*/  IADD3 R2, P0, PT, R11, UR10, RZ ;  /* 0x0000000a0b027c10 */ /* 0x008fe4000ff1e0ff */
[----:B----4-:R-:W-:-:S03]  /*50d50*/  IADD3 R3, P1, PT, R10, UR10, RZ ;  /* 0x0000000a0a037c10 */ /* 0x010fc6000ff3e0ff */
[----:B------:R3:W-:Y:S04]  /*50d60*/  STL [R1+0x3d0c], R2 ;  /* 0x003d0c0201007387 */ /* 0x0007e80000100800 */
[----:B------:R4:W-:Y:S01]  /*50d70*/  STL [R1+0x3d14], R3 ;  /* 0x003d140301007387 */ /* 0x0009e20000100800 */
[----:B---3--:R-:W-:Y:S02]  /*50d80*/  IADD3 R2, P2, PT, R9, UR10, RZ ;  /* 0x0000000a09027c10 */ /* 0x008fe4000ff5e0ff */
[----:B----4-:R-:W-:Y:S01]  /*50d90*/  IADD3 R3, P3, PT, R8, UR10, RZ ;  /* 0x0000000a08037c10 */ /* 0x010fe2000ff7e0ff */
[----:B------:R-:W3:Y:S02]  /*50da0*/  LDCU UR10, c[0x0][0x3a8] ;  /* 0x00007500ff0a77ac */ /* 0x000ee40008000800 */
[----:B------:R-:W-:Y:S04]  /*50db0*/  STL [R1+0x3d1c], R2 ;  /* 0x003d1c0201007387 */ /* 0x000fe80000100800 */
[----:B------:R4:W-:Y:S01]  /*50dc0*/  STL [R1+0x3d24], R3 ;  /* 0x003d240301007387 */ /* 0x0009e20000100800 */
[----:B------:R-:W-:-:S02]  /*50dd0*/  IADD3.X R4, PT, PT, R5, UR72, RZ, P2, !PT ;  /* 0x0000004805047c10 */ /* 0x000fc400097fe4ff */
[----:B----4-:R-:W-:Y:S01]  /*50de0*/  IADD3.X R3, PT, PT, R7, UR72, RZ, P0, !PT ;  /* 0x0000004807037c10 */ /* 0x010fe200087fe4ff */
[----:B-1----:R-:W-:Y:S01]  /*50df0*/  IMAD.SHL.U32 R2, R12, 0x20, RZ ;  /* 0x000000200c027824 */ /* 0x002fe200078e00ff */
[----:B------:R-:W-:-:S03]  /*50e00*/  IADD3.X R12, PT, PT, R6, UR72, RZ, P1, !PT ;  /* 0x00000048060c7c10 */ /* 0x000fc60008ffe4ff */
[----:B------:R1:W-:Y:S04]  /*50e10*/  STL [R1+0x3d08], R3 ;  /* 0x003d080301007387 */ /* 0x0003e80000100800 */
[----:B------:R4:W-:Y:S04]  /*50e20*/  STL [R1+0x3d10], R12 ;  /* 0x003d100c01007387 */ /* 0x0009e80000100800 */
[----:B------:R5:W-:Y:S01]  /*50e30*/  STL [R1+0x3d18], R4 ;  /* 0x003d180401007387 */ /* 0x000be20000100800 */
[----:B-1----:R-:W-:Y:S02]  /*50e40*/  IADD3.X R3, PT, PT, R29, UR72, RZ, P3, !PT ;  /* 0x000000481d037c10 */ /* 0x002fe40009ffe4ff */
[----:B----4-:R-:W-:-:S02]  /*50e50*/  IADD3 R12, P1, PT, R10, UR11, RZ ;  /* 0x0000000b0a0c7c10 */ /* 0x010fc4000ff3e0ff */
[----:B-----5:R-:W-:Y:S01]  /*50e60*/  IADD3 R4, P0, PT, R11, UR11, RZ ;  /* 0x0000000b0b047c10 */ /* 0x020fe2000ff1e0ff */
[----:B------:R-:W-:Y:S01]  /*50e70*/  USHF.R.S32.HI UR72, URZ, 0x1f, UR11 ;  /* 0x0000001fff487899 */ /* 0x000fe2000801140b */
[----:B------:R1:W-:Y:S04]  /*50e80*/  STL [R1+0x3d20], R3 ;  /* 0x003d200301007387 */ /* 0x0003e80000100800 */
[----:B------:R4:W-:Y:S04]  /*50e90*/  STL [R1+0x3d2c], R4 ;  /* 0x003d2c0401007387 */ /* 0x0009e80000100800 */
[----:B------:R5:W-:Y:S01]  /*50ea0*/  STL [R1+0x3d34], R12 ;  /* 0x003d340c01007387 */ /* 0x000be20000100800 */
[----:B-1----:R-:W-:-:S02]  /*50eb0*/  IADD3 R3, P2, PT, R9, UR11, RZ ;  /* 0x0000000b09037c10 */ /* 0x002fc4000ff5e0ff */
[----:B----4-:R-:W-:Y:S02]  /*50ec0*/  IADD3 R4, P3, PT, R8, UR11, RZ ;  /* 0x0000000b08047c10 */ /* 0x010fe4000ff7e0ff */
[----:B-----5:R-:W-:Y:S01]  /*50ed0*/  IADD3.X R12, PT, PT, R6, UR72, RZ, P1, !PT ;  /* 0x00000048060c7c10 */ /* 0x020fe20008ffe4ff */
[----:B------:R-:W1:Y:S01]  /*50ee0*/  LDCU UR11, c[0x0][0x3a8] ;  /* 0x00007500ff0b77ac */ /* 0x000e620008000800 */
[----:B------:R4:W-:Y:S04]  /*50ef0*/  STL [R1+0x3d3c], R3 ;  /* 0x003d3c0301007387 */ /* 0x0009e80000100800 */
[----:B------:R5:W-:Y:S01]  /*50f00*/  STL [R1+0x3d44], R4 ;  /* 0x003d440401007387 */ /* 0x000be20000100800 */
[----:B----4-:R-:W-:Y:S02]  /*50f10*/  IADD3.X R3, PT, PT, R7, UR72, RZ, P0, !PT ;  /* 0x0000004807037c10 */ /* 0x010fe400087fe4ff */
[----:B-----5:R-:W-:-:S03]  /*50f20*/  IADD3.X R4, PT, PT, R5, UR72, RZ, P2, !PT ;  /* 0x0000004805047c10 */ /* 0x020fc600097fe4ff */
[----:B------:R4:W-:Y:S04]  /*50f30*/  STL [R1+0x3d28], R3 ;  /* 0x003d280301007387 */ /* 0x0009e80000100800 */
[----:B------:R-:W-:Y:S04]  /*50f40*/  STL [R1+0x3d30], R12 ;  /* 0x003d300c01007387 */ /* 0x000fe80000100800 */
[----:B------:R-:W-:Y:S01]  /*50f50*/  STL [R1+0x3d38], R4 ;  /* 0x003d380401007387 */ /* 0x000fe20000100800 */
[----:B----4-:R-:W-:-:S05]  /*50f60*/  IADD3.X R3, PT, PT, R29, UR72, RZ, P3, !PT ;  /* 0x000000481d037c10 */ /* 0x010fca0009ffe4ff */
[----:B------:R4:W-:Y:S04]  /*50f70*/  STL [R1+0x3d40], R3 ;  /* 0x003d400301007387 */ /* 0x0009e80000100800 */
[----:B------:R-:W-:Y:S04]  /*50f80*/  STL [R1+0x3ab4], RZ ;  /* 0x003ab4ff01007387 */ /* 0x000fe80000100800 */
        /* <DEDUP_REMOVED lines=1991> */
[----:B------:R-:W-:Y:S01]  /*58c00*/  STL [R1+0xf9c], RZ ;  /* 0x000f9cff01007387 */ /* 0x000fe20000100800 */
[----:B----4-:R-:W-:-:S03]  /*58c10*/  IADD3 R3, P2, PT, R11, UR12, RZ ;  /* 0x0000000c0b037c10 */ /* 0x010fc6000ff5e0ff */
[----:B------:R-:W-:Y:S04]  /*58c20*/  STL [R1+0xf80], RZ ;  /* 0x000f80ff01007387 */ /* 0x000fe80000100800 */
[----:B------:R-:W-:Y:S04]  /*58c30*/  STL [R1+0xf84], RZ ;  /* 0x000f84ff01007387 */ /* 0x000fe80000100800 */
[----:B------:R-:W-:Y:S04]  /*58c40*/  STL [R1+0xf88], RZ ;  /* 0x000f88ff01007387 */ /* 0x000fe80000100800 */
[----:B------:R-:W-:Y:S01]  /*58c50*/  STL [R1+0xf8c], RZ ;  /* 0x000f8cff01007387 */ /* 0x000fe20000100800 */
[----:B------:R-:W-:-:S02]  /*58c60*/  IADD3 R12, P3, PT, R10, UR12, RZ ;  /* 0x0000000c0a0c7c10 */ /* 0x000fc4000ff7e0ff */
[----:B------:R-:W-:Y:S01]  /*58c70*/  IADD3 R4, P0, PT, R9, UR12, RZ ;  /* 0x0000000c09047c10 */ /* 0x000fe2000ff1e0ff */
[----:B------:R4:W-:Y:S04]  /*58c80*/  STL [R1+0x3d4c], R3 ;  /* 0x003d4c0301007387 */ /* 0x0009e80000100800 */
[----:B------:R5:W-:Y:S04]  /*58c90*/  STL [R1+0x3d54], R12 ;  /* 0x003d540c01007387 */ /* 0x000be80000100800 */
[----:B------:R0:W-:Y:S01]  /*58ca0*/  STL [R1+0x3d5c], R4 ;  /* 0x003d5c0401007387 */ /* 0x0001e20000100800 */
[----:B----4-:R-:W-:-:S05]  /*58cb0*/  IADD3 R3, P1, PT, R8, UR12, RZ ;  /* 0x0000000c08037c10 */ /* 0x010fca000ff3e0ff */
[----:B------:R4:W-:Y:S04]  /*58cc0*/  STL [R1+0x3d64], R3 ;  /* 0x003d640301007387 */ /* 0x0009e80000100800 */
[----:B------:R-:W-:Y:S01]  /*58cd0*/  STL [R1+0xf50], RZ ;  /* 0x000f50ff01007387 */ /* 0x000fe20000100800 */
[----:B------:R-:W-:Y:S02]  /*58ce0*/  USHF.R.S32.HI UR72, URZ, 0x1f, UR6 ;  /* 0x0000001fff487899 */ /* 0x000fe40008011406 */
[----:B------:R-:W-:Y:S02]  /*58cf0*/  UIMAD UR75, UR75, 0x3f, URZ ;  /* 0x0000003f4b4b78a4 */ /* 0x000fe4000f8e02ff */
[----:B------:R-:W-:Y:S02]  /*58d00*/  UIMAD UR13, UR13, 0x3e, URZ ;  /* 0x0000003e0d0d78a4 */ /* 0x000fe4000f8e02ff */
[----:B------:R-:W-:-:S02]  /*58d10*/  UIMAD UR14, UR14, 0x3d, URZ ;  /* 0x0000003d0e0e78a4 */ /* 0x000fc4000f8e02ff */
[----:B------:R-:W-:Y:S02]  /*58d20*/  UIMAD UR15, UR15, 0x3c, URZ ;  /* 0x0000003c0f0f78a4 */ /* 0x000fe4000f8e02ff */
[----:B------:R-:W-:Y:S02]  /*58d30*/  UIMAD UR16, UR16, 0x3b, URZ ;  /* 0x0000003b101078a4 */ /* 0x000fe4000f8e02ff */
[----:B------:R-:W-:Y:S02]  /*58d40*/  UIMAD UR17, UR17, 0x3a, URZ ;  /* 0x0000003a111178a4 */ /* 0x000fe4000f8e02ff */
        /* <DEDUP_REMOVED lines=25> */
[----:B------:R-:W-:Y:S02]  /*58ee0*/  USHF.L.U32 UR47, UR47, 0x5, URZ ;  /* 0x000000052f2f7899 */ /* 0x000fe400080006ff */
        /* <DEDUP_REMOVED lines=15> */
[----:B------:R-:W-:Y:S02]  /*58fe0*/  USHF.L.U32 UR59, UR59, 0x4, URZ ;  /* 0x000000043b3b7899 */ /* 0x000fe400080006ff */
        /* <DEDUP_REMOVED lines=11> */
[----:B------:R-:W-:Y:S02]  /*590a0*/  USHF.L.U32 UR71, UR71, 0x2, URZ ;  /* 0x0000000247477899 */ /* 0x000fe400080006ff */
[----:B------:R-:W-:Y:S02]  /*590b0*/  UIMAD UR77, UR77, 0x3, URZ ;  /* 0x000000034d4d78a4 */ /* 0x000fe4000f8e02ff */
[----:B------:R-:W-:Y:S02]  /*590c0*/  USHF.L.U32 UR76, UR76, 0x1, URZ ;  /* 0x000000014c4c7899 */ /* 0x000fe400080006ff */
[----:B------:R-:W-:-:S02]  /*590d0*/  USHF.R.S32.HI UR73, URZ, 0x1f, UR73 ;  /* 0x0000001fff497899 */ /* 0x000fc40008011449 */
[----:B------:R-:W-:Y:S02]  /*590e0*/  USHF.R.S32.HI UR12, URZ, 0x1f, UR12 ;  /* 0x0000001fff0c7899 */ /* 0x000fe4000801140c */
[----:B-1----:R-:W-:Y:S01]  /*590f0*/  USHF.L.U32 UR11, UR11, 0x7, URZ ;  /* 0x000000070b0b7899 */ /* 0x002fe200080006ff */
[----:B-----5:R-:W-:Y:S01]  /*59100*/  IADD3 R12, P4, PT, R11, UR75, RZ ;  /* 0x0000004b0b0c7c10 */ /* 0x020fe2000ff9e0ff */
[----:B------:R-:W-:Y:S01]  /*59110*/  ULEA.HI UR72, UR72, UR6, URZ, 0x7 ;  /* 0x0000000648487291 */ /* 0x000fe2000f8f38ff */
[----:B0-----:R-:W-:Y:S01]  /*59120*/  IADD3 R4, P5, PT, R10, UR75, RZ ;  /* 0x0000004b0a047c10 */ /* 0x001fe2000ffbe0ff */
[----:B------:R-:W-:Y:S01]  /*59130*/  USHF.R.S32.HI UR6, URZ, 0x1f, UR13 ;  /* 0x0000001fff067899 */ /* 0x000fe2000801140d */
[----:B----4-:R-:W-:Y:S01]  /*59140*/  IADD3.X R3, PT, PT, R7, UR12, RZ, P2, !PT ;  /* 0x0000000c07037c10 */ /* 0x010fe200097fe4ff */
[----:B------:R0:W-:Y:S01]  /*59150*/  STL [R1+0x3d6c], R12 ;  /* 0x003d6c0c01007387 */ /* 0x0001e20000100800 */
[----:B------:R-:W-:Y:S01]  /*59160*/  LOP3.LUT R2, R2, 0x400, RZ, 0xc0, !PT ;  /* 0x0000040002027812 */ /* 0x000fe200078ec0ff */
[----:B------:R-:W-:-:S02]  /*59170*/  USHF.R.S32.HI UR72, URZ, 0x7, UR72 ;  /* 0x00000007ff487899 */ /* 0x000fc40008011448 */
[----:B------:R1:W-:Y:S04]  /*59180*/  STL [R1+0x3d74], R4 ;  /* 0x003d740401007387 */ /* 0x0003e80000100800 */
[----:B------:R4:W-:Y:S01]  /*59190*/  STL [R1+0x3d48], R3 ;  /* 0x003d480301007387 */ /* 0x0009e20000100800 */
[----:B0-----:R-:W-:Y:S02]  /*591a0*/  IADD3 R12, P2, PT, R9, UR75, RZ ;  /* 0x0000004b090c7c10 */ /* 0x001fe4000ff5e0ff */
[----:B-1----:R-:W-:-:S03]  /*591b0*/  IADD3.X R4, PT, PT, R6, UR12, RZ, P3, !PT ;  /* 0x0000000c06047c10 */ /* 0x002fc60009ffe4ff */
[----:B------:R-:W-:Y:S01]  /*591c0*/  STL [R1+0x3d7c], R12 ;  /* 0x003d7c0c01007387 */ /* 0x000fe20000100800 */
[----:B----4-:R-:W-:-:S03]  /*591d0*/  IADD3 R3, P3, PT, R8, UR75, RZ ;  /* 0x0000004b08037c10 */ /* 0x010fc6000ff7e0ff */
[----:B------:R0:W-:Y:S01]  /*591e0*/  STL [R1+0x3d50], R4 ;  /* 0x003d500401007387 */ /* 0x0001e20000100800 */
[----:B------:R-:W-:-:S03]  /*591f0*/  USHF.R.S32.HI UR75, URZ, 0x1f, UR75 ;  /* 0x0000001fff4b7899 */ /* 0x000fc6000801144b */
[----:B------:R1:W-:Y:S01]  /*59200*/  STL [R1+0x3d84], R3 ;  /* 0x003d840301007387 */ /* 0x0003e20000100800 */
[----:B0-----:R-:W-:Y:S02]  /*59210*/  IADD3.X R4, PT, PT, R5, UR12, RZ, P0, !PT ;  /* 0x0000000c05047c10 */ /* 0x001fe400087fe4ff */
[----:B------:R-:W-:Y:S02]  /*59220*/  IADD3 R12, P0, PT, R11, UR13, RZ ;  /* 0x0000000d0b0c7c10 */ /* 0x000fe4000ff1e0ff */
[----:B-1----:R-:W-:Y:S01]  /*59230*/  IADD3.X R3, PT, PT, R29, UR12, RZ, P1, !PT ;  /* 0x0000000c1d037c10 */ /* 0x002fe20008ffe4ff */
[----:B------:R0:W-:Y:S01]  /*59240*/  STL [R1+0x3d58], R4 ;  /* 0x003d580401007387 */ /* 0x0001e20000100800 */
[----:B------:R-:W-:-:S03]  /*59250*/  USHF.R.S32.HI UR12, URZ, 0x1f, UR14 ;  /* 0x0000001fff0c7899 */ /* 0x000fc6000801140e */
[----:B------:R1:W-:Y:S04]  /*59260*/  STL [R1+0x3d60], R3 ;  /* 0x003d600301007387 */ /* 0x0003e80000100800 */
[----:B------:R4:W-:Y:S01]  /*59270*/  STL [R1+0x3d8c], R12 ;  /* 0x003d8c0c01007387 */ /* 0x0009e20000100800 */
[----:B0-----:R-:W-:Y:S02]  /*59280*/  IADD3 R4, P1, PT, R10, UR13, RZ ;  /* 0x0000000d0a047c10 */ /* 0x001fe4000ff3e0ff */
[----:B-1----:R-:W-:-:S03]  /*59290*/  IADD3.X R3, PT, PT, R7, UR75, RZ, P4, !PT ;  /* 0x0000004b07037c10 */ /* 0x002fc6000a7fe4ff */
[----:B------:R0:W-:Y:S01]  /*592a0*/  STL [R1+0x3d94], R4 ;  /* 0x003d940401007387 */ /* 0x0001e20000100800 */
[----:B----4-:R-:W-:-:S03]  /*592b0*/  IADD3 R12, P4, PT, R9, UR13, RZ ;  /* 0x0000000d090c7c10 */ /* 0x010fc6000ff9e0ff */
[----:B------:R1:W-:Y:S04]  /*592c0*/  STL [R1+0x3d68], R3 ;  /* 0x003d680301007387 */ /* 0x0003e80000100800 */
[----:B------:R-:W-:Y:S01]  /*592d0*/  STL [R1+0x3d9c], R12 ;  /* 0x003d9c0c01007387 */ /* 0x000fe20000100800 */
[----:B0-----:R-:W-:Y:S02]  /*592e0*/  IADD3.X R4, PT, PT, R6, UR75, RZ, P5, !PT ;  /* 0x0000004b06047c10 */ /* 0x001fe4000affe4ff */
[----:B-1----:R-:W-:-:S03]  /*592f0*/  IADD3 R3, P5, PT, R8, UR13, RZ ;  /* 0x0000000d08037c10 */ /* 0x002fc6000ffbe0ff */
        /* <DEDUP_REMOVED lines=490> */
[----:B-1----:R-:W-:-:S03]  /*5b1a0*/  IADD3.X R3, PT, PT, R29, UR18, RZ, P3, !PT ;  /* 0x000000121d037c10 */ /* 0x002fc60009ffe4ff */
[----:B------:R0:W-:Y:S01]  /*5b1b0*/  STL [R1+0x40d8], R4 ;  /* 0x0040d80401007387 */ /* 0x0001e20000100800 */
[----:B------:R-:W-:Y:S01]  /*5b1c0*/  IADD3 R12, P3, PT, R11, UR45, RZ ;  /* 0x0000002d0b0c7c10 */ /* 0x000fe2000ff7e0ff */
[----:B------:R-:W-:Y:S02]  /*5b1d0*/  USHF.R.S32.HI UR18, URZ, 0x1f, UR69 ;  /* 0x0000001fff127899 */ /* 0x000fe40008011445 */
        /* <DEDUP_REMOVED lines=33> */
[----:B------:R-:W-:Y:S01]  /*5b3f0*/  STL [R1+0x4118], R4 ;  /* 0x0041180401007387 */ /* 0x000fe20000100800 */
[----:B------:R-:W-:-:S03]  /*5b400*/  USHF.R.S32.HI UR6, URZ, 0x1f, UR11 ;  /* 0x0000001fff067899 */ /* 0x000fc6000801140b */
[----:B------:R-:W-:Y:S04]  /*5b410*/  STL [R1+0x4120], R3 ;  /* 0x0041200301007387 */ /* 0x000fe80000100800 */
[----:B------:R0:W-:Y:S04]  /*5b420*/  STL [R1+0x73d8], R2 ;  /* 0x0073d80201007387 */ /* 0x0001e80000100800 */
[----:B------:R-:W0:Y:S02]  /*5b430*/  LDL.LU R12, [R1+0xfa4] ;  /* 0x000fa400010c7983 */ /* 0x000e240000300800 */
[----:B0-----:R-:W-:-:S05]  /*5b440*/  LOP3.LUT R2, R12, R2, RZ, 0xfc, !PT ;  /* 0x000000020c027212 */ /* 0x001fca00078efcff */
[----:B------:R0:W-:Y:S04]  /*5b450*/  STL [R1+0x37a0], R2 ;  /* 0x0037a00201007387 */ /* 0x0001e80000100800 */
[----:B------:R-:W-:Y:S01]  /*5b460*/  STL [R1+0xf54], RZ ;  /* 0x000f54ff01007387 */ /* 0x000fe20000100800 */
[C---:B--2---:R-:W-:Y:S02]  /*5b470*/  LOP3.LUT R4, R0.reuse, 0x20, RZ, 0x3c, !PT ;  /* 0x0000002000047812 */ /* 0x044fe400078e3cff */
[----:B------:R-:W-:Y:S01]  /*5b480*/  LOP3.LUT R3, R0, 0x40, RZ, 0x3c, !PT ;  /* 0x0000004000037812 */ /* 0x000fe200078e3cff */
[----:B------:R-:W-:Y:S01]  /*5b490*/  STL [R1+0xf58], RZ ;  /* 0x000f58ff01007387 */ /* 0x000fe20000100800 */
[----:B------:R-:W-:Y:S02]  /*5b4a0*/  LOP3.LUT R4, R2, 0x40, RZ, 0x3c, !PT ;  /* 0x0000004002047812 */ /* 0x000fe400078e3cff */
[----:B------:R-:W-:Y:S01]  /*5b4b0*/  IADD3 R3, P1, PT, R11, UR47, RZ ;  /* 0x0000002f0b037c10 */ /* 0x000fe2000ff3e0ff */
[----:B------:R-:W-:Y:S01]  /*5b4c0*/  STL [R1+0xf5c], RZ ;  /* 0x000f5cff01007387 */ /* 0x000fe20000100800 */
[----:B0-----:R-:W-:-:S02]  /*5b4d0*/  IADD3 R2, P0, PT, R10, UR47, RZ ;  /* 0x0000002f0a027c10 */ /* 0x001fc4000ff1e0ff */
[----:B------:R-:W-:Y:S01]  /*5b4e0*/  LOP3.LUT R12, R0, 0x60, RZ, 0x3c, !PT ;  /* 0x00000060000c7812 */ /* 0x000fe200078e3cff */
        /* <DEDUP_REMOVED lines=48> */
[----:B------:R0:W-:Y:S04]  /*5b7f0*/  STL [R1+0x37a4], R4 ;  /* 0x0037a40401007387 */ /* 0x0001e80000100800 */
[----:B------:R1:W-:Y:S04]  /*5b800*/  STL [R1+0x414c], R3 ;  /* 0x00414c0301007387 */ /* 0x0003e80000100800 */
[----:B------:R2:W-:Y:S01]  /*5b810*/  STL [R1+0x4154], R2 ;  /* 0x0041540201007387 */ /* 0x0005e20000100800 */
[----:B0-----:R-:W-:-:S02]  /*5b820*/  IADD3.X R4, PT, PT, R7, UR31, RZ, P5, !PT ;  /* 0x0000001f07047c10 */ /* 0x001fc4000affe4ff */
[----:B-1----:R-:W-:-:S03]  /*5b830*/  IADD3 R3, P5, PT, R9, UR47, RZ ;  /* 0x0000002f09037c10 */ /* 0x002fc6000ffbe0ff */
[----:B------:R0:W-:Y:S01]  /*5b840*/  STL [R1+0x4128], R4 ;  /* 0x0041280401007387 */ /* 0x0001e20000100800 */
[----:B--2---:R-:W-:-:S03]  /*5b850*/  IADD3.X R2, PT, PT, R6, UR31, RZ, P4, !PT ;  /* 0x0000001f06027c10 */ /* 0x004fc6000a7fe4ff */
[----:B------:R1:W-:Y:S04]  /*5b860*/  STL [R1+0x415c], R3 ;  /* 0x00415c0301007387 */ /* 0x0003e80000100800 */
[----:B------:R2:W-:Y:S01]  /*5b870*/  STL [R1+0x4130], R2 ;  /* 0x0041300201007387 */ /* 0x0005e20000100800 */
[----:B0-----:R-:W-:Y:S02]  /*5b880*/  IADD3 R4, P4, PT, R8, UR47, RZ ;  /* 0x0000002f08047c10 */ /* 0x001fe4000ff9e0ff */
[----:B-1----:R-:W-:-:S03]  /*5b890*/  IADD3.X R3, PT, PT, R5, UR31, RZ, P3, !PT ;  /* 0x0000001f05037c10 */ /* 0x002fc60009ffe4ff */
[----:B------:R0:W-:Y:S01]  /*5b8a0*/  STL [R1+0x4164], R4 ;  /* 0x0041640401007387 */ /* 0x0001e20000100800 */
[----:B--2---:R-:W-:-:S03]  /*5b8b0*/  IADD3 R2, P3, PT, R11, UR48, RZ ;  /* 0x000000300b027c10 */ /* 0x004fc6000ff7e0ff */
[----:B------:R1:W-:Y:S04]  /*5b8c0*/  STL [R1+0x4138], R3 ;  /* 0x0041380301007387 */ /* 0x0003e80000100800 */
[----:B------:R2:W-:Y:S01]  /*5b8d0*/  STL [R1+0x416c], R2 ;  /* 0x00416c0201007387 */ /* 0x0005e20000100800 */
[----:B0-----:R-:W-:Y:S02]  /*5b8e0*/  IADD3.X R4, PT, PT, R29, UR31, RZ, P2, !PT ;  /* 0x0000001f1d047c10 */ /* 0x001fe400097fe4ff */
        /* <DEDUP_REMOVED lines=488> */
[----:B---3--:R-:W-:-:S03]  /*5d770*/  IADD3 R2, P0, PT, R8, UR10, RZ ;  /* 0x0000000a08027c10 */ /* 0x008fc6000ff1e0ff */
[----:B------:R1:W-:Y:S04]  /*5d780*/  STL [R1+0x4510], R3 ;  /* 0x0045100301007387 */ /* 0x0003e80000100800 */
[----:B------:R2:W-:Y:S01]  /*5d790*/  STL [R1+0x4544], R2 ;  /* 0x0045440201007387 */ /* 0x0005e20000100800 */
[----:B0-----:R-:W-:Y:S02]  /*5d7a0*/  IADD3.X R4, PT, PT, R5, UR75, RZ, P5, !PT ;  /* 0x0000004b05047c10 */ /* 0x001fe4000affe4ff */
[----:B-1----:R-:W-:-:S03]  /*5d7b0*/  IADD3.X R3, PT, PT, R29, UR75, RZ, P4, !PT ;  /* 0x0000004b1d037c10 */ /* 0x002fc6000a7fe4ff */
[----:B------:R0:W-:Y:S01]  /*5d7c0*/  STL [R1+0x4518], R4 ;  /* 0x0045180401007387 */ /* 0x0001e20000100800 */
[----:B--2---:R-:W-:-:S03]  /*5d7d0*/  IADD3.X R2, PT, PT, R7, UR73, RZ, P3, !PT ;  /* 0x0000004907027c10 */ /* 0x004fc60009ffe4ff */
[----:B------:R1:W-:Y:S04]  /*5d7e0*/  STL [R1+0x4520], R3 ;  /* 0x0045200301007387 */ /* 0x0003e80000100800 */
[----:B------:R2:W-:Y:S01]  /*5d7f0*/  STL [R1+0x4528], R2 ;  /* 0x0045280201007387 */ /* 0x0005e20000100800 */
[----:B0-----:R-:W-:Y:S02]  /*5d800*/  IADD3.X R4, PT, PT, R6, UR73, RZ, P2, !PT ;  /* 0x0000004906047c10 */ /* 0x001fe400097fe4ff */
[----:B-1----:R-:W-:-:S03]  /*5d810*/  IADD3.X R3, PT, PT, R5, UR73, RZ, P1, !PT ;  /* 0x0000004905037c10 */ /* 0x002fc60008ffe4ff */
[----:B------:R0:W-:Y:S01]  /*5d820*/  STL [R1+0x4530], R4 ;  /* 0x0045300401007387 */ /* 0x0001e20000100800 */
[----:B--2---:R-:W-:-:S05]  /*5d830*/  IADD3.X R2, PT, PT, R29, UR73, RZ, P0, !PT ;  /* 0x000000491d027c10 */ /* 0x004fca00087fe4ff */
[----:B------:R0:W-:Y:S04]  /*5d840*/  STL [R1+0x4540], R2 ;  /* 0x0045400201007387 */ /* 0x0001e80000100800 */
[----:B------:R0:W-:Y:S02]  /*5d850*/  STL [R1+0x4538], R3 ;  /* 0x0045380301007387 */ /* 0x0001e40000100800 */
.L_x_2:
[----:B------:R-:W2:Y:S01]  /*5d860*/  LDL R5, [R1+0x39d4] ;  /* 0x0039d40001057983 */ /* 0x000ea20000100800 */
[----:B0-----:R-:W0:Y:S03]  /*5d870*/  LDC R2, c[0x0][0x3a0] ;  /* 0x0000e800ff027b82 */ /* 0x001e260000000800 */
[----:B--2---:R1:W-:Y:S04]  /*5d880*/  STL [R1+0x8c40], R5 ;  /* 0x008c400501007387 */ /* 0x0043e80000100800 */
[----:B------:R-:W2:Y:S04]  /*5d890*/  LDL R4, [R1+0x39d8] ;  /* 0x0039d80001047983 */ /* 0x000ea80000100800 */
[----:B-1----:R-:W0:Y:S04]  /*5d8a0*/  LDL R5, [R1+0x3ab4] ;  /* 0x003ab40001057983 */ /* 0x002e280000100800 */
        /* <DEDUP_REMOVED lines=486> */
[----:B-----5:R-:W-:Y:S04]  /*5f710*/  STL [R1+0x73fc], R0 ;  /* 0x0073fc0001007387 */ /* 0x020fe80000100800 */
        /* <DEDUP_REMOVED lines=495> */
[----:B------:R-:W-:Y:S01]  /*61610*/  STL [R1+0x8378], R0 ;  /* 0x0083780001007387 */ /* 0x000fe20000100800 */
[----:B0-----:R-:W-:-:S03]  /*61620*/  IMAD R2, R5, -0x80, R2 ;  /* 0xffffff8005027824 */ /* 0x001fc600078e0202 */
[----:B------:R-:W-:Y:S04]  /*61630*/  STL [R1+0x8380], R0 ;  /* 0x0083800001007387 */ /* 0x000fe80000100800 */
[----:B------:R-:W-:Y:S04]  /*61640*/  STL [R1+0x8388], R0 ;  /* 0x0083880001007387 */ /* 0x000fe80000100800 */
[----:B------:R-:W-:Y:S04]  /*61650*/  STL [R1+0x8390], R0 ;  /* 0x0083900001007387 */ /* 0x000fe80000100800 */
[----:B------:R-:W-:Y:S04]  /*61660*/  STL [R1+0x8398], R0 ;  /* 0x0083980001007387 */ /* 0x000fe80000100800 */
[----:B------:R-:W2:Y:S01]  /*61670*/  LDL.LU R5, [R1+0x8c40] ;  /* 0x008c400001057983 */ /* 0x000ea20000300800 */
[----:B------:R-:W-:-:S02]  /*61680*/  ISETP.GT.AND P0, PT, R2, RZ, PT ;  /* 0x000000ff0200720c */ /* 0x000fc40003f04270 */
[----:B-1----:R-:W-:-:S11]  /*61690*/  PRMT R28, RZ, 0x7610, R28 ;  /* 0x00007610ff1c7816 */ /* 0x002fd6000000001c */
[----:B--2---:R-:W2:Y:S04]  /*616a0*/  @P0 LDG.E.U8 R28, desc[UR4][R4.64] ;  /* 0x00000004041c0981 */ /* 0x004ea8000c1e1100 */
[----:B--2---:R0:W-:Y:S04]  /*616b0*/  STL [R1+0x7e8], R28 ;  /* 0x0007e81c01007387 */ /* 0x0041e80000100800 */
[----:B0-----:R-:W2:Y:S04]  /*616c0*/  LDL.LU R28, [R1+0x8c3c] ;  /* 0x008c3c00011c7983 */ /* 0x001ea80000300800 */
[----:B------:R-:W3:Y:S04]  /*616d0*/  LDL R4, [R1+0x39d0] ;  /* 0x0039d00001047983 */ /* 0x000ee80000100800 */
[----:B------:R-:W3:Y:S01]  /*616e0*/  LDL R5, [R1+0x39dc] ;  /* 0x0039dc0001057983 */ /* 0x000ee20000100800 */
[----:B------:R-:W-:-:S02]  /*616f0*/  PRMT R29, RZ, 0x7610, R29 ;  /* 0x00007610ff1d7816 */ /* 0x000fc4000000001d */
[----:B---3--:R-:W-:-:S04]  /*61700*/  @P0 LOP3.LUT R5, R5, R4, RZ, 0x3c, !PT ;  /* 0x0000000405050212 */ /* 0x008fc800078e3cff */
[----:B------:R-:W-:-:S04]  /*61710*/  @P0 LOP3.LUT R4, R5, R4, RZ, 0x3c, !PT ;  /* 0x0000000405040212 */ /* 0x000fc800078e3cff */
[----:B------:R-:W-:-:S05]  /*61720*/  @P0 LOP3.LUT R5, R5, R4, RZ, 0x3c, !PT ;  /* 0x0000000405050212 */ /* 0x000fca00078e3cff */
[----:B------:R-:W3:Y:S04]  /*61730*/  @P0 LDG.E.U8 R29, desc[UR4][R4.64] ;  /* 0x00000004041d0981 */ /* 0x000ee8000c1e1100 */
[----:B---3--:R0:W-:Y:S04]  /*61740*/  STL [R1+0x7e4], R29 ;  /* 0x0007e41d01007387 */ /* 0x0081e80000100800 */
[----:B0-----:R-:W3:Y:S04]  /*61750*/  LDL.LU R29, [R1+0x8c38] ;  /* 0x008c3800011d7983 */ /* 0x001ee80000300800 */
[----:B------:R-:W4:Y:S04]  /*61760*/  LDL R4, [R1+0x37cc] ;  /* 0x0037cc0001047983 */ /* 0x000f280000100800 */
[----:B------:R-:W4:Y:S01]  /*61770*/  LDL R5, [R1+0x39e0] ;  /* 0x0039e00001057983 */ /* 0x000f220000100800 */
[----:B--2---:R-:W-:-:S02]  /*61780*/  PRMT R28, RZ, 0x7610, R28 ;  /* 0x00007610ff1c7816 */ /* 0x004fc4000000001c */
[----:B----4-:R-:W-:-:S04]  /*61790*/  @P0 LOP3.LUT R5, R5, R4, RZ, 0x3c, !PT ;  /* 0x0000000405050212 */ /* 0x010fc800078e3cff */
[----:B------:R-:W-:-:S04]  /*617a0*/  @P0 LOP3.LUT R4, R5, R4, RZ, 0x3c, !PT ;  /* 0x0000000405040212 */ /* 0x000fc800078e3cff */
[----:B------:R-:W-:-:S05]  /*617b0*/  @P0 LOP3.LUT R5, R5, R4, RZ, 0x3c, !PT ;  /* 0x0000000405050212 */ /* 0x000fca00078e3cff */
[----:B------:R-:W2:Y:S04]  /*617c0*/  @P0 LDG.E.U8 R28, desc[UR4][R4.64] ;  /* 0x00000004041c0981 */ /* 0x000ea8000c1e1100 */
[----:B--2---:R0:W-:Y:S04]  /*617d0*/  STL [R1+0x7e0], R28 ;  /* 0x0007e01c01007387 */ /* 0x0041e80000100800 */
[----:B0-----:R-:W2:Y:S04]  /*617e0*/  LDL.LU R28, [R1+0x8c34] ;  /* 0x008c3400011c7983 */ /* 0x001ea80000300800 */
[----:B------:R-:W4:Y:S04]  /*617f0*/  LDL R4, [R1+0x37c8] ;  /* 0x0037c80001047983 */ /* 0x000f280000100800 */
[----:B------:R-:W4:Y:S01]  /*61800*/  LDL R5, [R1+0x39e4] ;  /* 0x0039e40001057983 */ /* 0x000f220000100800 */
[----:B---3--:R-:W-:-:S02]  /*61810*/  PRMT R29, RZ, 0x7610, R29 ;  /* 0x00007610ff1d7816 */ /* 0x008fc4000000001d */
[----:B----4-:R-:W-:-:S04]  /*61820*/  @P0 LOP3.LUT R5, R5, R4, RZ, 0x3c, !PT ;  /* 0x0000000405050212 */ /* 0x010fc800078e3cff */
[----:B------:R-:W-:-:S04]  /*61830*/  @P0 LOP3.LUT R4, R5, R4, RZ, 0x3c, !PT ;  /* 0x0000000405040212 */ /* 0x000fc800078e3cff */
[----:B------:R-:W-:-:S05]  /*61840*/  @P0 LOP3.LUT R5, R5, R4, RZ, 0x3c, !PT ;  /* 0x0000000405050212 */ /* 0x000fca00078e3cff */
[----:B------:R-:W3:Y:S01]  /*61850*/  @P0 LDG.E.U8 R29, desc[UR4][R4.64] ;  /* 0x00000004041d0981 */ /* 0x000ee2000c1e1100 */
[----:B------:R-:W-:-:S03]  /*61860*/  ISETP.GT.AND P1, PT, R2, 0x1, PT ;  /* 0x000000010200780c */ /* 0x000fc60003f24270 */
        /* <DEDUP_REMOVED lines=3948> */
[----:B------:R-:W2:Y:S01]  /*70f30*/  @P1 LDG.E.U8 R28, desc[UR4][R4.64] ;  /* 0x00000004041c1981 */ /* 0x000ea2000c1e1100 */
[----:B------:R-:W-:-:S03]  /*70f40*/  ISETP.GT.AND P2, PT, R2, 0x70, PT ;  /* 0x000000700200780c */ /* 0x000fc60003f44270 */
        /* <DEDUP_REMOVED lines=299> */
[----:B------:R-:W-:-:S02]  /*72200*/  PRMT R27, RZ, 0x7610, R27 ;  /* 0x00007610ff1b7816 */ /* 0x000fc4000000001b */
[----:B----4-:R-:W-:-:S04]  /*72210*/  @P1 LOP3.LUT R5, R5, R4, RZ, 0x3c, !PT ;  /* 0x0000000405051212 */ /* 0x010fc800078e3cff */
[----:B------:R-:W-:-:S04]  /*72220*/  @P1 LOP3.LUT R4, R5, R4, RZ, 0x3c, !PT ;  /* 0x0000000405041212 */ /* 0x000fc800078e3cff */
[----:B------:R-:W-:-:S05]  /*72230*/  @P1 LOP3.LUT R5, R5, R4, RZ, 0x3c, !PT ;  /* 0x0000000405051212 */ /* 0x000fca00078e3cff */
[----:B------:R-:W4:Y:S01]  /*72240*/  @P1 LDG.E.U8 R27, desc[UR4][R4.64] ;  /* 0x00000004041b1981 */ /* 0x000f22000c1e1100 */
[----:B------:R-:W-:-:S03]  /*72250*/  ISETP.GT.AND P0, PT, R2, 0x72, PT ;  /* 0x000000720200780c */ /* 0x000fc60003f04270 */
[----:B----4-:R0:W-:Y:S04]  /*72260*/  STL [R1+0x5c], R27 ;  /* 0x00005c1b01007387 */ /* 0x0101e80000100800 */
[----:B0-----:R-:W4:Y:S04]  /*72270*/  LDL.LU R27, [R1+0x8500] ;  /* 0x00850000011b7983 */ /* 0x001f280000300800 */
[----:B------:R-:W2:Y:S04]  /*72280*/  LDL R4, [R1+0x6710] ;  /* 0x0067100001047983 */ /* 0x000ea80000100800 */
[----:B------:R-:W2:Y:S01]  /*72290*/  LDL R5, [R1+0x6714] ;  /* 0x0067140001057983 */ /* 0x000ea20000100800 */
[----:B------:R-:W-:-:S02]  /*722a0*/  PRMT R26, RZ, 0x7610, R26 ;  /* 0x00007610ff1a7816 */ /* 0x000fc4000000001a */
[----:B--2---:R-:W-:-:S04]  /*722b0*/  @P0 LOP3.LUT R5, R5, R4, RZ, 0x3c, !PT ;  /* 0x0000000405050212 */ /* 0x004fc800078e3cff */
[----:B------:R-:W-:-:S04]  /*722c0*/  @P0 LOP3.LUT R4, R5, R4, RZ, 0x3c, !PT ;  /* 0x0000000405040212 */ /* 0x000fc800078e3cff */
[----:B------:R-:W-:-:S05]  /*722d0*/  @P0 LOP3.LUT R5, R5, R4, RZ, 0x3c, !PT ;  /* 0x0000000405050212 */ /* 0x000fca00078e3cff */
[----:B------:R-:W2:Y:S04]  /*722e0*/  @P0 LDG.E.U8 R26, desc[UR4][R4.64] ;  /* 0x00000004041a0981 */ /* 0x000ea8000c1e1100 */
[----:B--2---:R0:W-:Y:S04]  /*722f0*/  STL [R1+0x58], R26 ;  /* 0x0000581a01007387 */ /* 0x0041e80000100800 */
[----:B0-----:R-:W2:Y:S04]  /*72300*/  LDL.LU R26, [R1+0x84fc] ;  /* 0x0084fc00011a7983 */ /* 0x001ea80000300800 */
        /* <DEDUP_REMOVED lines=24> */
[----:B------:R-:W2:Y:S01]  /*72490*/  @P0 LDG.E.U8 R23, desc[UR4][R4.64] ;  /* 0x0000000404170981 */ /* 0x000ea2000c1e1100 */
[----:B------:R-:W-:-:S03]  /*724a0*/  ISETP.GT.AND P1, PT, R2, 0x73, PT ;  /* 0x000000730200780c */ /* 0x000fc60003f24270 */
        /* <DEDUP_REMOVED lines=128> */
[----:B------:R0:W2:Y:S04]  /*72cb0*/  @P1 LDG.E.U8 R0, desc[UR4][R4.64] ;  /* 0x0000000404001981 */ /* 0x0000a8000c1e1100 */
[----:B------:R-:W0:Y:S04]  /*72cc0*/  LDL R4, [R1+0x66a0] ;  /* 0x0066a00001047983 */ /* 0x000e280000100800 */
[----:B------:R-:W0:Y:S01]  /*72cd0*/  LDL R5, [R1+0x66a4] ;  /* 0x0066a40001057983 */ /* 0x000e220000100800 */
[----:B------:R-:W-:Y:S02]  /*72ce0*/  PRMT R9, RZ, 0x7610, R9 ;  /* 0x00007610ff097816 */ /* 0x000fe40000000009 */
[----:B0-----:R-:W-:-:S04]  /*72cf0*/  @P1 LOP3.LUT R5, R5, R4, RZ, 0x3c, !PT ;  /* 0x0000000405051212 */ /* 0x001fc800078e3cff */
[----:B------:R-:W-:-:S04]  /*72d00*/  @P1 LOP3.LUT R4, R5, R4, RZ, 0x3c, !PT ;  /* 0x0000000405041212 */ /* 0x000fc800078e3cff */
[----:B------:R-:W-:-:S05]  /*72d10*/  @P1 LOP3.LUT R5, R5, R4, RZ, 0x3c, !PT ;  /* 0x0000000405051212 */ /* 0x000fca00078e3cff */
[----:B------:R-:W3:Y:S04]  /*72d20*/  @P1 LDG.E.U8 R9, desc[UR4][R4.64] ;  /* 0x0000000404091981 */ /* 0x000ee8000c1e1100 */
[----:B--2---:R0:W-:Y:S04]  /*72d30*/  STL [R1+0x14], R0 ;  /* 0x0000140001007387 */ /* 0x0041e80000100800 */
[----:B0-----:R-:W2:Y:S04]  /*72d40*/  LDL R0, [R1+0x667c] ;  /* 0x00667c0001007983 */ /* 0x001ea80000100800 */
[----:B---3--:R0:W-:Y:S04]  /*72d50*/  STL [R1+0x10], R9 ;  /* 0x0000100901007387 */ /* 0x0081e80000100800 */
[----:B0-----:R-:W3:Y:S04]  /*72d60*/  LDL.LU R9, [R1+0x84b8] ;  /* 0x0084b80001097983 */ /* 0x001ee80000300800 */
        /* <DEDUP_REMOVED lines=35> */
[----:B------:R-:W-:-:S03]  /*72fa0*/  PRMT R29, RZ, 0x7610, R29 ;  /* 0x00007610ff1d7816 */ /* 0x000fc6000000001d */
[----:B--2---:R0:W-:Y:S04]  /*72fb0*/  STL [R1], R3 ;  /* 0x0000000301007387 */ /* 0x0041e80000100800 */
[----:B0-----:R-:W2:Y:S04]  /*72fc0*/  LDL.LU R3, [R1+0x84a8] ;  /* 0x0084a80001037983 */ /* 0x001ea80000300800 */
[----:B------:R-:W2:Y:S01]  /*72fd0*/  LDL R5, [R1+0x6678] ;  /* 0x0066780001057983 */ /* 0x000ea20000100800 */
[----:B------:R-:W-:Y:S01]  /*72fe0*/  @P0 IMAD.MOV.U32 R4, RZ, RZ, R0 ;  /* 0x000000ffff040224 */ /* 0x000fe200078e0000 */
[----:B------:R-:W-:-:S02]  /*72ff0*/  ISETP.GT.AND P1, PT, R2, 0x77, PT ;  /* 0x000000770200780c */ /* 0x000fc40003f24270 */
[----:B------:R-:W-:Y:S01]  /*73000*/  PRMT R28, RZ, 0x7610, R28 ;  /* 0x00007610ff1c7816 */ /* 0x000fe2000000001c */
[----:B------:R-:W3:Y:S04]  /*73010*/  LDL R0, [R1+0x665c] ;  /* 0x00665c0001007983 */ /* 0x000ee80000100800 */
[----:B--2---:R0:W2:Y:S04]  /*73020*/  @P0 LDG.E.U8 R29, desc[UR4][R4.64] ;  /* 0x00000004041d0981 */ /* 0x0040a8000c1e1100 */
[----:B------:R-:W0:Y:S04]  /*73030*/  LDL R4, [R1+0x6670] ;  /* 0x0066700001047983 */ /* 0x000e280000100800 */
[----:B------:R-:W0:Y:S02]  /*73040*/  LDL R5, [R1+0x6674] ;  /* 0x0066740001057983 */ /* 0x000e240000100800 */
[----:B0-----:R-:W-:-:S04]  /*73050*/  @P1 LOP3.LUT R5, R5, R4, RZ, 0x3c, !PT ;  /* 0x0000000405051212 */ /* 0x001fc800078e3cff */
[----:B------:R-:W-:-:S04]  /*73060*/  @P1 LOP3.LUT R4, R5, R4, RZ, 0x3c, !PT ;  /* 0x0000000405041212 */ /* 0x000fc800078e3cff */
[----:B------:R-:W-:Y:S01]  /*73070*/  @P1 LOP3.LUT R5, R5, R4, RZ, 0x3c, !PT ;  /* 0x0000000405051212 */ /* 0x000fe200078e3cff */
[----:B--2---:R0:W-:Y:S04]  /*73080*/  STL [R1+0x8400], R29 ;  /* 0x0084001d01007387 */ /* 0x0041e80000100800 */
[----:B------:R-:W2:Y:S01]  /*73090*/  @P1 LDG.E.U8 R28, desc[UR4][R4.64] ;  /* 0x00000004041c1981 */ /* 0x000ea2000c1e1100 */
[----:B----4-:R-:W-:-:S03]  /*730a0*/  PRMT R27, RZ, 0x7610, R27 ;  /* 0x00007610ff1b7816 */ /* 0x010fc6000000001b */
[----:B0-----:R-:W4:Y:S04]  /*730b0*/  LDL R29, [R1+0x6658] ;  /* 0x00665800011d7983 */ /* 0x001f280000100800 */
[----:B------:R-:W3:Y:S04]  /*730c0*/  LDL R4, [R1+0x6668] ;  /* 0x0066680001047983 */ /* 0x000ee80000100800 */
[----:B------:R-:W3:Y:S04]  /*730d0*/  LDL R5, [R1+0x666c] ;  /* 0x00666c0001057983 */ /* 0x000ee80000100800 */
[----:B--2---:R0:W-:Y:S04]  /*730e0*/  STL [R1+0x839c], R28 ;  /* 0x00839c1c01007387 */ /* 0x0041e80000100800 */
[----:B0-----:R-:W2:Y:S01]  /*730f0*/  LDL R28, [R1+0x6664] ;  /* 0x00666400011c7983 */ /* 0x001ea20000100800 */
[----:B---3--:R-:W-:-:S04]  /*73100*/  @P1 LOP3.LUT R5, R5, R4, RZ, 0x3c, !PT ;  /* 0x0000000405051212 */ /* 0x008fc800078e3cff */
[----:B------:R-:W-:-:S04]  /*73110*/  @P1 LOP3.LUT R4, R5, R4, RZ, 0x3c, !PT ;  /* 0x0000000405041212 */ /* 0x000fc800078e3cff */
[----:B------:R-:W-:-:S05]  /*73120*/  @P1 LOP3.LUT R5, R5, R4, RZ, 0x3c, !PT ;  /* 0x0000000405051212 */ /* 0x000fca00078e3cff */
[----:B------:R2:W3:Y:S04]  /*73130*/  @P1 LDG.E.U8 R27, desc[UR4][R4.64] ;  /* 0x00000004041b1981 */ /* 0x0004e8000c1e1100 */
[----:B------:R-:W3:Y:S01]  /*73140*/  LDL R5, [R1+0x6660] ;  /* 0x0066600001057983 */ /* 0x000ee20000100800 */
[----:B------:R-:W-:Y:S01]  /*73150*/  PRMT R26, RZ, 0x7610, R26 ;  /* 0x00007610ff1a7816 */ /* 0x000fe2000000001a */
[----:B--2---:R-:W-:-:S05]  /*73160*/  @P1 IMAD.MOV.U32 R4, RZ, RZ, R28 ;  /* 0x000000ffff041224 */ /* 0x004fca00078e001c */
[----:B---3--:R0:W2:Y:S01]  /*73170*/  @P1 LDG.E.U8 R26, desc[UR4][R4.64] ;  /* 0x00000004041a1981 */ /* 0x0080a2000c1e1100 */
[----:B------:R-:W-:-:S03]  /*73180*/  PRMT R25, RZ, 0x7610, R25 ;  /* 0x00007610ff197816 */ /* 0x000fc60000000019 */
[----:B------:R1:W-:Y:S04]  /*73190*/  STL [R1+0x83a0], R27 ;  /* 0x0083a01b01007387 */ /* 0x0003e80000100800 */
[----:B------:R-:W3:Y:S01]  /*731a0*/  LDL R28, [R1+0x65e8] ;  /* 0x0065e800011c7983 */ /* 0x000ee20000100800 */
[----:B0-----:R-:W-:Y:S02]  /*731b0*/  @P1 IMAD.MOV.U32 R4, RZ, RZ, R0 ;  /* 0x000000ffff041224 */ /* 0x001fe400078e0000 */
[----:B----4-:R-:W-:Y:S01]  /*731c0*/  @P1 IMAD.MOV.U32 R5, RZ, RZ, R29 ;  /* 0x000000ffff051224 */ /* 0x010fe200078e001d */
[----:B-1----:R-:W4:Y:S04]  /*731d0*/  LDL R27, [R1+0x65ec] ;  /* 0x0065ec00011b7983 */ /* 0x002f280000100800 */
[----:B------:R0:W3:Y:S04]  /*731e0*/  @P1 LDG.E.U8 R25, desc[UR4][R4.64] ;  /* 0x0000000404191981 */ /* 0x0000e8000c1e1100 */
[----:B--2---:R1:W-:Y:S04]  /*731f0*/  STL [R1+0x83a4], R26 ;  /* 0x0083a41a01007387 */ /* 0x0043e80000100800 */
[----:B------:R-:W0:Y:S04]  /*73200*/  LDL R4, [R1+0x65f0] ;  /* 0x0065f00001047983 */ /* 0x000e280000100800 */
[----:B------:R-:W0:Y:S01]  /*73210*/  LDL R5, [R1+0x65f4] ;  /* 0x0065f40001057983 */ /* 0x000e220000100800 */
[----:B------:R-:W-:-:S02]  /*73220*/  ISETP.GT.AND P0, PT, R2, 0x7b, PT ;  /* 0x0000007b0200780c */ /* 0x000fc40003f04270 */
[----:B------:R-:W-:Y:S02]  /*73230*/  PRMT R24, RZ, 0x7610, R24 ;  /* 0x00007610ff187816 */ /* 0x000fe40000000018 */
[----:B------:R-:W-:Y:S01]  /*73240*/  PRMT R23, RZ, 0x7610, R23 ;  /* 0x00007610ff177816 */ /* 0x000fe20000000017 */
[----:B------:R-:W2:Y:S04]  /*73250*/  LDL R0, [R1+0x65e4] ;  /* 0x0065e40001007983 */ /* 0x000ea80000100800 */
[----:B------:R-:W2:Y:S04]  /*73260*/  LDL R29, [R1+0x65dc] ;  /* 0x0065dc00011d7983 */ /* 0x000ea80000100800 */
[----:B-1----:R-:W2:Y:S01]  /*73270*/  LDL R26, [R1+0x65e0] ;  /* 0x0065e000011a7983 */ /* 0x002ea20000100800 */
[----:B0-----:R-:W-:-:S04]  /*73280*/  @P0 LOP3.LUT R5, R5, R4, RZ, 0x3c, !PT ;  /* 0x0000000405050212 */ /* 0x001fc800078e3cff */
[----:B------:R-:W-:-:S04]  /*73290*/  @P0 LOP3.LUT R4, R5, R4, RZ, 0x3c, !PT ;  /* 0x0000000405040212 */ /* 0x000fc800078e3cff */
[----:B------:R-:W-:-:S05]  /*732a0*/  @P0 LOP3.LUT R5, R5, R4, RZ, 0x3c, !PT ;  /* 0x0000000405050212 */ /* 0x000fca00078e3cff */
[----:B------:R4:W2:Y:S02]  /*732b0*/  @P0 LDG.E.U8 R24, desc[UR4][R4.64] ;  /* 0x0000000404180981 */ /* 0x0008a4000c1e1100 */
[----:B----4-:R-:W-:Y:S02]  /*732c0*/  @P0 IMAD.MOV.U32 R4, RZ, RZ, R27 ;  /* 0x000000ffff040224 */ /* 0x010fe400078e001b */
[----:B---3--:R-:W-:-:S05]  /*732d0*/  @P0 IMAD.MOV.U32 R5, RZ, RZ, R28 ;  /* 0x000000ffff050224 */ /* 0x008fca00078e001c */
[----:B------:R2:W3:Y:S04]  /*732e0*/  @P0 LDG.E.U8 R23, desc[UR4][R4.64] ;  /* 0x0000000404170981 */ /* 0x0004e8000c1e1100 */
[----:B------:R0:W-:Y:S04]  /*732f0*/  STL [R1+0x83a8], R25 ;  /* 0x0083a81901007387 */ /* 0x0001e80000100800 */
[----:B0-----:R-:W4:Y:S01]  /*73300*/  LDL R25, [R1+0x65d8] ;  /* 0x0065d80001197983 */ /* 0x001f220000100800 */
[----:B--2---:R-:W-:Y:S02]  /*73310*/  @P0 IMAD.MOV.U32 R4, RZ, RZ, R0 ;  /* 0x000000ffff040224 */ /* 0x004fe400078e0000 */
[----:B------:R-:W-:Y:S01]  /*73320*/  @P0 IMAD.MOV.U32 R5, RZ, RZ, R26 ;  /* 0x000000ffff050224 */ /* 0x000fe200078e001a */
[----:B------:R-:W-:-:S06]  /*73330*/  PRMT R22, RZ, 0x7610, R22 ;  /* 0x00007610ff167816 */ /* 0x000fcc0000000016 */
[----:B------:R0:W2:Y:S04]  /*73340*/  @P0 LDG.E.U8 R22, desc[UR4][R4.64] ;  /* 0x0000000404160981 */ /* 0x0000a8000c1e1100 */
[----:B------:R1:W-:Y:S04]  /*73350*/  STL [R1+0x8470], R24 ;  /* 0x0084701801007387 */ /* 0x0003e80000100800 */
[----:B------:R-:W2:Y:S04]  /*73360*/  LDL R28, [R1+0x65d0] ;  /* 0x0065d000011c7983 */ /* 0x000ea80000100800 */
[----:B------:R-:W2:Y:S04]  /*73370*/  LDL R27, [R1+0x65d4] ;  /* 0x0065d400011b7983 */ /* 0x000ea80000100800 */
[----:B---3--:R3:W-:Y:S04]  /*73380*/  STL [R1+0x8474], R23 ;  /* 0x0084741701007387 */ /* 0x0087e80000100800 */
[----:B------:R-:W2:Y:S04]  /*73390*/  LDL R26, [R1+0x65c8] ;  /* 0x0065c800011a7983 */ /* 0x000ea80000100800 */
[----:B------:R-:W2:Y:S01]  /*733a0*/  LDL R0, [R1+0x65cc] ;  /* 0x0065cc0001007983 */ /* 0x000ea20000100800 */
[----:B------:R-:W-:-:S02]  /*733b0*/  ISETP.GT.AND P1, PT, R2, 0x7c, PT ;  /* 0x0000007c0200780c */ /* 0x000fc40003f24270 */
[----:B------:R-:W-:Y:S01]  /*733c0*/  PRMT R21, RZ, 0x7610, R21 ;  /* 0x00007610ff157816 */ /* 0x000fe20000000015 */
[----:B0-----:R-:W-:Y:S01]  /*733d0*/  @P0 IMAD.MOV.U32 R4, RZ, RZ, R29 ;  /* 0x000000ffff040224 */ /* 0x001fe200078e001d */
[----:B------:R-:W-:Y:S01]  /*733e0*/  PRMT R20, RZ, 0x7610, R20 ;  /* 0x00007610ff147816 */ /* 0x000fe20000000014 */
[----:B----4-:R-:W-:-:S05]  /*733f0*/  @P0 IMAD.MOV.U32 R5, RZ, RZ, R25 ;  /* 0x000000ffff050224 */ /* 0x010fca00078e0019 */
[----:B------:R0:W4:Y:S01]  /*73400*/  @P0 LDG.E.U8 R21, desc[UR4][R4.64] ;  /* 0x0000000404150981 */ /* 0x000122000c1e1100 */
[----:B------:R-:W-:-:S03]  /*73410*/  PRMT R19, RZ, 0x7610, R19 ;  /* 0x00007610ff137816 */ /* 0x000fc60000000013 */
[----:B--2---:R2:W-:Y:S04]  /*73420*/  STL [R1+0x8478], R22 ;  /* 0x0084781601007387 */ /* 0x0045e80000100800 */
[----:B------:R-:W4:Y:S04]  /*73430*/  LDL R25, [R1+0x65c0] ;  /* 0x0065c00001197983 */ /* 0x000f280000100800 */
[----:B-1----:R-:W4:Y:S04]  /*73440*/  LDL R24, [R1+0x65c4] ;  /* 0x0065c40001187983 */ /* 0x002f280000100800 */
[----:B---3--:R-:W3:Y:S04]  /*73450*/  LDL R23, [R1+0x65b8] ;  /* 0x0065b80001177983 */ /* 0x008ee80000100800 */
[----:B--2---:R-:W2:Y:S01]  /*73460*/  LDL R22, [R1+0x65bc] ;  /* 0x0065bc0001167983 */ /* 0x004ea20000100800 */
[----:B0-----:R-:W-:-:S02]  /*73470*/  @P1 IMAD.MOV.U32 R5, RZ, RZ, R28 ;  /* 0x000000ffff051224 */ /* 0x001fc400078e001c */
[----:B------:R-:W-:-:S05]  /*73480*/  @P1 IMAD.MOV.U32 R4, RZ, RZ, R27 ;  /* 0x000000ffff041224 */ /* 0x000fca00078e001b */
[----:B------:R0:W3:Y:S02]  /*73490*/  @P1 LDG.E.U8 R20, desc[UR4][R4.64] ;  /* 0x0000000404141981 */ /* 0x0000e4000c1e1100 */
[----:B0-----:R-:W-:Y:S02]  /*734a0*/  @P1 IMAD.MOV.U32 R5, RZ, RZ, R26 ;  /* 0x000000ffff051224 */ /* 0x001fe400078e001a */
[----:B------:R-:W-:-:S05]  /*734b0*/  @P1 IMAD.MOV.U32 R4, RZ, RZ, R0 ;  /* 0x000000ffff041224 */ /* 0x000fca00078e0000 */
[----:B------:R0:W3:Y:S04]  /*734c0*/  @P1 LDG.E.U8 R19, desc[UR4][R4.64] ;  /* 0x0000000404131981 */ /* 0x0000e8000c1e1100 */
[----:B----4-:R1:W-:Y:S01]  /*734d0*/  STL [R1+0x847c], R21 ;  /* 0x00847c1501007387 */ /* 0x0103e20000100800 */
[----:B------:R-:W-:Y:S01]  /*734e0*/  PRMT R18, RZ, 0x7610, R18 ;  /* 0x00007610ff127816 */ /* 0x000fe20000000012 */
[----:B0-----:R-:W-:Y:S02]  /*734f0*/  @P1 IMAD.MOV.U32 R5, RZ, RZ, R25 ;  /* 0x000000ffff051224 */ /* 0x001fe400078e0019 */
[----:B------:R-:W-:Y:S01]  /*73500*/  @P1 IMAD.MOV.U32 R4, RZ, RZ, R24 ;  /* 0x000000ffff041224 */ /* 0x000fe200078e0018 */
[----:B------:R-:W-:-:S04]  /*73510*/  PRMT R17, RZ, 0x7610, R17 ;  /* 0x00007610ff117816 */ /* 0x000fc80000000011 */
[----:B------:R2:W4:Y:S02]  /*73520*/  @P1 LDG.E.U8 R18, desc[UR4][R4.64] ;  /* 0x0000000404121981 */ /* 0x000524000c1e1100 */
[----:B--2---:R-:W-:Y:S02]  /*73530*/  @P1 IMAD.MOV.U32 R4, RZ, RZ, R22 ;  /* 0x000000ffff041224 */ /* 0x004fe400078e0016 */
[----:B---3--:R-:W-:-:S05]  /*73540*/  @P1 IMAD.MOV.U32 R5, RZ, RZ, R23 ;  /* 0x000000ffff051224 */ /* 0x008fca00078e0017 */
[----:B------:R-:W2:Y:S04]  /*73550*/  @P1 LDG.E.U8 R17, desc[UR4][R4.64] ;  /* 0x0000000404111981 */ /* 0x000ea8000c1e1100 */
[----:B------:R0:W-:Y:S04]  /*73560*/  STL [R1+0x8450], R20 ;  /* 0x0084501401007387 */ /* 0x0001e80000100800 */
[----:B-1----:R-:W3:Y:S04]  /*73570*/  LDL R21, [R1+0x65b0] ;  /* 0x0065b00001157983 */ /* 0x002ee80000100800 */
[----:B------:R-:W3:Y:S04]  /*73580*/  LDL R0, [R1+0x65b4] ;  /* 0x0065b40001007983 */ /* 0x000ee80000100800 */
[----:B------:R1:W-:Y:S04]  /*73590*/  STL [R1+0x8454], R19 ;  /* 0x0084541301007387 */ /* 0x0003e80000100800 */
[----:B0-----:R-:W3:Y:S04]  /*735a0*/  LDL R20, [R1+0x65a8] ;  /* 0x0065a80001147983 */ /* 0x001ee80000100800 */
[----:B-1----:R-:W3:Y:S01]  /*735b0*/  LDL R19, [R1+0x65ac] ;  /* 0x0065ac0001137983 */ /* 0x002ee20000100800 */
[----:B------:R-:W-:-:S02]  /*735c0*/  ISETP.GT.AND P0, PT, R2, 0x7d, PT ;  /* 0x0000007d0200780c */ /* 0x000fc40003f04270 */
[----:B------:R-:W-:Y:S02]  /*735d0*/  PRMT R16, RZ, 0x7610, R16 ;  /* 0x00007610ff107816 */ /* 0x000fe40000000010 */
[----:B------:R-:W-:Y:S01]  /*735e0*/  PRMT R15, RZ, 0x7610, R15 ;  /* 0x00007610ff0f7816 */ /* 0x000fe2000000000f */
[----:B----4-:R0:W-:Y:S04]  /*735f0*/  STL [R1+0x8458], R18 ;  /* 0x0084581201007387 */ /* 0x0101e80000100800 */
[----:B------:R-:W4:Y:S04]  /*73600*/  LDL R22, [R1+0x65a0] ;  /* 0x0065a00001167983 */ /* 0x000f280000100800 */
[----:B0-----:R-:W4:Y:S04]  /*73610*/  LDL R18, [R1+0x65a4] ;  /* 0x0065a40001127983 */ /* 0x001f280000100800 */
[----:B--2---:R-:W-:Y:S01]  /*73620*/  STL [R1+0x845c], R17 ;  /* 0x00845c1101007387 */ /* 0x004fe20000100800 */
[----:B---3--:R-:W-:-:S02]  /*73630*/  @P0 IMAD.MOV.U32 R5, RZ, RZ, R21 ;  /* 0x000000ffff050224 */ /* 0x008fc400078e0015 */
[----:B------:R-:W-:Y:S01]  /*73640*/  @P0 IMAD.MOV.U32 R4, RZ, RZ, R0 ;  /* 0x000000ffff040224 */ /* 0x000fe200078e0000 */
[----:B------:R-:W2:Y:S04]  /*73650*/  LDL R21, [R1+0x6598] ;  /* 0x0065980001157983 */ /* 0x000ea80000100800 */
[----:B------:R-:W3:Y:S04]  /*73660*/  LDL R0, [R1+0x659c] ;  /* 0x00659c0001007983 */ /* 0x000ee80000100800 */
[----:B------:R0:W2:Y:S02]  /*73670*/  @P0 LDG.E.U8 R16, desc[UR4][R4.64] ;  /* 0x0000000404100981 */ /* 0x0000a4000c1e1100 */
[----:B0-----:R-:W-:-:S02]  /*73680*/  @P0 IMAD.MOV.U32 R5, RZ, RZ, R20 ;  /* 0x000000ffff050224 */ /* 0x001fc400078e0014 */
[----:B------:R-:W-:-:S05]  /*73690*/  @P0 IMAD.MOV.U32 R4, RZ, RZ, R19 ;  /* 0x000000ffff040224 */ /* 0x000fca00078e0013 */
[----:B------:R4:W3:Y:S01]  /*736a0*/  @P0 LDG.E.U8 R15, desc[UR4][R4.64] ;  /* 0x00000004040f0981 */ /* 0x0008e2000c1e1100 */
[----:B------:R-:W-:Y:S02]  /*736b0*/  PRMT R14, RZ, 0x7610, R14 ;  /* 0x00007610ff0e7816 */ /* 0x000fe4000000000e */
[----:B------:R-:W-:Y:S01]  /*736c0*/  PRMT R13, RZ, 0x7610, R13 ;  /* 0x00007610ff0d7816 */ /* 0x000fe2000000000d */
[----:B----4-:R-:W-:Y:S02]  /*736d0*/  @P0 IMAD.MOV.U32 R5, RZ, RZ, R22 ;  /* 0x000000ffff050224 */ /* 0x010fe400078e0016 */
[----:B------:R-:W-:-:S05]  /*736e0*/  @P0 IMAD.MOV.U32 R4, RZ, RZ, R18 ;  /* 0x000000ffff040224 */ /* 0x000fca00078e0012 */
[----:B------:R0:W4:Y:S04]  /*736f0*/  @P0 LDG.E.U8 R14, desc[UR4][R4.64] ;  /* 0x00000004040e0981 */ /* 0x000128000c1e1100 */
[----:B--2---:R1:W-:Y:S04]  /*73700*/  STL [R1+0x8424], R16 ;  /* 0x0084241001007387 */ /* 0x0043e80000100800 */
[----:B------:R-:W2:Y:S04]  /*73710*/  LDL R20, [R1+0x6590] ;  /* 0x0065900001147983 */ /* 0x000ea80000100800 */
[----:B------:R-:W2:Y:S04]  /*73720*/  LDL R19, [R1+0x6594] ;  /* 0x0065940001137983 */ /* 0x000ea80000100800 */
[----:B-1----:R-:W2:Y:S04]  /*73730*/  LDL R16, [R1+0x658c] ;  /* 0x00658c0001107983 */ /* 0x002ea80000100800 */
[----:B---3--:R1:W-:Y:S01]  /*73740*/  STL [R1+0x8428], R15 ;  /* 0x0084280f01007387 */ /* 0x0083e20000100800 */
[----:B0-----:R-:W-:-:S02]  /*73750*/  @P0 IMAD.MOV.U32 R4, RZ, RZ, R0 ;  /* 0x000000ffff040224 */ /* 0x001fc400078e0000 */
[----:B------:R-:W-:Y:S01]  /*73760*/  @P0 IMAD.MOV.U32 R5, RZ, RZ, R21 ;  /* 0x000000ffff050224 */ /* 0x000fe200078e0015 */
[----:B------:R-:W3:Y:S04]  /*73770*/  LDL R18, [R1+0x6580] ;  /* 0x0065800001127983 */ /* 0x000ee80000100800 */
[----:B------:R-:W3:Y:S04]  /*73780*/  LDL R17, [R1+0x6584] ;  /* 0x0065840001117983 */ /* 0x000ee80000100800 */
[----:B------:R2:W3:Y:S04]  /*73790*/  @P0 LDG.E.U8 R13, desc[UR4][R4.64] ;  /* 0x00000004040d0981 */ /* 0x0004e8000c1e1100 */
[----:B-1----:R-:W3:Y:S01]  /*737a0*/  LDL R15, [R1+0x6588] ;  /* 0x00658800010f7983 */ /* 0x002ee20000100800 */
[----:B------:R-:W-:-:S02]  /*737b0*/  ISETP.GT.AND P1, PT, R2, 0x7e, PT ;  /* 0x0000007e0200780c */ /* 0x000fc40003f24270 */
[----:B------:R-:W-:Y:S02]  /*737c0*/  PRMT R12, RZ, 0x7610, R12 ;  /* 0x00007610ff0c7816 */ /* 0x000fe4000000000c */
[----:B------:R-:W-:Y:S02]  /*737d0*/  PRMT R11, RZ, 0x7610, R11 ;  /* 0x00007610ff0b7816 */ /* 0x000fe4000000000b */
[----:B------:R-:W-:Y:S02]  /*737e0*/  PRMT R10, RZ, 0x7610, R10 ;  /* 0x00007610ff0a7816 */ /* 0x000fe4000000000a */
[----:B------:R-:W-:Y:S01]  /*737f0*/  ISETP.GT.AND P0, PT, R2, 0x7f, PT ;  /* 0x0000007f0200780c */ /* 0x000fe20003f04270 */
[----:B----4-:R-:W-:Y:S04]  /*73800*/  STL [R1+0x842c], R14 ;  /* 0x00842c0e01007387 */ /* 0x010fe80000100800 */
[----:B------:R-:W4:Y:S01]  /*73810*/  LDL R0, [R1+0x657c] ;  /* 0x00657c0001007983 */ /* 0x000f220000100800 */
[----:B--2---:R-:W-:-:S02]  /*73820*/  @P1 IMAD.MOV.U32 R5, RZ, RZ, R20 ;  /* 0x000000ffff051224 */ /* 0x004fc400078e0014 */
[----:B------:R-:W-:-:S05]  /*73830*/  @P1 IMAD.MOV.U32 R4, RZ, RZ, R19 ;  /* 0x000000ffff041224 */ /* 0x000fca00078e0013 */
[----:B------:R0:W2:Y:S02]  /*73840*/  @P1 LDG.E.U8 R12, desc[UR4][R4.64] ;  /* 0x00000004040c1981 */ /* 0x0000a4000c1e1100 */
[----:B0-----:R-:W-:Y:S02]  /*73850*/  @P1 IMAD.MOV.U32 R4, RZ, RZ, R16 ;  /* 0x000000ffff041224 */ /* 0x001fe400078e0010 */
[----:B---3--:R-:W-:-:S05]  /*73860*/  @P1 IMAD.MOV.U32 R5, RZ, RZ, R15 ;  /* 0x000000ffff051224 */ /* 0x008fca00078e000f */
[----:B------:R0:W3:Y:S04]  /*73870*/  @P1 LDG.E.U8 R11, desc[UR4][R4.64] ;  /* 0x00000004040b1981 */ /* 0x0000e8000c1e1100 */
[----:B------:R-:W-:Y:S04]  /*73880*/  STL [R1+0x8430], R13 ;  /* 0x0084300d01007387 */ /* 0x000fe80000100800 */
[----:B------:R1:W-:Y:S01]  /*73890*/  STL [R1+0x83ac], R2 ;  /* 0x0083ac0201007387 */ /* 0x0003e20000100800 */
[----:B0-----:R-:W-:Y:S02]  /*738a0*/  @P1 IMAD.MOV.U32 R4, RZ, RZ, R17 ;  /* 0x000000ffff041224 */ /* 0x001fe400078e0011 */
[----:B------:R-:W-:Y:S01]  /*738b0*/  @P1 IMAD.MOV.U32 R5, RZ, RZ, R18 ;  /* 0x000000ffff051224 */ /* 0x000fe200078e0012 */
[----:B-1----:R-:W3:Y:S04]  /*738c0*/  LDL R2, [R1+0x6578] ;  /* 0x0065780001027983 */ /* 0x002ee80000100800 */
[----:B------:R4:W3:Y:S02]  /*738d0*/  @P1 LDG.E.U8 R10, desc[UR4][R4.64] ;  /* 0x00000004040a1981 */ /* 0x0008e4000c1e1100 */
[----:B----4-:R-:W-:-:S02]  /*738e0*/  @P1 IMAD.MOV.U32 R4, RZ, RZ, R0 ;  /* 0x000000ffff041224 */ /* 0x010fc400078e0000 */
[----:B--2---:R0:W-:Y:S04]  /*738f0*/  STL [R1+0x8404], R12 ;  /* 0x0084040c01007387 */ /* 0x0041e80000100800 */
[----:B------:R-:W2:Y:S04]  /*73900*/  LDL R16, [R1+0x6570] ;  /* 0x0065700001107983 */ /* 0x000ea80000100800 */
[----:B------:R-:W4:Y:S04]  /*73910*/  LDL R15, [R1+0x6574] ;  /* 0x00657400010f7983 */ /* 0x000f280000100800 */
[----:B------:R-:W4:Y:S04]  /*73920*/  LDL R13, [R1+0x656c] ;  /* 0x00656c00010d7983 */ /* 0x000f280000100800 */
[----:B---3--:R1:W-:Y:S04]  /*73930*/  STL [R1+0x8408], R11 ;  /* 0x0084080b01007387 */ /* 0x0083e80000100800 */
[----:B------:R-:W3:Y:S04]  /*73940*/  LDL R14, [R1+0x6568] ;  /* 0x00656800010e7983 */ /* 0x000ee80000100800 */
[----:B0-----:R-:W3:Y:S04]  /*73950*/  LDL R12, [R1+0x6560] ;  /* 0x00656000010c7983 */ /* 0x001ee80000100800 */
[----:B-1----:R-:W3:Y:S04]  /*73960*/  LDL R11, [R1+0x6564] ;  /* 0x00656400010b7983 */ /* 0x002ee80000100800 */
[----:B------:R-:W3:Y:S04]  /*73970*/  LDL.LU R27, [R1+0x7e8] ;  /* 0x0007e800011b7983 */ /* 0x000ee80000300800 */
[----:B------:R-:W3:Y:S01]  /*73980*/  LDL.LU R25, [R1+0x7e4] ;  /* 0x0007e40001197983 */ /* 0x000ee20000300800 */
[----:B------:R-:W-:-:S03]  /*73990*/  @P1 IMAD.MOV.U32 R5, RZ, RZ, R2 ;  /* 0x000000ffff051224 */ /* 0x000fc600078e0002 */
[----:B------:R-:W-:Y:S04]  /*739a0*/  STL [R1+0x83fc], R10 ;  /* 0x0083fc0a01007387 */ /* 0x000fe80000100800 */
[----:B------:R-:W3:Y:S04]  /*739b0*/  LDL R2, [R1+0x6558] ;  /* 0x0065580001027983 */ /* 0x000ee80000100800 */
[----:B------:R-:W3:Y:S01]  /*739c0*/  LDL R0, [R1+0x655c] ;  /* 0x00655c0001007983 */ /* 0x000ee20000100800 */
[----:B------:R-:W-:Y:S02]  /*739d0*/  PRMT R9, RZ, 0x7610, R9 ;  /* 0x00007610ff097816 */ /* 0x000fe40000000009 */
[----:B------:R-:W-:-:S02]  /*739e0*/  PRMT R8, RZ, 0x7610, R8 ;  /* 0x00007610ff087816 */ /* 0x000fc40000000008 */
[----:B------:R-:W-:Y:S02]  /*739f0*/  PRMT R7, RZ, 0x7610, R7 ;  /* 0x00007610ff077816 */ /* 0x000fe40000000007 */
[----:B------:R-:W-:Y:S02]  /*73a00*/  PRMT R6, RZ, 0x7610, R6 ;  /* 0x00007610ff067816 */ /* 0x000fe40000000006 */
[----:B------:R-:W-:Y:S01]  /*73a10*/  PRMT R3, RZ, 0x7610, R3 ;  /* 0x00007610ff037816 */ /* 0x000fe20000000003 */
[----:B------:R-:W3:Y:S04]  /*73a20*/  LDL.LU R24, [R1+0x7e0] ;  /* 0x0007e00001187983 */ /* 0x000ee80000300800 */
[----:B------:R2:W3:Y:S02]  /*73a30*/  @P1 LDG.E.U8 R9, desc[UR4][R4.64] ;  /* 0x0000000404091981 */ /* 0x0004e4000c1e1100 */
[----:B--2---:R-:W-:-:S02]  /*73a40*/  @P0 IMAD.MOV.U32 R5, RZ, RZ, R16 ;  /* 0x000000ffff050224 */ /* 0x004fc400078e0010 */
[----:B----4-:R-:W-:-:S05]  /*73a50*/  @P0 IMAD.MOV.U32 R4, RZ, RZ, R15 ;  /* 0x000000ffff040224 */ /* 0x010fca00078e000f */
[----:B------:R0:W2:Y:S02]  /*73a60*/  @P0 LDG.E.U8 R8, desc[UR4][R4.64] ;  /* 0x0000000404080981 */ /* 0x0000a4000c1e1100 */
[----:B0-----:R-:W-:Y:S02]  /*73a70*/  @P0 IMAD.MOV.U32 R4, RZ, RZ, R13 ;  /* 0x000000ffff040224 */ /* 0x001fe400078e000d */
[----:B---3--:R-:W-:-:S05]  /*73a80*/  @P0 IMAD.MOV.U32 R5, RZ, RZ, R14 ;  /* 0x000000ffff050224 */ /* 0x008fca00078e000e */
[----:B------:R0:W3:Y:S02]  /*73a90*/  @P0 LDG.E.U8 R7, desc[UR4][R4.64] ;  /* 0x0000000404070981 */ /* 0x0000e4000c1e1100 */
[----:B0-----:R-:W-:Y:S02]  /*73aa0*/  @P0 IMAD.MOV.U32 R4, RZ, RZ, R11 ;  /* 0x000000ffff040224 */ /* 0x001fe400078e000b */
[----:B------:R-:W-:-:S05]  /*73ab0*/  @P0 IMAD.MOV.U32 R5, RZ, RZ, R12 ;  /* 0x000000ffff050224 */ /* 0x000fca00078e000c */
[----:B------:R0:W4:Y:S02]  /*73ac0*/  @P0 LDG.E.U8 R6, desc[UR4][R4.64] ;  /* 0x0000000404060981 */ /* 0x000124000c1e1100 */
[----:B0-----:R-:W-:Y:S02]  /*73ad0*/  @P0 IMAD.MOV.U32 R4, RZ, RZ, R0 ;  /* 0x000000ffff040224 */ /* 0x001fe400078e0000 */
[----:B------:R-:W-:-:S05]  /*73ae0*/  @P0 IMAD.MOV.U32 R5, RZ, RZ, R2 ;  /* 0x000000ffff050224 */ /* 0x000fca00078e0002 */
[----:B------:R-:W4:Y:S01]  /*73af0*/  @P0 LDG.E.U8 R3, desc[UR4][R4.64] ;  /* 0x0000000404030981 */ /* 0x000f22000c1e1100 */
[----:B------:R-:W0:Y:S03]  /*73b00*/  S2R R29, SR_TID.X ;  /* 0x00000000001d7919 */ /* 0x000e260000002100 */
[----:B------:R-:W-:Y:S04]  /*73b10*/  STL [R1+0x840c], R9 ;  /* 0x00840c0901007387 */ /* 0x000fe80000100800 */
[----:B------:R-:W4:Y:S01]  /*73b20*/  LDL.LU R23, [R1+0x7cc] ;  /* 0x0007cc0001177983 */ /* 0x000f220000300800 */
[----:B------:R-:W-:Y:S01]  /*73b30*/  BAR.SYNC.DEFER_BLOCKING 0x0 ;  /* 0x0000000000007b1d */ /* 0x000fe20000010000 */
[----:B0-----:R-:W-:-:S05]  /*73b40*/  LOP3.LUT R0, R29, 0x3f, RZ, 0xc0, !PT ;  /* 0x0000003f1d007812 */ /* 0x001fca00078ec0ff */
[----:B------:R0:W-:Y:S04]  /*73b50*/  STS.U8 [R0+UR7], R27 ;  /* 0x0000001b00007988 */ /* 0x0001e80008000007 */
[----:B--2---:R-:W-:Y:S04]  /*73b60*/  STL [R1+0x83b0], R8 ;  /* 0x0083b00801007387 */ /* 0x004fe80000100800 */
[----:B---3--:R-:W-:Y:S04]  /*73b70*/  STL [R1+0x83b4], R7 ;  /* 0x0083b40701007387 */ /* 0x008fe80000100800 */
[----:B------:R-:W2:Y:S04]  /*73b80*/  LDL.LU R28, [R1+0x758] ;  /* 0x00075800011c7983 */ /* 0x000ea80000300800 */
[----:B----4-:R-:W-:Y:S04]  /*73b90*/  STL [R1+0x83b8], R6 ;  /* 0x0083b80601007387 */ /* 0x010fe80000100800 */
[----:B------:R-:W3:Y:S04]  /*73ba0*/  LDL.LU R26, [R1+0x750] ;  /* 0x00075000011a7983 */ /* 0x000ee80000300800 */
[----:B------:R1:W-:Y:S04]  /*73bb0*/  STL [R1+0x8434], R29 ;  /* 0x0084341d01007387 */ /* 0x0003e80000100800 */
[----:B------:R-:W4:Y:S04]  /*73bc0*/  LDL.LU R5, [R1+0x754] ;  /* 0x0007540001057983 */ /* 0x000f280000300800 */
[----:B------:R-:W-:Y:S04]  /*73bd0*/  STL [R1+0x83bc], R3 ;  /* 0x0083bc0301007387 */ /* 0x000fe80000100800 */
[----:B0-----:R-:W3:Y:S04]  /*73be0*/  LDL.LU R27, [R1+0x74c] ;  /* 0x00074c00011b7983 */ /* 0x001ee80000300800 */
[----:B------:R0:W-:Y:S04]  /*73bf0*/  STS.U8 [R0+UR7+0x40], R25 ;  /* 0x0000401900007988 */ /* 0x0001e80008000007 */
[----:B-1----:R-:W3:Y:S04]  /*73c00*/  LDL.LU R29, [R1+0x6d8] ;  /* 0x0006d800011d7983 */ /* 0x002ee80000300800 */
[----:B0-----:R-:W3:Y:S04]  /*73c10*/  LDL.LU R25, [R1+0x6d4] ;  /* 0x0006d40001197983 */ /* 0x001ee80000300800 */
[----:B------:R-:W3:Y:S04]  /*73c20*/  LDL.LU R6, [R1+0x6d0] ;  /* 0x0006d00001067983 */ /* 0x000ee80000300800 */
[----:B------:R-:W3:Y:S04]  /*73c30*/  LDL.LU R7, [R1+0x6cc] ;  /* 0x0006cc0001077983 */ /* 0x000ee80000300800 */
[----:B------:R0:W-:Y:S04]  /*73c40*/  STS.U8 [R0+UR7+0x80], R24 ;  /* 0x0000801800007988 */ /* 0x0001e80008000007 */
[----:B------:R-:W3:Y:S04]  /*73c50*/  LDL.LU R8, [R1+0x658] ;  /* 0x0006580001087983 */ /* 0x000ee80000300800 */
[----:B0-----:R-:W3:Y:S04]  /*73c60*/  LDL.LU R24, [R1+0x654] ;  /* 0x0006540001187983 */ /* 0x001ee80000300800 */
        /* <DEDUP_REMOVED lines=17> */
[----:B--2---:R0:W-:Y:S04]  /*73d80*/  STS.U8 [R0+UR7+0x840], R28 ;  /* 0x0008401c00007988 */ /* 0x0041e80008000007 */
[----:B0-----:R-:W2:Y:S04]  /*73d90*/  LDL.LU R28, [R1+0x450] ;  /* 0x00045000011c7983 */ /* 0x001ea80000300800 */
[----:B----4-:R-:W-:Y:S04]  /*73da0*/  STS.U8 [R0+UR7+0x800], R5 ;  /* 0x0008000500007988 */ /* 0x010fe80008000007 */
[----:B---3--:R0:W-:Y:S04]  /*73db0*/  STS.U8 [R0+UR7+0x8c0], R26 ;  /* 0x0008c01a00007988 */ /* 0x0081e80008000007 */
[----:B0-----:R-:W3:Y:S04]  /*73dc0*/  LDL.LU R26, [R1+0x44c] ;  /* 0x00044c00011a7983 */ /* 0x001ee80000300800 */
[----:B------:R0:W-:Y:S04]  /*73dd0*/  STS.U8 [R0+UR7+0x880], R27 ;  /* 0x0008801b00007988 */ /* 0x0001e80008000007 */
[----:B0-----:R-:W4:Y:S04]  /*73de0*/  LDL.LU R27, [R1+0x3d8] ;  /* 0x0003d800011b7983 */ /* 0x001f280000300800 */
[----:B------:R-:W-:Y:S04]  /*73df0*/  STS.U8 [R0+UR7+0x1000], R29 ;  /* 0x0010001d00007988 */ /* 0x000fe80008000007 */
[----:B------:R0:W-:Y:S04]  /*73e00*/  STS.U8 [R0+UR7+0x1040], R25 ;  /* 0x0010401900007988 */ /* 0x0001e80008000007 */
[----:B------:R-:W-:Y:S04]  /*73e10*/  STS.U8 [R0+UR7+0x1080], R6 ;  /* 0x0010800600007988 */ /* 0x000fe80008000007 */
[----:B0-----:R-:W4:Y:S04]  /*73e20*/  LDL.LU R25, [R1+0x3d4] ;  /* 0x0003d40001197983 */ /* 0x001f280000300800 */
[----:B------:R-:W-:Y:S04]  /*73e30*/  STS.U8 [R0+UR7+0x10c0], R7 ;  /* 0x0010c00700007988 */ /* 0x000fe80008000007 */
[----:B------:R-:W-:Y:S04]  /*73e40*/  STS.U8 [R0+UR7+0x1840], R8 ;  /* 0x0018400800007988 */ /* 0x000fe80008000007 */
[----:B------:R0:W-:Y:S04]  /*73e50*/  STS.U8 [R0+UR7+0x1800], R24 ;  /* 0x0018001800007988 */ /* 0x0001e80008000007 */
[----:B0-----:R-:W4:Y:S04]  /*73e60*/  LDL.LU R24, [R1+0x3d0] ;  /* 0x0003d00001187983 */ /* 0x001f280000300800 */
[----:B------:R-:W-:Y:S04]  /*73e70*/  STS.U8 [R0+UR7+0x18c0], R9 ;  /* 0x0018c00900007988 */ /* 0x000fe80008000007 */
        /* <DEDUP_REMOVED lines=9> */
[----:B------:R0:W-:Y:S04]  /*73f10*/  STS.U8 [R0+UR7+0x3000], R23 ;  /* 0x0030001700007988 */ /* 0x0001e80008000007 */
[----:B------:R-:W-:Y:S04]  /*73f20*/  STS.U8 [R0+UR7+0x3040], R18 ;  /* 0x0030401200007988 */ /* 0x000fe80008000007 */
[----:B------:R-:W-:Y:S04]  /*73f30*/  STS.U8 [R0+UR7+0x3080], R19 ;  /* 0x0030801300007988 */ /* 0x000fe80008000007 */
[----:B------:R-:W-:Y:S04]  /*73f40*/  STS.U8 [R0+UR7+0x30c0], R20 ;  /* 0x0030c01400007988 */ /* 0x000fe80008000007 */
[----:B------:R-:W-:Y:S04]  /*73f50*/  STS.U8 [R0+UR7+0x3840], R21 ;  /* 0x0038401500007988 */ /* 0x000fe80008000007 */
[----:B------:R-:W-:Y:S04]  /*73f60*/  STS.U8 [R0+UR7+0x3800], R22 ;  /* 0x0038001600007988 */ /* 0x000fe80008000007 */
[----:B0-----:R-:W4:Y:S04]  /*73f70*/  LDL.LU R23, [R1+0x3cc] ;  /* 0x0003cc0001177983 */ /* 0x001f280000300800 */
[----:B------:R-:W4:Y:S04]  /*73f80*/  LDL.LU R5, [R1+0x358] ;  /* 0x0003580001057983 */ /* 0x000f280000300800 */
[----:B--2---:R0:W-:Y:S04]  /*73f90*/  STS.U8 [R0+UR7+0x38c0], R28 ;  /* 0x0038c01c00007988 */ /* 0x0041e80008000007 */
[----:B0-----:R-:W2:Y:S04]  /*73fa0*/  LDL.LU R28, [R1+0x354] ;  /* 0x00035400011c7983 */ /* 0x001ea80000300800 */
[----:B---3--:R0:W-:Y:S04]  /*73fb0*/  STS.U8 [R0+UR7+0x3880], R26 ;  /* 0x0038801a00007988 */ /* 0x0081e80008000007 */
[----:B0-----:R-:W3:Y:S04]  /*73fc0*/  LDL.LU R26, [R1+0x350] ;  /* 0x00035000011a7983 */ /* 0x001ee80000300800 */
[----:B----4-:R0:W-:Y:S04]  /*73fd0*/  STS.U8 [R0+UR7+0x4000], R27 ;  /* 0x0040001b00007988 */ /* 0x0101e80008000007 */
[----:B------:R-:W4:Y:S04]  /*73fe0*/  LDL.LU R29, [R1+0x34c] ;  /* 0x00034c00011d7983 */ /* 0x000f280000300800 */
[----:B0-----:R-:W4:Y:S04]  /*73ff0*/  LDL.LU R27, [R1+0x2d8] ;  /* 0x0002d800011b7983 */ /* 0x001f280000300800 */
[----:B------:R-:W4:Y:S04]  /*74000*/  LDL.LU R6, [R1+0x2d4] ;  /* 0x0002d40001067983 */ /* 0x000f280000300800 */
[----:B------:R-:W4:Y:S04]  /*74010*/  LDL.LU R7, [R1+0x2d0] ;  /* 0x0002d00001077983 */ /* 0x000f280000300800 */
[----:B------:R0:W-:Y:S04]  /*74020*/  STS.U8 [R0+UR7+0x4040], R25 ;  /* 0x0040401900007988 */ /* 0x0001e80008000007 */
[----:B------:R-:W4:Y:S04]  /*74030*/  LDL.LU R8, [R1+0x2cc] ;  /* 0x0002cc0001087983 */ /* 0x000f280000300800 */
[----:B0-----:R-:W4:Y:S04]  /*74040*/  LDL.LU R25, [R1+0x258] ;  /* 0x0002580001197983 */ /* 0x001f280000300800 */
[----:B------:R-:W4:Y:S04]  /*74050*/  LDL.LU R9, [R1+0x254] ;  /* 0x0002540001097983 */ /* 0x000f280000300800 */
        /* <DEDUP_REMOVED lines=14> */
[----:B------:R0:W-:Y:S04]  /*74140*/  STS.U8 [R0+UR7+0x40c0], R23 ;  /* 0x0040c01700007988 */ /* 0x0001e80008000007 */
[----:B------:R-:W4:Y:S04]  /*74150*/  LDL.LU R21, [R1+0xe0] ;  /* 0x0000e00001157983 */ /* 0x000f280000300800 */
[----:B------:R-:W4:Y:S04]  /*74160*/  LDL.LU R22, [R1+0xdc] ;  /* 0x0000dc0001167983 */ /* 0x000f280000300800 */
[----:B------:R-:W-:Y:S04]  /*74170*/  STS.U8 [R0+UR7+0x4840], R5 ;  /* 0x0048400500007988 */ /* 0x000fe80008000007 */
[----:B0-----:R-:W4:Y:S04]  /*74180*/  LDL.LU R23, [R1+0xd8] ;  /* 0x0000d80001177983 */ /* 0x001f280000300800 */
[----:B--2---:R0:W-:Y:S04]  /*74190*/  STS.U8 [R0+UR7+0x4800], R28 ;  /* 0x0048001c00007988 */ /* 0x0041e80008000007 */
[----:B0-----:R-:W2:Y:S04]  /*741a0*/  LDL.LU R28, [R1+0xd4] ;  /* 0x0000d400011c7983 */ /* 0x001ea80000300800 */
[----:B---3--:R0:W-:Y:S04]  /*741b0*/  STS.U8 [R0+UR7+0x48c0], R26 ;  /* 0x0048c01a00007988 */ /* 0x0081e80008000007 */
[----:B0-----:R-:W3:Y:S04]  /*741c0*/  LDL.LU R26, [R1+0xd0] ;  /* 0x0000d000011a7983 */ /* 0x001ee80000300800 */
[----:B----4-:R-:W-:Y:S04]  /*741d0*/  STS.U8 [R0+UR7+0x4880], R29 ;  /* 0x0048801d00007988 */ /* 0x010fe80008000007 */
[----:B------:R0:W-:Y:S04]  /*741e0*/  STS.U8 [R0+UR7+0x5000], R27 ;  /* 0x0050001b00007988 */ /* 0x0001e80008000007 */
[----:B0-----:R-:W4:Y:S04]  /*741f0*/  LDL.LU R27, [R1+0x7c8] ;  /* 0x0007c800011b7983 */ /* 0x001f280000300800 */
        /* <DEDUP_REMOVED lines=14> */
[----:B0-----:R-:W4:Y:S04]  /*742e0*/  LDL.LU R25, [R1+0x7c4] ;  /* 0x0007c40001197983 */ /* 0x001f280000300800 */
[----:B------:R0:W-:Y:S02]  /*742f0*/  STS.U8 [R0+UR7+0x6880], R24 ;  /* 0x0068801800007988 */ /* 0x0001e40008000007 */
[----:B0-----:R-:W0:Y:S02]  /*74300*/  S2R R24, SR_TID.X ;  /* 0x0000000000187919 */ /* 0x001e240000002100 */
[----:B------:R-:W-:Y:S04]  /*74310*/  STS.U8 [R0+UR7+0x7000], R18 ;  /* 0x0070001200007988 */ /* 0x000fe80008000007 */
[----:B------:R-:W-:Y:S04]  /*74320*/  STS.U8 [R0+UR7+0x7040], R19 ;  /* 0x0070401300007988 */ /* 0x000fe80008000007 */
[----:B------:R-:W-:Y:S04]  /*74330*/  STS.U8 [R0+UR7+0x7080], R20 ;  /* 0x0070801400007988 */ /* 0x000fe80008000007 */
[----:B------:R-:W-:Y:S04]  /*74340*/  STS.U8 [R0+UR7+0x70c0], R21 ;  /* 0x0070c01500007988 */ /* 0x000fe80008000007 */
[----:B------:R-:W-:Y:S04]  /*74350*/  STS.U8 [R0+UR7+0x7840], R22 ;  /* 0x0078401600007988 */ /* 0x000fe80008000007 */
[----:B------:R-:W-:Y:S01]  /*74360*/  STS.U8 [R0+UR7+0x7800], R23 ;  /* 0x0078001700007988 */ /* 0x000fe20008000007 */
[----:B0-----:R-:W-:-:S05]  /*74370*/  LOP3.LUT R24, R24, 0x3f, RZ, 0xc0, !PT ;  /* 0x0000003f18187812 */ /* 0x001fca00078ec0ff */
[----:B------:R-:W-:Y:S01]  /*74380*/  STL [R1+0x84a4], R24 ;  /* 0x0084a41801007387 */ /* 0x000fe20000100800 */
[----:B------:R-:W-:-:S03]  /*74390*/  LOP3.LUT R3, R24, 0x8, RZ, 0x3c, !PT ;  /* 0x0000000818037812 */ /* 0x000fc600078e3cff */
[----:B--2---:R0:W-:Y:S04]  /*743a0*/  STS.U8 [R0+UR7+0x78c0], R28 ;  /* 0x0078c01c00007988 */ /* 0x0041e80008000007 */
[----:B0-----:R-:W2:Y:S04]  /*743b0*/  LDL.LU R28, [R1+0x7c0] ;  /* 0x0007c000011c7983 */ /* 0x001ea80000300800 */
[----:B---3--:R0:W-:Y:S04]  /*743c0*/  STS.U8 [R0+UR7+0x7880], R26 ;  /* 0x0078801a00007988 */ /* 0x0081e80008000007 */
[----:B0-----:R-:W3:Y:S04]  /*743d0*/  LDL.LU R26, [R1+0x7bc] ;  /* 0x0007bc00011a7983 */ /* 0x001ee80000300800 */
[----:B------:R0:W-:Y:S04]  /*743e0*/  STL [R1+0x8438], R0 ;  /* 0x0084380001007387 */ /* 0x0001e80000100800 */
[----:B----4-:R1:W-:Y:S04]  /*743f0*/  STS.U8 [R3+UR7+0x100], R27 ;  /* 0x0001001b03007988 */ /* 0x0103e80008000007 */
[----:B0-----:R-:W4:Y:S04]  /*74400*/  LDL.LU R0, [R1+0x748] ;  /* 0x0007480001007983 */ /* 0x001f280000300800 */
[----:B------:R-:W4:Y:S04]  /*74410*/  LDL.LU R24, [R1+0x744] ;  /* 0x0007440001187983 */ /* 0x000f280000300800 */
[----:B------:R-:W4:Y:S04]  /*74420*/  LDL.LU R4, [R1+0x740] ;  /* 0x0007400001047983 */ /* 0x000f280000300800 */
[----:B-1----:R-:W4:Y:S04]  /*74430*/  LDL.LU R27, [R1+0x73c] ;  /* 0x00073c00011b7983 */ /* 0x002f280000300800 */
        /* <DEDUP_REMOVED lines=22> */
[----:B--2---:R0:W-:Y:S04]  /*745a0*/  STS.U8 [R3+UR7+0x180], R28 ;  /* 0x0001801c03007988 */ /* 0x0041e80008000007 */
[----:B0-----:R-:W2:Y:S04]  /*745b0*/  LDL.LU R28, [R1+0x444] ;  /* 0x00044400011c7983 */ /* 0x001ea80000300800 */
[----:B------:R-:W2:Y:S04]  /*745c0*/  LDL.LU R23, [R1+0x440] ;  /* 0x0004400001177983 */ /* 0x000ea80000300800 */
[----:B---3--:R0:W-:Y:S04]  /*745d0*/  STS.U8 [R3+UR7+0x1c0], R26 ;  /* 0x0001c01a03007988 */ /* 0x0081e80008000007 */
[----:B0-----:R-:W3:Y:S04]  /*745e0*/  LDL.LU R26, [R1+0x43c] ;  /* 0x00043c00011a7983 */ /* 0x001ee80000300800 */
[----:B----4-:R-:W-:Y:S04]  /*745f0*/  STS.U8 [R3+UR7+0x940], R0 ;  /* 0x0009400003007988 */ /* 0x010fe80008000007 */
        /* <DEDUP_REMOVED lines=25> */
[----:B0-----:R-:W4:Y:S04]  /*74790*/  LDL.LU R25, [R1+0x3c4] ;  /* 0x0003c40001197983 */ /* 0x001f280000300800 */
[----:B--2---:R0:W-:Y:S04]  /*747a0*/  STS.U8 [R3+UR7+0x3900], R28 ;  /* 0x0039001c03007988 */ /* 0x0041e80008000007 */
[----:B------:R-:W-:Y:S04]  /*747b0*/  STS.U8 [R3+UR7+0x39c0], R23 ;  /* 0x0039c01703007988 */ /* 0x000fe80008000007 */
[----:B0-----:R-:W2:Y:S04]  /*747c0*/  LDL.LU R28, [R1+0x3c0] ;  /* 0x0003c000011c7983 */ /* 0x001ea80000300800 */
[----:B------:R-:W2:Y:S04]  /*747d0*/  LDL.LU R24, [R1+0x3bc] ;  /* 0x0003bc0001187983 */ /* 0x000ea80000300800 */
[----:B------:R-:W2:Y:S04]  /*747e0*/  LDL.LU R0, [R1+0x348] ;  /* 0x0003480001007983 */ /* 0x000ea80000300800 */
[----:B------:R-:W2:Y:S04]  /*747f0*/  LDL.LU R4, [R1+0x344] ;  /* 0x0003440001047983 */ /* 0x000ea80000300800 */
[----:B---3--:R0:W-:Y:S04]  /*74800*/  STS.U8 [R3+UR7+0x3980], R26 ;  /* 0x0039801a03007988 */ /* 0x0081e80008000007 */
        /* <DEDUP_REMOVED lines=20> */
[----:B----4-:R0:W-:Y:S04]  /*74950*/  STS.U8 [R3+UR7+0x4100], R27 ;  /* 0x0041001b03007988 */ /* 0x0101e80008000007 */
[----:B------:R-:W4:Y:S04]  /*74960*/  LDL.LU R22, [R1+0x88] ;  /* 0x0000880001167983 */ /* 0x000f280000300800 */
[----:B0-----:R-:W4:Y:S04]  /*74970*/  LDL.LU R27, [R1+0x84] ;  /* 0x00008400011b7983 */ /* 0x001f280000300800 */
[----:B------:R-:W4:Y:S04]  /*74980*/  LDL.LU R23, [R1+0x80] ;  /* 0x0000800001177983 */ /* 0x000f280000300800 */
[----:B------:R0:W-:Y:S04]  /*74990*/  STS.U8 [R3+UR7+0x4140], R25 ;  /* 0x0041401903007988 */ /* 0x0001e80008000007 */
[----:B0-----:R-:W4:Y:S04]  /*749a0*/  LDL.LU R25, [R1+0x7c] ;  /* 0x00007c0001197983 */ /* 0x001f280000300800 */
[----:B--2---:R0:W-:Y:S04]  /*749b0*/  STS.U8 [R3+UR7+0x4180], R28 ;  /* 0x0041801c03007988 */ /* 0x0041e80008000007 */
[----:B------:R1:W-:Y:S04]  /*749c0*/  STS.U8 [R3+UR7+0x41c0], R24 ;  /* 0x0041c01803007988 */ /* 0x0003e80008000007 */
[----:B------:R-:W-:Y:S04]  /*749d0*/  STS.U8 [R3+UR7+0x4940], R0 ;  /* 0x0049400003007988 */ /* 0x000fe80008000007 */
[----:B------:R-:W-:Y:S04]  /*749e0*/  STS.U8 [R3+UR7+0x4900], R4 ;  /* 0x0049000403007988 */ /* 0x000fe80008000007 */
[----:B0-----:R-:W2:Y:S04]  /*749f0*/  LDL.LU R28, [R1+0x78] ;  /* 0x00007800011c7983 */ /* 0x001ea80000300800 */
[----:B-1----:R-:W2:Y:S04]  /*74a00*/  LDL.LU R24, [R1+0x84a4] ;  /* 0x0084a40001187983 */ /* 0x002ea80000300800 */
[----:B---3--:R0:W-:Y:S04]  /*74a10*/  STS.U8 [R3+UR7+0x49c0], R26 ;  /* 0x0049c01a03007988 */ /* 0x0081e80008000007 */
        /* <DEDUP_REMOVED lines=19> */
[----:B0-----:R-:W3:Y:S04]  /*74b50*/  LDL.LU R26, [R1+0x74] ;  /* 0x00007400011a7983 */ /* 0x001ee80000300800 */
[----:B----4-:R-:W-:Y:S04]  /*74b60*/  STS.U8 [R3+UR7+0x7180], R22 ;  /* 0x0071801603007988 */ /* 0x010fe80008000007 */
[----:B------:R0:W-:Y:S04]  /*74b70*/  STS.U8 [R3+UR7+0x71c0], R27 ;  /* 0x0071c01b03007988 */ /* 0x0001e80008000007 */
[----:B0-----:R-:W4:Y:S04]  /*74b80*/  LDL.LU R27, [R1+0x7b8] ;  /* 0x0007b800011b7983 */ /* 0x001f280000300800 */
[----:B------:R-:W2:Y:S04]  /*74b90*/  LDL.LU R0, [R1+0x7b0] ;  /* 0x0007b00001007983 */ /* 0x000ea80000300800 */
[----:B------:R-:W-:Y:S04]  /*74ba0*/  STS.U8 [R3+UR7+0x7940], R23 ;  /* 0x0079401703007988 */ /* 0x000fe80008000007 */
[----:B------:R-:W-:Y:S04]  /*74bb0*/  STS.U8 [R3+UR7+0x7900], R25 ;  /* 0x0079001903007988 */ /* 0x000fe80008000007 */
[----:B--2---:R0:W-:Y:S04]  /*74bc0*/  STL [R1+0x84a0], R0 ;  /* 0x0084a00001007387 */ /* 0x0041e80000100800 */
[----:B0-----:R-:W2:Y:S04]  /*74bd0*/  LDL.LU R0, [R1+0x7b4] ;  /* 0x0007b40001007983 */ /* 0x001ea80000300800 */
[----:B------:R0:W-:Y:S04]  /*74be0*/  STS.U8 [R3+UR7+0x79c0], R28 ;  /* 0x0079c01c03007988 */ /* 0x0001e80008000007 */
[----:B---3--:R1:W-:Y:S04]  /*74bf0*/  STS.U8 [R3+UR7+0x7980], R26 ;  /* 0x0079801a03007988 */ /* 0x0083e80008000007 */
[----:B0-----:R-:W3:Y:S04]  /*74c00*/  LDL.LU R28, [R1+0x7ac] ;  /* 0x0007ac00011c7983 */ /* 0x001ee80000300800 */
[----:B-1----:R-:W3:Y:S04]  /*74c10*/  LDL.LU R3, [R1+0x738] ;  /* 0x0007380001037983 */ /* 0x002ee80000300800 */
        /* <DEDUP_REMOVED lines=18> */
[----:B------:R-:W-:-:S03]  /*74d40*/  LOP3.LUT R2, R24, 0x10, RZ, 0x3c, !PT ;  /* 0x0000001018027812 */ /* 0x000fc600078e3cff */
[----:B------:R-:W3:Y:S04]  /*74d50*/  LDL.LU R21, [R1+0x52c] ;  /* 0x00052c0001157983 */ /* 0x000ee80000300800 */
[----:B------:R-:W3:Y:S04]  /*74d60*/  LDL.LU R26, [R1+0x4b8] ;  /* 0x0004b800011a7983 */ /* 0x000ee80000300800 */
[----:B------:R-:W3:Y:S04]  /*74d70*/  LDL.LU R22, [R1+0x4b4] ;  /* 0x0004b40001167983 */ /* 0x000ee80000300800 */
[----:B------:R-:W3:Y:S04]  /*74d80*/  LDL.LU R23, [R1+0x4b0] ;  /* 0x0004b00001177983 */ /* 0x000ee80000300800 */
[----:B------:R-:W3:Y:S04]  /*74d90*/  LDL.LU R24, [R1+0x4ac] ;  /* 0x0004ac0001187983 */ /* 0x000ee80000300800 */
[----:B----4-:R0:W-:Y:S04]  /*74da0*/  STS.U8 [R2+UR7+0x200], R27 ;  /* 0x0002001b02007988 */ /* 0x0101e80008000007 */
[----:B------:R-:W4:Y:S04]  /*74db0*/  LDL.LU R25, [R1+0x438] ;  /* 0x0004380001197983 */ /* 0x000f280000300800 */
[----:B0-----:R-:W3:Y:S04]  /*74dc0*/  LDL.LU R27, [R1+0x434] ;  /* 0x00043400011b7983 */ /* 0x001ee80000300800 */
[----:B--2---:R0:W-:Y:S04]  /*74dd0*/  STS.U8 [R2+UR7+0x240], R0 ;  /* 0x0002400002007988 */ /* 0x0041e80008000007 */
[----:B0-----:R-:W2:Y:S04]  /*74de0*/  LDL.LU R0, [R1+0x84a0] ;  /* 0x0084a00001007983 */ /* 0x001ea80000300800 */
[----:B--2---:R-:W-:Y:S04]  /*74df0*/  STS.U8 [R2+UR7+0x280], R0 ;  /* 0x0002800002007988 */ /* 0x004fe80008000007 */
        /* <DEDUP_REMOVED lines=25> */
[----:B0-----:R-:W2:Y:S04]  /*74f90*/  LDL.LU R28, [R1+0x430] ;  /* 0x00043000011c7983 */ /* 0x001ea80000300800 */
[----:B----4-:R-:W-:Y:S04]  /*74fa0*/  STS.U8 [R2+UR7+0x3a40], R25 ;  /* 0x003a401902007988 */ /* 0x010fe80008000007 */
[----:B------:R0:W-:Y:S04]  /*74fb0*/  STS.U8 [R2+UR7+0x3a00], R27 ;  /* 0x003a001b02007988 */ /* 0x0001e80008000007 */
[----:B-1----:R-:W3:Y:S04]  /*74fc0*/  LDL.LU R26, [R1+0x42c] ;  /* 0x00042c00011a7983 */ /* 0x002ee80000300800 */
[----:B0-----:R-:W4:Y:S04]  /*74fd0*/  LDL.LU R27, [R1+0x3b4] ;  /* 0x0003b400011b7983 */ /* 0x001f280000300800 */
[----:B----4-:R0:W-:Y:S04]  /*74fe0*/  STL [R1+0x849c], R27 ;  /* 0x00849c1b01007387 */ /* 0x0101e80000100800 */
        /* <DEDUP_REMOVED lines=20> */
[----:B--2---:R0:W-:Y:S04]  /*75130*/  STS.U8 [R2+UR7+0x3ac0], R28 ;  /* 0x003ac01c02007988 */ /* 0x0041e80008000007 */
[----:B------:R-:W2:Y:S04]  /*75140*/  LDL.LU R20, [R1+0x104] ;  /* 0x0001040001147983 */ /* 0x000ea80000300800 */
[----:B---3--:R1:W-:Y:S04]  /*75150*/  STS.U8 [R2+UR7+0x3a80], R26 ;  /* 0x003a801a02007988 */ /* 0x0083e80008000007 */
[----:B0-----:R-:W3:Y:S04]  /*75160*/  LDL.LU R28, [R1+0x100] ;  /* 0x00010000011c7983 */ /* 0x001ee80000300800 */
[----:B------:R-:W2:Y:S04]  /*75170*/  LDL.LU R21, [R1+0xfc] ;  /* 0x0000fc0001157983 */ /* 0x000ea80000300800 */
[----:B------:R-:W2:Y:S04]  /*75180*/  LDL.LU R22, [R1+0x58] ;  /* 0x0000580001167983 */ /* 0x000ea80000300800 */
[----:B------:R-:W2:Y:S04]  /*75190*/  LDL.LU R23, [R1+0x54] ;  /* 0x0000540001177983 */ /* 0x000ea80000300800 */
[----:B------:R-:W2:Y:S04]  /*751a0*/  LDL.LU R24, [R1+0x50] ;  /* 0x0000500001187983 */ /* 0x000ea80000300800 */
[----:B------:R-:W2:Y:S04]  /*751b0*/  LDL.LU R25, [R1+0x4c] ;  /* 0x00004c0001197983 */ /* 0x000ea80000300800 */
[----:B-1----:R-:W2:Y:S04]  /*751c0*/  LDL.LU R26, [R1+0x30] ;  /* 0x00003000011a7983 */ /* 0x002ea80000300800 */
[----:B----4-:R0:W-:Y:S04]  /*751d0*/  STS.U8 [R2+UR7+0x4200], R27 ;  /* 0x0042001b02007988 */ /* 0x0101e80008000007 */
[----:B0-----:R-:W4:Y:S04]  /*751e0*/  LDL.LU R27, [R1+0x849c] ;  /* 0x00849c00011b7983 */ /* 0x001f280000300800 */
[----:B----4-:R0:W-:Y:S04]  /*751f0*/  STS.U8 [R2+UR7+0x4240], R27 ;  /* 0x0042401b02007988 */ /* 0x0101e80008000007 */
        /* <DEDUP_REMOVED lines=19> */
[----:B--2---:R-:W-:Y:S04]  /*75330*/  STS.U8 [R2+UR7+0x6a00], R20 ;  /* 0x006a001402007988 */ /* 0x004fe80008000007 */
[----:B---3--:R1:W-:Y:S04]  /*75340*/  STS.U8 [R2+UR7+0x6ac0], R28 ;  /* 0x006ac01c02007988 */ /* 0x0083e80008000007 */
[----:B0-----:R-:W2:Y:S01]  /*75350*/  LDL.LU R27, [R1+0x2c] ;  /* 0x00002c00011b7983 */ /* 0x001ea20000300800 */
[----:B-1----:R-:W0:Y:S02]  /*75360*/  S2R R28, SR_TID.X ;  /* 0x00000000001c7919 */ /* 0x002e240000002100 */
[----:B0-----:R-:W-:-:S04]  /*75370*/  LOP3.LUT R28, R28, 0x3f, RZ, 0xc0, !PT ;  /* 0x0000003f1c1c7812 */ /* 0x001fc800078ec0ff */
[----:B------:R-:W-:-:S05]  /*75380*/  LOP3.LUT R0, R28, 0x18, RZ, 0x3c, !PT ;  /* 0x000000181c007812 */ /* 0x000fca00078e3cff */
[----:B------:R0:W-:Y:S04]  /*75390*/  STL [R1+0x8490], R0 ;  /* 0x0084900001007387 */ /* 0x0001e80000100800 */
[----:B0-----:R-:W3:Y:S04]  /*753a0*/  LDL.LU R0, [R1+0x24] ;  /* 0x0000240001007983 */ /* 0x001ee80000300800 */
[----:B---3--:R0:W-:Y:S04]  /*753b0*/  STL [R1+0x8498], R0 ;  /* 0x0084980001007387 */ /* 0x0081e80000100800 */
[----:B0-----:R-:W3:Y:S04]  /*753c0*/  LDL.LU R0, [R1+0x28] ;  /* 0x0000280001007983 */ /* 0x001ee80000300800 */
[----:B------:R-:W4:Y:S04]  /*753d0*/  LDL.LU R3, [R1+0x7a4] ;  /* 0x0007a40001037983 */ /* 0x000f280000300800 */
[----:B----4-:R0:W-:Y:S04]  /*753e0*/  STL [R1+0x848c], R3 ;  /* 0x00848c0301007387 */ /* 0x0101e80000100800 */
[----:B0-----:R-:W4:Y:S04]  /*753f0*/  LDL.LU R3, [R1+0x7a8] ;  /* 0x0007a80001037983 */ /* 0x001f280000300800 */
[----:B------:R-:W-:Y:S04]  /*75400*/  STS.U8 [R2+UR7+0x6a80], R21 ;  /* 0x006a801502007988 */ /* 0x000fe80008000007 */
[----:B------:R-:W-:Y:S04]  /*75410*/  STS.U8 [R2+UR7+0x7200], R22 ;  /* 0x0072001602007988 */ /* 0x000fe80008000007 */
[----:B------:R-:W-:Y:S04]  /*75420*/  STS.U8 [R2+UR7+0x7240], R23 ;  /* 0x0072401702007988 */ /* 0x000fe80008000007 */
[----:B------:R-:W-:Y:S04]  /*75430*/  STS.U8 [R2+UR7+0x7280], R24 ;  /* 0x0072801802007988 */ /* 0x000fe80008000007 */
[----:B------:R-:W-:Y:S04]  /*75440*/  STS.U8 [R2+UR7+0x72c0], R25 ;  /* 0x0072c01902007988 */ /* 0x000fe80008000007 */
[----:B------:R-:W-:Y:S04]  /*75450*/  STS.U8 [R2+UR7+0x7a40], R26 ;  /* 0x007a401a02007988 */ /* 0x000fe80008000007 */
[----:B--2---:R0:W-:Y:S04]  /*75460*/  STS.U8 [R2+UR7+0x7a00], R27 ;  /* 0x007a001b02007988 */ /* 0x0041e80008000007 */
[----:B----4-:R1:W-:Y:S04]  /*75470*/  STL [R1+0x8494], R3 ;  /* 0x0084940301007387 */ /* 0x0103e80000100800 */
[----:B------:R-:W2:Y:S04]  /*75480*/  LDL.LU R4, [R1+0x7a0] ;  /* 0x0007a00001047983 */ /* 0x000ea80000300800 */
[----:B------:R-:W4:Y:S04]  /*75490*/  LDL.LU R5, [R1+0x79c] ;  /* 0x00079c0001057983 */ /* 0x000f280000300800 */
[----:B------:R-:W2:Y:S04]  /*754a0*/  LDL.LU R29, [R1+0x728] ;  /* 0x00072800011d7983 */ /* 0x000ea80000300800 */
[----:B------:R-:W2:Y:S04]  /*754b0*/  LDL.LU R6, [R1+0x724] ;  /* 0x0007240001067983 */ /* 0x000ea80000300800 */
[----:B------:R-:W2:Y:S04]  /*754c0*/  LDL.LU R7, [R1+0x720] ;  /* 0x0007200001077983 */ /* 0x000ea80000300800 */
[----:B------:R-:W2:Y:S04]  /*754d0*/  LDL.LU R8, [R1+0x71c] ;  /* 0x00071c0001087983 */ /* 0x000ea80000300800 */
[----:B------:R-:W2:Y:S04]  /*754e0*/  LDL.LU R9, [R1+0x6a8] ;  /* 0x0006a80001097983 */ /* 0x000ea80000300800 */
[----:B------:R-:W2:Y:S04]  /*754f0*/  LDL.LU R10, [R1+0x6a4] ;  /* 0x0006a400010a7983 */ /* 0x000ea80000300800 */
[----:B------:R-:W2:Y:S04]  /*75500*/  LDL.LU R11, [R1+0x6a0] ;  /* 0x0006a000010b7983 */ /* 0x000ea80000300800 */
[----:B------:R-:W2:Y:S04]  /*75510*/  LDL.LU R12, [R1+0x69c] ;  /* 0x00069c00010c7983 */ /* 0x000ea80000300800 */
[----:B0-----:R-:W2:Y:S04]  /*75520*/  LDL.LU R2, [R1+0x628] ;  /* 0x0006280001027983 */ /* 0x001ea80000300800 */
        /* <DEDUP_REMOVED lines=10> */
[----:B------:R-:W2:Y:S01]  /*755d0*/  LDL.LU R23, [R1+0x51c] ;  /* 0x00051c0001177983 */ /* 0x000ea20000300800 */
[----:B-1----:R-:W-:-:S03]  /*755e0*/  LOP3.LUT R3, R28, 0x10, RZ, 0x3c, !PT ;  /* 0x000000101c037812 */ /* 0x002fc600078e3cff */
[----:B------:R-:W2:Y:S04]  /*755f0*/  LDL.LU R24, [R1+0x4a8] ;  /* 0x0004a80001187983 */ /* 0x000ea80000300800 */
[----:B------:R-:W2:Y:S04]  /*75600*/  LDL.LU R25, [R1+0x4a4] ;  /* 0x0004a40001197983 */ /* 0x000ea80000300800 */
[----:B------:R-:W2:Y:S04]  /*75610*/  LDL.LU R26, [R1+0x4a0] ;  /* 0x0004a000011a7983 */ /* 0x000ea80000300800 */
[----:B------:R-:W2:Y:S04]  /*75620*/  LDL.LU R27, [R1+0x49c] ;  /* 0x00049c00011b7983 */ /* 0x000ea80000300800 */
[----:B------:R-:W2:Y:S04]  /*75630*/  LDL.LU R28, [R1+0x428] ;  /* 0x00042800011c7983 */ /* 0x000ea80000300800 */
[----:B---3--:R0:W-:Y:S04]  /*75640*/  STS.U8 [R3+UR7+0x7ac0], R0 ;  /* 0x007ac00003007988 */ /* 0x0081e80008000007 */
[----:B0-----:R-:W3:Y:S04]  /*75650*/  LDL.LU R0, [R1+0x8498] ;  /* 0x0084980001007983 */ /* 0x001ee80000300800 */
[----:B---3--:R0:W-:Y:S04]  /*75660*/  STS.U8 [R3+UR7+0x7a80], R0 ;  /* 0x007a800003007988 */ /* 0x0081e80008000007 */
[----:B0-----:R-:W3:Y:S04]  /*75670*/  LDL.LU R3, [R1+0x8494] ;  /* 0x0084940001037983 */ /* 0x001ee80000300800 */
[----:B------:R-:W3:Y:S04]  /*75680*/  LDL.LU R0, [R1+0x8490] ;  /* 0x0084900001007983 */ /* 0x000ee80000300800 */
[----:B---3--:R0:W-:Y:S04]  /*75690*/  STS.U8 [R0+UR7+0x300], R3 ;  /* 0x0003000300007988 */ /* 0x0081e80008000007 */
[----:B0-----:R-:W3:Y:S04]  /*756a0*/  LDL.LU R3, [R1+0x848c] ;  /* 0x00848c0001037983 */ /* 0x001ee80000300800 */
[----:B---3--:R-:W-:Y:S04]  /*756b0*/  STS.U8 [R0+UR7+0x340], R3 ;  /* 0x0003400300007988 */ /* 0x008fe80008000007 */
[----:B--2---:R-:W-:Y:S04]  /*756c0*/  STS.U8 [R0+UR7+0x380], R4 ;  /* 0x0003800400007988 */ /* 0x004fe80008000007 */
[----:B----4-:R-:W-:Y:S04]  /*756d0*/  STS.U8 [R0+UR7+0x3c0], R5 ;  /* 0x0003c00500007988 */ /* 0x010fe80008000007 */
        /* <DEDUP_REMOVED lines=18> */
[----:B0-----:R-:W2:Y:S04]  /*75800*/  LDL.LU R21, [R1+0x3a8] ;  /* 0x0003a80001157983 */ /* 0x001ea80000300800 */
[----:B--2---:R0:W-:Y:S04]  /*75810*/  STL [R1+0x8480], R21 ;  /* 0x0084801501007387 */ /* 0x0041e80000100800 */
[----:B0-----:R-:W2:Y:S04]  /*75820*/  LDL.LU R21, [R1+0x41c] ;  /* 0x00041c0001157983 */ /* 0x001ea80000300800 */
[----:B--2---:R0:W-:Y:S04]  /*75830*/  STL [R1+0x8484], R21 ;  /* 0x0084841501007387 */ /* 0x0041e80000100800 */
[----:B0-----:R-:W2:Y:S04]  /*75840*/  LDL.LU R21, [R1+0x420] ;  /* 0x0004200001157983 */ /* 0x001ea80000300800 */
[----:B------:R-:W-:Y:S04]  /*75850*/  STS.U8 [R0+UR7+0x2bc0], R22 ;  /* 0x002bc01600007988 */ /* 0x000fe80008000007 */
[----:B------:R-:W-:Y:S04]  /*75860*/  STS.U8 [R0+UR7+0x2b80], R23 ;  /* 0x002b801700007988 */ /* 0x000fe80008000007 */
[----:B------:R-:W-:Y:S04]  /*75870*/  STS.U8 [R0+UR7+0x3300], R24 ;  /* 0x0033001800007988 */ /* 0x000fe80008000007 */
[----:B--2---:R0:W-:Y:S04]  /*75880*/  STL [R1+0x8488], R21 ;  /* 0x0084881501007387 */ /* 0x0041e80000100800 */
[----:B0-----:R-:W2:Y:S04]  /*75890*/  LDL.LU R21, [R1+0x424] ;  /* 0x0004240001157983 */ /* 0x001ea80000300800 */
[----:B------:R-:W3:Y:S04]  /*758a0*/  LDL.LU R22, [R1+0x3a4] ;  /* 0x0003a40001167983 */ /* 0x000ee80000300800 */
[----:B------:R-:W4:Y:S04]  /*758b0*/  LDL.LU R23, [R1+0x3a0] ;  /* 0x0003a00001177983 */ /* 0x000f280000300800 */
        /* <DEDUP_REMOVED lines=22> */
[----:B------:R1:W-:Y:S04]  /*75a20*/  STS.U8 [R0+UR7+0x3380], R26 ;  /* 0x0033801a00007988 */ /* 0x0003e80008000007 */
[----:B------:R1:W-:Y:S04]  /*75a30*/  STS.U8 [R0+UR7+0x33c0], R27 ;  /* 0x0033c01b00007988 */ /* 0x0003e80008000007 */
[----:B------:R1:W-:Y:S04]  /*75a40*/  STS.U8 [R0+UR7+0x3b40], R28 ;  /* 0x003b401c00007988 */ /* 0x0003e80008000007 */
[----:B0-----:R-:W3:Y:S04]  /*75a50*/  LDL.LU R25, [R1+0x48] ;  /* 0x0000480001197983 */ /* 0x001ee80000300800 */
[----:B-1----:R-:W3:Y:S04]  /*75a60*/  LDL.LU R26, [R1+0x44] ;  /* 0x00004400011a7983 */ /* 0x002ee80000300800 */
[----:B------:R-:W3:Y:S04]  /*75a70*/  LDL.LU R27, [R1+0x40] ;  /* 0x00004000011b7983 */ /* 0x000ee80000300800 */
[----:B------:R-:W3:Y:S04]  /*75a80*/  LDL.LU R28, [R1+0x3c] ;  /* 0x00003c00011c7983 */ /* 0x000ee80000300800 */
[----:B--2---:R0:W-:Y:S04]  /*75a90*/  STS.U8 [R0+UR7+0x3b00], R21 ;  /* 0x003b001500007988 */ /* 0x0041e80008000007 */
[----:B0-----:R-:W2:Y:S04]  /*75aa0*/  LDL.LU R21, [R1+0x8488] ;  /* 0x0084880001157983 */ /* 0x001ea80000300800 */
[----:B--2---:R0:W-:Y:S04]  /*75ab0*/  STS.U8 [R0+UR7+0x3bc0], R21 ;  /* 0x003bc01500007988 */ /* 0x0041e80008000007 */
[----:B0-----:R-:W2:Y:S04]  /*75ac0*/  LDL.LU R21, [R1+0x8484] ;  /* 0x0084840001157983 */ /* 0x001ea80000300800 */
[----:B--2---:R0:W-:Y:S04]  /*75ad0*/  STS.U8 [R0+UR7+0x3b80], R21 ;  /* 0x003b801500007988 */ /* 0x0041e80008000007 */
[----:B0-----:R-:W2:Y:S04]  /*75ae0*/  LDL.LU R21, [R1+0x8480] ;  /* 0x0084800001157983 */ /* 0x001ea80000300800 */
[----:B--2---:R0:W-:Y:S04]  /*75af0*/  STS.U8 [R0+UR7+0x4300], R21 ;  /* 0x0043001500007988 */ /* 0x0041e80008000007 */
[----:B---3--:R1:W-:Y:S04]  /*75b00*/  STS.U8 [R0+UR7+0x4340], R22 ;  /* 0x0043401600007988 */ /* 0x0083e80008000007 */
[----:B----4-:R2:W-:Y:S04]  /*75b10*/  STS.U8 [R0+UR7+0x4380], R23 ;  /* 0x0043801700007988 */ /* 0x0105e80008000007 */
[----:B------:R3:W-:Y:S04]  /*75b20*/  STS.U8 [R0+UR7+0x43c0], R24 ;  /* 0x0043c01800007988 */ /* 0x0007e80008000007 */
[----:B0-----:R-:W4:Y:S04]  /*75b30*/  LDL.LU R21, [R1+0x847c] ;  /* 0x00847c0001157983 */ /* 0x001f280000300800 */
[----:B-1----:R-:W4:Y:S04]  /*75b40*/  LDL.LU R22, [R1+0x8478] ;  /* 0x0084780001167983 */ /* 0x002f280000300800 */
[----:B--2---:R-:W2:Y:S04]  /*75b50*/  LDL.LU R23, [R1+0x8474] ;  /* 0x0084740001177983 */ /* 0x004ea80000300800 */
[----:B---3--:R-:W3:Y:S04]  /*75b60*/  LDL.LU R24, [R1+0x8470] ;  /* 0x0084700001187983 */ /* 0x008ee80000300800 */
[----:B---3--:R-:W-:Y:S04]  /*75b70*/  STL [R1+0x7400], R24 ;  /* 0x0074001801007387 */ /* 0x008fe80000100800 */
        /* <DEDUP_REMOVED lines=164> */
[----:B--2---:R-:W-:Y:S04]  /*765c0*/  STL [R1+0x7928], R23 ;  /* 0x0079281701007387 */ /* 0x004fe80000100800 */
        /* <DEDUP_REMOVED lines=268> */
[----:B------:R-:W-:Y:S04]  /*77690*/  STS.U8 [R0+UR7+0x4b40], R3 ;  /* 0x004b400300007988 */ /* 0x000fe80008000007 */
        /* <DEDUP_REMOVED lines=45> */
[----:B------:R0:W-:Y:S04]  /*77970*/  STS.U8 [R0+UR7+0x73c0], R28 ;  /* 0x0073c01c00007988 */ /* 0x0001e80008000007 */
[----:B------:R-:W-:Y:S04]  /*77980*/  STL [R1+0x8254], R23 ;  /* 0x0082541701007387 */ /* 0x000fe80000100800 */
[----:B------:R-:W-:Y:S04]  /*77990*/  STL [R1+0x825c], R23 ;  /* 0x00825c1701007387 */ /* 0x000fe80000100800 */
[----:B------:R-:W-:Y:S04]  /*779a0*/  STL [R1+0x8264], R23 ;  /* 0x0082641701007387 */ /* 0x000fe80000100800 */
[----:B------:R-:W-:Y:S04]  /*779b0*/  STL [R1+0x826c], R23 ;  /* 0x00826c1701007387 */ /* 0x000fe80000100800 */
[----:B------:R-:W-:Y:S04]  /*779c0*/  STL [R1+0x8274], R23 ;  /* 0x0082741701007387 */ /* 0x000fe80000100800 */
[----:B------:R-:W-:Y:S01]  /*779d0*/  STL [R1+0x827c], R23 ;  /* 0x00827c1701007387 */ /* 0x000fe20000100800 */
[----:B0-----:R-:W0:Y:S03]  /*779e0*/  S2R R28, SR_TID.X ;  /* 0x00000000001c7919 */ /* 0x001e260000002100 */
        /* <DEDUP_REMOVED lines=29> */
[----:B------:R-:W-:Y:S01]  /*77bc0*/  STL [R1+0x8364], R23 ;  /* 0x0083641701007387 */ /* 0x000fe20000100800 */
[----:B0-----:R-:W-:-:S03]  /*77bd0*/  LOP3.LUT R28, R28, 0x3f, RZ, 0xc0, !PT ;  /* 0x0000003f1c1c7812 */ /* 0x001fc600078ec0ff */
[----:B------:R-:W-:Y:S04]  /*77be0*/  STS.U8 [R0+UR7+0x7b00], R23 ;  /* 0x007b001700007988 */ /* 0x000fe80008000007 */
[----:B------:R-:W-:Y:S04]  /*77bf0*/  STL [R1+0x836c], R23 ;  /* 0x00836c1701007387 */ /* 0x000fe80000100800 */
[----:B------:R-:W-:Y:S04]  /*77c00*/  STL [R1+0x8374], R23 ;  /* 0x0083741701007387 */ /* 0x000fe80000100800 */
[----:B----4-:R0:W-:Y:S04]  /*77c10*/  STS.U8 [R0+UR7+0x7bc0], R22 ;  /* 0x007bc01600007988 */ /* 0x0101e80008000007 */
[----:B------:R-:W-:Y:S04]  /*77c20*/  STL [R1+0x837c], R23 ;  /* 0x00837c1701007387 */ /* 0x000fe80000100800 */
[----:B------:R-:W-:Y:S04]  /*77c30*/  STL [R1+0x8384], R23 ;  /* 0x0083841701007387 */ /* 0x000fe80000100800 */
[----:B------:R-:W-:Y:S04]  /*77c40*/  STL [R1+0x838c], R23 ;  /* 0x00838c1701007387 */ /* 0x000fe80000100800 */
[----:B------:R-:W-:Y:S04]  /*77c50*/  STL [R1+0x8394], R23 ;  /* 0x0083941701007387 */ /* 0x000fe80000100800 */
[----:B------:R1:W-:Y:S01]  /*77c60*/  STL [R1+0x83c0], R23 ;  /* 0x0083c01701007387 */ /* 0x0003e20000100800 */
[----:B0-----:R-:W-:-:S05]  /*77c70*/  LOP3.LUT R0, R28, 0x20, RZ, 0x3c, !PT ;  /* 0x000000201c007812 */ /* 0x001fca00078e3cff */
[----:B------:R0:W-:Y:S04]  /*77c80*/  STL [R1+0x846c], R0 ;  /* 0x00846c0001007387 */ /* 0x0001e80000100800 */
[----:B-1----:R-:W2:Y:S01]  /*77c90*/  LDL.LU R23, [R1+0x78c] ;  /* 0x00078c0001177983 */ /* 0x002ea20000300800 */
[----:B0-----:R-:W-:-:S05]  /*77ca0*/  LOP3.LUT R0, R28, 0x18, RZ, 0x3c, !PT ;  /* 0x000000181c007812 */ /* 0x001fca00078e3cff */
[----:B------:R-:W-:Y:S04]  /*77cb0*/  STS.U8 [R0+UR7+0x7b80], R21 ;  /* 0x007b801500007988 */ /* 0x000fe80008000007 */
[----:B--2---:R0:W-:Y:S04]  /*77cc0*/  STL [R1+0x8468], R23 ;  /* 0x0084681701007387 */ /* 0x0041e80000100800 */
[----:B0-----:R-:W2:Y:S04]  /*77cd0*/  LDL.LU R23, [R1+0x798] ;  /* 0x0007980001177983 */ /* 0x001ea80000300800 */
[----:B------:R-:W3:Y:S04]  /*77ce0*/  LDL.LU R24, [R1+0x718] ;  /* 0x0007180001187983 */ /* 0x000ee80000300800 */
        /* <DEDUP_REMOVED lines=24> */
[----:B------:R0:W-:Y:S04]  /*77e70*/  STL [R1+0x792c], R22 ;  /* 0x00792c1601007387 */ /* 0x0001e80000100800 */
[----:B0-----:R-:W2:Y:S04]  /*77e80*/  LDL.LU R22, [R1+0x790] ;  /* 0x0007900001167983 */ /* 0x001ea80000300800 */
[----:B------:R-:W2:Y:S04]  /*77e90*/  LDL.LU R0, [R1+0x846c] ;  /* 0x00846c0001007983 */ /* 0x000ea80000300800 */
[----:B------:R0:W-:Y:S04]  /*77ea0*/  STL [R1+0x83c4], R21 ;  /* 0x0083c41501007387 */ /* 0x0001e80000100800 */
[----:B0-----:R-:W3:Y:S04]  /*77eb0*/  LDL.LU R21, [R1+0x794] ;  /* 0x0007940001157983 */ /* 0x001ee80000300800 */
[----:B--2---:R0:W-:Y:S04]  /*77ec0*/  STS.U8 [R0+UR7+0x400], R23 ;  /* 0x0004001700007988 */ /* 0x0041e80008000007 */
[----:B0-----:R-:W2:Y:S04]  /*77ed0*/  LDL.LU R23, [R1+0x8468] ;  /* 0x0084680001177983 */ /* 0x001ea80000300800 */
[----:B---3--:R-:W-:Y:S04]  /*77ee0*/  STS.U8 [R0+UR7+0x440], R21 ;  /* 0x0004401500007988 */ /* 0x008fe80008000007 */
[----:B------:R-:W-:Y:S04]  /*77ef0*/  STS.U8 [R0+UR7+0x480], R22 ;  /* 0x0004801600007988 */ /* 0x000fe80008000007 */
[----:B--2---:R-:W-:Y:S04]  /*77f00*/  STS.U8 [R0+UR7+0x4c0], R23 ;  /* 0x0004c01700007988 */ /* 0x004fe80008000007 */
[----:B------:R-:W-:Y:S04]  /*77f10*/  STS.U8 [R0+UR7+0xc40], R24 ;  /* 0x000c401800007988 */ /* 0x000fe80008000007 */
        /* <DEDUP_REMOVED lines=24> */
[----:B------:R-:W3:Y:S04]  /*780a0*/  LDL.LU R17, [R1+0x398] ;  /* 0x0003980001117983 */ /* 0x000ee80000300800 */
[----:B---3--:R0:W-:Y:S04]  /*780b0*/  STL [R1+0x8460], R17 ;  /* 0x0084601101007387 */ /* 0x0081e80000100800 */
[----:B0-----:R-:W3:Y:S04]  /*780c0*/  LDL.LU R17, [R1+0x40c] ;  /* 0x00040c0001117983 */ /* 0x001ee80000300800 */
[----:B------:R-:W-:Y:S04]  /*780d0*/  STS.U8 [R0+UR7+0x3c40], R28 ;  /* 0x003c401c00007988 */ /* 0x000fe80008000007 */
[----:B---3--:R0:W-:Y:S04]  /*780e0*/  STL [R1+0x8464], R17 ;  /* 0x0084641101007387 */ /* 0x0081e80000100800 */
[----:B0-----:R-:W3:Y:S04]  /*780f0*/  LDL.LU R17, [R1+0x410] ;  /* 0x0004100001117983 */ /* 0x001ee80000300800 */
        /* <DEDUP_REMOVED lines=27> */
[----:B0-----:R-:W2:Y:S04]  /*782b0*/  LDL.LU R27, [R1+0x1c] ;  /* 0x00001c00011b7983 */ /* 0x001ea80000300800 */
[----:B---3--:R0:W-:Y:S04]  /*782c0*/  STS.U8 [R0+UR7+0x3cc0], R17 ;  /* 0x003cc01100007988 */ /* 0x0081e80008000007 */
[----:B0-----:R-:W3:Y:S04]  /*782d0*/  LDL.LU R17, [R1+0x8464] ;  /* 0x0084640001117983 */ /* 0x001ee80000300800 */
[----:B---3--:R0:W-:Y:S04]  /*782e0*/  STS.U8 [R0+UR7+0x3c80], R17 ;  /* 0x003c801100007988 */ /* 0x0081e80008000007 */
[----:B0-----:R-:W3:Y:S04]  /*782f0*/  LDL.LU R17, [R1+0x8460] ;  /* 0x0084600001117983 */ /* 0x001ee80000300800 */
[----:B---3--:R0:W-:Y:S04]  /*78300*/  STS.U8 [R0+UR7+0x4400], R17 ;  /* 0x0044001100007988 */ /* 0x0081e80008000007 */
[----:B----4-:R1:W-:Y:S04]  /*78310*/  STS.U8 [R0+UR7+0x4440], R18 ;  /* 0x0044401200007988 */ /* 0x0103e80008000007 */
[----:B------:R3:W-:Y:S04]  /*78320*/  STS.U8 [R0+UR7+0x4480], R19 ;  /* 0x0044801300007988 */ /* 0x0007e80008000007 */
[----:B------:R4:W-:Y:S04]  /*78330*/  STS.U8 [R0+UR7+0x44c0], R20 ;  /* 0x0044c01400007988 */ /* 0x0009e80008000007 */
[----:B0-----:R-:W2:Y:S04]  /*78340*/  LDL.LU R17, [R1+0x845c] ;  /* 0x00845c0001117983 */ /* 0x001ea80000300800 */
[----:B-1----:R-:W2:Y:S04]  /*78350*/  LDL.LU R18, [R1+0x8458] ;  /* 0x0084580001127983 */ /* 0x002ea80000300800 */
[----:B---3--:R-:W3:Y:S04]  /*78360*/  LDL.LU R19, [R1+0x8454] ;  /* 0x0084540001137983 */ /* 0x008ee80000300800 */
[----:B----4-:R-:W4:Y:S04]  /*78370*/  LDL.LU R20, [R1+0x8450] ;  /* 0x0084500001147983 */ /* 0x010f280000300800 */
        /* <DEDUP_REMOVED lines=22> */
[----:B------:R0:W-:Y:S02]  /*784e0*/  STS.U8 [R0+UR7+0x7480], R28 ;  /* 0x0074801c00007988 */ /* 0x0001e40008000007 */
[----:B0-----:R-:W0:Y:S02]  /*784f0*/  S2R R28, SR_TID.X ;  /* 0x00000000001c7919 */ /* 0x001e240000002100 */
[----:B--2---:R-:W-:Y:S01]  /*78500*/  STS.U8 [R0+UR7+0x74c0], R27 ;  /* 0x0074c01b00007988 */ /* 0x004fe20008000007 */
[----:B0-----:R-:W-:-:S04]  /*78510*/  LOP3.LUT R28, R28, 0x3f, RZ, 0xc0, !PT ;  /* 0x0000003f1c1c7812 */ /* 0x001fc800078ec0ff */
[C---:B------:R-:W-:Y:S01]  /*78520*/  LOP3.LUT R2, R28.reuse, 0x28, RZ, 0x3c, !PT ;  /* 0x000000281c027812 */ /* 0x040fe200078e3cff */
[----:B----4-:R-:W-:Y:S04]  /*78530*/  STL [R1+0x83c8], R20 ;  /* 0x0083c81401007387 */ /* 0x010fe80000100800 */
[----:B------:R-:W-:Y:S04]  /*78540*/  STS.U8 [R0+UR7+0x7c40], R20 ;  /* 0x007c401400007988 */ /* 0x000fe80008000007 */
[----:B---3--:R-:W-:Y:S04]  /*78550*/  STL [R1+0x83cc], R19 ;  /* 0x0083cc1301007387 */ /* 0x008fe80000100800 */
[----:B------:R0:W-:Y:S04]  /*78560*/  STS.U8 [R0+UR7+0x7c00], R19 ;  /* 0x007c001300007988 */ /* 0x0001e80008000007 */
[----:B------:R1:W-:Y:S04]  /*78570*/  STL [R1+0x844c], R2 ;  /* 0x00844c0201007387 */ /* 0x0003e80000100800 */
[----:B0-----:R-:W2:Y:S04]  /*78580*/  LDL.LU R19, [R1+0x77c] ;  /* 0x00077c0001137983 */ /* 0x001ea80000300800 */
[----:B------:R-:W-:Y:S01]  /*78590*/  STS.U8 [R0+UR7+0x7cc0], R18 ;  /* 0x007cc01200007988 */ /* 0x000fe20008000007 */
[----:B-1----:R-:W-:-:S05]  /*785a0*/  LOP3.LUT R2, R28, 0x20, RZ, 0x3c, !PT ;  /* 0x000000201c027812 */ /* 0x002fca00078e3cff */
        /* <DEDUP_REMOVED lines=107> */
[----:B------:R4:W-:Y:S04]  /*78c60*/  STS.U8 [R2+UR7+0x4d40], R15 ;  /* 0x004d400f02007988 */ /* 0x0009e80008000007 */
[----:B------:R2:W-:Y:S04]  /*78c70*/  STS.U8 [R2+UR7+0x4d00], R16 ;  /* 0x004d001002007988 */ /* 0x0005e80008000007 */
[----:B0-----:R-:W4:Y:S04]  /*78c80*/  LDL.LU R0, [R1+0x8438] ;  /* 0x0084380001007983 */ /* 0x001f280000300800 */
[----:B-1----:R-:W4:Y:S04]  /*78c90*/  LDL.LU R29, [R1+0x8434] ;  /* 0x00843400011d7983 */ /* 0x002f280000300800 */
[----:B--2---:R-:W2:Y:S04]  /*78ca0*/  LDL.LU R13, [R1+0x8430] ;  /* 0x00843000010d7983 */ /* 0x004ea80000300800 */
[----:B---3--:R-:W3:Y:S04]  /*78cb0*/  LDL.LU R14, [R1+0x842c] ;  /* 0x00842c00010e7983 */ /* 0x008ee80000300800 */
[----:B----4-:R-:W4:Y:S04]  /*78cc0*/  LDL.LU R15, [R1+0x8428] ;  /* 0x00842800010f7983 */ /* 0x010f280000300800 */
[----:B------:R-:W2:Y:S04]  /*78cd0*/  LDL.LU R16, [R1+0x8424] ;  /* 0x0084240001107983 */ /* 0x000ea80000300800 */
[----:B------:R0:W-:Y:S04]  /*78ce0*/  STS.U8 [R2+UR7+0x4dc0], R17 ;  /* 0x004dc01102007988 */ /* 0x0001e80008000007 */
[----:B0-----:R-:W2:Y:S04]  /*78cf0*/  LDL.LU R17, [R1+0x6f4] ;  /* 0x0006f40001117983 */ /* 0x001ea80000300800 */
[----:B------:R0:W-:Y:S04]  /*78d00*/  STS.U8 [R2+UR7+0x4d80], R18 ;  /* 0x004d801202007988 */ /* 0x0001e80008000007 */
        /* <DEDUP_REMOVED lines=13> */
[----:B------:R-:W-:Y:S04]  /*78de0*/  STS.U8 [R2+UR7+0x6d00], R10 ;  /* 0x006d000a02007988 */ /* 0x000fe80008000007 */
[----:B------:R0:W-:Y:S04]  /*78df0*/  STS.U8 [R2+UR7+0x6dc0], R11 ;  /* 0x006dc00b02007988 */ /* 0x0001e80008000007 */
[----:B------:R0:W-:Y:S04]  /*78e00*/  STS.U8 [R2+UR7+0x6d80], R12 ;  /* 0x006d800c02007988 */ /* 0x0001e80008000007 */
[----:B------:R-:W-:Y:S04]  /*78e10*/  STS.U8 [R2+UR7+0x7500], R25 ;  /* 0x0075001902007988 */ /* 0x000fe80008000007 */
[----:B------:R-:W-:Y:S04]  /*78e20*/  STS.U8 [R2+UR7+0x7540], R26 ;  /* 0x0075401a02007988 */ /* 0x000fe80008000007 */
[----:B------:R-:W-:Y:S04]  /*78e30*/  STS.U8 [R2+UR7+0x7580], R27 ;  /* 0x0075801b02007988 */ /* 0x000fe80008000007 */
[----:B------:R0:W-:Y:S01]  /*78e40*/  STS.U8 [R2+UR7+0x75c0], R28 ;  /* 0x0075c01c02007988 */ /* 0x0001e20008000007 */
[----:B------:R-:W-:-:S03]  /*78e50*/  LOP3.LUT R29, R29, 0x3f, RZ, 0xc0, !PT ;  /* 0x0000003f1d1d7812 */ /* 0x000fc600078ec0ff */
[----:B--2---:R2:W-:Y:S04]  /*78e60*/  STL [R1+0x8420], R17 ;  /* 0x0084201101007387 */ /* 0x0045e80000100800 */
        /* <DEDUP_REMOVED lines=18> */
[----:B--2---:R-:W-:-:S03]  /*78f90*/  LOP3.LUT R17, R29, 0x28, RZ, 0x3c, !PT ;  /* 0x000000281d117812 */ /* 0x004fc600078e3cff */
[----:B------:R-:W2:Y:S04]  /*78fa0*/  LDL.LU R26, [R1+0x478] ;  /* 0x00047800011a7983 */ /* 0x000ea80000300800 */
[----:B------:R-:W2:Y:S04]  /*78fb0*/  LDL.LU R27, [R1+0x474] ;  /* 0x00047400011b7983 */ /* 0x000ea80000300800 */
[----:B------:R-:W2:Y:S04]  /*78fc0*/  LDL.LU R28, [R1+0x470] ;  /* 0x00047000011c7983 */ /* 0x000ea80000300800 */
[----:B------:R-:W2:Y:S04]  /*78fd0*/  LDL.LU R29, [R1+0x46c] ;  /* 0x00046c00011d7983 */ /* 0x000ea80000300800 */
[----:B------:R-:W-:Y:S04]  /*78fe0*/  STS.U8 [R17+UR7+0x7d40], R16 ;  /* 0x007d401011007988 */ /* 0x000fe80008000007 */
[----:B------:R0:W-:Y:S04]  /*78ff0*/  STL [R1+0x83d8], R16 ;  /* 0x0083d81001007387 */ /* 0x0001e80000100800 */
[----:B----4-:R-:W-:Y:S01]  /*79000*/  STS.U8 [R17+UR7+0x7d00], R15 ;  /* 0x007d000f11007988 */ /* 0x010fe20008000007 */
[----:B------:R-:W-:-:S03]  /*79010*/  LOP3.LUT R10, R0, 0x30, RZ, 0x3c, !PT ;  /* 0x00000030000a7812 */ /* 0x000fc600078e3cff */
[----:B---3--:R-:W-:Y:S04]  /*79020*/  STS.U8 [R17+UR7+0x7dc0], R14 ;  /* 0x007dc00e11007988 */ /* 0x008fe80008000007 */
[----:B------:R-:W-:Y:S04]  /*79030*/  STS.U8 [R17+UR7+0x7d80], R13 ;  /* 0x007d800d11007988 */ /* 0x000fe80008000007 */
[----:B0-----:R-:W3:Y:S04]  /*79040*/  LDL.LU R16, [R1+0x6f8] ;  /* 0x0006f80001107983 */ /* 0x001ee80000300800 */
[----:B------:R0:W-:Y:S04]  /*79050*/  STL [R1+0x83dc], R15 ;  /* 0x0083dc0f01007387 */ /* 0x0001e80000100800 */
[----:B0-----:R-:W4:Y:S04]  /*79060*/  LDL.LU R15, [R1+0x76c] ;  /* 0x00076c00010f7983 */ /* 0x001f280000300800 */
[----:B------:R0:W-:Y:S04]  /*79070*/  STL [R1+0x8410], R0 ;  /* 0x0084100001007387 */ /* 0x0001e80000100800 */
[----:B0-----:R-:W2:Y:S04]  /*79080*/  LDL.LU R0, [R1+0x770] ;  /* 0x0007700001007983 */ /* 0x001ea80000300800 */
[----:B------:R0:W-:Y:S04]  /*79090*/  STL [R1+0x83e0], R14 ;  /* 0x0083e00e01007387 */ /* 0x0001e80000100800 */
[----:B0-----:R-:W2:Y:S04]  /*790a0*/  LDL.LU R14, [R1+0x774] ;  /* 0x00077400010e7983 */ /* 0x001ea80000300800 */
[----:B------:R-:W2:Y:S04]  /*790b0*/  LDL.LU R17, [R1+0x8420] ;  /* 0x0084200001117983 */ /* 0x000ea80000300800 */
[----:B------:R0:W-:Y:S04]  /*790c0*/  STL [R1+0x83e4], R13 ;  /* 0x0083e40d01007387 */ /* 0x0001e80000100800 */
[----:B0-----:R-:W2:Y:S04]  /*790d0*/  LDL.LU R13, [R1+0x778] ;  /* 0x00077800010d7983 */ /* 0x001ea80000300800 */
[----:B--2---:R-:W-:Y:S04]  /*790e0*/  STS.U8 [R10+UR7+0x600], R13 ;  /* 0x0006000d0a007988 */ /* 0x004fe80008000007 */
[----:B------:R-:W-:Y:S04]  /*790f0*/  STS.U8 [R10+UR7+0x640], R14 ;  /* 0x0006400e0a007988 */ /* 0x000fe80008000007 */
[----:B------:R0:W-:Y:S04]  /*79100*/  STS.U8 [R10+UR7+0x680], R0 ;  /* 0x000680000a007988 */ /* 0x0001e80008000007 */
[----:B0-----:R-:W2:Y:S04]  /*79110*/  LDL.LU R0, [R1+0x3ec] ;  /* 0x0003ec0001007983 */ /* 0x001ea80000300800 */
[----:B--2---:R0:W-:Y:S04]  /*79120*/  STL [R1+0x8414], R0 ;  /* 0x0084140001007387 */ /* 0x0041e80000100800 */
[----:B0-----:R-:W2:Y:S04]  /*79130*/  LDL.LU R0, [R1+0x3f0] ;  /* 0x0003f00001007983 */ /* 0x001ea80000300800 */
[----:B--2---:R0:W-:Y:S04]  /*79140*/  STL [R1+0x8418], R0 ;  /* 0x0084180001007387 */ /* 0x0041e80000100800 */
[----:B0-----:R-:W2:Y:S04]  /*79150*/  LDL.LU R0, [R1+0x3f4] ;  /* 0x0003f40001007983 */ /* 0x001ea80000300800 */
[----:B----4-:R-:W-:Y:S04]  /*79160*/  STS.U8 [R10+UR7+0x6c0], R15 ;  /* 0x0006c00f0a007988 */ /* 0x010fe80008000007 */
[----:B---3--:R-:W-:Y:S04]  /*79170*/  STS.U8 [R10+UR7+0xe40], R16 ;  /* 0x000e40100a007988 */ /* 0x008fe80008000007 */
        /* <DEDUP_REMOVED lines=51> */
[----:B------:R-:W3:Y:S04]  /*794b0*/  LDL.LU R28, [R1] ;  /* 0x00000000011c7983 */ /* 0x000ee80000300800 */
        /* <DEDUP_REMOVED lines=11> */
[----:B0-----:R-:W4:Y:S04]  /*79570*/  LDL.LU R0, [R1+0x8410] ;  /* 0x0084100001007983 */ /* 0x001f280000300800 */
[----:B-1----:R-:W4:Y:S04]  /*79580*/  LDL.LU R9, [R1+0x840c] ;  /* 0x00840c0001097983 */ /* 0x002f280000300800 */
[----:B--2---:R-:W2:Y:S04]  /*79590*/  LDL.LU R11, [R1+0x8408] ;  /* 0x00840800010b7983 */ /* 0x004ea80000300800 */
        /* <DEDUP_REMOVED lines=25> */
[----:B----4-:R-:W-:Y:S04]  /*79730*/  STS.U8 [R10+UR7+0x76c0], R29 ;  /* 0x0076c01d0a007988 */ /* 0x010fe80008000007 */
[----:B------:R-:W-:Y:S04]  /*79740*/  STL [R1+0x83e8], R29 ;  /* 0x0083e81d01007387 */ /* 0x000fe80000100800 */
[----:B---3--:R-:W-:Y:S04]  /*79750*/  STS.U8 [R10+UR7+0x7e40], R12 ;  /* 0x007e400c0a007988 */ /* 0x008fe80008000007 */
[----:B------:R0:W-:Y:S04]  /*79760*/  STL [R1+0x83ec], R12 ;  /* 0x0083ec0c01007387 */ /* 0x0001e80000100800 */
[----:B0-----:R-:W3:Y:S04]  /*79770*/  LDL.LU R12, [R1+0x768] ;  /* 0x00076800010c7983 */ /* 0x001ee80000300800 */
        /* <DEDUP_REMOVED lines=24> */
[----:B--2---:R0:W-:Y:S04]  /*79900*/  STS.U8 [R10+UR7+0x7e00], R11 ;  /* 0x007e000b0a007988 */ /* 0x0041e80008000007 */
[----:B0-----:R-:W2:Y:S04]  /*79910*/  LDL.LU R10, [R1+0x83fc] ;  /* 0x0083fc00010a7983 */ /* 0x001ea80000300800 */
[----:B------:R0:W-:Y:S02]  /*79920*/  STL [R1+0x83f0], R11 ;  /* 0x0083f00b01007387 */ /* 0x0001e40000100800 */
[----:B0-----:R-:W0:Y:S01]  /*79930*/  S2R R11, SR_TID.X ;  /* 0x00000000000b7919 */ /* 0x001e220000002100 */
[----:B------:R-:W-:-:S02]  /*79940*/  LOP3.LUT R0, R0, 0x38, RZ, 0x3c, !PT ;  /* 0x0000003800007812 */ /* 0x000fc400078e3cff */
[----:B0-----:R-:W-:-:S04]  /*79950*/  LOP3.LUT R11, R11, 0x3f, RZ, 0xc0, !PT ;  /* 0x0000003f0b0b7812 */ /* 0x001fc800078ec0ff */
[----:B------:R-:W-:-:S05]  /*79960*/  LOP3.LUT R11, R11, 0x30, RZ, 0x3c, !PT ;  /* 0x000000300b0b7812 */ /* 0x000fca00078e3cff */
[----:B--2---:R-:W-:Y:S04]  /*79970*/  STS.U8 [R11+UR7+0x7ec0], R10 ;  /* 0x007ec00a0b007988 */ /* 0x004fe80008000007 */
[----:B------:R-:W-:Y:S04]  /*79980*/  STS.U8 [R11+UR7+0x7e80], R9 ;  /* 0x007e80090b007988 */ /* 0x000fe80008000007 */
[----:B---3--:R-:W-:Y:S04]  /*79990*/  STS.U8 [R0+UR7+0x700], R12 ;  /* 0x0007000c00007988 */ /* 0x008fe80008000007 */
        /* <DEDUP_REMOVED lines=14> */
[----:B------:R-:W-:Y:S04]  /*79a80*/  STL [R1+0x83f4], R10 ;  /* 0x0083f40a01007387 */ /* 0x000fe80000100800 */
[----:B------:R-:W-:Y:S04]  /*79a90*/  STS.U8 [R0+UR7+0x1f80], R4 ;  /* 0x001f800400007988 */ /* 0x000fe80008000007 */
[----:B------:R-:W-:Y:S04]  /*79aa0*/  STL [R1+0x83f8], R9 ;  /* 0x0083f80901007387 */ /* 0x000fe80000100800 */
[----:B------:R0:W-:Y:S04]  /*79ab0*/  STS.U8 [R0+UR7+0x2700], R26 ;  /* 0x0027001a00007988 */ /* 0x0001e80008000007 */
[----:B------:R-:W-:Y:S04]  /*79ac0*/  STS.U8 [R0+UR7+0x2740], R5 ;  /* 0x0027400500007988 */ /* 0x000fe80008000007 */
[----:B------:R-:W-:Y:S04]  /*79ad0*/  STS.U8 [R0+UR7+0x2780], R6 ;  /* 0x0027800600007988 */ /* 0x000fe80008000007 */
[----:B------:R-:W-:Y:S04]  /*79ae0*/  STS.U8 [R0+UR7+0x27c0], R7 ;  /* 0x0027c00700007988 */ /* 0x000fe80008000007 */
[----:B------:R-:W-:Y:S04]  /*79af0*/  STS.U8 [R0+UR7+0x2f40], R8 ;  /* 0x002f400800007988 */ /* 0x000fe80008000007 */
[----:B------:R1:W-:Y:S04]  /*79b00*/  STS.U8 [R0+UR7+0x2f00], R27 ;  /* 0x002f001b00007988 */ /* 0x0003e80008000007 */
[----:B0-----:R-:W2:Y:S04]  /*79b10*/  LDL.LU R26, [R1+0x464] ;  /* 0x00046400011a7983 */ /* 0x001ea80000300800 */
[----:B------:R-:W3:Y:S04]  /*79b20*/  LDL.LU R9, [R1+0x460] ;  /* 0x0004600001097983 */ /* 0x000ee80000300800 */
[----:B------:R0:W-:Y:S04]  /*79b30*/  STS.U8 [R0+UR7+0x2fc0], R28 ;  /* 0x002fc01c00007988 */ /* 0x0001e80008000007 */
[----:B-1----:R-:W4:Y:S04]  /*79b40*/  LDL.LU R27, [R1+0x45c] ;  /* 0x00045c00011b7983 */ /* 0x002f280000300800 */
        /* <DEDUP_REMOVED lines=21> */
[----:B------:R1:W-:Y:S04]  /*79ca0*/  STS.U8 [R0+UR7+0x3700], R25 ;  /* 0x0037001900007988 */ /* 0x0003e80008000007 */
[----:B0-----:R-:W4:Y:S04]  /*79cb0*/  LDL.LU R2, [R1+0x138] ;  /* 0x0001380001027983 */ /* 0x001f280000300800 */
[----:B-1----:R-:W4:Y:S04]  /*79cc0*/  LDL.LU R25, [R1+0x134] ;  /* 0x0001340001197983 */ /* 0x002f280000300800 */
[----:B--2---:R0:W-:Y:S04]  /*79cd0*/  STS.U8 [R0+UR7+0x3740], R26 ;  /* 0x0037401a00007988 */ /* 0x0041e80008000007 */
[----:B---3--:R1:W-:Y:S04]  /*79ce0*/  STS.U8 [R0+UR7+0x3780], R9 ;  /* 0x0037800900007988 */ /* 0x0083e80008000007 */
[----:B----4-:R2:W-:Y:S04]  /*79cf0*/  STS.U8 [R0+UR7+0x37c0], R27 ;  /* 0x0037c01b00007988 */ /* 0x0105e80008000007 */
[----:B0-----:R-:W3:Y:S04]  /*79d00*/  LDL.LU R26, [R1+0x130] ;  /* 0x00013000011a7983 */ /* 0x001ee80000300800 */
[----:B------:R-:W4:Y:S04]  /*79d10*/  LDL.LU R24, [R1+0x12c] ;  /* 0x00012c0001187983 */ /* 0x000f280000300800 */
[----:B------:R-:W4:Y:S04]  /*79d20*/  LDL.LU R4, [R1+0x68] ;  /* 0x0000680001047983 */ /* 0x000f280000300800 */
[----:B------:R-:W4:Y:S04]  /*79d30*/  LDL.LU R5, [R1+0x64] ;  /* 0x0000640001057983 */ /* 0x000f280000300800 */
[----:B-1----:R-:W4:Y:S04]  /*79d40*/  LDL.LU R9, [R1+0x83f8] ;  /* 0x0083f80001097983 */ /* 0x002f280000300800 */
[----:B------:R0:W-:Y:S04]  /*79d50*/  STS.U8 [R0+UR7+0x3f40], R28 ;  /* 0x003f401c00007988 */ /* 0x0001e80008000007 */
[----:B--2---:R-:W2:Y:S04]  /*79d60*/  LDL.LU R27, [R1+0x60] ;  /* 0x00006000011b7983 */ /* 0x004ea80000300800 */
        /* <DEDUP_REMOVED lines=9> */
[----:B0-----:R-:W2:Y:S04]  /*79e00*/  LDL.LU R10, [R1+0x83f4] ;  /* 0x0083f400010a7983 */ /* 0x001ea80000300800 */
[----:B-1----:R-:W2:Y:S04]  /*79e10*/  LDL.LU R11, [R1+0x83f0] ;  /* 0x0083f000010b7983 */ /* 0x002ea80000300800 */
[----:B------:R0:W-:Y:S04]  /*79e20*/  STS.U8 [R0+UR7+0x4f00], R17 ;  /* 0x004f001100007988 */ /* 0x0001e80008000007 */
[----:B------:R-:W2:Y:S04]  /*79e30*/  LDL.LU R12, [R1+0x83ec] ;  /* 0x0083ec00010c7983 */ /* 0x000ea80000300800 */
[----:B------:R-:W2:Y:S04]  /*79e40*/  LDL.LU R29, [R1+0x83e8] ;  /* 0x0083e800011d7983 */ /* 0x000ea80000300800 */
[----:B------:R-:W2:Y:S04]  /*79e50*/  LDL.LU R13, [R1+0x83e4] ;  /* 0x0083e400010d7983 */ /* 0x000ea80000300800 */
[----:B------:R-:W2:Y:S04]  /*79e60*/  LDL.LU R14, [R1+0x83e0] ;  /* 0x0083e000010e7983 */ /* 0x000ea80000300800 */
[----:B------:R1:W-:Y:S04]  /*79e70*/  STS.U8 [R0+UR7+0x4fc0], R18 ;  /* 0x004fc01200007988 */ /* 0x0003e80008000007 */
[----:B------:R-:W2:Y:S04]  /*79e80*/  LDL.LU R15, [R1+0x83dc] ;  /* 0x0083dc00010f7983 */ /* 0x000ea80000300800 */
[----:B------:R0:W-:Y:S04]  /*79e90*/  STS.U8 [R0+UR7+0x4f80], R19 ;  /* 0x004f801300007988 */ /* 0x0001e80008000007 */
[----:B------:R-:W2:Y:S04]  /*79ea0*/  LDL.LU R16, [R1+0x83d8] ;  /* 0x0083d80001107983 */ /* 0x000ea80000300800 */
[----:B------:R1:W-:Y:S04]  /*79eb0*/  STS.U8 [R0+UR7+0x5700], R20 ;  /* 0x0057001400007988 */ /* 0x0003e80008000007 */
[----:B0-----:R-:W2:Y:S04]  /*79ec0*/  LDL.LU R17, [R1+0x83d4] ;  /* 0x0083d40001117983 */ /* 0x001ea80000300800 */
[----:B------:R0:W-:Y:S04]  /*79ed0*/  STS.U8 [R0+UR7+0x5740], R21 ;  /* 0x0057401500007988 */ /* 0x0001e80008000007 */
[----:B------:R0:W-:Y:S04]  /*79ee0*/  STS.U8 [R0+UR7+0x5780], R23 ;  /* 0x0057801700007988 */ /* 0x0001e80008000007 */
[----:B------:R0:W-:Y:S04]  /*79ef0*/  STS.U8 [R0+UR7+0x57c0], R3 ;  /* 0x0057c00300007988 */ /* 0x0001e80008000007 */
[----:B-1----:R-:W2:Y:S04]  /*79f00*/  LDL.LU R18, [R1+0x83d0] ;  /* 0x0083d00001127983 */ /* 0x002ea80000300800 */
[----:B------:R-:W2:Y:S04]  /*79f10*/  LDL.LU R19, [R1+0x83cc] ;  /* 0x0083cc0001137983 */ /* 0x000ea80000300800 */
[----:B------:R1:W-:Y:S04]  /*79f20*/  STS.U8 [R0+UR7+0x5f40], R6 ;  /* 0x005f400600007988 */ /* 0x0003e80008000007 */
[----:B------:R1:W-:Y:S04]  /*79f30*/  STS.U8 [R0+UR7+0x5f00], R7 ;  /* 0x005f000700007988 */ /* 0x0003e80008000007 */
[----:B------:R-:W2:Y:S04]  /*79f40*/  LDL.LU R20, [R1+0x83c8] ;  /* 0x0083c80001147983 */ /* 0x000ea80000300800 */
[----:B0-----:R-:W2:Y:S04]  /*79f50*/  LDL.LU R21, [R1+0x83c4] ;  /* 0x0083c40001157983 */ /* 0x001ea80000300800 */
[----:B------:R-:W2:Y:S04]  /*79f60*/  LDL.LU R23, [R1+0x83c0] ;  /* 0x0083c00001177983 */ /* 0x000ea80000300800 */
[----:B------:R0:W-:Y:S04]  /*79f70*/  STS.U8 [R0+UR7+0x5fc0], R8 ;  /* 0x005fc00800007988 */ /* 0x0001e80008000007 */
[----:B------:R-:W2:Y:S04]  /*79f80*/  LDL.LU R3, [R1+0x83bc] ;  /* 0x0083bc0001037983 */ /* 0x000ea80000300800 */
[----:B------:R-:W-:Y:S04]  /*79f90*/  STS.U8 [R0+UR7+0x5f80], R22 ;  /* 0x005f801600007988 */ /* 0x000fe80008000007 */
[----:B------:R0:W-:Y:S04]  /*79fa0*/  STS.U8 [R0+UR7+0x6700], R2 ;  /* 0x0067000200007988 */ /* 0x0001e80008000007 */
[----:B------:R0:W-:Y:S04]  /*79fb0*/  STS.U8 [R0+UR7+0x6740], R25 ;  /* 0x0067401900007988 */ /* 0x0001e80008000007 */
[----:B-1----:R-:W2:Y:S04]  /*79fc0*/  LDL.LU R6, [R1+0x83b8] ;  /* 0x0083b80001067983 */ /* 0x002ea80000300800 */
[----:B------:R-:W2:Y:S04]  /*79fd0*/  LDL.LU R7, [R1+0x83b4] ;  /* 0x0083b40001077983 */ /* 0x000ea80000300800 */
[----:B0-----:R-:W2:Y:S04]  /*79fe0*/  LDL.LU R8, [R1+0x83b0] ;  /* 0x0083b00001087983 */ /* 0x001ea80000300800 */
[----:B------:R-:W2:Y:S04]  /*79ff0*/  LDL.LU R2, [R1+0x83ac] ;  /* 0x0083ac0001027983 */ /* 0x000ea80000300800 */
[----:B------:R-:W2:Y:S04]  /*7a000*/  LDL.LU R25, [R1+0x83a8] ;  /* 0x0083a80001197983 */ /* 0x000ea80000300800 */
[----:B---3--:R0:W-:Y:S04]  /*7a010*/  STS.U8 [R0+UR7+0x6780], R26 ;  /* 0x0067801a00007988 */ /* 0x0081e80008000007 */
[----:B----4-:R-:W-:Y:S04]  /*7a020*/  STS.U8 [R0+UR7+0x67c0], R24 ;  /* 0x0067c01800007988 */ /* 0x010fe80008000007 */
[----:B------:R-:W-:Y:S04]  /*7a030*/  STS.U8 [R0+UR7+0x6f40], R4 ;  /* 0x006f400400007988 */ /* 0x000fe80008000007 */
[----:B------:R1:W-:Y:S04]  /*7a040*/  STS.U8 [R0+UR7+0x6f00], R5 ;  /* 0x006f000500007988 */ /* 0x0003e80008000007 */
[----:B--2---:R2:W-:Y:S04]  /*7a050*/  STS.U8 [R0+UR7+0x6fc0], R27 ;  /* 0x006fc01b00007988 */ /* 0x0045e80008000007 */
[----:B0-----:R-:W3:Y:S04]  /*7a060*/  LDL.LU R26, [R1+0x83a4] ;  /* 0x0083a400011a7983 */ /* 0x001ee80000300800 */
[----:B-1----:R-:W4:Y:S04]  /*7a070*/  LDL R5, [R1+0x4558] ;  /* 0x0045580001057983 */ /* 0x002f280000100800 */
[----:B------:R-:W4:Y:S04]  /*7a080*/  LDL R4, [R1+0x5e40] ;  /* 0x005e400001047983 */ /* 0x000f280000100800 */
[----:B------:R0:W-:Y:S04]  /*7a090*/  STS.U8 [R0+UR7+0x6f80], R28 ;  /* 0x006f801c00007988 */ /* 0x0001e80008000007 */
[----:B--2---:R-:W2:Y:S04]  /*7a0a0*/  LDL.LU R27, [R1+0x83a0] ;  /* 0x0083a000011b7983 */ /* 0x004ea80000300800 */
[----:B0-----:R-:W2:Y:S01]  /*7a0b0*/  LDL.LU R28, [R1+0x839c] ;  /* 0x00839c00011c7983 */ /* 0x001ea20000300800 */
[----:B------:R-:W0:Y:S02]  /*7a0c0*/  S2R R22, SR_TID.X ;  /* 0x0000000000167919 */ /* 0x000e240000002100 */
[----:B0-----:R-:W-:-:S04]  /*7a0d0*/  LOP3.LUT R22, R22, 0x3f, RZ, 0xc0, !PT ;  /* 0x0000003f16167812 */ /* 0x001fc800078ec0ff */
[----:B------:R-:W-:-:S04]  /*7a0e0*/  LOP3.LUT R24, R22, 0x40, RZ, 0xfc, !PT ;  /* 0x0000004016187812 */ /* 0x000fc800078efcff */
[-C--:B------:R-:W-:Y:S02]  /*7a0f0*/  ISETP.GE.AND P3, PT, R24, R2.reuse, PT ;  /* 0x000000021800720c */ /* 0x080fe40003f66270 */
[----:B------:R-:W-:Y:S01]  /*7a100*/  PRMT R23, RZ, 0x7610, R23 ;  /* 0x00007610ff177816 */ /* 0x000fe20000000017 */
[----:B--2---:R-:W-:Y:S04]  /*7a110*/  STS.U8 [R0+UR7+0x7700], R28 ;  /* 0x0077001c00007988 */ /* 0x004fe80008000007 */
[----:B------:R-:W-:Y:S04]  /*7a120*/  STS.U8 [R0+UR7+0x7740], R27 ;  /* 0x0077401b00007988 */ /* 0x000fe80008000007 */
[----:B---3--:R-:W-:Y:S04]  /*7a130*/  STS.U8 [R0+UR7+0x7780], R26 ;  /* 0x0077801a00007988 */ /* 0x008fe80008000007 */
[----:B------:R-:W-:Y:S04]  /*7a140*/  STS.U8 [R0+UR7+0x77c0], R25 ;  /* 0x0077c01900007988 */ /* 0x000fe80008000007 */
[----:B------:R-:W-:Y:S04]  /*7a150*/  STS.U8 [R0+UR7+0x7f40], R8 ;  /* 0x007f400800007988 */ /* 0x000fe80008000007 */
[----:B------:R-:W-:Y:S04]  /*7a160*/  STS.U8 [R0+UR7+0x7f00], R7 ;  /* 0x007f000700007988 */ /* 0x000fe80008000007 */
[----:B------:R-:W-:Y:S04]  /*7a170*/  STS.U8 [R0+UR7+0x7fc0], R6 ;  /* 0x007fc00600007988 */ /* 0x000fe80008000007 */
[----:B------:R0:W-:Y:S01]  /*7a180*/  STS.U8 [R0+UR7+0x7f80], R3 ;  /* 0x007f800300007988 */ /* 0x0001e20008000007 */
[----:B------:R-:W-:Y:S06]  /*7a190*/  BAR.SYNC.DEFER_BLOCKING 0x0 ;  /* 0x0000000000007b1d */ /* 0x000fec0000010000 */
[----:B0-----:R-:W2:Y:S04]  /*7a1a0*/  LDL.LU R0, [R1+0x8398] ;  /* 0x0083980001007983 */ /* 0x001ea80000300800 */
[----:B----4-:R-:W3:Y:S01]  /*7a1b0*/  @!P3 LDG.E.U8 R23, desc[UR4][R4.64] ;  /* 0x000000040417b981 */ /* 0x010ee2000c1e1100 */
[----:B------:R-:W-:-:S03]  /*7a1c0*/  ISETP.GE.AND P0, PT, R22, R2, PT ;  /* 0x000000021600720c */ /* 0x000fc60003f06270 */
[----:B---3--:R0:W-:Y:S04]  /*7a1d0*/  STL [R1+0x1134], R23 ;  /* 0x0011341701007387 */ /* 0x0081e80000100800 */
[----:B0-----:R-:W3:Y:S04]  /*7a1e0*/  LDL.LU R23, [R1+0x8394] ;  /* 0x0083940001177983 */ /* 0x001ee80000300800 */
[----:B------:R-:W4:Y:S04]  /*7a1f0*/  LDL R4, [R1+0x5c44] ;  /* 0x005c440001047983 */ /* 0x000f280000100800 */
[----:B------:R-:W4:Y:S01]  /*7a200*/  LDL R5, [R1+0x5c48] ;  /* 0x005c480001057983 */ /* 0x000f220000100800 */
[----:B--2---:R-:W-:-:S02]  /*7a210*/  PRMT R0, RZ, 0x7610, R0 ;  /* 0x00007610ff007816 */ /* 0x004fc40000000000 */
[----:B----4-:R-:W-:-:S04]  /*7a220*/  @!P0 LOP3.LUT R5, R5, R4, RZ, 0x3c, !PT ;  /* 0x0000000405058212 */ /* 0x010fc800078e3cff */
[----:B------:R-:W-:-:S04]  /*7a230*/  @!P0 LOP3.LUT R4, R5, R4, RZ, 0x3c, !PT ;  /* 0x0000000405048212 */ /* 0x000fc800078e3cff */
[----:B------:R-:W-:-:S05]  /*7a240*/  @!P0 LOP3.LUT R5, R5, R4, RZ, 0x3c, !PT ;  /* 0x0000000405058212 */ /* 0x000fca00078e3cff */
[----:B------:R-:W2:Y:S01]  /*7a250*/  @!P0 LDG.E.U8 R0, desc[UR4][R4.64] ;  /* 0x0000000404008981 */ /* 0x000ea2000c1e1100 */
[----:B------:R-:W-:-:S03]  /*7a260*/  ISETP.GE.AND P1, PT, R22, R2, PT ;  /* 0x000000021600720c */ /* 0x000fc60003f26270 */
[----:B--2---:R0:W-:Y:S04]  /*7a270*/  STL [R1+0x1130], R0 ;  /* 0x0011300001007387 */ /* 0x0041e80000100800 */
[----:B0-----:R-:W2:Y:S04]  /*7a280*/  LDL.LU R0, [R1+0x8390] ;  /* 0x0083900001007983 */ /* 0x001ea80000300800 */
[----:B------:R-:W4:Y:S04]  /*7a290*/  LDL R4, [R1+0x5c54] ;  /* 0x005c540001047983 */ /* 0x000f280000100800 */
[----:B------:R-:W4:Y:S01]  /*7a2a0*/  LDL R5, [R1+0x5c58] ;  /* 0x005c580001057983 */ /* 0x000f220000100800 */
[----:B---3--:R-:W-:-:S02]  /*7a2b0*/  PRMT R23, RZ, 0x7610, R23 ;  /* 0x00007610ff177816 */ /* 0x008fc40000000017 */
[----:B----4-:R-:W-:-:S04]  /*7a2c0*/  @!P1 LOP3.LUT R5, R5, R4, RZ, 0x3c, !PT ;  /* 0x0000000405059212 */ /* 0x010fc800078e3cff */
[----:B------:R-:W-:-:S04]  /*7a2d0*/  @!P1 LOP3.LUT R4, R5, R4, RZ, 0x3c, !PT ;  /* 0x0000000405049212 */ /* 0x000fc800078e3cff */
[----:B------:R-:W-:-:S05]  /*7a2e0*/  @!P1 LOP3.LUT R5, R5, R4, RZ, 0x3c, !PT ;  /* 0x0000000405059212 */ /* 0x000fca00078e3cff */
[----:B------:R-:W3:Y:S01]  /*7a2f0*/  @!P1 LDG.E.U8 R23, desc[UR4][R4.64] ;  /* 0x0000000404179981 */ /* 0x000ee2000c1e1100 */
        /* <DEDUP_REMOVED lines=6614> */
[----:B------:R-:W4:Y:S02]  /*94060*/  LDL R5, [R1+0x64d0] ;  /* 0x0064d00001057983 */ /* 0x000f240000100800 */
[----:B----4-:R-:W-:-:S02]  /*94070*/  @!P0 LOP3.LUT R5, R5, R4, RZ, 0x3c, !PT ;  /* 0x0000000405058212 */ /* 0x010fc400078e3cff */
[----:B--2---:R-:W-:Y:S02]  /*94080*/  PRMT R0, RZ, 0x7610, R0 ;  /* 0x00007610ff007816 */ /* 0x004fe40000000000 */
        /* <DEDUP_REMOVED lines=8> */
[----:B------:R-:W-:-:S02]  /*94110*/  PRMT R3, RZ, 0x7610, R3 ;  /* 0x00007610ff037816 */ /* 0x000fc40000000003 */
[----:B----4-:R-:W-:-:S04]  /*94120*/  @!P4 LOP3.LUT R5, R5, R4, RZ, 0x3c, !PT ;  /* 0x000000040505c212 */ /* 0x010fc800078e3cff */
[----:B------:R-:W-:-:S04]  /*94130*/  @!P4 LOP3.LUT R4, R5, R4, RZ, 0x3c, !PT ;  /* 0x000000040504c212 */ /* 0x000fc800078e3cff */
[----:B------:R-:W-:-:S05]  /*94140*/  @!P4 LOP3.LUT R5, R5, R4, RZ, 0x3c, !PT ;  /* 0x000000040505c212 */ /* 0x000fca00078e3cff */
[----:B------:R0:W4:Y:S04]  /*94150*/  @!P4 LDG.E.U8 R3, desc[UR4][R4.64] ;  /* 0x000000040403c981 */ /* 0x000128000c1e1100 */
[----:B------:R-:W0:Y:S04]  /*94160*/  LDL R4, [R1+0x64b8] ;  /* 0x0064b80001047983 */ /* 0x000e280000100800 */
[----:B------:R-:W0:Y:S01]  /*94170*/  LDL R5, [R1+0x64f0] ;  /* 0x0064f00001057983 */ /* 0x000e220000100800 */
[----:B------:R-:W-:Y:S02]  /*94180*/  ISETP.GE.AND P3, PT, R24, R2, PT ;  /* 0x000000021800720c */ /* 0x000fe40003f66270 */
[----:B--2---:R-:W-:-:S11]  /*94190*/  PRMT R0, RZ, 0x7610, R0 ;  /* 0x00007610ff007816 */ /* 0x004fd60000000000 */
[----:B0-----:R-:W-:-:S04]  /*941a0*/  @!P3 LOP3.LUT R5, R5, R4, RZ, 0x3c, !PT ;  /* 0x000000040505b212 */ /* 0x001fc800078e3cff */
[----:B------:R-:W-:-:S04]  /*941b0*/  @!P3 LOP3.LUT R4, R5, R4, RZ, 0x3c, !PT ;  /* 0x000000040504b212 */ /* 0x000fc800078e3cff */
[----:B------:R-:W-:-:S05]  /*941c0*/  @!P3 LOP3.LUT R5, R5, R4, RZ, 0x3c, !PT ;  /* 0x000000040505b212 */ /* 0x000fca00078e3cff */
[----:B------:R-:W2:Y:S04]  /*941d0*/  @!P3 LDG.E.U8 R0, desc[UR4][R4.64] ;  /* 0x000000040400b981 */ /* 0x000ea8000c1e1100 */
[----:B----4-:R0:W-:Y:S04]  /*941e0*/  STL [R1+0x570], R3 ;  /* 0x0005700301007387 */ /* 0x0101e80000100800 */
[----:B0-----:R-:W4:Y:S04]  /*941f0*/  LDL R3, [R1+0x5448] ;  /* 0x0054480001037983 */ /* 0x001f280000100800 */
[----:B--2---:R0:W-:Y:S04]  /*94200*/  STL [R1+0x56c], R0 ;  /* 0x00056c0001007387 */ /* 0x0041e80000100800 */
[----:B0-----:R-:W2:Y:S04]  /*94210*/  LDL.LU R0, [R1+0x7930] ;  /* 0x0079300001007983 */ /* 0x001ea80000300800 */
[----:B------:R-:W2:Y:S04]  /*94220*/  LDL R4, [R1+0x64c8] ;  /* 0x0064c80001047983 */ /* 0x000ea80000100800 */
[----:B------:R-:W2:Y:S01]  /*94230*/  LDL R5, [R1+0x6500] ;  /* 0x0065000001057983 */ /* 0x000ea20000100800 */
[----:B------:R-:W-:-:S02]  /*94240*/  ISETP.GE.AND P2, PT, R24, R2, PT ;  /* 0x000000021800720c */ /* 0x000fc40003f46270 */
[----:B---3--:R-:W-:-:S11]  /*94250*/  PRMT R23, RZ, 0x7610, R23 ;  /* 0x00007610ff177816 */ /* 0x008fd60000000017 */
[----:B--2---:R-:W-:-:S04]  /*94260*/  @!P2 LOP3.LUT R5, R5, R4, RZ, 0x3c, !PT ;  /* 0x000000040505a212 */ /* 0x004fc800078e3cff */
[----:B------:R-:W-:-:S04]  /*94270*/  @!P2 LOP3.LUT R4, R5, R4, RZ, 0x3c, !PT ;  /* 0x000000040504a212 */ /* 0x000fc800078e3cff */
[----:B------:R-:W-:-:S05]  /*94280*/  @!P2 LOP3.LUT R5, R5, R4, RZ, 0x3c, !PT ;  /* 0x000000040505a212 */ /* 0x000fca00078e3cff */
[----:B------:R-:W2:Y:S01]  /*94290*/  @!P2 LDG.E.U8 R23, desc[UR4][R4.64] ;  /* 0x000000040417a981 */ /* 0x000ea2000c1e1100 */
[----:B------:R-:W-:-:S03]  /*942a0*/  ISETP.GE.AND P0, PT, R22, R2, PT ;  /* 0x000000021600720c */ /* 0x000fc60003f06270 */
[----:B------:R-:W3:Y:S01]  /*942b0*/  LDL.LU R22, [R1+0x792c] ;  /* 0x00792c0001167983 */ /* 0x000ee20000300800 */
[----:B------:R-:W-:-:S03]  /*942c0*/  ISETP.GE.AND P1, PT, R24, R2, PT ;  /* 0x000000021800720c */ /* 0x000fc60003f26270 */
[----:B--2---:R0:W-:Y:S04]  /*942d0*/  STL [R1+0x568], R23 ;  /* 0x0005681701007387 */ /* 0x0041e80000100800 */
[----:B0-----:R-:W2:Y:S04]  /*942e0*/  LDL.LU R23, [R1+0x7928] ;  /* 0x0079280001177983 */ /* 0x001ea80000300800 */
[----:B------:R-:W2:Y:S04]  /*942f0*/  LDL R4, [R1+0x64d8] ;  /* 0x0064d80001047983 */ /* 0x000ea80000100800 */
[----:B------:R-:W2:Y:S01]  /*94300*/  LDL R5, [R1+0x6510] ;  /* 0x0065100001057983 */ /* 0x000ea20000100800 */
[----:B------:R-:W-:-:S02]  /*94310*/  PRMT R0, RZ, 0x7610, R0 ;  /* 0x00007610ff007816 */ /* 0x000fc40000000000 */
[----:B--2---:R-:W-:-:S04]  /*94320*/  @!P1 LOP3.LUT R5, R5, R4, RZ, 0x3c, !PT ;  /* 0x0000000405059212 */ /* 0x004fc800078e3cff */
[----:B------:R-:W-:-:S04]  /*94330*/  @!P1 LOP3.LUT R4, R5, R4, RZ, 0x3c, !PT ;  /* 0x0000000405049212 */ /* 0x000fc800078e3cff */
[----:B------:R-:W-:-:S05]  /*94340*/  @!P1 LOP3.LUT R5, R5, R4, RZ, 0x3c, !PT ;  /* 0x0000000405059212 */ /* 0x000fca00078e3cff */
[----:B------:R-:W2:Y:S01]  /*94350*/  @!P1 LDG.E.U8 R0, desc[UR4][R4.64] ;  /* 0x0000000404009981 */ /* 0x000ea2000c1e1100 */
[CC--:B------:R-:W-:Y:S02]  /*94360*/  ISETP.GE.AND P1, PT, R24.reuse, R2.reuse, PT ;  /* 0x000000021800720c */ /* 0x0c0fe40003f26270 */
[CC--:B------:R-:W-:Y:S02]  /*94370*/  ISETP.GE.AND P2, PT, R24.reuse, R2.reuse, PT ;  /* 0x000000021800720c */ /* 0x0c0fe40003f46270 */
[CC--:B------:R-:W-:Y:S02]  /*94380*/  ISETP.GE.AND P3, PT, R24.reuse, R2.reuse, PT ;  /* 0x000000021800720c */ /* 0x0c0fe40003f66270 */
[CC--:B------:R-:W-:Y:S02]  /*94390*/  ISETP.GE.AND P4, PT, R24.reuse, R2.reuse, PT ;  /* 0x000000021800720c */ /* 0x0c0fe40003f86270 */
[CC--:B------:R-:W-:Y:S02]  /*943a0*/  ISETP.GE.AND P5, PT, R24.reuse, R2.reuse, PT ;  /* 0x000000021800720c */ /* 0x0c0fe40003fa6270 */
[----:B------:R-:W-:Y:S01]  /*943b0*/  ISETP.GE.AND P6, PT, R24, R2, PT ;  /* 0x000000021800720c */ /* 0x000fe20003fc6270 */
[----:B--2---:R0:W-:Y:S04]  /*943c0*/  STL [R1+0x564], R0 ;  /* 0x0005640001007387 */ /* 0x0041e80000100800 */
[----:B0-----:R-:W2:Y:S04]  /*943d0*/  LDL.LU R0, [R1+0x7924] ;  /* 0x0079240001007983 */ /* 0x001ea80000300800 */
[----:B------:R-:W2:Y:S04]  /*943e0*/  LDL.LU R24, [R1+0x7920] ;  /* 0x0079200001187983 */ /* 0x000ea80000300800 */
[----:B------:R-:W4:Y:S02]  /*943f0*/  LDL R2, [R1+0x5444] ;  /* 0x0054440001027983 */ /* 0x000f240000100800 */
[----:B----4-:R-:W-:-:S02]  /*94400*/  @!P0 LOP3.LUT R3, R3, R2, RZ, 0x3c, !PT ;  /* 0x0000000203038212 */ /* 0x010fc400078e3cff */
[----:B--2---:R-:W-:Y:S02]  /*94410*/  PRMT R0, RZ, 0x7610, R0 ;  /* 0x00007610ff007816 */ /* 0x004fe40000000000 */
[----:B------:R-:W-:-:S04]  /*94420*/  @!P0 LOP3.LUT R2, R3, R2, RZ, 0x3c, !PT ;  /* 0x0000000203028212 */ /* 0x000fc800078e3cff */
[----:B------:R-:W-:-:S05]  /*94430*/  @!P0 LOP3.LUT R3, R3, R2, RZ, 0x3c, !PT ;  /* 0x0000000203038212 */ /* 0x000fca00078e3cff */
[----:B------:R-:W2:Y:S04]  /*94440*/  @!P0 LDG.E.U8 R0, desc[UR4][R2.64] ;  /* 0x0000000402008981 */ /* 0x000ea8000c1e1100 */
        /* <DEDUP_REMOVED lines=8> */
[----:B------:R-:W4:Y:S04]  /*944d0*/  @!P0 LDG.E.U8 R24, desc[UR4][R2.64] ;  /* 0x0000000402188981 */ /* 0x000f28000c1e1100 */
[----:B----4-:R0:W-:Y:S04]  /*944e0*/  STL [R1+0x55c], R24 ;  /* 0x00055c1801007387 */ /* 0x0101e80000100800 */
[----:B0-----:R-:W4:Y:S04]  /*944f0*/  LDL.LU R24, [R1+0x7918] ;  /* 0x0079180001187983 */ /* 0x001f280000300800 */
[----:B------:R-:W3:Y:S04]  /*94500*/  LDL R2, [R1+0x5424] ;  /* 0x0054240001027983 */ /* 0x000ee80000100800 */
[----:B------:R-:W3:Y:S01]  /*94510*/  LDL R3, [R1+0x5428] ;  /* 0x0054280001037983 */ /* 0x000ee20000100800 */
[----:B--2---:R-:W-:-:S02]  /*94520*/  PRMT R0, RZ, 0x7610, R0 ;  /* 0x00007610ff007816 */ /* 0x004fc40000000000 */
[----:B---3--:R-:W-:-:S04]  /*94530*/  @!P0 LOP3.LUT R3, R3, R2, RZ, 0x3c, !PT ;  /* 0x0000000203038212 */ /* 0x008fc800078e3cff */
[----:B------:R-:W-:-:S04]  /*94540*/  @!P0 LOP3.LUT R2, R3, R2, RZ, 0x3c, !PT ;  /* 0x0000000203028212 */ /* 0x000fc800078e3cff */
[----:B------:R-:W-:-:S05]  /*94550*/  @!P0 LOP3.LUT R3, R3, R2, RZ, 0x3c, !PT ;  /* 0x0000000203038212 */ /* 0x000fca00078e3cff */
[----:B------:R-:W2:Y:S04]  /*94560*/  @!P0 LDG.E.U8 R0, desc[UR4][R2.64] ;  /* 0x0000000402008981 */ /* 0x000ea8000c1e1100 */
[----:B--2---:R0:W-:Y:S04]  /*94570*/  STL [R1+0x558], R0 ;  /* 0x0005580001007387 */ /* 0x0041e80000100800 */
[----:B0-----:R-:W2:Y:S04]  /*94580*/  LDL.LU R0, [R1+0x7914] ;  /* 0x0079140001007983 */ /* 0x001ea80000300800 */
[----:B------:R-:W3:Y:S04]  /*94590*/  LDL R2, [R1+0x5414] ;  /* 0x0054140001027983 */ /* 0x000ee80000100800 */
[----:B------:R-:W3:Y:S01]  /*945a0*/  LDL R3, [R1+0x5418] ;  /* 0x0054180001037983 */ /* 0x000ee20000100800 */
[----:B----4-:R-:W-:-:S02]  /*945b0*/  PRMT R24, RZ, 0x7610, R24 ;  /* 0x00007610ff187816 */ /* 0x010fc40000000018 */
[----:B---3--:R-:W-:-:S04]  /*945c0*/  @!P0 LOP3.LUT R3, R3, R2, RZ, 0x3c, !PT ;  /* 0x0000000203038212 */ /* 0x008fc800078e3cff */
[----:B------:R-:W-:-:S04]  /*945d0*/  @!P0 LOP3.LUT R2, R3, R2, RZ, 0x3c, !PT ;  /* 0x0000000203028212 */ /* 0x000fc800078e3cff */
[----:B------:R-:W-:-:S05]  /*945e0*/  @!P0 LOP3.LUT R3, R3, R2, RZ, 0x3c, !PT ;  /* 0x0000000203038212 */ /* 0x000fca00078e3cff */
[----:B------:R-:W3:Y:S04]  /*945f0*/  @!P0 LDG.E.U8 R24, desc[UR4][R2.64] ;  /* 0x0000000402188981 */ /* 0x000ee8000c1e1100 */
        /* <DEDUP_REMOVED lines=8> */
[----:B------:R-:W2:Y:S04]  /*94680*/  @!P0 LDG.E.U8 R0, desc[UR4][R2.64] ;  /* 0x0000000402008981 */ /* 0x000ea8000c1e1100 */
        /* <DEDUP_REMOVED lines=2916> */
[----:B--2---:R0:W-:Y:S04]  /*9fcd0*/  STL [R1], R0 ;  /* 0x0000000001007387 */ /* 0x0041e80000100800 */
        /* <DEDUP_REMOVED lines=8> */
[----:B------:R-:W2:Y:S04]  /*9fd60*/  LDL R2, [R1+0x6414] ;  /* 0x0064140001027983 */ /* 0x000ea80000100800 */
[----:B------:R-:W2:Y:S01]  /*9fd70*/  LDL R3, [R1+0x643c] ;  /* 0x00643c0001037983 */ /* 0x000ea20000100800 */
[----:B------:R-:W-:-:S03]  /*9fd80*/  PRMT R28, RZ, 0x7610, R28 ;  /* 0x00007610ff1c7816 */ /* 0x000fc6000000001c */
[----:B----4-:R0:W-:Y:S04]  /*9fd90*/  STL [R1+0x73dc], R29 ;  /* 0x0073dc1d01007387 */ /* 0x0101e80000100800 */
[----:B0-----:R-:W4:Y:S01]  /*9fda0*/  LDL R29, [R1+0x644c] ;  /* 0x00644c00011d7983 */ /* 0x001f220000100800 */
[----:B--2---:R-:W-:-:S04]  /*9fdb0*/  @!P0 LOP3.LUT R3, R3, R2, RZ, 0x3c, !PT ;  /* 0x0000000203038212 */ /* 0x004fc800078e3cff */
[----:B------:R-:W-:-:S04]  /*9fdc0*/  @!P0 LOP3.LUT R2, R3, R2, RZ, 0x3c, !PT ;  /* 0x0000000203028212 */ /* 0x000fc800078e3cff */
[----:B------:R-:W-:-:S05]  /*9fdd0*/  @!P0 LOP3.LUT R3, R3, R2, RZ, 0x3c, !PT ;  /* 0x0000000203038212 */ /* 0x000fca00078e3cff */
[----:B------:R4:W2:Y:S04]  /*9fde0*/  @!P0 LDG.E.U8 R28, desc[UR4][R2.64] ;  /* 0x00000004021c8981 */ /* 0x0008a8000c1e1100 */
[----:B------:R-:W3:Y:S01]  /*9fdf0*/  LDL R3, [R1+0x6424] ;  /* 0x0064240001037983 */ /* 0x000ee20000100800 */
[----:B------:R-:W-:Y:S01]  /*9fe00*/  PRMT R27, RZ, 0x7610, R27 ;  /* 0x00007610ff1b7816 */ /* 0x000fe2000000001b */
[----:B----4-:R-:W-:Y:S02]  /*9fe10*/  @!P0 IMAD.MOV.U32 R2, RZ, RZ, R29 ;  /* 0x000000ffff028224 */ /* 0x010fe400078e001d */
[----:B--2---:R0:W-:Y:S01]  /*9fe20*/  STL [R1+0x73e0], R28 ;  /* 0x0073e01c01007387 */ /* 0x0041e20000100800 */
[----:B------:R-:W-:-:S03]  /*9fe30*/  PRMT R26, RZ, 0x7610, R26 ;  /* 0x00007610ff1a7816 */ /* 0x000fc6000000001a */
[----:B------:R-:W2:Y:S04]  /*9fe40*/  LDL R29, [R1+0x6474] ;  /* 0x00647400011d7983 */ /* 0x000ea80000100800 */
[----:B---3--:R1:W3:Y:S04]  /*9fe50*/  @!P0 LDG.E.U8 R27, desc[UR4][R2.64] ;  /* 0x00000004021b8981 */ /* 0x0082e8000c1e1100 */
[----:B0-----:R-:W4:Y:S04]  /*9fe60*/  LDL R28, [R1+0x649c] ;  /* 0x00649c00011c7983 */ /* 0x001f280000100800 */
[----:B------:R-:W1:Y:S04]  /*9fe70*/  LDL R2, [R1+0x6434] ;  /* 0x0064340001027983 */ /* 0x000e680000100800 */
[----:B------:R-:W1:Y:S02]  /*9fe80*/  LDL R3, [R1+0x645c] ;  /* 0x00645c0001037983 */ /* 0x000e640000100800 */
[----:B-1----:R-:W-:-:S04]  /*9fe90*/  @!P0 LOP3.LUT R3, R3, R2, RZ, 0x3c, !PT ;  /* 0x0000000203038212 */ /* 0x002fc800078e3cff */
[----:B------:R-:W-:-:S04]  /*9fea0*/  @!P0 LOP3.LUT R2, R3, R2, RZ, 0x3c, !PT ;  /* 0x0000000203028212 */ /* 0x000fc800078e3cff */
[----:B------:R-:W-:Y:S01]  /*9feb0*/  @!P0 LOP3.LUT R3, R3, R2, RZ, 0x3c, !PT ;  /* 0x0000000203038212 */ /* 0x000fe200078e3cff */
[----:B---3--:R0:W-:Y:S04]  /*9fec0*/  STL [R1+0x73e4], R27 ;  /* 0x0073e41b01007387 */ /* 0x0081e80000100800 */
[----:B------:R1:W3:Y:S01]  /*9fed0*/  @!P0 LDG.E.U8 R26, desc[UR4][R2.64] ;  /* 0x00000004021a8981 */ /* 0x0002e2000c1e1100 */
[----:B------:R-:W-:-:S03]  /*9fee0*/  PRMT R25, RZ, 0x7610, R25 ;  /* 0x00007610ff197816 */ /* 0x000fc60000000019 */
[----:B0-----:R-:W2:Y:S04]  /*9fef0*/  LDL R27, [R1+0x648c] ;  /* 0x00648c00011b7983 */ /* 0x001ea80000100800 */
[----:B------:R-:W1:Y:S04]  /*9ff00*/  LDL R2, [R1+0x6444] ;  /* 0x0064440001027983 */ /* 0x000e680000100800 */
[----:B------:R-:W1:Y:S02]  /*9ff10*/  LDL R3, [R1+0x646c] ;  /* 0x00646c0001037983 */ /* 0x000e640000100800 */
[----:B-1----:R-:W-:-:S04]  /*9ff20*/  @!P0 LOP3.LUT R3, R3, R2, RZ, 0x3c, !PT ;  /* 0x0000000203038212 */ /* 0x002fc800078e3cff */
[----:B------:R-:W-:-:S04]  /*9ff30*/  @!P0 LOP3.LUT R2, R3, R2, RZ, 0x3c, !PT ;  /* 0x0000000203028212 */ /* 0x000fc800078e3cff */
[----:B------:R-:W-:Y:S01]  /*9ff40*/  @!P0 LOP3.LUT R3, R3, R2, RZ, 0x3c, !PT ;  /* 0x0000000203038212 */ /* 0x000fe200078e3cff */
[----:B---3--:R0:W-:Y:S04]  /*9ff50*/  STL [R1+0x73e8], R26 ;  /* 0x0073e81a01007387 */ /* 0x0081e80000100800 */
[----:B------:R1:W3:Y:S04]  /*9ff60*/  @!P0 LDG.E.U8 R25, desc[UR4][R2.64] ;  /* 0x0000000402198981 */ /* 0x0002e8000c1e1100 */
[----:B0-----:R-:W2:Y:S04]  /*9ff70*/  LDL R26, [R1+0x6464] ;  /* 0x00646400011a7983 */ /* 0x001ea80000100800 */
[----:B------:R-:W1:Y:S04]  /*9ff80*/  LDL R2, [R1+0x6454] ;  /* 0x0064540001027983 */ /* 0x000e680000100800 */
[----:B------:R-:W1:Y:S01]  /*9ff90*/  LDL R3, [R1+0x647c] ;  /* 0x00647c0001037983 */ /* 0x000e620000100800 */
[----:B------:R-:W-:-:S02]  /*9ffa0*/  PRMT R24, RZ, 0x7610, R24 ;  /* 0x00007610ff187816 */ /* 0x000fc40000000018 */
[----:B------:R-:W-:Y:S02]  /*9ffb0*/  PRMT R23, RZ, 0x7610, R23 ;  /* 0x00007610ff177816 */ /* 0x000fe40000000017 */
[----:B-1----:R-:W-:-:S04]  /*9ffc0*/  @!P0 LOP3.LUT R3, R3, R2, RZ, 0x3c, !PT ;  /* 0x0000000203038212 */ /* 0x002fc800078e3cff */
[----:B------:R-:W-:-:S04]  /*9ffd0*/  @!P0 LOP3.LUT R2, R3, R2, RZ, 0x3c, !PT ;  /* 0x0000000203028212 */ /* 0x000fc800078e3cff */
[----:B------:R-:W-:-:S05]  /*9ffe0*/  @!P0 LOP3.LUT R3, R3, R2, RZ, 0x3c, !PT ;  /* 0x0000000203038212 */ /* 0x000fca00078e3cff */
[----:B------:R2:W4:Y:S02]  /*9fff0*/  @!P0 LDG.E.U8 R24, desc[UR4][R2.64] ;  /* 0x0000000402188981 */ /* 0x000524000c1e1100 */
[----:B--2---:R-:W-:Y:S02]  /*a0000*/  @!P0 IMAD.MOV.U32 R2, RZ, RZ, R27 ;  /* 0x000000ffff028224 */ /* 0x004fe400078e001b */
[----:B------:R-:W-:-:S05]  /*a0010*/  @!P0 IMAD.MOV.U32 R3, RZ, RZ, R26 ;  /* 0x000000ffff038224 */ /* 0x000fca00078e001a */
[----:B------:R4:W2:Y:S01]  /*a0020*/  @!P0 LDG.E.U8 R23, desc[UR4][R2.64] ;  /* 0x0000000402178981 */ /* 0x0008a2000c1e1100 */
[----:B------:R-:W-:-:S03]  /*a0030*/  PRMT R22, RZ, 0x7610, R22 ;  /* 0x00007610ff167816 */ /* 0x000fc60000000016 */
[----:B---3--:R0:W-:Y:S01]  /*a0040*/  STL [R1+0x73ec], R25 ;  /* 0x0073ec1901007387 */ /* 0x0081e20000100800 */
[----:B----4-:R-:W-:Y:S02]  /*a0050*/  @!P0 IMAD.MOV.U32 R2, RZ, RZ, R28 ;  /* 0x000000ffff028224 */ /* 0x010fe400078e001c */
[----:B------:R-:W-:-:S05]  /*a0060*/  @!P0 IMAD.MOV.U32 R3, RZ, RZ, R29 ;  /* 0x000000ffff038224 */ /* 0x000fca00078e001d */
[----:B------:R-:W3:Y:S04]  /*a0070*/  @!P0 LDG.E.U8 R22, desc[UR4][R2.64] ;  /* 0x0000000402168981 */ /* 0x000ee8000c1e1100 */
[----:B------:R1:W-:Y:S04]  /*a0080*/  STL [R1+0x73f0], R24 ;  /* 0x0073f01801007387 */ /* 0x0003e80000100800 */
[----:B--2---:R2:W-:Y:S04]  /*a0090*/  STL [R1+0x73f4], R23 ;  /* 0x0073f41701007387 */ /* 0x0045e80000100800 */
[----:B------:R-:W4:Y:S04]  /*a00a0*/  LDL R2, [R1+0x6484] ;  /* 0x0064840001027983 */ /* 0x000f280000100800 */
[----:B------:R-:W4:Y:S01]  /*a00b0*/  LDL R3, [R1+0x64ac] ;  /* 0x0064ac0001037983 */ /* 0x000f220000100800 */
[----:B------:R-:W-:-:S03]  /*a00c0*/  PRMT R21, RZ, 0x7610, R21 ;  /* 0x00007610ff157816 */ /* 0x000fc60000000015 */
[----:B------:R-:W4:Y:S04]  /*a00d0*/  LDL R29, [R1+0x64cc] ;  /* 0x0064cc00011d7983 */ /* 0x000f280000100800 */
[----:B------:R-:W4:Y:S04]  /*a00e0*/  LDL R28, [R1+0x64b4] ;  /* 0x0064b400011c7983 */ /* 0x000f280000100800 */
[----:B------:R-:W4:Y:S04]  /*a00f0*/  LDL R27, [R1+0x64dc] ;  /* 0x0064dc00011b7983 */ /* 0x000f280000100800 */
[----:B------:R-:W4:Y:S04]  /*a0100*/  LDL R26, [R1+0x64c4] ;  /* 0x0064c400011a7983 */ /* 0x000f280000100800 */
[----:B0-----:R-:W4:Y:S04]  /*a0110*/  LDL R25, [R1+0x64ec] ;  /* 0x0064ec0001197983 */ /* 0x001f280000100800 */
[----:B-1----:R-:W4:Y:S04]  /*a0120*/  LDL R24, [R1+0x64d4] ;  /* 0x0064d40001187983 */ /* 0x002f280000100800 */
[----:B--2---:R-:W2:Y:S04]  /*a0130*/  LDL R23, [R1+0x64fc] ;  /* 0x0064fc0001177983 */ /* 0x004ea80000100800 */
[----:B---3--:R0:W-:Y:S04]  /*a0140*/  STL [R1+0x73f8], R22 ;  /* 0x0073f81601007387 */ /* 0x0081e80000100800 */
[----:B0-----:R-:W3:Y:S01]  /*a0150*/  LDL R22, [R1+0x64a4] ;  /* 0x0064a40001167983 */ /* 0x001ee20000100800 */
[----:B----4-:R-:W-:-:S04]  /*a0160*/  @!P0 LOP3.LUT R3, R3, R2, RZ, 0x3c, !PT ;  /* 0x0000000203038212 */ /* 0x010fc800078e3cff */
[----:B------:R-:W-:-:S04]  /*a0170*/  @!P0 LOP3.LUT R2, R3, R2, RZ, 0x3c, !PT ;  /* 0x0000000203028212 */ /* 0x000fc800078e3cff */
[----:B------:R-:W-:-:S05]  /*a0180*/  @!P0 LOP3.LUT R3, R3, R2, RZ, 0x3c, !PT ;  /* 0x0000000203038212 */ /* 0x000fca00078e3cff */
[----:B------:R0:W4:Y:S04]  /*a0190*/  @!P0 LDG.E.U8 R21, desc[UR4][R2.64] ;  /* 0x0000000402158981 */ /* 0x000128000c1e1100 */
[----:B------:R-:W0:Y:S04]  /*a01a0*/  LDL R2, [R1+0x6494] ;  /* 0x0064940001027983 */ /* 0x000e280000100800 */
[----:B------:R-:W0:Y:S01]  /*a01b0*/  LDL R3, [R1+0x64bc] ;  /* 0x0064bc0001037983 */ /* 0x000e220000100800 */
[----:B------:R-:W-:Y:S02]  /*a01c0*/  PRMT R20, RZ, 0x7610, R20 ;  /* 0x00007610ff147816 */ /* 0x000fe40000000014 */
[----:B------:R-:W-:-:S02]  /*a01d0*/  PRMT R19, RZ, 0x7610, R19 ;  /* 0x00007610ff137816 */ /* 0x000fc40000000013 */
[----:B------:R-:W-:Y:S02]  /*a01e0*/  PRMT R18, RZ, 0x7610, R18 ;  /* 0x00007610ff127816 */ /* 0x000fe40000000012 */
[----:B------:R-:W-:Y:S02]  /*a01f0*/  PRMT R17, RZ, 0x7610, R17 ;  /* 0x00007610ff117816 */ /* 0x000fe40000000011 */
[----:B------:R-:W-:Y:S02]  /*a0200*/  PRMT R16, RZ, 0x7610, R16 ;  /* 0x00007610ff107816 */ /* 0x000fe40000000010 */
[----:B0-----:R-:W-:-:S04]  /*a0210*/  @!P0 LOP3.LUT R3, R3, R2, RZ, 0x3c, !PT ;  /* 0x0000000203038212 */ /* 0x001fc800078e3cff */
[----:B------:R-:W-:-:S04]  /*a0220*/  @!P0 LOP3.LUT R2, R3, R2, RZ, 0x3c, !PT ;  /* 0x0000000203028212 */ /* 0x000fc800078e3cff */
[----:B------:R-:W-:-:S05]  /*a0230*/  @!P0 LOP3.LUT R3, R3, R2, RZ, 0x3c, !PT ;  /* 0x0000000203038212 */ /* 0x000fca00078e3cff */
[----:B------:R0:W4:Y:S02]  /*a0240*/  @!P0 LDG.E.U8 R20, desc[UR4][R2.64] ;  /* 0x0000000402148981 */ /* 0x000124000c1e1100 */
[----:B0-----:R-:W-:Y:S02]  /*a0250*/  @!P0 IMAD.MOV.U32 R2, RZ, RZ, R29 ;  /* 0x000000ffff028224 */ /* 0x001fe400078e001d */
[----:B---3--:R-:W-:Y:S01]  /*a0260*/  @!P0 IMAD.MOV.U32 R3, RZ, RZ, R22 ;  /* 0x000000ffff038224 */ /* 0x008fe200078e0016 */
[----:B------:R-:W-:Y:S02]  /*a0270*/  PRMT R15, RZ, 0x7610, R15 ;  /* 0x00007610ff0f7816 */ /* 0x000fe4000000000f */
[----:B------:R-:W-:Y:S02]  /*a0280*/  PRMT R14, RZ, 0x7610, R14 ;  /* 0x00007610ff0e7816 */ /* 0x000fe4000000000e */
[----:B------:R-:W-:Y:S02]  /*a0290*/  PRMT R13, RZ, 0x7610, R13 ;  /* 0x00007610ff0d7816 */ /* 0x000fe4000000000d */
[----:B------:R-:W-:Y:S01]  /*a02a0*/  PRMT R12, RZ, 0x7610, R12 ;  /* 0x00007610ff0c7816 */ /* 0x000fe2000000000c */
[----:B------:R0:W3:Y:S01]  /*a02b0*/  @!P0 LDG.E.U8 R19, desc[UR4][R2.64] ;  /* 0x0000000402138981 */ /* 0x0000e2000c1e1100 */
[----:B------:R-:W-:-:S02]  /*a02c0*/  PRMT R11, RZ, 0x7610, R11 ;  /* 0x00007610ff0b7816 */ /* 0x000fc4000000000b */
[----:B------:R-:W-:Y:S02]  /*a02d0*/  PRMT R10, RZ, 0x7610, R10 ;  /* 0x00007610ff0a7816 */ /* 0x000fe4000000000a */
[----:B------:R-:W-:Y:S02]  /*a02e0*/  PRMT R9, RZ, 0x7610, R9 ;  /* 0x00007610ff097816 */ /* 0x000fe40000000009 */
[----:B------:R-:W-:Y:S02]  /*a02f0*/  PRMT R8, RZ, 0x7610, R8 ;  /* 0x00007610ff087816 */ /* 0x000fe40000000008 */
[----:B------:R-:W-:Y:S02]  /*a0300*/  PRMT R7, RZ, 0x7610, R7 ;  /* 0x00007610ff077816 */ /* 0x000fe40000000007 */
[----:B------:R-:W-:Y:S02]  /*a0310*/  PRMT R6, RZ, 0x7610, R6 ;  /* 0x00007610ff067816 */ /* 0x000fe40000000006 */
[----:B------:R-:W-:Y:S01]  /*a0320*/  PRMT R5, RZ, 0x7610, R5 ;  /* 0x00007610ff057816 */ /* 0x000fe20000000005 */
[----:B------:R-:W-:Y:S04]  /*a0330*/  LDS.U8 R22, [R0+UR7] ;  /* 0x0000000700167984 */ /* 0x000fe80008000000 */
[----:B------:R-:W-:Y:S01]  /*a0340*/  LDS.U8 R29, [R0+UR7+0x1100] ;  /* 0x00110007001d7984 */ /* 0x000fe20008000000 */
[----:B0-----:R-:W-:-:S02]  /*a0350*/  @!P0 IMAD.MOV.U32 R2, RZ, RZ, R27 ;  /* 0x000000ffff028224 */ /* 0x001fc400078e001b */
[----:B------:R-:W-:Y:S01]  /*a0360*/  @!P0 IMAD.MOV.U32 R3, RZ, RZ, R28 ;  /* 0x000000ffff038224 */ /* 0x000fe200078e001c */
[----:B------:R-:W-:Y:S04]  /*a0370*/  LDS.U8 R27, [R0+UR7+0x1108] ;  /* 0x00110807001b7984 */ /* 0x000fe80008000000 */
[----:B------:R-:W-:Y:S04]  /*a0380*/  LDS.U8 R28, [R0+UR7+0x1008] ;  /* 0x00100807001c7984 */ /* 0x000fe80008000000 */
[----:B------:R0:W3:Y:S02]  /*a0390*/  @!P0 LDG.E.U8 R18, desc[UR4][R2.64] ;  /* 0x0000000402128981 */ /* 0x0000e4000c1e1100 */
[----:B0-----:R-:W-:-:S02]  /*a03a0*/  @!P0 IMAD.MOV.U32 R2, RZ, RZ, R25 ;  /* 0x000000ffff028224 */ /* 0x001fc400078e0019 */
[----:B------:R-:W-:Y:S01]  /*a03b0*/  @!P0 IMAD.MOV.U32 R3, RZ, RZ, R26 ;  /* 0x000000ffff038224 */ /* 0x000fe200078e001a */
[----:B------:R-:W-:Y:S04]  /*a03c0*/  LDS.U8 R25, [R0+UR7+0x100] ;  /* 0x0001000700197984 */ /* 0x000fe80008000000 */
[----:B------:R-:W0:Y:S04]  /*a03d0*/  LDS.U8 R26, [R0+UR7+0x1000] ;  /* 0x00100007001a7984 */ /* 0x000e280008000000 */
[----:B------:R2:W3:Y:S02]  /*a03e0*/  @!P0 LDG.E.U8 R17, desc[UR4][R2.64] ;  /* 0x0000000402118981 */ /* 0x0004e4000c1e1100 */
[----:B--2---:R-:W-:-:S02]  /*a03f0*/  @!P0 IMAD.MOV.U32 R2, RZ, RZ, R23 ;  /* 0x000000ffff028224 */ /* 0x004fc400078e0017 */
[----:B------:R-:W-:Y:S01]  /*a0400*/  @!P0 IMAD.MOV.U32 R3, RZ, RZ, R24 ;  /* 0x000000ffff038224 */ /* 0x000fe200078e0018 */
[----:B------:R-:W1:Y:S04]  /*a0410*/  LDS.U8 R23, [R0+UR7+0x108] ;  /* 0x0001080700177984 */ /* 0x000e680008000000 */
[----:B------:R-:W2:Y:S04]  /*a0420*/  LDS.U8 R24, [R0+UR7+0x8] ;  /* 0x0000080700187984 */ /* 0x000ea80008000000 */
[----:B------:R0:W2:Y:S04]  /*a0430*/  @!P0 LDG.E.U8 R16, desc[UR4][R2.64] ;  /* 0x0000000402108981 */ /* 0x0000a8000c1e1100 */
[----:B------:R-:W0:Y:S04]  /*a0440*/  LDL R2, [R1+0x64e4] ;  /* 0x0064e40001027983 */ /* 0x000e280000100800 */
[----:B------:R-:W0:Y:S02]  /*a0450*/  LDL R3, [R1+0x650c] ;  /* 0x00650c0001037983 */ /* 0x000e240000100800 */
[----:B0-----:R-:W-:-:S04]  /*a0460*/  @!P0 LOP3.LUT R3, R3, R2, RZ, 0x3c, !PT ;  /* 0x0000000203038212 */ /* 0x001fc800078e3cff */
[----:B------:R-:W-:-:S04]  /*a0470*/  @!P0 LOP3.LUT R2, R3, R2, RZ, 0x3c, !PT ;  /* 0x0000000203028212 */ /* 0x000fc800078e3cff */
[----:B------:R-:W-:-:S05]  /*a0480*/  @!P0 LOP3.LUT R3, R3, R2, RZ, 0x3c, !PT ;  /* 0x0000000203038212 */ /* 0x000fca00078e3cff */
        /* <DEDUP_REMOVED lines=62> */
[----:B------:R-:W0:Y:S01]  /*a0870*/  LDL R3, [R1+0x6554] ;  /* 0x0065540001037983 */ /* 0x000e220000100800 */
[----:B------:R-:W-:Y:S01]  /*a0880*/  PRMT R4, RZ, 0x7610, R4 ;  /* 0x00007610ff047816 */ /* 0x000fe20000000004 */
[----:B------:R-:W-:-:S02]  /*a0890*/  IMAD R27, R27, 0x100, R26 ;  /* 0x000001001b1b7824 */ /* 0x000fc400078e021a */
[----:B------:R-:W-:Y:S01]  /*a08a0*/  IMAD R29, R29, 0x100, R28 ;  /* 0x000001001d1d7824 */ /* 0x000fe200078e021c */
[----:B0-----:R-:W-:-:S04]  /*a08b0*/  @!P1 LOP3.LUT R3, R3, R2, RZ, 0x3c, !PT ;  /* 0x0000000203039212 */ /* 0x001fc800078e3cff */
[----:B------:R-:W-:-:S04]  /*a08c0*/  @!P1 LOP3.LUT R2, R3, R2, RZ, 0x3c, !PT ;  /* 0x0000000203029212 */ /* 0x000fc800078e3cff */
[----:B------:R-:W-:-:S05]  /*a08d0*/  @!P1 LOP3.LUT R3, R3, R2, RZ, 0x3c, !PT ;  /* 0x0000000203039212 */ /* 0x000fca00078e3cff */
[----:B------:R1:W3:Y:S02]  /*a08e0*/  @!P1 LDG.E.U8 R4, desc[UR4][R2.64] ;  /* 0x0000000402049981 */ /* 0x0002e4000c1e1100 */
[----:B-1----:R-:W-:Y:S02]  /*a08f0*/  IMAD R2, R23, 0x100, R22 ;  /* 0x0000010017027824 */ /* 0x002fe400078e0216 */
[----:B--2---:R-:W-:Y:S01]  /*a0900*/  IMAD R3, R25, 0x100, R24 ;  /* 0x0000010019037824 */ /* 0x004fe200078e0218 */
        /* <DEDUP_REMOVED lines=9> */
[----:B0-----:R-:W2:Y:S04]  /*a09a0*/  LDL.LU R29, [R1+0x73dc] ;  /* 0x0073dc00011d7983 */ /* 0x001ea80000300800 */
[----:B----4-:R-:W-:Y:S04]  /*a09b0*/  STL [R1+0x7464], R21 ;  /* 0x0074641501007387 */ /* 0x010fe80000100800 */
[----:B---3--:R-:W-:Y:S04]  /*a09c0*/  STL [R1+0x7460], R17 ;  /* 0x0074601101007387 */ /* 0x008fe80000100800 */
        /* <DEDUP_REMOVED lines=24> */
[----:B------:R-:W0:Y:S04]  /*a0b50*/  LDS.U8 R4, [R0+UR7+0x210] ;  /* 0x0002100700047984 */ /* 0x000e280008000000 */
[----:B------:R-:W1:Y:S04]  /*a0b60*/  LDS.U8 R3, [R0+UR7+0x318] ;  /* 0x0003180700037984 */ /* 0x000e680008000000 */
[----:B------:R-:W2:Y:S04]  /*a0b70*/  LDS.U8 R2, [R0+UR7+0x218] ;  /* 0x0002180700027984 */ /* 0x000ea80008000000 */
[----:B------:R-:W-:Y:S04]  /*a0b80*/  LDS.U8 R5, [R0+UR7+0x7190] ;  /* 0x0071900700057984 */ /* 0x000fe80008000000 */
[----:B0-----:R-:W-:Y:S04]  /*a0b90*/  STL [R1+0x3394], R4 ;  /* 0x0033940401007387 */ /* 0x001fe80000100800 */
[----:B------:R-:W0:Y:S04]  /*a0ba0*/  LDS.U8 R4, [R0+UR7+0x310] ;  /* 0x0003100700047984 */ /* 0x000e280008000000 */
[----:B-1----:R-:W-:Y:S04]  /*a0bb0*/  STL [R1+0x3390], R3 ;  /* 0x0033900301007387 */ /* 0x002fe80000100800 */
[----:B------:R-:W1:Y:S04]  /*a0bc0*/  LDS.U8 R3, [R0+UR7+0x1210] ;  /* 0x0012100700037984 */ /* 0x000e680008000000 */
[----:B--2---:R-:W-:Y:S04]  /*a0bd0*/  STL [R1+0x339c], R2 ;  /* 0x00339c0201007387 */ /* 0x004fe80000100800 */
[----:B------:R-:W2:Y:S04]  /*a0be0*/  LDS.U8 R2, [R0+UR7+0x1318] ;  /* 0x0013180700027984 */ /* 0x000ea80008000000 */
        /* <DEDUP_REMOVED lines=478> */
[----:B--2---:R2:W-:Y:S02]  /*a29d0*/  STL [R1+0x730c], R2 ;  /* 0x00730c0201007387 */ /* 0x0045e40000100800 */
[----:B--2---:R-:W-:-:S05]  /*a29e0*/  LOP3.LUT R2, R0, 0x20, RZ, 0x3c, !PT ;  /* 0x0000002000027812 */ /* 0x004fca00078e3cff */
[----:B------:R-:W-:Y:S04]  /*a29f0*/  LDS.U8 R6, [R2+UR7+0x7288] ;  /* 0x0072880702067984 */ /* 0x000fe80008000000 */
[----:B0-----:R-:W-:Y:S04]  /*a2a00*/  STL [R1+0x7308], R4 ;  /* 0x0073080401007387 */ /* 0x001fe80000100800 */
[----:B------:R-:W-:Y:S04]  /*a2a10*/  LDS.U8 R4, [R0+UR7+0x7380] ;  /* 0x0073800700047984 */ /* 0x000fe80008000000 */
[----:B-1----:R-:W-:Y:S04]  /*a2a20*/  STL [R1+0x7114], R3 ;  /* 0x0071140301007387 */ /* 0x002fe80000100800 */
[----:B------:R-:W0:Y:S04]  /*a2a30*/  LDS.U8 R3, [R0+UR7+0x7288] ;  /* 0x0072880700037984 */ /* 0x000e280008000000 */
[----:B------:R-:W-:Y:S04]  /*a2a40*/  STL [R1+0x7110], R5 ;  /* 0x0071100501007387 */ /* 0x000fe80000100800 */
[----:B------:R-:W1:Y:S04]  /*a2a50*/  LDS.U8 R5, [R2+UR7] ;  /* 0x0000000702057984 */ /* 0x000e680008000000 */
[----:B0-----:R-:W-:Y:S04]  /*a2a60*/  STL [R1+0x7314], R3 ;  /* 0x0073140301007387 */ /* 0x001fe80000100800 */
[----:B------:R-:W0:Y:S04]  /*a2a70*/  LDS.U8 R3, [R2+UR7+0x108] ;  /* 0x0001080702037984 */ /* 0x000e280008000000 */
[----:B------:R-:W-:Y:S04]  /*a2a80*/  STL [R1+0x7310], R4 ;  /* 0x0073100401007387 */ /* 0x000fe80000100800 */
[----:B------:R-:W2:Y:S04]  /*a2a90*/  LDS.U8 R4, [R2+UR7+0x210] ;  /* 0x0002100702047984 */ /* 0x000ea80008000000 */
[----:B-1----:R-:W-:Y:S04]  /*a2aa0*/  STL [R1+0x1144], R5 ;  /* 0x0011440501007387 */ /* 0x002fe80000100800 */
[----:B------:R-:W1:Y:S04]  /*a2ab0*/  LDS.U8 R5, [R2+UR7+0x318] ;  /* 0x0003180702057984 */ /* 0x000e680008000000 */
[----:B0-----:R-:W-:Y:S04]  /*a2ac0*/  STL [R1+0x1140], R3 ;  /* 0x0011400301007387 */ /* 0x001fe80000100800 */
[----:B------:R-:W0:Y:S04]  /*a2ad0*/  LDS.U8 R3, [R2+UR7+0x8] ;  /* 0x0000080702037984 */ /* 0x000e280008000000 */
[----:B--2---:R-:W-:Y:S04]  /*a2ae0*/  STL [R1+0x33d4], R4 ;  /* 0x0033d40401007387 */ /* 0x004fe80000100800 */
        /* <DEDUP_REMOVED lines=495> */
[----:B0-----:R0:W-:Y:S04]  /*a49e0*/  STL [R1+0x734c], R3 ;  /* 0x00734c0301007387 */ /* 0x0011e80000100800 */
[----:B--2---:R-:W-:Y:S01]  /*a49f0*/  STL [R1+0x7348], R4 ;  /* 0x0073480401007387 */ /* 0x004fe20000100800 */
[----:B0-----:R-:W-:-:S03]  /*a4a00*/  LOP3.LUT R3, R0, 0x40, RZ, 0x3c, !PT ;  /* 0x0000004000037812 */ /* 0x001fc600078e3cff */
[----:B------:R-:W0:Y:S04]  /*a4a10*/  LDS.U8 R4, [R2+UR7+0x7190] ;  /* 0x0071900702047984 */ /* 0x000e280008000000 */
[----:B-1----:R-:W-:Y:S04]  /*a4a20*/  STL [R1+0x7154], R5 ;  /* 0x0071540501007387 */ /* 0x002fe80000100800 */
[----:B------:R-:W1:Y:S04]  /*a4a30*/  LDS.U8 R5, [R2+UR7+0x7380] ;  /* 0x0073800702057984 */ /* 0x000e680008000000 */
[----:B------:R-:W-:Y:S04]  /*a4a40*/  LDS.U8 R2, [R3+UR7+0x108] ;  /* 0x0001080703027984 */ /* 0x000fe80008000000 */
[----:B0-----:R-:W-:Y:S04]  /*a4a50*/  STL [R1+0x7150], R4 ;  /* 0x0071500401007387 */ /* 0x001fe80000100800 */
[----:B------:R-:W0:Y:S04]  /*a4a60*/  LDS.U8 R4, [R3+UR7] ;  /* 0x0000000703047984 */ /* 0x000e280008000000 */
[----:B------:R-:W-:Y:S04]  /*a4a70*/  STL [R1+0x7354], R6 ;  /* 0x0073540601007387 */ /* 0x000fe80000100800 */
[----:B-1----:R-:W-:Y:S04]  /*a4a80*/  STL [R1+0x7350], R5 ;  /* 0x0073500501007387 */ /* 0x002fe80000100800 */
[----:B------:R-:W1:Y:S04]  /*a4a90*/  LDS.U8 R5, [R3+UR7+0x210] ;  /* 0x0002100703057984 */ /* 0x000e680008000000 */
[----:B------:R-:W-:Y:S04]  /*a4aa0*/  LDS.U8 R6, [R3+UR7+0x7190] ;  /* 0x0071900703067984 */ /* 0x000fe80008000000 */
        /* <DEDUP_REMOVED lines=500> */
[----:B--2---:R2:W-:Y:S04]  /*a69f0*/  STL [R1+0x738c], R2 ;  /* 0x00738c0201007387 */ /* 0x0045e80000100800 */
[----:B-1----:R-:W-:Y:S01]  /*a6a00*/  STL [R1+0x7388], R5 ;  /* 0x0073880501007387 */ /* 0x002fe20000100800 */
[----:B--2---:R-:W-:-:S03]  /*a6a10*/  LOP3.LUT R2, R0, 0x60, RZ, 0x3c, !PT ;  /* 0x0000006000027812 */ /* 0x004fc600078e3cff */
[----:B------:R-:W1:Y:S04]  /*a6a20*/  LDS.U8 R5, [R3+UR7+0x7288] ;  /* 0x0072880703057984 */ /* 0x000e680008000000 */
[----:B0-----:R-:W-:Y:S04]  /*a6a30*/  STL [R1+0x7194], R4 ;  /* 0x0071940401007387 */ /* 0x001fe80000100800 */
[----:B------:R-:W0:Y:S04]  /*a6a40*/  LDS.U8 R4, [R3+UR7+0x7380] ;  /* 0x0073800703047984 */ /* 0x000e280008000000 */
[----:B------:R-:W2:Y:S04]  /*a6a50*/  LDS.U8 R3, [R2+UR7] ;  /* 0x0000000702037984 */ /* 0x000ea80008000000 */
[----:B------:R-:W-:Y:S04]  /*a6a60*/  STL [R1+0x7190], R6 ;  /* 0x0071900601007387 */ /* 0x000fe80000100800 */
        /* <DEDUP_REMOVED lines=475> */
[----:B------:R-:W3:Y:S04]  /*a8820*/  LDL.LU R21, [R1+0x1074] ;  /* 0x0010740001157983 */ /* 0x000ee80000300800 */
[----:B------:R-:W-:Y:S04]  /*a8830*/  LDS.U8 R5, [R2+UR7+0x6090] ;  /* 0x0060900702057984 */ /* 0x000fe80008000000 */
[----:B0-----:R-:W-:Y:S04]  /*a8840*/  STL [R1+0x6dd4], R4 ;  /* 0x006dd40401007387 */ /* 0x001fe80000100800 */
[----:B------:R-:W0:Y:S04]  /*a8850*/  LDS.U8 R4, [R2+UR7+0x5288] ;  /* 0x0052880702047984 */ /* 0x000e280008000000 */
[----:B--2---:R-:W-:Y:S04]  /*a8860*/  STL [R1+0x6dd0], R3 ;  /* 0x006dd00301007387 */ /* 0x004fe80000100800 */
[----:B------:R-:W1:Y:S04]  /*a8870*/  LDS.U8 R3, [R2+UR7+0x5380] ;  /* 0x0053800702037984 */ /* 0x000e680008000000 */
[----:B------:R-:W2:Y:S04]  /*a8880*/  LDL.LU R10, [R1+0x1134] ;  /* 0x00113400010a7983 */ /* 0x000ea80000300800 */
[----:B0-----:R-:W-:Y:S04]  /*a8890*/  STL [R1+0x6fd4], R4 ;  /* 0x006fd40401007387 */ /* 0x001fe80000100800 */
[----:B------:R-:W0:Y:S04]  /*a88a0*/  LDS.U8 R4, [R2+UR7+0x6198] ;  /* 0x0061980702047984 */ /* 0x000e280008000000 */
[----:B-1----:R-:W-:Y:S04]  /*a88b0*/  STL [R1+0x6fd0], R3 ;  /* 0x006fd00301007387 */ /* 0x002fe80000100800 */
[----:B------:R-:W1:Y:S04]  /*a88c0*/  LDS.U8 R3, [R2+UR7+0x6280] ;  /* 0x0062800702037984 */ /* 0x000e680008000000 */
[----:B------:R-:W-:Y:S04]  /*a88d0*/  STL [R1+0x71bc], R5 ;  /* 0x0071bc0501007387 */ /* 0x000fe80000100800 */
[----:B------:R-:W4:Y:S04]  /*a88e0*/  LDS.U8 R5, [R2+UR7+0x6388] ;  /* 0x0063880702057984 */ /* 0x000f280008000000 */
[----:B0-----:R-:W-:Y:S04]  /*a88f0*/  STL [R1+0x71b8], R4 ;  /* 0x0071b80401007387 */ /* 0x001fe80000100800 */
[----:B------:R-:W0:Y:S04]  /*a8900*/  LDS.U8 R4, [R2+UR7+0x6098] ;  /* 0x0060980702047984 */ /* 0x000e280008000000 */
[----:B-1----:R-:W-:Y:S04]  /*a8910*/  STL [R1+0x73bc], R3 ;  /* 0x0073bc0301007387 */ /* 0x002fe80000100800 */
[----:B------:R-:W1:Y:S04]  /*a8920*/  LDS.U8 R3, [R2+UR7+0x6190] ;  /* 0x0061900702037984 */ /* 0x000e680008000000 */
[----:B----4-:R-:W-:Y:S04]  /*a8930*/  STL [R1+0x73b8], R5 ;  /* 0x0073b80501007387 */ /* 0x010fe80000100800 */
[----:B------:R-:W4:Y:S04]  /*a8940*/  LDL.LU R11, [R1+0x1084] ;  /* 0x00108400010b7983 */ /* 0x000f280000300800 */
[----:B------:R-:W-:Y:S04]  /*a8950*/  LDS.U8 R5, [R2+UR7+0x7090] ;  /* 0x0070900702057984 */ /* 0x000fe80008000000 */
[----:B0-----:R-:W-:Y:S04]  /*a8960*/  STL [R1+0x71c4], R4 ;  /* 0x0071c40401007387 */ /* 0x001fe80000100800 */
[----:B------:R-:W0:Y:S04]  /*a8970*/  LDS.U8 R4, [R2+UR7+0x6288] ;  /* 0x0062880702047984 */ /* 0x000e280008000000 */
[----:B-1----:R-:W-:Y:S04]  /*a8980*/  STL [R1+0x71c0], R3 ;  /* 0x0071c00301007387 */ /* 0x002fe80000100800 */
[----:B------:R-:W4:Y:S04]  /*a8990*/  LDL.LU R9, [R1+0xfd8] ;  /* 0x000fd80001097983 */ /* 0x000f280000300800 */
[----:B------:R-:W1:Y:S04]  /*a89a0*/  LDS.U8 R3, [R2+UR7+0x6380] ;  /* 0x0063800702037984 */ /* 0x000e680008000000 */
[----:B0-----:R-:W-:Y:S04]  /*a89b0*/  STL [R1+0x73c4], R4 ;  /* 0x0073c40401007387 */ /* 0x001fe80000100800 */
[----:B------:R-:W0:Y:S04]  /*a89c0*/  LDS.U8 R4, [R2+UR7+0x7198] ;  /* 0x0071980702047984 */ /* 0x000e280008000000 */
[----:B-1----:R-:W-:Y:S04]  /*a89d0*/  STL [R1+0x73c0], R3 ;  /* 0x0073c00301007387 */ /* 0x002fe80000100800 */
[----:B------:R-:W1:Y:S04]  /*a89e0*/  LDS.U8 R3, [R2+UR7+0x7280] ;  /* 0x0072800702037984 */ /* 0x000e680008000000 */
[----:B------:R-:W-:Y:S04]  /*a89f0*/  STL [R1+0x71cc], R5 ;  /* 0x0071cc0501007387 */ /* 0x000fe80000100800 */
[----:B0-----:R-:W-:Y:S04]  /*a8a00*/  STL [R1+0x71c8], R4 ;  /* 0x0071c80401007387 */ /* 0x001fe80000100800 */
[----:B------:R-:W0:Y:S04]  /*a8a10*/  LDS.U8 R4, [R2+UR7+0x7388] ;  /* 0x0073880702047984 */ /* 0x000e280008000000 */
[----:B-1----:R-:W-:Y:S04]  /*a8a20*/  STL [R1+0x73cc], R3 ;  /* 0x0073cc0301007387 */ /* 0x002fe80000100800 */
[----:B------:R-:W1:Y:S04]  /*a8a30*/  LDS.U8 R3, [R2+UR7+0x7098] ;  /* 0x0070980702037984 */ /* 0x000e680008000000 */
[----:B------:R-:W4:Y:S01]  /*a8a40*/  LDL.LU R16, [R1+0x10a4] ;  /* 0x0010a40001107983 */ /* 0x000f220000300800 */
[----:B------:R-:W1:Y:S03]  /*a8a50*/  S2R R20, SR_TID.X ;  /* 0x0000000000147919 */ /* 0x000e660000002100 */
[----:B0-----:R-:W-:Y:S04]  /*a8a60*/  STL [R1+0x73c8], R4 ;  /* 0x0073c80401007387 */ /* 0x001fe80000100800 */
[----:B------:R-:W0:Y:S04]  /*a8a70*/  LDS.U8 R4, [R2+UR7+0x7190] ;  /* 0x0071900702047984 */ /* 0x000e280008000000 */
[----:B-1----:R-:W-:Y:S04]  /*a8a80*/  STL [R1+0x71d4], R3 ;  /* 0x0071d40301007387 */ /* 0x002fe80000100800 */
[----:B------:R-:W1:Y:S04]  /*a8a90*/  LDS.U8 R3, [R2+UR7+0x7288] ;  /* 0x0072880702037984 */ /* 0x000e680008000000 */
[----:B------:R-:W2:Y:S01]  /*a8aa0*/  LDS.U8 R2, [R2+UR7+0x7380] ;  /* 0x0073800702027984 */ /* 0x000ea20008000000 */
[C---:B------:R-:W-:Y:S01]  /*a8ab0*/  LOP3.LUT R22, R20.reuse, 0x3f, RZ, 0xc0, !PT ;  /* 0x0000003f14167812 */ /* 0x040fe200078ec0ff */
[----:B------:R-:W-:Y:S06]  /*a8ac0*/  BAR.SYNC.DEFER_BLOCKING 0x0 ;  /* 0x0000000000007b1d */ /* 0x000fec0000010000 */
[----:B0-----:R-:W-:Y:S04]  /*a8ad0*/  STL [R1+0x71d0], R4 ;  /* 0x0071d00401007387 */ /* 0x001fe80000100800 */
[----:B------:R-:W4:Y:S04]  /*a8ae0*/  LDL.LU R24, [R1+0xfe8] ;  /* 0x000fe80001187983 */ /* 0x000f280000300800 */
[----:B-1----:R0:W-:Y:S04]  /*a8af0*/  STL [R1+0x73d4], R3 ;  /* 0x0073d40301007387 */ /* 0x0021e80000100800 */
[----:B------:R-:W4:Y:S04]  /*a8b00*/  LDL.LU R28, [R1+0x10b4] ;  /* 0x0010b400011c7983 */ /* 0x000f280000300800 */
[----:B0-----:R-:W4:Y:S04]  /*a8b10*/  LDL.LU R3, [R1+0xff8] ;  /* 0x000ff80001037983 */ /* 0x001f280000300800 */
[----:B--2---:R0:W-:Y:S04]  /*a8b20*/  STL [R1+0x73d0], R2 ;  /* 0x0073d00201007387 */ /* 0x0041e80000100800 */
[----:B---3--:R1:W-:Y:S04]  /*a8b30*/  STS.U8 [R22+UR7], R21 ;  /* 0x0000001516007988 */ /* 0x0083e80008000007 */
[----:B0-----:R-:W2:Y:S04]  /*a8b40*/  LDL.LU R2, [R1+0x10c4] ;  /* 0x0010c40001027983 */ /* 0x001ea80000300800 */
[----:B------:R-:W3:Y:S04]  /*a8b50*/  LDL.LU R17, [R1+0x1018] ;  /* 0x0010180001117983 */ /* 0x000ee80000300800 */
[----:B-1----:R-:W3:Y:S04]  /*a8b60*/  LDL.LU R21, [R1+0x10e4] ;  /* 0x0010e40001157983 */ /* 0x002ee80000300800 */
        /* <DEDUP_REMOVED lines=9> */
[----:B----4-:R0:W-:Y:S04]  /*a8c00*/  STS.U8 [R22+UR7+0x240], R11 ;  /* 0x0002400b16007988 */ /* 0x0101e80008000007 */
[----:B0-----:R-:W4:Y:S04]  /*a8c10*/  LDL.LU R11, [R1+0xfc0] ;  /* 0x000fc000010b7983 */ /* 0x001f280000300800 */
[----:B------:R-:W4:Y:S04]  /*a8c20*/  LDL.LU R7, [R1+0xfa4] ;  /* 0x000fa40001077983 */ /* 0x000f280000300800 */
[----:B------:R-:W4:Y:S04]  /*a8c30*/  LDL.LU R14, [R1+0xfa0] ;  /* 0x000fa000010e7983 */ /* 0x000f280000300800 */
[----:B------:R-:W4:Y:S04]  /*a8c40*/  LDL.LU R15, [R1+0xf64] ;  /* 0x000f6400010f7983 */ /* 0x000f280000300800 */
[----:B------:R-:W4:Y:S04]  /*a8c50*/  LDL.LU R19, [R1+0xf60] ;  /* 0x000f600001137983 */ /* 0x000f280000300800 */
[----:B------:R0:W-:Y:S04]  /*a8c60*/  STS.U8 [R22+UR7+0x200], R9 ;  /* 0x0002000916007988 */ /* 0x0001e80008000007 */
[----:B0-----:R-:W4:Y:S04]  /*a8c70*/  LDL.LU R9, [R1+0xf34] ;  /* 0x000f340001097983 */ /* 0x001f280000300800 */
[----:B------:R-:W4:Y:S04]  /*a8c80*/  LDL.LU R23, [R1+0xf30] ;  /* 0x000f300001177983 */ /* 0x000f280000300800 */
[----:B------:R-:W4:Y:S04]  /*a8c90*/  LDL.LU R27, [R1+0xf14] ;  /* 0x000f1400011b7983 */ /* 0x000f280000300800 */
[----:B------:R-:W4:Y:S04]  /*a8ca0*/  LDL.LU R8, [R1+0xf10] ;  /* 0x000f100001087983 */ /* 0x000f280000300800 */
[----:B------:R0:W-:Y:S04]  /*a8cb0*/  STS.U8 [R22+UR7+0x400], R16 ;  /* 0x0004001016007988 */ /* 0x0001e80008000007 */
[----:B0-----:R-:W4:Y:S04]  /*a8cc0*/  LDL.LU R16, [R1+0xee4] ;  /* 0x000ee40001107983 */ /* 0x001f280000300800 */
[----:B------:R0:W-:Y:S04]  /*a8cd0*/  STS.U8 [R22+UR7+0x440], R24 ;  /* 0x0004401816007988 */ /* 0x0001e80008000007 */
[----:B0-----:R-:W4:Y:S04]  /*a8ce0*/  LDL.LU R24, [R1+0xee0] ;  /* 0x000ee00001187983 */ /* 0x001f280000300800 */
[----:B------:R0:W-:Y:S04]  /*a8cf0*/  STS.U8 [R22+UR7+0x640], R28 ;  /* 0x0006401c16007988 */ /* 0x0001e80008000007 */
[----:B------:R-:W-:Y:S04]  /*a8d00*/  STS.U8 [R22+UR7+0x600], R3 ;  /* 0x0006000316007988 */ /* 0x000fe80008000007 */
[----:B0-----:R-:W4:Y:S04]  /*a8d10*/  LDL.LU R28, [R1+0xec4] ;  /* 0x000ec400011c7983 */ /* 0x001f280000300800 */
[----:B--2---:R-:W-:Y:S04]  /*a8d20*/  STS.U8 [R22+UR7+0x800], R2 ;  /* 0x0008000216007988 */ /* 0x004fe80008000007 */
[----:B---3--:R0:W-:Y:S04]  /*a8d30*/  STS.U8 [R22+UR7+0x840], R17 ;  /* 0x0008401116007988 */ /* 0x0081e80008000007 */
[----:B------:R1:W-:Y:S04]  /*a8d40*/  STS.U8 [R22+UR7+0xa40], R21 ;  /* 0x000a401516007988 */ /* 0x0003e80008000007 */
[----:B0-----:R-:W2:Y:S04]  /*a8d50*/  LDL.LU R17, [R1+0xec0] ;  /* 0x000ec00001117983 */ /* 0x001ea80000300800 */
[----:B------:R-:W-:Y:S04]  /*a8d60*/  STS.U8 [R22+UR7+0xa00], R4 ;  /* 0x000a000416007988 */ /* 0x000fe80008000007 */
[----:B------:R-:W-:Y:S04]  /*a8d70*/  STS.U8 [R22+UR7+0xc00], R5 ;  /* 0x000c000516007988 */ /* 0x000fe80008000007 */
[----:B------:R-:W-:Y:S04]  /*a8d80*/  STS.U8 [R22+UR7+0xc40], R12 ;  /* 0x000c400c16007988 */ /* 0x000fe80008000007 */
[----:B-1----:R-:W3:Y:S04]  /*a8d90*/  LDL.LU R21, [R1+0xe94] ;  /* 0x000e940001157983 */ /* 0x002ee80000300800 */
[----:B------:R-:W-:Y:S04]  /*a8da0*/  STS.U8 [R22+UR7+0xe40], R13 ;  /* 0x000e400d16007988 */ /* 0x000fe80008000007 */
[----:B------:R-:W-:Y:S04]  /*a8db0*/  STS.U8 [R22+UR7+0xe00], R18 ;  /* 0x000e001216007988 */ /* 0x000fe80008000007 */
[----:B------:R-:W-:Y:S04]  /*a8dc0*/  STS.U8 [R22+UR7+0x1000], R26 ;  /* 0x0010001a16007988 */ /* 0x000fe80008000007 */
[----:B------:R0:W-:Y:S04]  /*a8dd0*/  STS.U8 [R22+UR7+0x1040], R10 ;  /* 0x0010400a16007988 */ /* 0x0001e80008000007 */
[----:B------:R-:W-:Y:S04]  /*a8de0*/  STS.U8 [R22+UR7+0x1240], R6 ;  /* 0x0012400616007988 */ /* 0x000fe80008000007 */
[----:B0-----:R-:W3:Y:S04]  /*a8df0*/  LDL.LU R10, [R1+0xe90] ;  /* 0x000e9000010a7983 */ /* 0x001ee80000300800 */
[----:B----4-:R0:W-:Y:S04]  /*a8e00*/  STS.U8 [R22+UR7+0x1200], R11 ;  /* 0x0012000b16007988 */ /* 0x0101e80008000007 */
[----:B0-----:R-:W4:Y:S04]  /*a8e10*/  LDL.LU R11, [R1+0xe64] ;  /* 0x000e6400010b7983 */ /* 0x001f280000300800 */
[----:B------:R-:W-:Y:S04]  /*a8e20*/  STS.U8 [R22+UR7+0x1400], R7 ;  /* 0x0014000716007988 */ /* 0x000fe80008000007 */
[----:B------:R-:W-:Y:S04]  /*a8e30*/  STS.U8 [R22+UR7+0x1440], R14 ;  /* 0x0014400e16007988 */ /* 0x000fe80008000007 */
[----:B------:R-:W-:Y:S04]  /*a8e40*/  STS.U8 [R22+UR7+0x1640], R15 ;  /* 0x0016400f16007988 */ /* 0x000fe80008000007 */
[----:B------:R-:W-:Y:S04]  /*a8e50*/  STS.U8 [R22+UR7+0x1600], R19 ;  /* 0x0016001316007988 */ /* 0x000fe80008000007 */
[----:B------:R0:W-:Y:S04]  /*a8e60*/  STS.U8 [R22+UR7+0x1800], R9 ;  /* 0x0018000916007988 */ /* 0x0001e80008000007 */
[----:B0-----:R-:W4:Y:S04]  /*a8e70*/  LDL.LU R9, [R1+0xe60] ;  /* 0x000e600001097983 */ /* 0x001f280000300800 */
[----:B------:R-:W-:Y:S04]  /*a8e80*/  STS.U8 [R22+UR7+0x1840], R23 ;  /* 0x0018401716007988 */ /* 0x000fe80008000007 */
[----:B------:R-:W-:Y:S04]  /*a8e90*/  STS.U8 [R22+UR7+0x1a40], R27 ;  /* 0x001a401b16007988 */ /* 0x000fe80008000007 */
[----:B------:R-:W-:Y:S04]  /*a8ea0*/  STS.U8 [R22+UR7+0x1a00], R8 ;  /* 0x001a000816007988 */ /* 0x000fe80008000007 */
[----:B------:R0:W-:Y:S04]  /*a8eb0*/  STS.U8 [R22+UR7+0x1c00], R16 ;  /* 0x001c001016007988 */ /* 0x0001e80008000007 */
[----:B0-----:R-:W4:Y:S04]  /*a8ec0*/  LDL.LU R16, [R1+0xe44] ;  /* 0x000e440001107983 */ /* 0x001f280000300800 */
[----:B------:R0:W-:Y:S04]  /*a8ed0*/  STS.U8 [R22+UR7+0x1c40], R24 ;  /* 0x001c401816007988 */ /* 0x0001e80008000007 */
[----:B0-----:R-:W4:Y:S04]  /*a8ee0*/  LDL.LU R24, [R1+0xe40] ;  /* 0x000e400001187983 */ /* 0x001f280000300800 */
[----:B------:R-:W4:Y:S04]  /*a8ef0*/  LDL.LU R3, [R1+0xe24] ;  /* 0x000e240001037983 */ /* 0x000f280000300800 */
[----:B------:R0:W-:Y:S04]  /*a8f00*/  STS.U8 [R22+UR7+0x1e40], R28 ;  /* 0x001e401c16007988 */ /* 0x0001e80008000007 */
[----:B------:R-:W4:Y:S04]  /*a8f10*/  LDL.LU R2, [R1+0xe20] ;  /* 0x000e200001027983 */ /* 0x000f280000300800 */
[----:B0-----:R-:W4:Y:S04]  /*a8f20*/  LDL.LU R28, [R1+0xe04] ;  /* 0x000e0400011c7983 */ /* 0x001f280000300800 */
[----:B--2---:R0:W-:Y:S04]  /*a8f30*/  STS.U8 [R22+UR7+0x1e00], R17 ;  /* 0x001e001116007988 */ /* 0x0041e80008000007 */
[----:B0-----:R-:W2:Y:S04]  /*a8f40*/  LDL.LU R17, [R1+0xe00] ;  /* 0x000e000001117983 */ /* 0x001ea80000300800 */
[----:B------:R-:W2:Y:S04]  /*a8f50*/  LDL.LU R4, [R1+0xde4] ;  /* 0x000de40001047983 */ /* 0x000ea80000300800 */
[----:B------:R-:W2:Y:S04]  /*a8f60*/  LDL.LU R5, [R1+0xde0] ;  /* 0x000de00001057983 */ /* 0x000ea80000300800 */
[----:B------:R-:W2:Y:S04]  /*a8f70*/  LDL.LU R12, [R1+0xdc4] ;  /* 0x000dc400010c7983 */ /* 0x000ea80000300800 */
[----:B------:R-:W2:Y:S04]  /*a8f80*/  LDL.LU R13, [R1+0xdc0] ;  /* 0x000dc000010d7983 */ /* 0x000ea80000300800 */
[----:B------:R-:W2:Y:S04]  /*a8f90*/  LDL.LU R18, [R1+0xda4] ;  /* 0x000da40001127983 */ /* 0x000ea80000300800 */
[----:B---3--:R0:W-:Y:S04]  /*a8fa0*/  STS.U8 [R22+UR7+0x2000], R21 ;  /* 0x0020001516007988 */ /* 0x0081e80008000007 */
[----:B------:R-:W3:Y:S04]  /*a8fb0*/  LDL.LU R26, [R1+0xda0] ;  /* 0x000da000011a7983 */ /* 0x000ee80000300800 */
[----:B0-----:R-:W3:Y:S04]  /*a8fc0*/  LDL.LU R21, [R1+0xd84] ;  /* 0x000d840001157983 */ /* 0x001ee80000300800 */
[----:B------:R0:W-:Y:S04]  /*a8fd0*/  STS.U8 [R22+UR7+0x2040], R10 ;  /* 0x0020400a16007988 */ /* 0x0001e80008000007 */
[----:B------:R-:W3:Y:S04]  /*a8fe0*/  LDL.LU R6, [R1+0xd80] ;  /* 0x000d800001067983 */ /* 0x000ee80000300800 */
[----:B0-----:R-:W3:Y:S04]  /*a8ff0*/  LDL.LU R10, [R1+0xd64] ;  /* 0x000d6400010a7983 */ /* 0x001ee80000300800 */
[----:B------:R-:W3:Y:S04]  /*a9000*/  LDL.LU R7, [R1+0xd60] ;  /* 0x000d600001077983 */ /* 0x000ee80000300800 */
[----:B------:R-:W3:Y:S04]  /*a9010*/  LDL.LU R14, [R1+0xd34] ;  /* 0x000d3400010e7983 */ /* 0x000ee80000300800 */
[----:B------:R-:W3:Y:S04]  /*a9020*/  LDL.LU R15, [R1+0xd30] ;  /* 0x000d3000010f7983 */ /* 0x000ee80000300800 */
[----:B----4-:R0:W-:Y:S04]  /*a9030*/  STS.U8 [R22+UR7+0x2240], R11 ;  /* 0x0022400b16007988 */ /* 0x0101e80008000007 */
[----:B------:R-:W4:Y:S04]  /*a9040*/  LDL.LU R19, [R1+0xd14] ;  /* 0x000d140001137983 */ /* 0x000f280000300800 */
        /* <DEDUP_REMOVED lines=11> */
[----:B------:R-:W-:Y:S04]  /*a9100*/  STS.U8 [R22+UR7+0x2600], R2 ;  /* 0x0026000216007988 */ /* 0x000fe80008000007 */
[----:B------:R0:W-:Y:S04]  /*a9110*/  STS.U8 [R22+UR7+0x2800], R28 ;  /* 0x0028001c16007988 */ /* 0x0001e80008000007 */
[----:B0-----:R-:W4:Y:S04]  /*a9120*/  LDL.LU R28, [R1+0xc94] ;  /* 0x000c9400011c7983 */ /* 0x001f280000300800 */
[----:B--2---:R0:W-:Y:S04]  /*a9130*/  STS.U8 [R22+UR7+0x2840], R17 ;  /* 0x0028401116007988 */ /* 0x0041e80008000007 */
[----:B------:R-:W-:Y:S04]  /*a9140*/  STS.U8 [R22+UR7+0x2a40], R4 ;  /* 0x002a400416007988 */ /* 0x000fe80008000007 */
[----:B------:R-:W-:Y:S04]  /*a9150*/  STS.U8 [R22+UR7+0x2a00], R5 ;  /* 0x002a000516007988 */ /* 0x000fe80008000007 */
[----:B------:R-:W-:Y:S04]  /*a9160*/  STS.U8 [R22+UR7+0x2c00], R12 ;  /* 0x002c000c16007988 */ /* 0x000fe80008000007 */
[----:B------:R-:W-:Y:S04]  /*a9170*/  STS.U8 [R22+UR7+0x2c40], R13 ;  /* 0x002c400d16007988 */ /* 0x000fe80008000007 */
[----:B0-----:R-:W2:Y:S04]  /*a9180*/  LDL.LU R17, [R1+0xc90] ;  /* 0x000c900001117983 */ /* 0x001ea80000300800 */
[----:B------:R-:W-:Y:S04]  /*a9190*/  STS.U8 [R22+UR7+0x2e40], R18 ;  /* 0x002e401216007988 */ /* 0x000fe80008000007 */
[----:B---3--:R-:W-:Y:S04]  /*a91a0*/  STS.U8 [R22+UR7+0x2e00], R26 ;  /* 0x002e001a16007988 */ /* 0x008fe80008000007 */
[----:B------:R0:W-:Y:S04]  /*a91b0*/  STS.U8 [R22+UR7+0x3000], R21 ;  /* 0x0030001516007988 */ /* 0x0001e80008000007 */
[----:B------:R-:W-:Y:S04]  /*a91c0*/  STS.U8 [R22+UR7+0x3040], R6 ;  /* 0x0030400616007988 */ /* 0x000fe80008000007 */
[----:B0-----:R-:W3:Y:S04]  /*a91d0*/  LDL.LU R21, [R1+0xc74] ;  /* 0x000c740001157983 */ /* 0x001ee80000300800 */
[----:B------:R0:W-:Y:S04]  /*a91e0*/  STS.U8 [R22+UR7+0x3240], R10 ;  /* 0x0032400a16007988 */ /* 0x0001e80008000007 */
[----:B------:R-:W-:Y:S04]  /*a91f0*/  STS.U8 [R22+UR7+0x3200], R7 ;  /* 0x0032000716007988 */ /* 0x000fe80008000007 */
[----:B------:R-:W-:Y:S04]  /*a9200*/  STS.U8 [R22+UR7+0x3400], R14 ;  /* 0x0034000e16007988 */ /* 0x000fe80008000007 */
[----:B0-----:R-:W3:Y:S04]  /*a9210*/  LDL.LU R10, [R1+0xc70] ;  /* 0x000c7000010a7983 */ /* 0x001ee80000300800 */
[----:B------:R-:W-:Y:S04]  /*a9220*/  STS.U8 [R22+UR7+0x3440], R15 ;  /* 0x0034400f16007988 */ /* 0x000fe80008000007 */
[----:B----4-:R-:W-:Y:S04]  /*a9230*/  STS.U8 [R22+UR7+0x3640], R19 ;  /* 0x0036401316007988 */ /* 0x010fe80008000007 */
        /* <DEDUP_REMOVED lines=10> */
[----:B------:R-:W4:Y:S04]  /*a92e0*/  LDL.LU R2, [R1+0xc14] ;  /* 0x000c140001027983 */ /* 0x000f280000300800 */
[----:B------:R0:W-:Y:S04]  /*a92f0*/  STS.U8 [R22+UR7+0x3c40], R24 ;  /* 0x003c401816007988 */ /* 0x0001e80008000007 */
[----:B0-----:R-:W4:Y:S04]  /*a9300*/  LDL.LU R24, [R1+0xc10] ;  /* 0x000c100001187983 */ /* 0x001f280000300800 */
[----:B------:R0:W-:Y:S04]  /*a9310*/  STS.U8 [R22+UR7+0x3e40], R28 ;  /* 0x003e401c16007988 */ /* 0x0001e80008000007 */
[----:B0-----:R-:W4:Y:S04]  /*a9320*/  LDL.LU R28, [R1+0xbf4] ;  /* 0x000bf400011c7983 */ /* 0x001f280000300800 */
[----:B------:R-:W4:Y:S04]  /*a9330*/  LDL.LU R4, [R1+0xbf0] ;  /* 0x000bf00001047983 */ /* 0x000f280000300800 */
[----:B------:R-:W4:Y:S04]  /*a9340*/  LDL.LU R5, [R1+0xbd4] ;  /* 0x000bd40001057983 */ /* 0x000f280000300800 */
[----:B------:R-:W4:Y:S04]  /*a9350*/  LDL.LU R12, [R1+0xbd0] ;  /* 0x000bd000010c7983 */ /* 0x000f280000300800 */
[----:B------:R-:W4:Y:S04]  /*a9360*/  LDL.LU R13, [R1+0xbb4] ;  /* 0x000bb400010d7983 */ /* 0x000f280000300800 */
[----:B------:R-:W4:Y:S04]  /*a9370*/  LDL.LU R18, [R1+0xbb0] ;  /* 0x000bb00001127983 */ /* 0x000f280000300800 */
[----:B--2---:R0:W-:Y:S04]  /*a9380*/  STS.U8 [R22+UR7+0x3e00], R17 ;  /* 0x003e001116007988 */ /* 0x0041e80008000007 */
[----:B------:R-:W2:Y:S04]  /*a9390*/  LDL.LU R26, [R1+0xb84] ;  /* 0x000b8400011a7983 */ /* 0x000ea80000300800 */
[----:B0-----:R-:W2:Y:S04]  /*a93a0*/  LDL.LU R17, [R1+0xb78] ;  /* 0x000b780001117983 */ /* 0x001ea80000300800 */
[----:B------:R-:W2:Y:S04]  /*a93b0*/  LDL.LU R6, [R1+0xb5c] ;  /* 0x000b5c0001067983 */ /* 0x000ea80000300800 */
[----:B---3--:R0:W-:Y:S04]  /*a93c0*/  STS.U8 [R22+UR7+0x4000], R21 ;  /* 0x0040001516007988 */ /* 0x0081e80008000007 */
[----:B0-----:R-:W3:Y:S04]  /*a93d0*/  LDL.LU R21, [R1+0xb58] ;  /* 0x000b580001157983 */ /* 0x001ee80000300800 */
        /* <DEDUP_REMOVED lines=8> */
[----:B----4-:R0:W-:Y:S04]  /*a9460*/  STS.U8 [R22+UR7+0x4240], R11 ;  /* 0x0042400b16007988 */ /* 0x0101e80008000007 */
[----:B------:R-:W4:Y:S04]  /*a9470*/  LDL.LU R8, [R1+0xb08] ;  /* 0x000b080001087983 */ /* 0x000f280000300800 */
[----:B0-----:R-:W4:Y:S04]  /*a9480*/  LDL.LU R11, [R1+0x51c] ;  /* 0x00051c00010b7983 */ /* 0x001f280000300800 */
[----:B------:R0:W-:Y:S04]  /*a9490*/  STS.U8 [R22+UR7+0x4200], R9 ;  /* 0x0042000916007988 */ /* 0x0001e80008000007 */
[----:B0-----:R-:W4:Y:S04]  /*a94a0*/  LDL.LU R9, [R1+0xaf8] ;  /* 0x000af80001097983 */ /* 0x001f280000300800 */
[----:B------:R0:W-:Y:S04]  /*a94b0*/  STS.U8 [R22+UR7+0x4400], R16 ;  /* 0x0044001016007988 */ /* 0x0001e80008000007 */
[----:B------:R-:W-:Y:S04]  /*a94c0*/  STS.U8 [R22+UR7+0x4440], R3 ;  /* 0x0044400316007988 */ /* 0x000fe80008000007 */
[----:B------:R-:W-:Y:S04]  /*a94d0*/  STS.U8 [R22+UR7+0x4640], R2 ;  /* 0x0046400216007988 */ /* 0x000fe80008000007 */
[----:B0-----:R-:W4:Y:S04]  /*a94e0*/  LDL.LU R16, [R1+0x50c] ;  /* 0x00050c0001107983 */ /* 0x001f280000300800 */
[----:B------:R0:W-:Y:S04]  /*a94f0*/  STS.U8 [R22+UR7+0x4600], R24 ;  /* 0x0046001816007988 */ /* 0x0001e80008000007 */
[----:B0-----:R-:W4:Y:S04]  /*a9500*/  LDL.LU R24, [R1+0xae8] ;  /* 0x000ae80001187983 */ /* 0x001f280000300800 */
[----:B------:R0:W-:Y:S04]  /*a9510*/  STS.U8 [R22+UR7+0x4800], R28 ;  /* 0x0048001c16007988 */ /* 0x0001e80008000007 */
[----:B------:R-:W-:Y:S04]  /*a9520*/  STS.U8 [R22+UR7+0x4840], R4 ;  /* 0x0048400416007988 */ /* 0x000fe80008000007 */
[----:B------:R-:W-:Y:S04]  /*a9530*/  STS.U8 [R22+UR7+0x4a40], R5 ;  /* 0x004a400516007988 */ /* 0x000fe80008000007 */
[----:B------:R-:W-:Y:S04]  /*a9540*/  STS.U8 [R22+UR7+0x4a00], R12 ;  /* 0x004a000c16007988 */ /* 0x000fe80008000007 */
[----:B------:R-:W-:Y:S04]  /*a9550*/  STS.U8 [R22+UR7+0x4c00], R13 ;  /* 0x004c000d16007988 */ /* 0x000fe80008000007 */
[----:B0-----:R-:W4:Y:S04]  /*a9560*/  LDL.LU R28, [R1+0x4fc] ;  /* 0x0004fc00011c7983 */ /* 0x001f280000300800 */
[----:B------:R-:W-:Y:S04]  /*a9570*/  STS.U8 [R22+UR7+0x4c40], R18 ;  /* 0x004c401216007988 */ /* 0x000fe80008000007 */
[----:B--2---:R-:W-:Y:S04]  /*a9580*/  STS.U8 [R22+UR7+0x4e40], R26 ;  /* 0x004e401a16007988 */ /* 0x004fe80008000007 */
[----:B------:R0:W-:Y:S04]  /*a9590*/  STS.U8 [R22+UR7+0x4e00], R17 ;  /* 0x004e001116007988 */ /* 0x0001e80008000007 */
[----:B------:R-:W-:Y:S04]  /*a95a0*/  STS.U8 [R22+UR7+0x5000], R6 ;  /* 0x0050000616007988 */ /* 0x000fe80008000007 */
[----:B0-----:R-:W2:Y:S04]  /*a95b0*/  LDL.LU R17, [R1+0xad8] ;  /* 0x000ad80001117983 */ /* 0x001ea80000300800 */
[----:B---3--:R0:W-:Y:S04]  /*a95c0*/  STS.U8 [R22+UR7+0x5040], R21 ;  /* 0x0050401516007988 */ /* 0x0081e80008000007 */
[----:B------:R-:W-:Y:S04]  /*a95d0*/  STS.U8 [R22+UR7+0x5240], R7 ;  /* 0x0052400716007988 */ /* 0x000fe80008000007 */
[----:B------:R-:W-:Y:S04]  /*a95e0*/  STS.U8 [R22+UR7+0x5200], R14 ;  /* 0x0052000e16007988 */ /* 0x000fe80008000007 */
[----:B0-----:R-:W3:Y:S04]  /*a95f0*/  LDL.LU R21, [R1+0x4ec] ;  /* 0x0004ec0001157983 */ /* 0x001ee80000300800 */
[----:B------:R-:W-:Y:S04]  /*a9600*/  STS.U8 [R22+UR7+0x5400], R15 ;  /* 0x0054000f16007988 */ /* 0x000fe80008000007 */
[----:B------:R-:W-:Y:S04]  /*a9610*/  STS.U8 [R22+UR7+0x5440], R19 ;  /* 0x0054401316007988 */ /* 0x000fe80008000007 */
[----:B------:R0:W-:Y:S04]  /*a9620*/  STS.U8 [R22+UR7+0x5640], R10 ;  /* 0x0056400a16007988 */ /* 0x0001e80008000007 */
[----:B------:R-:W-:Y:S04]  /*a9630*/  STS.U8 [R22+UR7+0x5600], R23 ;  /* 0x0056001716007988 */ /* 0x000fe80008000007 */
[----:B------:R-:W-:Y:S04]  /*a9640*/  STS.U8 [R22+UR7+0x5800], R27 ;  /* 0x0058001b16007988 */ /* 0x000fe80008000007 */
[----:B0-----:R-:W3:Y:S04]  /*a9650*/  LDL.LU R10, [R1+0xac8] ;  /* 0x000ac800010a7983 */ /* 0x001ee80000300800 */
[----:B----4-:R-:W-:Y:S04]  /*a9660*/  STS.U8 [R22+UR7+0x5840], R8 ;  /* 0x0058400816007988 */ /* 0x010fe80008000007 */
        /* <DEDUP_REMOVED lines=19> */
[----:B--2---:R0:W-:Y:S04]  /*a97a0*/  STS.U8 [R22+UR7+0x5e00], R17 ;  /* 0x005e001116007988 */ /* 0x0041e80008000007 */
[----:B0-----:R-:W2:Y:S04]  /*a97b0*/  LDL.LU R17, [R1+0x46c] ;  /* 0x00046c0001117983 */ /* 0x001ea80000300800 */
[----:B------:R-:W2:Y:S04]  /*a97c0*/  LDL.LU R7, [R1+0xa48] ;  /* 0x000a480001077983 */ /* 0x000ea80000300800 */
[----:B------:R-:W2:Y:S04]  /*a97d0*/  LDL.LU R14, [R1+0x45c] ;  /* 0x00045c00010e7983 */ /* 0x000ea80000300800 */
[----:B------:R-:W2:Y:S04]  /*a97e0*/  LDL.LU R15, [R1+0xa38] ;  /* 0x000a3800010f7983 */ /* 0x000ea80000300800 */
[----:B---3--:R0:W-:Y:S04]  /*a97f0*/  STS.U8 [R22+UR7+0x6000], R21 ;  /* 0x0060001516007988 */ /* 0x0081e80008000007 */
[----:B------:R-:W3:Y:S04]  /*a9800*/  LDL.LU R19, [R1+0x44c] ;  /* 0x00044c0001137983 */ /* 0x000ee80000300800 */
[----:B0-----:R-:W3:Y:S04]  /*a9810*/  LDL.LU R21, [R1+0xa28] ;  /* 0x000a280001157983 */ /* 0x001ee80000300800 */
[----:B------:R-:W3:Y:S04]  /*a9820*/  LDL.LU R23, [R1+0x43c] ;  /* 0x00043c0001177983 */ /* 0x000ee80000300800 */
[----:B------:R-:W3:Y:S04]  /*a9830*/  LDL.LU R27, [R1+0xa18] ;  /* 0x000a1800011b7983 */ /* 0x000ee80000300800 */
[----:B------:R0:W-:Y:S04]  /*a9840*/  STS.U8 [R22+UR7+0x6040], R10 ;  /* 0x0060400a16007988 */ /* 0x0001e80008000007 */
[----:B------:R-:W3:Y:S04]  /*a9850*/  LDL.LU R8, [R1+0x42c] ;  /* 0x00042c0001087983 */ /* 0x000ee80000300800 */
[----:B0-----:R-:W3:Y:S04]  /*a9860*/  LDL.LU R10, [R1+0xa08] ;  /* 0x000a0800010a7983 */ /* 0x001ee80000300800 */
[----:B----4-:R0:W-:Y:S04]  /*a9870*/  STS.U8 [R22+UR7+0x6240], R11 ;  /* 0x0062400b16007988 */ /* 0x0101e80008000007 */
[----:B0-----:R-:W4:Y:S04]  /*a9880*/  LDL.LU R11, [R1+0x41c] ;  /* 0x00041c00010b7983 */ /* 0x001f280000300800 */
[----:B------:R0:W-:Y:S04]  /*a9890*/  STS.U8 [R22+UR7+0x6200], R9 ;  /* 0x0062000916007988 */ /* 0x0001e80008000007 */
[----:B0-----:R-:W4:Y:S04]  /*a98a0*/  LDL.LU R9, [R1+0x9f8] ;  /* 0x0009f80001097983 */ /* 0x001f280000300800 */
[----:B------:R-:W-:Y:S04]  /*a98b0*/  STS.U8 [R22+UR7+0x6400], R3 ;  /* 0x0064000316007988 */ /* 0x000fe80008000007 */
[----:B------:R-:W-:Y:S04]  /*a98c0*/  STS.U8 [R22+UR7+0x6440], R2 ;  /* 0x0064400216007988 */ /* 0x000fe80008000007 */
[----:B------:R0:W-:Y:S04]  /*a98d0*/  STS.U8 [R22+UR7+0x6640], R16 ;  /* 0x0066401016007988 */ /* 0x0001e80008000007 */
[----:B0-----:R-:W4:Y:S04]  /*a98e0*/  LDL.LU R16, [R1+0x40c] ;  /* 0x00040c0001107983 */ /* 0x001f280000300800 */
[----:B------:R0:W-:Y:S04]  /*a98f0*/  STS.U8 [R22+UR7+0x6600], R24 ;  /* 0x0066001816007988 */ /* 0x0001e80008000007 */
[----:B------:R-:W-:Y:S04]  /*a9900*/  STS.U8 [R22+UR7+0x6800], R4 ;  /* 0x0068000416007988 */ /* 0x000fe80008000007 */
[----:B------:R-:W-:Y:S04]  /*a9910*/  STS.U8 [R22+UR7+0x6840], R5 ;  /* 0x0068400516007988 */ /* 0x000fe80008000007 */
[----:B------:R-:W-:Y:S04]  /*a9920*/  STS.U8 [R22+UR7+0x6a40], R12 ;  /* 0x006a400c16007988 */ /* 0x000fe80008000007 */
[----:B------:R-:W-:Y:S04]  /*a9930*/  STS.U8 [R22+UR7+0x6a00], R13 ;  /* 0x006a000d16007988 */ /* 0x000fe80008000007 */
[----:B------:R-:W-:Y:S04]  /*a9940*/  STS.U8 [R22+UR7+0x6c00], R18 ;  /* 0x006c001216007988 */ /* 0x000fe80008000007 */
[----:B0-----:R-:W4:Y:S04]  /*a9950*/  LDL.LU R24, [R1+0x9d8] ;  /* 0x0009d80001187983 */ /* 0x001f280000300800 */
[----:B------:R-:W-:Y:S04]  /*a9960*/  STS.U8 [R22+UR7+0x6c40], R26 ;  /* 0x006c401a16007988 */ /* 0x000fe80008000007 */
[----:B------:R0:W-:Y:S04]  /*a9970*/  STS.U8 [R22+UR7+0x6e40], R28 ;  /* 0x006e401c16007988 */ /* 0x0001e80008000007 */
[----:B------:R-:W-:Y:S04]  /*a9980*/  STS.U8 [R22+UR7+0x6e00], R6 ;  /* 0x006e000616007988 */ /* 0x000fe80008000007 */
[----:B0-----:R-:W4:Y:S04]  /*a9990*/  LDL.LU R28, [R1+0x3fc] ;  /* 0x0003fc00011c7983 */ /* 0x001f280000300800 */
[----:B--2---:R0:W-:Y:S04]  /*a99a0*/  STS.U8 [R22+UR7+0x7000], R17 ;  /* 0x0070001116007988 */ /* 0x0041e80008000007 */
[----:B------:R-:W-:Y:S04]  /*a99b0*/  STS.U8 [R22+UR7+0x7040], R7 ;  /* 0x0070400716007988 */ /* 0x000fe80008000007 */
[----:B------:R-:W-:Y:S04]  /*a99c0*/  STS.U8 [R22+UR7+0x7240], R14 ;  /* 0x0072400e16007988 */ /* 0x000fe80008000007 */
[----:B0-----:R-:W2:Y:S04]  /*a99d0*/  LDL.LU R17, [R1+0x9c8] ;  /* 0x0009c80001117983 */ /* 0x001ea80000300800 */
[----:B------:R-:W-:Y:S04]  /*a99e0*/  STS.U8 [R22+UR7+0x7200], R15 ;  /* 0x0072000f16007988 */ /* 0x000fe80008000007 */
[----:B---3--:R-:W-:Y:S04]  /*a99f0*/  STS.U8 [R22+UR7+0x7400], R19 ;  /* 0x0074001316007988 */ /* 0x008fe80008000007 */
[----:B------:R0:W-:Y:S04]  /*a9a00*/  STS.U8 [R22+UR7+0x7440], R21 ;  /* 0x0074401516007988 */ /* 0x0001e80008000007 */
[----:B------:R-:W-:Y:S04]  /*a9a10*/  STS.U8 [R22+UR7+0x7640], R23 ;  /* 0x0076401716007988 */ /* 0x000fe80008000007 */
[----:B------:R-:W-:Y:S04]  /*a9a20*/  STS.U8 [R22+UR7+0x7600], R27 ;  /* 0x0076001b16007988 */ /* 0x000fe80008000007 */
[----:B0-----:R-:W3:Y:S04]  /*a9a30*/  LDL.LU R21, [R1+0x3ec] ;  /* 0x0003ec0001157983 */ /* 0x001ee80000300800 */
[----:B------:R-:W-:Y:S04]  /*a9a40*/  STS.U8 [R22+UR7+0x7800], R8 ;  /* 0x0078000816007988 */ /* 0x000fe80008000007 */
[----:B------:R0:W-:Y:S04]  /*a9a50*/  STS.U8 [R22+UR7+0x7840], R10 ;  /* 0x0078400a16007988 */ /* 0x0001e80008000007 */
[----:B0-----:R-:W3:Y:S04]  /*a9a60*/  LDL.LU R10, [R1+0x9b8] ;  /* 0x0009b800010a7983 */ /* 0x001ee80000300800 */
[----:B----4-:R0:W-:Y:S04]  /*a9a70*/  STS.U8 [R22+UR7+0x7a40], R11 ;  /* 0x007a400b16007988 */ /* 0x0101e80008000007 */
        /* <DEDUP_REMOVED lines=12> */
[----:B------:R-:W4:Y:S04]  /*a9b40*/  LDL.LU R26, [R1+0x38c] ;  /* 0x00038c00011a7983 */ /* 0x000f280000300800 */
[----:B------:R0:W-:Y:S04]  /*a9b50*/  STS.U8 [R22+UR7+0x7c40], R24 ;  /* 0x007c401816007988 */ /* 0x0001e80008000007 */
[----:B0-----:R-:W4:Y:S04]  /*a9b60*/  LDL.LU R24, [R1+0x948] ;  /* 0x0009480001187983 */ /* 0x001f280000300800 */
[----:B------:R-:W4:Y:S04]  /*a9b70*/  LDL.LU R6, [R1+0x37c] ;  /* 0x00037c0001067983 */ /* 0x000f280000300800 */
[----:B------:R0:W-:Y:S04]  /*a9b80*/  STS.U8 [R22+UR7+0x7e40], R28 ;  /* 0x007e401c16007988 */ /* 0x0001e80008000007 */
[----:B0-----:R-:W4:Y:S04]  /*a9b90*/  LDL.LU R28, [R1+0x938] ;  /* 0x00093800011c7983 */ /* 0x001f280000300800 */
[----:B------:R-:W4:Y:S04]  /*a9ba0*/  LDL.LU R7, [R1+0x36c] ;  /* 0x00036c0001077983 */ /* 0x000f280000300800 */
[----:B------:R-:W4:Y:S04]  /*a9bb0*/  LDL.LU R14, [R1+0x918] ;  /* 0x00091800010e7983 */ /* 0x000f280000300800 */
[----:B------:R-:W4:Y:S04]  /*a9bc0*/  LDL.LU R15, [R1+0x35c] ;  /* 0x00035c00010f7983 */ /* 0x000f280000300800 */
[----:B--2---:R0:W-:Y:S04]  /*a9bd0*/  STS.U8 [R22+UR7+0x7e00], R17 ;  /* 0x007e001116007988 */ /* 0x0041e80008000007 */
[----:B------:R-:W2:Y:S04]  /*a9be0*/  LDL.LU R19, [R1+0x8f8] ;  /* 0x0008f80001137983 */ /* 0x000ea80000300800 */
[----:B0-----:R-:W2:Y:S04]  /*a9bf0*/  LDL.LU R17, [R1+0x34c] ;  /* 0x00034c0001117983 */ /* 0x001ea80000300800 */
[----:B------:R-:W2:Y:S04]  /*a9c00*/  LDL.LU R23, [R1+0x8e8] ;  /* 0x0008e80001177983 */ /* 0x000ea80000300800 */
[----:B------:R-:W2:Y:S04]  /*a9c10*/  LDL.LU R27, [R1+0x33c] ;  /* 0x00033c00011b7983 */ /* 0x000ea80000300800 */
[----:B---3--:R0:W-:Y:S04]  /*a9c20*/  STS.U8 [R22+UR7+0x8000], R21 ;  /* 0x0080001516007988 */ /* 0x0081e80008000007 */
[----:B------:R-:W3:Y:S04]  /*a9c30*/  LDL.LU R8, [R1+0x8d8] ;  /* 0x0008d80001087983 */ /* 0x000ee80000300800 */
[----:B0-----:R-:W3:Y:S04]  /*a9c40*/  LDL.LU R21, [R1+0x32c] ;  /* 0x00032c0001157983 */ /* 0x001ee80000300800 */
[----:B------:R0:W-:Y:S04]  /*a9c50*/  STS.U8 [R22+UR7+0x8040], R10 ;  /* 0x0080400a16007988 */ /* 0x0001e80008000007 */
[----:B0-----:R-:W3:Y:S04]  /*a9c60*/  LDL.LU R10, [R1+0x8c8] ;  /* 0x0008c800010a7983 */ /* 0x001ee80000300800 */
[----:B----4-:R0:W-:Y:S04]  /*a9c70*/  STS.U8 [R22+UR7+0x8240], R11 ;  /* 0x0082400b16007988 */ /* 0x0101e80008000007 */
        /* <DEDUP_REMOVED lines=11> */
[----:B------:R-:W-:Y:S04]  /*a9d30*/  STS.U8 [R22+UR7+0x8c00], R26 ;  /* 0x008c001a16007988 */ /* 0x000fe80008000007 */
[----:B0-----:R-:W4:Y:S04]  /*a9d40*/  LDL.LU R16, [R1+0x30c] ;  /* 0x00030c0001107983 */ /* 0x001f280000300800 */
[----:B------:R0:W-:Y:S04]  /*a9d50*/  STS.U8 [R22+UR7+0x8c40], R24 ;  /* 0x008c401816007988 */ /* 0x0001e80008000007 */
[----:B------:R-:W-:Y:S04]  /*a9d60*/  STS.U8 [R22+UR7+0x8e40], R6 ;  /* 0x008e400616007988 */ /* 0x000fe80008000007 */
[----:B0-----:R-:W4:Y:S04]  /*a9d70*/  LDL.LU R24, [R1+0x8a8] ;  /* 0x0008a80001187983 */ /* 0x001f280000300800 */
[----:B------:R0:W-:Y:S04]  /*a9d80*/  STS.U8 [R22+UR7+0x8e00], R28 ;  /* 0x008e001c16007988 */ /* 0x0001e80008000007 */
[----:B------:R-:W-:Y:S04]  /*a9d90*/  STS.U8 [R22+UR7+0x9000], R7 ;  /* 0x0090000716007988 */ /* 0x000fe80008000007 */
[----:B------:R-:W-:Y:S04]  /*a9da0*/  STS.U8 [R22+UR7+0x9040], R14 ;  /* 0x0090400e16007988 */ /* 0x000fe80008000007 */
[----:B------:R-:W-:Y:S04]  /*a9db0*/  STS.U8 [R22+UR7+0x9240], R15 ;  /* 0x0092400f16007988 */ /* 0x000fe80008000007 */
[----:B0-----:R-:W4:Y:S04]  /*a9dc0*/  LDL.LU R28, [R1+0x2fc] ;  /* 0x0002fc00011c7983 */ /* 0x001f280000300800 */
[----:B--2---:R-:W-:Y:S04]  /*a9dd0*/  STS.U8 [R22+UR7+0x9200], R19 ;  /* 0x0092001316007988 */ /* 0x004fe80008000007 */
[----:B------:R0:W-:Y:S04]  /*a9de0*/  STS.U8 [R22+UR7+0x9400], R17 ;  /* 0x0094001116007988 */ /* 0x0001e80008000007 */
[----:B------:R-:W-:Y:S04]  /*a9df0*/  STS.U8 [R22+UR7+0x9440], R23 ;  /* 0x0094401716007988 */ /* 0x000fe80008000007 */
[----:B------:R-:W-:Y:S04]  /*a9e00*/  STS.U8 [R22+UR7+0x9640], R27 ;  /* 0x0096401b16007988 */ /* 0x000fe80008000007 */
[----:B0-----:R-:W2:Y:S04]  /*a9e10*/  LDL.LU R17, [R1+0x898] ;  /* 0x0008980001117983 */ /* 0x001ea80000300800 */
[----:B---3--:R-:W-:Y:S04]  /*a9e20*/  STS.U8 [R22+UR7+0x9600], R8 ;  /* 0x0096000816007988 */ /* 0x008fe80008000007 */
[----:B------:R0:W-:Y:S04]  /*a9e30*/  STS.U8 [R22+UR7+0x9800], R21 ;  /* 0x0098001516007988 */ /* 0x0001e80008000007 */
[----:B0-----:R-:W3:Y:S04]  /*a9e40*/  LDL.LU R21, [R1+0x2ec] ;  /* 0x0002ec0001157983 */ /* 0x001ee80000300800 */
[----:B------:R0:W-:Y:S04]  /*a9e50*/  STS.U8 [R22+UR7+0x9840], R10 ;  /* 0x0098400a16007988 */ /* 0x0001e80008000007 */
[----:B0-----:R-:W3:Y:S04]  /*a9e60*/  LDL.LU R10, [R1+0x878] ;  /* 0x00087800010a7983 */ /* 0x001ee80000300800 */
[----:B------:R-:W3:Y:S04]  /*a9e70*/  LDL.LU R3, [R1+0x2dc] ;  /* 0x0002dc0001037983 */ /* 0x000ee80000300800 */
[----:B------:R-:W3:Y:S04]  /*a9e80*/  LDL.LU R2, [R1+0x868] ;  /* 0x0008680001027983 */ /* 0x000ee80000300800 */
[----:B----4-:R0:W-:Y:S04]  /*a9e90*/  STS.U8 [R22+UR7+0x9a40], R11 ;  /* 0x009a400b16007988 */ /* 0x0101e80008000007 */
        /* <DEDUP_REMOVED lines=22> */
[----:B--2---:R0:W-:Y:S04]  /*aa000*/  STS.U8 [R22+UR7+0x9e00], R17 ;  /* 0x009e001116007988 */ /* 0x0041e80008000007 */
[----:B------:R-:W2:Y:S04]  /*aa010*/  LDL.LU R8, [R1+0x23c] ;  /* 0x00023c0001087983 */ /* 0x000ea80000300800 */
[----:B0-----:R-:W2:Y:S04]  /*aa020*/  LDL.LU R17, [R1+0x798] ;  /* 0x0007980001117983 */ /* 0x001ea80000300800 */
[----:B---3--:R0:W-:Y:S04]  /*aa030*/  STS.U8 [R22+UR7+0xa000], R21 ;  /* 0x00a0001516007988 */ /* 0x0081e80008000007 */
[----:B0-----:R-:W3:Y:S04]  /*aa040*/  LDL.LU R21, [R1+0x22c] ;  /* 0x00022c0001157983 */ /* 0x001ee80000300800 */
[----:B------:R0:W-:Y:S04]  /*aa050*/  STS.U8 [R22+UR7+0xa040], R10 ;  /* 0x00a0400a16007988 */ /* 0x0001e80008000007 */
[----:B------:R-:W-:Y:S04]  /*aa060*/  STS.U8 [R22+UR7+0xa240], R3 ;  /* 0x00a2400316007988 */ /* 0x000fe80008000007 */
[----:B------:R-:W-:Y:S04]  /*aa070*/  STS.U8 [R22+UR7+0xa200], R2 ;  /* 0x00a2000216007988 */ /* 0x000fe80008000007 */
[----:B0-----:R-:W3:Y:S04]  /*aa080*/  LDL.LU R10, [R1+0x788] ;  /* 0x00078800010a7983 */ /* 0x001ee80000300800 */
[----:B----4-:R0:W-:Y:S04]  /*aa090*/  STS.U8 [R22+UR7+0xa400], R11 ;  /* 0x00a4000b16007988 */ /* 0x0101e80008000007 */
[----:B0-----:R-:W4:Y:S04]  /*aa0a0*/  LDL.LU R11, [R1+0x21c] ;  /* 0x00021c00010b7983 */ /* 0x001f280000300800 */
        /* <DEDUP_REMOVED lines=16> */
[----:B------:R-:W-:Y:S04]  /*aa1b0*/  STS.U8 [R22+UR7+0xb240], R19 ;  /* 0x00b2401316007988 */ /* 0x000fe80008000007 */
[----:B------:R0:W-:Y:S04]  /*aa1c0*/  STS.U8 [R22+UR7+0xb200], R28 ;  /* 0x00b2001c16007988 */ /* 0x0001e80008000007 */
[----:B------:R-:W-:Y:S04]  /*aa1d0*/  STS.U8 [R22+UR7+0xb400], R23 ;  /* 0x00b4001716007988 */ /* 0x000fe80008000007 */
[----:B------:R-:W-:Y:S04]  /*aa1e0*/  STS.U8 [R22+UR7+0xb440], R27 ;  /* 0x00b4401b16007988 */ /* 0x000fe80008000007 */
[----:B0-----:R-:W4:Y:S04]  /*aa1f0*/  LDL.LU R28, [R1+0x1fc] ;  /* 0x0001fc00011c7983 */ /* 0x001f280000300800 */
[----:B--2---:R-:W-:Y:S04]  /*aa200*/  STS.U8 [R22+UR7+0xb640], R8 ;  /* 0x00b6400816007988 */ /* 0x004fe80008000007 */
[----:B------:R0:W-:Y:S04]  /*aa210*/  STS.U8 [R22+UR7+0xb600], R17 ;  /* 0x00b6001116007988 */ /* 0x0001e80008000007 */
[----:B0-----:R-:W2:Y:S04]  /*aa220*/  LDL.LU R17, [R1+0x758] ;  /* 0x0007580001117983 */ /* 0x001ea80000300800 */
[----:B---3--:R0:W-:Y:S04]  /*aa230*/  STS.U8 [R22+UR7+0xb800], R21 ;  /* 0x00b8001516007988 */ /* 0x0081e80008000007 */
[----:B0-----:R-:W3:Y:S04]  /*aa240*/  LDL.LU R21, [R1+0x1ec] ;  /* 0x0001ec0001157983 */ /* 0x001ee80000300800 */
[----:B------:R-:W3:Y:S04]  /*aa250*/  LDL.LU R3, [R1+0x748] ;  /* 0x0007480001037983 */ /* 0x000ee80000300800 */
[----:B------:R-:W3:Y:S04]  /*aa260*/  LDL.LU R2, [R1+0x1cc] ;  /* 0x0001cc0001027983 */ /* 0x000ee80000300800 */
[----:B------:R0:W-:Y:S04]  /*aa270*/  STS.U8 [R22+UR7+0xb840], R10 ;  /* 0x00b8400a16007988 */ /* 0x0001e80008000007 */
[----:B0-----:R-:W3:Y:S04]  /*aa280*/  LDL.LU R10, [R1+0x738] ;  /* 0x00073800010a7983 */ /* 0x001ee80000300800 */
[----:B----4-:R0:W-:Y:S04]  /*aa290*/  STS.U8 [R22+UR7+0xba40], R11 ;  /* 0x00ba400b16007988 */ /* 0x0101e80008000007 */
        /* <DEDUP_REMOVED lines=22> */
[----:B0-----:R-:W4:Y:S04]  /*aa400*/  LDL.LU R28, [R1+0x10c] ;  /* 0x00010c00011c7983 */ /* 0x001f280000300800 */
[----:B--2---:R0:W-:Y:S04]  /*aa410*/  STS.U8 [R22+UR7+0xbe00], R17 ;  /* 0x00be001116007988 */ /* 0x0041e80008000007 */
[----:B0-----:R-:W2:Y:S04]  /*aa420*/  LDL.LU R17, [R1+0x698] ;  /* 0x0006980001117983 */ /* 0x001ea80000300800 */
[----:B---3--:R0:W-:Y:S04]  /*aa430*/  STS.U8 [R22+UR7+0xc000], R21 ;  /* 0x00c0001516007988 */ /* 0x0081e80008000007 */
[----:B------:R-:W-:Y:S04]  /*aa440*/  STS.U8 [R22+UR7+0xc040], R3 ;  /* 0x00c0400316007988 */ /* 0x000fe80008000007 */
[----:B0-----:R-:W3:Y:S04]  /*aa450*/  LDL.LU R21, [R1+0xfc] ;  /* 0x0000fc0001157983 */ /* 0x001ee80000300800 */
[----:B------:R-:W-:Y:S04]  /*aa460*/  STS.U8 [R22+UR7+0xc240], R2 ;  /* 0x00c2400216007988 */ /* 0x000fe80008000007 */
[----:B------:R0:W-:Y:S04]  /*aa470*/  STS.U8 [R22+UR7+0xc200], R10 ;  /* 0x00c2000a16007988 */ /* 0x0001e80008000007 */
[----:B0-----:R-:W3:Y:S04]  /*aa480*/  LDL.LU R10, [R1+0x688] ;  /* 0x00068800010a7983 */ /* 0x001ee80000300800 */
[----:B----4-:R0:W-:Y:S04]  /*aa490*/  STS.U8 [R22+UR7+0xc400], R11 ;  /* 0x00c4000b16007988 */ /* 0x0101e80008000007 */
        /* <DEDUP_REMOVED lines=9> */
[----:B------:R-:W-:Y:S04]  /*aa530*/  STS.U8 [R22+UR7+0xcc00], R6 ;  /* 0x00cc000616007988 */ /* 0x000fe80008000007 */
[----:B------:R0:W-:Y:S04]  /*aa540*/  STS.U8 [R22+UR7+0xcc40], R19 ;  /* 0x00cc401316007988 */ /* 0x0001e80008000007 */
[----:B------:R-:W-:Y:S04]  /*aa550*/  STS.U8 [R22+UR7+0xce40], R7 ;  /* 0x00ce400716007988 */ /* 0x000fe80008000007 */
[----:B------:R-:W-:Y:S04]  /*aa560*/  STS.U8 [R22+UR7+0xce00], R14 ;  /* 0x00ce000e16007988 */ /* 0x000fe80008000007 */
[----:B0-----:R-:W4:Y:S04]  /*aa570*/  LDL.LU R19, [R1+0xdc] ;  /* 0x0000dc0001137983 */ /* 0x001f280000300800 */
[----:B------:R0:W-:Y:S04]  /*aa580*/  STS.U8 [R22+UR7+0xd000], R15 ;  /* 0x00d0000f16007988 */ /* 0x0001e80008000007 */
[----:B------:R1:W-:Y:S04]  /*aa590*/  STS.U8 [R22+UR7+0xd040], R23 ;  /* 0x00d0401716007988 */ /* 0x0003e80008000007 */
[----:B------:R1:W-:Y:S04]  /*aa5a0*/  STS.U8 [R22+UR7+0xd240], R27 ;  /* 0x00d2401b16007988 */ /* 0x0003e80008000007 */
[----:B------:R-:W-:Y:S04]  /*aa5b0*/  STS.U8 [R22+UR7+0xd200], R8 ;  /* 0x00d2000816007988 */ /* 0x000fe80008000007 */
[----:B0-----:R-:W4:Y:S04]  /*aa5c0*/  LDL.LU R15, [R1+0x668] ;  /* 0x00066800010f7983 */ /* 0x001f280000300800 */
[----:B-1----:R-:W4:Y:S04]  /*aa5d0*/  LDL.LU R23, [R1+0xcc] ;  /* 0x0000cc0001177983 */ /* 0x002f280000300800 */
[----:B------:R-:W4:Y:S04]  /*aa5e0*/  LDL.LU R27, [R1+0x658] ;  /* 0x00065800011b7983 */ /* 0x000f280000300800 */
[----:B------:R-:W-:Y:S04]  /*aa5f0*/  STS.U8 [R22+UR7+0xd400], R16 ;  /* 0x00d4001016007988 */ /* 0x000fe80008000007 */
[----:B------:R-:W-:Y:S04]  /*aa600*/  STS.U8 [R22+UR7+0xd440], R24 ;  /* 0x00d4401816007988 */ /* 0x000fe80008000007 */
[----:B------:R-:W-:Y:S04]  /*aa610*/  STS.U8 [R22+UR7+0xd640], R28 ;  /* 0x00d6401c16007988 */ /* 0x000fe80008000007 */
[----:B--2---:R-:W-:Y:S04]  /*aa620*/  STS.U8 [R22+UR7+0xd600], R17 ;  /* 0x00d6001116007988 */ /* 0x004fe80008000007 */
[----:B---3--:R0:W-:Y:S04]  /*aa630*/  STS.U8 [R22+UR7+0xd800], R21 ;  /* 0x00d8001516007988 */ /* 0x0081e80008000007 */
[----:B0-----:R-:W2:Y:S04]  /*aa640*/  LDL.LU R21, [R1+0xbc] ;  /* 0x0000bc0001157983 */ /* 0x001ea80000300800 */
[----:B------:R-:W3:Y:S04]  /*aa650*/  LDL.LU R17, [R1+0x648] ;  /* 0x0006480001117983 */ /* 0x000ee80000300800 */
[----:B------:R-:W3:Y:S04]  /*aa660*/  LDL.LU R8, [R1+0x9c] ;  /* 0x00009c0001087983 */ /* 0x000ee80000300800 */
[----:B------:R-:W-:Y:S04]  /*aa670*/  STS.U8 [R22+UR7+0xd840], R10 ;  /* 0x00d8400a16007988 */ /* 0x000fe80008000007 */
[----:B------:R-:W3:Y:S04]  /*aa680*/  LDL.LU R24, [R1+0x638] ;  /* 0x0006380001187983 */ /* 0x000ee80000300800 */
[----:B----4-:R0:W-:Y:S04]  /*aa690*/  STS.U8 [R22+UR7+0xda40], R11 ;  /* 0x00da400b16007988 */ /* 0x0101e80008000007 */
        /* <DEDUP_REMOVED lines=18> */
[----:B------:R0:W-:Y:S04]  /*aa7c0*/  STS.U8 [R22+UR7+0xdc40], R15 ;  /* 0x00dc400f16007988 */ /* 0x0001e80008000007 */
[----:B------:R-:W4:Y:S04]  /*aa7d0*/  LDL.LU R14, [R1+0xc] ;  /* 0x00000c00010e7983 */ /* 0x000f280000300800 */
[----:B------:R1:W-:Y:S04]  /*aa7e0*/  STS.U8 [R22+UR7+0xde40], R23 ;  /* 0x00de401716007988 */ /* 0x0003e80008000007 */
[----:B0-----:R-:W4:Y:S04]  /*aa7f0*/  LDL.LU R15, [R1+0x5a8] ;  /* 0x0005a800010f7983 */ /* 0x001f280000300800 */
[----:B------:R0:W-:Y:S04]  /*aa800*/  STS.U8 [R22+UR7+0xde00], R27 ;  /* 0x00de001b16007988 */ /* 0x0001e80008000007 */
[----:B-1----:R-:W4:Y:S04]  /*aa810*/  LDL.LU R23, [R1+0x598] ;  /* 0x0005980001177983 */ /* 0x002f280000300800 */
[----:B0-----:R-:W4:Y:S04]  /*aa820*/  LDL.LU R27, [R1+0x588] ;  /* 0x00058800011b7983 */ /* 0x001f280000300800 */
[----:B--2---:R0:W-:Y:S04]  /*aa830*/  STS.U8 [R22+UR7+0xe000], R21 ;  /* 0x00e0001516007988 */ /* 0x0041e80008000007 */
[----:B---3--:R1:W-:Y:S04]  /*aa840*/  STS.U8 [R22+UR7+0xe040], R17 ;  /* 0x00e0401116007988 */ /* 0x0083e80008000007 */
[----:B------:R2:W-:Y:S04]  /*aa850*/  STS.U8 [R22+UR7+0xe240], R8 ;  /* 0x00e2400816007988 */ /* 0x0005e80008000007 */
[----:B0-----:R-:W3:Y:S04]  /*aa860*/  LDL.LU R21, [R1+0x7464] ;  /* 0x0074640001157983 */ /* 0x001ee80000300800 */
[----:B-1----:R-:W3:Y:S04]  /*aa870*/  LDL.LU R17, [R1+0x7460] ;  /* 0x0074600001117983 */ /* 0x002ee80000300800 */
[----:B--2---:R-:W2:Y:S04]  /*aa880*/  LDL.LU R8, [R1+0x578] ;  /* 0x0005780001087983 */ /* 0x004ea80000300800 */
[----:B------:R0:W-:Y:S04]  /*aa890*/  STS.U8 [R22+UR7+0xe200], R24 ;  /* 0x00e2001816007988 */ /* 0x0001e80008000007 */
[----:B0-----:R-:W2:Y:S04]  /*aa8a0*/  LDL.LU R24, [R1+0x568] ;  /* 0x0005680001187983 */ /* 0x001ea80000300800 */
[----:B----4-:R0:W-:Y:S04]  /*aa8b0*/  STS.U8 [R22+UR7+0xe400], R11 ;  /* 0x00e4000b16007988 */ /* 0x0101e80008000007 */
[----:B------:R1:W-:Y:S04]  /*aa8c0*/  STS.U8 [R22+UR7+0xe440], R10 ;  /* 0x00e4400a16007988 */ /* 0x0003e80008000007 */
[----:B0-----:R-:W4:Y:S04]  /*aa8d0*/  LDL.LU R11, [R1+0x745c] ;  /* 0x00745c00010b7983 */ /* 0x001f280000300800 */
[----:B-1----:R-:W4:Y:S04]  /*aa8e0*/  LDL.LU R10, [R1+0x7458] ;  /* 0x00745800010a7983 */ /* 0x002f280000300800 */
[----:B------:R0:W-:Y:S04]  /*aa8f0*/  STS.U8 [R22+UR7+0xe640], R28 ;  /* 0x00e6401c16007988 */ /* 0x0001e80008000007 */
        /* <DEDUP_REMOVED lines=8> */
[----:B0-----:R-:W4:Y:S04]  /*aa980*/  LDL.LU R9, [R1+0xfcc] ;  /* 0x000fcc0001097983 */ /* 0x001f280000300800 */
[----:B------:R-:W-:Y:S04]  /*aa990*/  STS.U8 [R22+UR7+0xec40], R12 ;  /* 0x00ec400c16007988 */ /* 0x000fe80008000007 */
[----:B------:R-:W-:Y:S04]  /*aa9a0*/  STS.U8 [R22+UR7+0xee40], R13 ;  /* 0x00ee400d16007988 */ /* 0x000fe80008000007 */
[----:B------:R-:W-:Y:S04]  /*aa9b0*/  STS.U8 [R22+UR7+0xee00], R18 ;  /* 0x00ee001216007988 */ /* 0x000fe80008000007 */
[----:B------:R-:W-:Y:S04]  /*aa9c0*/  STS.U8 [R22+UR7+0xf000], R26 ;  /* 0x00f0001a16007988 */ /* 0x000fe80008000007 */
[----:B------:R0:W-:Y:S04]  /*aa9d0*/  STS.U8 [R22+UR7+0xf040], R19 ;  /* 0x00f0401316007988 */ /* 0x0001e80008000007 */
[----:B------:R-:W-:Y:S04]  /*aa9e0*/  STS.U8 [R22+UR7+0xf240], R6 ;  /* 0x00f2400616007988 */ /* 0x000fe80008000007 */
[----:B------:R-:W-:Y:S04]  /*aa9f0*/  STS.U8 [R22+UR7+0xf200], R7 ;  /* 0x00f2000716007988 */ /* 0x000fe80008000007 */
[----:B------:R-:W-:Y:S01]  /*aaa00*/  STS.U8 [R22+UR7+0xf400], R14 ;  /* 0x00f4000e16007988 */ /* 0x000fe20008000007 */
[----:B------:R-:W-:-:S03]  /*aaa10*/  LOP3.LUT R20, R20, 0x3f, RZ, 0xc0, !PT ;  /* 0x0000003f14147812 */ /* 0x000fc600078ec0ff */
[----:B0-----:R-:W4:Y:S04]  /*aaa20*/  LDL.LU R19, [R1+0x1088] ;  /* 0x0010880001137983 */ /* 0x001f280000300800 */
[----:B------:R-:W-:Y:S04]  /*aaa30*/  STS.U8 [R22+UR7+0xf440], R15 ;  /* 0x00f4400f16007988 */ /* 0x000fe80008000007 */
[----:B------:R-:W-:Y:S04]  /*aaa40*/  STS.U8 [R22+UR7+0xf640], R29 ;  /* 0x00f6401d16007988 */ /* 0x000fe80008000007 */
[----:B------:R0:W-:Y:S04]  /*aaa50*/  STS.U8 [R22+UR7+0xf600], R23 ;  /* 0x00f6001716007988 */ /* 0x0001e80008000007 */
[----:B------:R-:W-:Y:S04]  /*aaa60*/  STS.U8 [R22+UR7+0xf800], R25 ;  /* 0x00f8001916007988 */ /* 0x000fe80008000007 */
[----:B------:R1:W-:Y:S01]  /*aaa70*/  STS.U8 [R22+UR7+0xf840], R27 ;  /* 0x00f8401b16007988 */ /* 0x0003e20008000007 */
[----:B0-----:R-:W-:-:S03]  /*aaa80*/  LOP3.LUT R23, R20, 0x10, RZ, 0x3c, !PT ;  /* 0x0000001014177812 */ /* 0x001fc600078e3cff */
[----:B-1----:R-:W4:Y:S04]  /*aaa90*/  LDL.LU R27, [R1+0xfdc] ;  /* 0x000fdc00011b7983 */ /* 0x002f280000300800 */
[----:B------:R-:W4:Y:S04]  /*aaaa0*/  LDL.LU R20, [R1+0x10a8] ;  /* 0x0010a80001147983 */ /* 0x000f280000300800 */
[----:B---3--:R-:W-:Y:S04]  /*aaab0*/  STS.U8 [R22+UR7+0xfa40], R21 ;  /* 0x00fa401516007988 */ /* 0x008fe80008000007 */
[----:B--2---:R-:W-:Y:S04]  /*aaac0*/  STS.U8 [R22+UR7+0xfa00], R8 ;  /* 0x00fa000816007988 */ /* 0x004fe80008000007 */
[----:B------:R-:W-:Y:S04]  /*aaad0*/  STS.U8 [R22+UR7+0xfc00], R17 ;  /* 0x00fc001116007988 */ /* 0x000fe80008000007 */
[----:B------:R0:W-:Y:S04]  /*aaae0*/  STS.U8 [R22+UR7+0xfc40], R24 ;  /* 0x00fc401816007988 */ /* 0x0001e80008000007 */
[----:B0-----:R-:W2:Y:S04]  /*aaaf0*/  LDL.LU R24, [R1+0xffc] ;  /* 0x000ffc0001187983 */ /* 0x001ea80000300800 */
[----:B------:R-:W3:Y:S04]  /*aab00*/  LDL.LU R8, [R1+0x10c8] ;  /* 0x0010c80001087983 */ /* 0x000ee80000300800 */
[----:B----4-:R0:W-:Y:S04]  /*aab10*/  STS.U8 [R22+UR7+0xfe40], R11 ;  /* 0x00fe400b16007988 */ /* 0x0101e80008000007 */
[----:B------:R1:W-:Y:S04]  /*aab20*/  STS.U8 [R22+UR7+0xfe00], R10 ;  /* 0x00fe000a16007988 */ /* 0x0003e80008000007 */
[----:B0-----:R-:W4:Y:S04]  /*aab30*/  LDL.LU R11, [R1+0x10b8] ;  /* 0x0010b800010b7983 */ /* 0x001f280000300800 */
[----:B-1----:R-:W2:Y:S04]  /*aab40*/  LDL.LU R10, [R1+0xfec] ;  /* 0x000fec00010a7983 */ /* 0x002ea80000300800 */
[----:B------:R-:W3:Y:S04]  /*aab50*/  LDL.LU R17, [R1+0x101c] ;  /* 0x00101c0001117983 */ /* 0x000ee80000300800 */
[----:B------:R0:W-:Y:S04]  /*aab60*/  STS.U8 [R23+UR7+0x80], R16 ;  /* 0x0000801017007988 */ /* 0x0001e80008000007 */
        /* <DEDUP_REMOVED lines=19> */
[----:B------:R0:W-:Y:S04]  /*aaca0*/  STS.U8 [R23+UR7+0x280], R27 ;  /* 0x0002801b17007988 */ /* 0x0001e80008000007 */
[----:B------:R-:W3:Y:S04]  /*aacb0*/  LDL.LU R15, [R1+0xf08] ;  /* 0x000f0800010f7983 */ /* 0x000ee80000300800 */
[----:B0-----:R-:W3:Y:S04]  /*aacc0*/  LDL.LU R27, [R1+0xedc] ;  /* 0x000edc00011b7983 */ /* 0x001ee80000300800 */
[----:B------:R0:W-:Y:S04]  /*aacd0*/  STS.U8 [R23+UR7+0x480], R20 ;  /* 0x0004801417007988 */ /* 0x0001e80008000007 */
[----:B0-----:R-:W3:Y:S04]  /*aace0*/  LDL.LU R20, [R1+0xed8] ;  /* 0x000ed80001147983 */ /* 0x001ee80000300800 */
[----:B--2---:R-:W-:Y:S04]  /*aacf0*/  STS.U8 [R23+UR7+0x4c0], R10 ;  /* 0x0004c00a17007988 */ /* 0x004fe80008000007 */
[----:B----4-:R-:W-:Y:S04]  /*aad00*/  STS.U8 [R23+UR7+0x6c0], R11 ;  /* 0x0006c00b17007988 */ /* 0x010fe80008000007 */
[----:B------:R0:W-:Y:S04]  /*aad10*/  STS.U8 [R23+UR7+0x680], R24 ;  /* 0x0006801817007988 */ /* 0x0001e80008000007 */
[----:B---3--:R1:W-:Y:S04]  /*aad20*/  STS.U8 [R23+UR7+0x880], R8 ;  /* 0x0008800817007988 */ /* 0x0083e80008000007 */
[----:B0-----:R-:W2:Y:S04]  /*aad30*/  LDL.LU R24, [R1+0xeac] ;  /* 0x000eac0001187983 */ /* 0x001ea80000300800 */
[----:B-1----:R-:W3:Y:S04]  /*aad40*/  LDL.LU R8, [R1+0xea8] ;  /* 0x000ea80001087983 */ /* 0x002ee80000300800 */
[----:B------:R-:W-:Y:S04]  /*aad50*/  STS.U8 [R23+UR7+0x8c0], R17 ;  /* 0x0008c01117007988 */ /* 0x000fe80008000007 */
[----:B------:R0:W-:Y:S04]  /*aad60*/  STS.U8 [R23+UR7+0xac0], R16 ;  /* 0x000ac01017007988 */ /* 0x0001e80008000007 */
[----:B------:R-:W-:Y:S04]  /*aad70*/  STS.U8 [R23+UR7+0xa80], R21 ;  /* 0x000a801517007988 */ /* 0x000fe80008000007 */
[----:B0-----:R-:W4:Y:S04]  /*aad80*/  LDL.LU R16, [R1+0xe8c] ;  /* 0x000e8c0001107983 */ /* 0x001f280000300800 */
        /* <DEDUP_REMOVED lines=15> */
[----:B0-----:R-:W4:Y:S04]  /*aae80*/  LDL.LU R19, [R1+0xe5c] ;  /* 0x000e5c0001137983 */ /* 0x001f280000300800 */
[----:B------:R-:W-:Y:S04]  /*aae90*/  STS.U8 [R23+UR7+0x1ac0], R14 ;  /* 0x001ac00e17007988 */ /* 0x000fe80008000007 */
[----:B------:R-:W-:Y:S04]  /*aaea0*/  STS.U8 [R23+UR7+0x1a80], R15 ;  /* 0x001a800f17007988 */ /* 0x000fe80008000007 */
[----:B------:R0:W-:Y:S04]  /*aaeb0*/  STS.U8 [R23+UR7+0x1c80], R27 ;  /* 0x001c801b17007988 */ /* 0x0001e80008000007 */
[----:B0-----:R-:W4:Y:S04]  /*aaec0*/  LDL.LU R27, [R1+0xe58] ;  /* 0x000e5800011b7983 */ /* 0x001f280000300800 */
[----:B------:R-:W4:Y:S04]  /*aaed0*/  LDL.LU R10, [R1+0xe3c] ;  /* 0x000e3c00010a7983 */ /* 0x000f280000300800 */
[----:B------:R0:W-:Y:S04]  /*aaee0*/  STS.U8 [R23+UR7+0x1cc0], R20 ;  /* 0x001cc01417007988 */ /* 0x0001e80008000007 */
[----:B------:R-:W4:Y:S04]  /*aaef0*/  LDL.LU R11, [R1+0xe38] ;  /* 0x000e3800010b7983 */ /* 0x000f280000300800 */
[----:B0-----:R-:W4:Y:S04]  /*aaf00*/  LDL.LU R20, [R1+0xe1c] ;  /* 0x000e1c0001147983 */ /* 0x001f280000300800 */
[----:B--2---:R0:W-:Y:S04]  /*aaf10*/  STS.U8 [R23+UR7+0x1ec0], R24 ;  /* 0x001ec01817007988 */ /* 0x0041e80008000007 */
[----:B---3--:R1:W-:Y:S04]  /*aaf20*/  STS.U8 [R23+UR7+0x1e80], R8 ;  /* 0x001e800817007988 */ /* 0x0083e80008000007 */
[----:B0-----:R-:W2:Y:S04]  /*aaf30*/  LDL.LU R24, [R1+0xe18] ;  /* 0x000e180001187983 */ /* 0x001ea80000300800 */
[----:B------:R-:W3:Y:S04]  /*aaf40*/  LDL.LU R17, [R1+0xdfc] ;  /* 0x000dfc0001117983 */ /* 0x000ee80000300800 */
[----:B-1----:R-:W3:Y:S04]  /*aaf50*/  LDL.LU R8, [R1+0xdf8] ;  /* 0x000df80001087983 */ /* 0x002ee80000300800 */
        /* <DEDUP_REMOVED lines=28> */
[----:B---3--:R-:W-:Y:S04]  /*ab120*/  STS.U8 [R23+UR7+0x2880], R17 ;  /* 0x0028801117007988 */ /* 0x008fe80008000007 */
[----:B0-----:R-:W2:Y:S04]  /*ab130*/  LDL.LU R24, [R1+0xc8c] ;  /* 0x000c8c0001187983 */ /* 0x001ea80000300800 */
[----:B------:R0:W-:Y:S04]  /*ab140*/  STS.U8 [R23+UR7+0x28c0], R8 ;  /* 0x0028c00817007988 */ /* 0x0001e80008000007 */
[----:B------:R-:W-:Y:S04]  /*ab150*/  STS.U8 [R23+UR7+0x2ac0], R21 ;  /* 0x002ac01517007988 */ /* 0x000fe80008000007 */
[----:B0-----:R-:W3:Y:S04]  /*ab160*/  LDL.LU R8, [R1+0xc88] ;  /* 0x000c880001087983 */ /* 0x001ee80000300800 */
[----:B------:R-:W-:Y:S04]  /*ab170*/  STS.U8 [R23+UR7+0x2a80], R25 ;  /* 0x002a801917007988 */ /* 0x000fe80008000007 */
[----:B------:R-:W-:Y:S04]  /*ab180*/  STS.U8 [R23+UR7+0x2c80], R29 ;  /* 0x002c801d17007988 */ /* 0x000fe80008000007 */
[----:B----4-:R-:W-:Y:S04]  /*ab190*/  STS.U8 [R23+UR7+0x2cc0], R3 ;  /* 0x002cc00317007988 */ /* 0x010fe80008000007 */
[----:B------:R0:W-:Y:S04]  /*ab1a0*/  STS.U8 [R23+UR7+0x2ec0], R16 ;  /* 0x002ec01017007988 */ /* 0x0001e80008000007 */
[----:B------:R-:W-:Y:S04]  /*ab1b0*/  STS.U8 [R23+UR7+0x2e80], R2 ;  /* 0x002e800217007988 */ /* 0x000fe80008000007 */
[----:B------:R-:W-:Y:S04]  /*ab1c0*/  STS.U8 [R23+UR7+0x3080], R4 ;  /* 0x0030800417007988 */ /* 0x000fe80008000007 */
[----:B0-----:R-:W4:Y:S04]  /*ab1d0*/  LDL.LU R16, [R1+0xc6c] ;  /* 0x000c6c0001107983 */ /* 0x001f280000300800 */
        /* <DEDUP_REMOVED lines=17> */
[----:B------:R0:W-:Y:S04]  /*ab2f0*/  STS.U8 [R23+UR7+0x3cc0], R20 ;  /* 0x003cc01417007988 */ /* 0x0001e80008000007 */
        /* <DEDUP_REMOVED lines=43> */
[----:B------:R-:W-:Y:S04]  /*ab5b0*/  STS.U8 [R23+UR7+0x5080], R5 ;  /* 0x0050800517007988 */ /* 0x000fe80008000007 */
[----:B0-----:R-:W3:Y:S04]  /*ab5c0*/  LDL.LU R8, [R1+0xad4] ;  /* 0x000ad40001087983 */ /* 0x001ee80000300800 */
[----:B------:R-:W-:Y:S04]  /*ab5d0*/  STS.U8 [R23+UR7+0x50c0], R12 ;  /* 0x0050c00c17007988 */ /* 0x000fe80008000007 */
[----:B------:R-:W-:Y:S04]  /*ab5e0*/  STS.U8 [R23+UR7+0x52c0], R13 ;  /* 0x0052c00d17007988 */ /* 0x000fe80008000007 */
[----:B------:R-:W-:Y:S04]  /*ab5f0*/  STS.U8 [R23+UR7+0x5280], R18 ;  /* 0x0052801217007988 */ /* 0x000fe80008000007 */
[----:B----4-:R-:W-:Y:S04]  /*ab600*/  STS.U8 [R23+UR7+0x5480], R26 ;  /* 0x0054801a17007988 */ /* 0x010fe80008000007 */
        /* <DEDUP_REMOVED lines=14> */
[----:B------:R0:W-:Y:S04]  /*ab6f0*/  STS.U8 [R23+UR7+0x5cc0], R20 ;  /* 0x005cc01417007988 */ /* 0x0001e80008000007 */
[----:B------:R-:W4:Y:S04]  /*ab700*/  LDL.LU R17, [R1+0x4b8] ;  /* 0x0004b80001117983 */ /* 0x000f280000300800 */
[----:B0-----:R-:W4:Y:S04]  /*ab710*/  LDL.LU R20, [R1+0xa94] ;  /* 0x000a940001147983 */ /* 0x001f280000300800 */
[----:B------:R-:W4:Y:S04]  /*ab720*/  LDL.LU R21, [R1+0x4a8] ;  /* 0x0004a80001157983 */ /* 0x000f280000300800 */
[----:B------:R-:W4:Y:S04]  /*ab730*/  LDL.LU R25, [R1+0xa84] ;  /* 0x000a840001197983 */ /* 0x000f280000300800 */
[----:B------:R-:W4:Y:S04]  /*ab740*/  LDL.LU R29, [R1+0x498] ;  /* 0x00049800011d7983 */ /* 0x000f280000300800 */
[----:B------:R-:W4:Y:S04]  /*ab750*/  LDL.LU R3, [R1+0xa74] ;  /* 0x000a740001037983 */ /* 0x000f280000300800 */
[----:B--2---:R0:W-:Y:S04]  /*ab760*/  STS.U8 [R23+UR7+0x5ec0], R24 ;  /* 0x005ec01817007988 */ /* 0x0041e80008000007 */
[----:B0-----:R-:W2:Y:S04]  /*ab770*/  LDL.LU R24, [R1+0x488] ;  /* 0x0004880001187983 */ /* 0x001ea80000300800 */
[----:B------:R-:W2:Y:S04]  /*ab780*/  LDL.LU R2, [R1+0xa64] ;  /* 0x000a640001027983 */ /* 0x000ea80000300800 */
        /* <DEDUP_REMOVED lines=22> */
[----:B0-----:R-:W4:Y:S04]  /*ab8f0*/  LDL.LU R27, [R1+0x408] ;  /* 0x00040800011b7983 */ /* 0x001f280000300800 */
[----:B------:R0:W-:Y:S04]  /*ab900*/  STS.U8 [R23+UR7+0x6680], R20 ;  /* 0x0066801417007988 */ /* 0x0001e80008000007 */
[----:B------:R-:W-:Y:S04]  /*ab910*/  STS.U8 [R23+UR7+0x6880], R21 ;  /* 0x0068801517007988 */ /* 0x000fe80008000007 */
[----:B------:R-:W-:Y:S04]  /*ab920*/  STS.U8 [R23+UR7+0x68c0], R25 ;  /* 0x0068c01917007988 */ /* 0x000fe80008000007 */
[----:B0-----:R-:W4:Y:S04]  /*ab930*/  LDL.LU R20, [R1+0x9d4] ;  /* 0x0009d40001147983 */ /* 0x001f280000300800 */
[----:B------:R-:W-:Y:S04]  /*ab940*/  STS.U8 [R23+UR7+0x6ac0], R29 ;  /* 0x006ac01d17007988 */ /* 0x000fe80008000007 */
[----:B------:R-:W-:Y:S04]  /*ab950*/  STS.U8 [R23+UR7+0x6a80], R3 ;  /* 0x006a800317007988 */ /* 0x000fe80008000007 */
[----:B--2---:R0:W-:Y:S04]  /*ab960*/  STS.U8 [R23+UR7+0x6c80], R24 ;  /* 0x006c801817007988 */ /* 0x0041e80008000007 */
[----:B------:R-:W-:Y:S04]  /*ab970*/  STS.U8 [R23+UR7+0x6cc0], R2 ;  /* 0x006cc00217007988 */ /* 0x000fe80008000007 */
[----:B------:R-:W-:Y:S04]  /*ab980*/  STS.U8 [R23+UR7+0x6ec0], R4 ;  /* 0x006ec00417007988 */ /* 0x000fe80008000007 */
[----:B------:R-:W-:Y:S04]  /*ab990*/  STS.U8 [R23+UR7+0x6e80], R5 ;  /* 0x006e800517007988 */ /* 0x000fe80008000007 */
[----:B0-----:R-:W2:Y:S04]  /*ab9a0*/  LDL.LU R24, [R1+0x3f8] ;  /* 0x0003f80001187983 */ /* 0x001ea80000300800 */
[----:B------:R-:W-:Y:S04]  /*ab9b0*/  STS.U8 [R23+UR7+0x7080], R12 ;  /* 0x0070800c17007988 */ /* 0x000fe80008000007 */
[----:B------:R-:W-:Y:S04]  /*ab9c0*/  STS.U8 [R23+UR7+0x70c0], R13 ;  /* 0x0070c00d17007988 */ /* 0x000fe80008000007 */
[----:B------:R-:W-:Y:S04]  /*ab9d0*/  STS.U8 [R23+UR7+0x72c0], R18 ;  /* 0x0072c01217007988 */ /* 0x000fe80008000007 */
[----:B---3--:R-:W-:Y:S04]  /*ab9e0*/  STS.U8 [R23+UR7+0x7280], R26 ;  /* 0x0072801a17007988 */ /* 0x008fe80008000007 */
        /* <DEDUP_REMOVED lines=36> */
[----:B---3--:R0:W-:Y:S04]  /*abc30*/  STS.U8 [R23+UR7+0x7e80], R8 ;  /* 0x007e800817007988 */ /* 0x0081e80008000007 */
[----:B0-----:R-:W3:Y:S04]  /*abc40*/  LDL.LU R8, [R1+0x328] ;  /* 0x0003280001087983 */ /* 0x001ee80000300800 */
[----:B----4-:R0:W-:Y:S04]  /*abc50*/  STS.U8 [R23+UR7+0x8080], R16 ;  /* 0x0080801017007988 */ /* 0x0101e80008000007 */
[----:B------:R-:W-:Y:S04]  /*abc60*/  STS.U8 [R23+UR7+0x80c0], R10 ;  /* 0x0080c00a17007988 */ /* 0x000fe80008000007 */
[----:B0-----:R-:W4:Y:S04]  /*abc70*/  LDL.LU R16, [R1+0x8c4] ;  /* 0x0008c40001107983 */ /* 0x001f280000300800 */
[----:B------:R-:W-:Y:S04]  /*abc80*/  STS.U8 [R23+UR7+0x82c0], R11 ;  /* 0x0082c00b17007988 */ /* 0x000fe80008000007 */
[----:B------:R0:W-:Y:S04]  /*abc90*/  STS.U8 [R23+UR7+0x8280], R9 ;  /* 0x0082800917007988 */ /* 0x0001e80008000007 */
[----:B0-----:R-:W4:Y:S04]  /*abca0*/  LDL.LU R9, [R1+0x318] ;  /* 0x0003180001097983 */ /* 0x001f280000300800 */
[----:B------:R0:W-:Y:S04]  /*abcb0*/  STS.U8 [R23+UR7+0x8480], R19 ;  /* 0x0084801317007988 */ /* 0x0001e80008000007 */
[----:B0-----:R-:W4:Y:S04]  /*abcc0*/  LDL.LU R19, [R1+0x8b4] ;  /* 0x0008b40001137983 */ /* 0x001f280000300800 */
        /* <DEDUP_REMOVED lines=8> */
[----:B------:R-:W-:Y:S04]  /*abd50*/  STS.U8 [R23+UR7+0x8c80], R2 ;  /* 0x008c800217007988 */ /* 0x000fe80008000007 */
[----:B------:R-:W-:Y:S04]  /*abd60*/  STS.U8 [R23+UR7+0x8cc0], R4 ;  /* 0x008cc00417007988 */ /* 0x000fe80008000007 */
[----:B------:R-:W-:Y:S04]  /*abd70*/  STS.U8 [R23+UR7+0x8ec0], R5 ;  /* 0x008ec00517007988 */ /* 0x000fe80008000007 */
[----:B0-----:R-:W4:Y:S04]  /*abd80*/  LDL.LU R20, [R1+0x8a4] ;  /* 0x0008a40001147983 */ /* 0x001f280000300800 */
[----:B------:R-:W-:Y:S04]  /*abd90*/  STS.U8 [R23+UR7+0x8e80], R12 ;  /* 0x008e800c17007988 */ /* 0x000fe80008000007 */
[----:B------:R-:W-:Y:S04]  /*abda0*/  STS.U8 [R23+UR7+0x9080], R13 ;  /* 0x0090800d17007988 */ /* 0x000fe80008000007 */
[----:B------:R-:W-:Y:S04]  /*abdb0*/  STS.U8 [R23+UR7+0x90c0], R18 ;  /* 0x0090c01217007988 */ /* 0x000fe80008000007 */
[----:B------:R-:W-:Y:S04]  /*abdc0*/  STS.U8 [R23+UR7+0x92c0], R26 ;  /* 0x0092c01a17007988 */ /* 0x000fe80008000007 */
[----:B--2---:R0:W-:Y:S04]  /*abdd0*/  STS.U8 [R23+UR7+0x9280], R24 ;  /* 0x0092801817007988 */ /* 0x0041e80008000007 */
[----:B------:R-:W-:Y:S04]  /*abde0*/  STS.U8 [R23+UR7+0x9480], R6 ;  /* 0x0094800617007988 */ /* 0x000fe80008000007 */
[----:B0-----:R-:W2:Y:S04]  /*abdf0*/  LDL.LU R24, [R1+0x2f8] ;  /* 0x0002f80001187983 */ /* 0x001ea80000300800 */
[----:B------:R-:W-:Y:S04]  /*abe00*/  STS.U8 [R23+UR7+0x94c0], R7 ;  /* 0x0094c00717007988 */ /* 0x000fe80008000007 */
[----:B------:R-:W-:Y:S04]  /*abe10*/  STS.U8 [R23+UR7+0x96c0], R14 ;  /* 0x0096c00e17007988 */ /* 0x000fe80008000007 */
[----:B------:R-:W-:Y:S04]  /*abe20*/  STS.U8 [R23+UR7+0x9680], R15 ;  /* 0x0096800f17007988 */ /* 0x000fe80008000007 */
[----:B---3--:R0:W-:Y:S04]  /*abe30*/  STS.U8 [R23+UR7+0x9880], R8 ;  /* 0x0098800817007988 */ /* 0x0081e80008000007 */
        /* <DEDUP_REMOVED lines=31> */
[----:B---3--:R0:W-:Y:S04]  /*ac030*/  STS.U8 [R23+UR7+0x9e80], R8 ;  /* 0x009e800817007988 */ /* 0x0081e80008000007 */
        /* <DEDUP_REMOVED lines=28> */
[----:B0-----:R-:W4:Y:S04]  /*ac200*/  LDL.LU R20, [R1+0x764] ;  /* 0x0007640001147983 */ /* 0x001f280000300800 */
[----:B--2---:R0:W-:Y:S04]  /*ac210*/  STS.U8 [R23+UR7+0xb680], R24 ;  /* 0x00b6801817007988 */ /* 0x0041e80008000007 */
[----:B0-----:R-:W2:Y:S04]  /*ac220*/  LDL.LU R24, [R1+0x1f8] ;  /* 0x0001f80001187983 */ /* 0x001ea80000300800 */
[----:B------:R-:W2:Y:S04]  /*ac230*/  LDL.LU R10, [R1+0x754] ;  /* 0x00075400010a7983 */ /* 0x000ea80000300800 */
[----:B------:R-:W2:Y:S04]  /*ac240*/  LDL.LU R11, [R1+0x1e8] ;  /* 0x0001e800010b7983 */ /* 0x000ea80000300800 */
[----:B---3--:R0:W-:Y:S04]  /*ac250*/  STS.U8 [R23+UR7+0xb880], R8 ;  /* 0x00b8800817007988 */ /* 0x0081e80008000007 */
[----:B0-----:R-:W3:Y:S04]  /*ac260*/  LDL.LU R8, [R1+0x744] ;  /* 0x0007440001087983 */ /* 0x001ee80000300800 */
[----:B----4-:R0:W-:Y:S04]  /*ac270*/  STS.U8 [R23+UR7+0xb8c0], R16 ;  /* 0x00b8c01017007988 */ /* 0x0101e80008000007 */
[----:B0-----:R-:W4:Y:S04]  /*ac280*/  LDL.LU R16, [R1+0x1c8] ;  /* 0x0001c80001107983 */ /* 0x001f280000300800 */
[----:B------:R-:W4:Y:S04]  /*ac290*/  LDL.LU R17, [R1+0x734] ;  /* 0x0007340001117983 */ /* 0x000f280000300800 */
        /* <DEDUP_REMOVED lines=21> */
[----:B------:R0:W-:Y:S04]  /*ac3f0*/  STS.U8 [R23+UR7+0xbcc0], R20 ;  /* 0x00bcc01417007988 */ /* 0x0001e80008000007 */
[----:B0-----:R-:W4:Y:S04]  /*ac400*/  LDL.LU R20, [R1+0x108] ;  /* 0x0001080001147983 */ /* 0x001f280000300800 */
[----:B--2---:R0:W-:Y:S04]  /*ac410*/  STS.U8 [R23+UR7+0xbec0], R24 ;  /* 0x00bec01817007988 */ /* 0x0041e80008000007 */
[----:B------:R-:W-:Y:S04]  /*ac420*/  STS.U8 [R23+UR7+0xbe80], R10 ;  /* 0x00be800a17007988 */ /* 0x000fe80008000007 */
[----:B0-----:R-:W2:Y:S04]  /*ac430*/  LDL.LU R24, [R1+0x694] ;  /* 0x0006940001187983 */ /* 0x001ea80000300800 */
[----:B------:R-:W-:Y:S04]  /*ac440*/  STS.U8 [R23+UR7+0xc080], R11 ;  /* 0x00c0800b17007988 */ /* 0x000fe80008000007 */
[----:B---3--:R0:W-:Y:S04]  /*ac450*/  STS.U8 [R23+UR7+0xc0c0], R8 ;  /* 0x00c0c00817007988 */ /* 0x0081e80008000007 */
[----:B0-----:R-:W3:Y:S04]  /*ac460*/  LDL.LU R8, [R1+0xf8] ;  /* 0x0000f80001087983 */ /* 0x001ee80000300800 */
[----:B----4-:R0:W-:Y:S04]  /*ac470*/  STS.U8 [R23+UR7+0xc2c0], R16 ;  /* 0x00c2c01017007988 */ /* 0x0101e80008000007 */
        /* <DEDUP_REMOVED lines=13> */
[----:B0-----:R-:W4:Y:S04]  /*ac550*/  LDL.LU R7, [R1+0x674] ;  /* 0x0006740001077983 */ /* 0x001f280000300800 */
[----:B------:R-:W-:Y:S04]  /*ac560*/  STS.U8 [R23+UR7+0xcec0], R13 ;  /* 0x00cec00d17007988 */ /* 0x000fe80008000007 */
[----:B------:R-:W-:Y:S04]  /*ac570*/  STS.U8 [R23+UR7+0xce80], R18 ;  /* 0x00ce801217007988 */ /* 0x000fe80008000007 */
[----:B------:R0:W-:Y:S04]  /*ac580*/  STS.U8 [R23+UR7+0xd080], R26 ;  /* 0x00d0801a17007988 */ /* 0x0001e80008000007 */
[----:B------:R-:W-:Y:S04]  /*ac590*/  STS.U8 [R23+UR7+0xd0c0], R6 ;  /* 0x00d0c00617007988 */ /* 0x000fe80008000007 */
[----:B------:R1:W-:Y:S04]  /*ac5a0*/  STS.U8 [R23+UR7+0xd2c0], R14 ;  /* 0x00d2c00e17007988 */ /* 0x0003e80008000007 */
[----:B0-----:R-:W4:Y:S04]  /*ac5b0*/  LDL.LU R26, [R1+0xd8] ;  /* 0x0000d800011a7983 */ /* 0x001f280000300800 */
[----:B------:R-:W-:Y:S04]  /*ac5c0*/  STS.U8 [R23+UR7+0xd280], R15 ;  /* 0x00d2800f17007988 */ /* 0x000fe80008000007 */
[----:B------:R-:W-:Y:S04]  /*ac5d0*/  STS.U8 [R23+UR7+0xd480], R19 ;  /* 0x00d4801317007988 */ /* 0x000fe80008000007 */
[----:B------:R-:W-:Y:S04]  /*ac5e0*/  STS.U8 [R23+UR7+0xd4c0], R27 ;  /* 0x00d4c01b17007988 */ /* 0x000fe80008000007 */
[----:B-1----:R-:W4:Y:S04]  /*ac5f0*/  LDL.LU R14, [R1+0x664] ;  /* 0x00066400010e7983 */ /* 0x002f280000300800 */
[----:B------:R-:W-:Y:S04]  /*ac600*/  STS.U8 [R23+UR7+0xd6c0], R20 ;  /* 0x00d6c01417007988 */ /* 0x000fe80008000007 */
[----:B--2---:R0:W-:Y:S04]  /*ac610*/  STS.U8 [R23+UR7+0xd680], R24 ;  /* 0x00d6801817007988 */ /* 0x0041e80008000007 */
[----:B0-----:R-:W2:Y:S04]  /*ac620*/  LDL.LU R24, [R1+0xc8] ;  /* 0x0000c80001187983 */ /* 0x001ea80000300800 */
[----:B------:R-:W2:Y:S04]  /*ac630*/  LDL.LU R20, [R1+0x654] ;  /* 0x0006540001147983 */ /* 0x000ea80000300800 */
[----:B------:R-:W2:Y:S04]  /*ac640*/  LDL.LU R18, [R1+0xb8] ;  /* 0x0000b80001127983 */ /* 0x000ea80000300800 */
[----:B------:R-:W2:Y:S04]  /*ac650*/  LDL.LU R15, [R1+0x644] ;  /* 0x00064400010f7983 */ /* 0x000ea80000300800 */
[----:B---3--:R-:W-:Y:S04]  /*ac660*/  STS.U8 [R23+UR7+0xd880], R8 ;  /* 0x00d8800817007988 */ /* 0x008fe80008000007 */
[----:B----4-:R0:W-:Y:S04]  /*ac670*/  STS.U8 [R23+UR7+0xd8c0], R16 ;  /* 0x00d8c01017007988 */ /* 0x0101e80008000007 */
[----:B0-----:R-:W3:Y:S04]  /*ac680*/  LDL.LU R16, [R1+0x98] ;  /* 0x0000980001107983 */ /* 0x001ee80000300800 */
        /* <DEDUP_REMOVED lines=25> */
[----:B------:R1:W-:Y:S04]  /*ac820*/  STS.U8 [R23+UR7+0xde80], R20 ;  /* 0x00de801417007988 */ /* 0x0003e80008000007 */
[----:B------:R2:W-:Y:S04]  /*ac830*/  STS.U8 [R23+UR7+0xe080], R18 ;  /* 0x00e0801217007988 */ /* 0x0005e80008000007 */
[----:B0-----:R-:W4:Y:S04]  /*ac840*/  LDL.LU R24, [R1+0x7450] ;  /* 0x0074500001187983 */ /* 0x001f280000300800 */
[----:B-1----:R-:W4:Y:S04]  /*ac850*/  LDL.LU R20, [R1+0x744c] ;  /* 0x00744c0001147983 */ /* 0x002f280000300800 */
[----:B--2---:R-:W2:Y:S04]  /*ac860*/  LDL.LU R18, [R1+0x584] ;  /* 0x0005840001127983 */ /* 0x004ea80000300800 */
[----:B------:R0:W-:Y:S04]  /*ac870*/  STS.U8 [R23+UR7+0xe0c0], R15 ;  /* 0x00e0c00f17007988 */ /* 0x0001e80008000007 */
[----:B0-----:R-:W2:Y:S04]  /*ac880*/  LDL.LU R15, [R1+0x574] ;  /* 0x00057400010f7983 */ /* 0x001ea80000300800 */
[----:B---3--:R0:W-:Y:S04]  /*ac890*/  STS.U8 [R23+UR7+0xe2c0], R16 ;  /* 0x00e2c01017007988 */ /* 0x0081e80008000007 */
[----:B----4-:R1:W-:Y:S04]  /*ac8a0*/  STS.U8 [R23+UR7+0xe280], R19 ;  /* 0x00e2801317007988 */ /* 0x0103e80008000007 */
[----:B0-----:R-:W3:Y:S04]  /*ac8b0*/  LDL.LU R16, [R1+0x7448] ;  /* 0x0074480001107983 */ /* 0x001ee80000300800 */
[----:B-1----:R-:W4:Y:S04]  /*ac8c0*/  LDL.LU R19, [R1+0x564] ;  /* 0x0005640001137983 */ /* 0x002f280000300800 */
[----:B------:R0:W-:Y:S04]  /*ac8d0*/  STS.U8 [R23+UR7+0xe480], R9 ;  /* 0x00e4800917007988 */ /* 0x0001e80008000007 */
[----:B------:R1:W-:Y:S04]  /*ac8e0*/  STS.U8 [R23+UR7+0xe4c0], R8 ;  /* 0x00e4c00817007988 */ /* 0x0003e80008000007 */
[----:B0-----:R-:W4:Y:S04]  /*ac8f0*/  LDL.LU R9, [R1+0x7444] ;  /* 0x0074440001097983 */ /* 0x001f280000300800 */
[----:B-1----:R-:W4:Y:S04]  /*ac900*/  LDL.LU R8, [R1+0x7440] ;  /* 0x0074400001087983 */ /* 0x002f280000300800 */
[----:B------:R0:W-:Y:S04]  /*ac910*/  STS.U8 [R23+UR7+0xe6c0], R27 ;  /* 0x00e6c01b17007988 */ /* 0x0001e80008000007 */
[----:B------:R-:W-:Y:S04]  /*ac920*/  STS.U8 [R23+UR7+0xe680], R10 ;  /* 0x00e6800a17007988 */ /* 0x000fe80008000007 */
[----:B------:R1:W-:Y:S04]  /*ac930*/  STS.U8 [R23+UR7+0xe880], R6 ;  /* 0x00e8800617007988 */ /* 0x0003e80008000007 */
[----:B0-----:R-:W4:Y:S04]  /*ac940*/  LDL.LU R27, [R1+0x743c] ;  /* 0x00743c00011b7983 */ /* 0x001f280000300800 */
[----:B------:R-:W-:Y:S04]  /*ac950*/  STS.U8 [R23+UR7+0xe8c0], R11 ;  /* 0x00e8c00b17007988 */ /* 0x000fe80008000007 */
[----:B-1----:R-:W4:Y:S04]  /*ac960*/  LDL.LU R6, [R1+0x107c] ;  /* 0x00107c0001067983 */ /* 0x002f280000300800 */
        /* <DEDUP_REMOVED lines=16> */
[----:B-1----:R-:W4:Y:S04]  /*aca70*/  LDL.LU R14, [R1+0xfe0] ;  /* 0x000fe000010e7983 */ /* 0x002f280000300800 */
[----:B------:R-:W-:Y:S04]  /*aca80*/  STS.U8 [R23+UR7+0xf880], R24 ;  /* 0x00f8801817007988 */ /* 0x000fe80008000007 */
[----:B--2---:R-:W-:Y:S04]  /*aca90*/  STS.U8 [R23+UR7+0xf8c0], R18 ;  /* 0x00f8c01217007988 */ /* 0x004fe80008000007 */
[----:B------:R-:W-:Y:S04]  /*acaa0*/  STS.U8 [R23+UR7+0xfac0], R20 ;  /* 0x00fac01417007988 */ /* 0x000fe80008000007 */
[----:B------:R0:W-:Y:S04]  /*acab0*/  STS.U8 [R23+UR7+0xfa80], R15 ;  /* 0x00fa800f17007988 */ /* 0x0001e80008000007 */
[----:B0-----:R-:W2:Y:S04]  /*acac0*/  LDL.LU R15, [R1+0x10ac] ;  /* 0x0010ac00010f7983 */ /* 0x001ea80000300800 */
[----:B---3--:R-:W-:Y:S04]  /*acad0*/  STS.U8 [R23+UR7+0xfc80], R16 ;  /* 0x00fc801017007988 */ /* 0x008fe80008000007 */
[----:B----4-:R0:W-:Y:S04]  /*acae0*/  STS.U8 [R23+UR7+0xfcc0], R19 ;  /* 0x00fcc01317007988 */ /* 0x0101e80008000007 */
[----:B0-----:R-:W3:Y:S04]  /*acaf0*/  LDL.LU R19, [R1+0xff0] ;  /* 0x000ff00001137983 */ /* 0x001ee80000300800 */
[----:B------:R-:W-:Y:S04]  /*acb00*/  STS.U8 [R23+UR7+0xfec0], R9 ;  /* 0x00fec00917007988 */ /* 0x000fe80008000007 */
[----:B------:R0:W-:Y:S04]  /*acb10*/  STS.U8 [R23+UR7+0xfe80], R8 ;  /* 0x00fe800817007988 */ /* 0x0001e80008000007 */
[----:B0-----:R-:W4:Y:S01]  /*acb20*/  LDL.LU R23, [R1+0x10bc] ;  /* 0x0010bc0001177983 */ /* 0x001f220000300800 */
[----:B------:R-:W-:-:S03]  /*acb30*/  LOP3.LUT R5, R22, 0x20, RZ, 0x3c, !PT ;  /* 0x0000002016057812 */ /* 0x000fc600078e3cff */
        /* <DEDUP_REMOVED lines=27> */
[----:B0-----:R-:W2:Y:S04]  /*accf0*/  LDL.LU R15, [R1+0xed0] ;  /* 0x000ed000010f7983 */ /* 0x001ea80000300800 */
[----:B---3--:R0:W-:Y:S04]  /*acd00*/  STS.U8 [R5+UR7+0x540], R19 ;  /* 0x0005401305007988 */ /* 0x0081e80008000007 */
        /* <DEDUP_REMOVED lines=23> */
[----:B-1----:R-:W4:Y:S04]  /*ace80*/  LDL.LU R18, [R1+0xe80] ;  /* 0x000e800001127983 */ /* 0x002f280000300800 */
[----:B------:R-:W-:Y:S04]  /*ace90*/  STS.U8 [R5+UR7+0x1b40], R13 ;  /* 0x001b400d05007988 */ /* 0x000fe80008000007 */
[----:B0-----:R-:W4:Y:S04]  /*acea0*/  LDL.LU R7, [R1+0xe54] ;  /* 0x000e540001077983 */ /* 0x001f280000300800 */
[----:B------:R-:W-:Y:S04]  /*aceb0*/  STS.U8 [R5+UR7+0x1b00], R26 ;  /* 0x001b001a05007988 */ /* 0x000fe80008000007 */
[----:B------:R0:W-:Y:S04]  /*acec0*/  STS.U8 [R5+UR7+0x1d00], R14 ;  /* 0x001d000e05007988 */ /* 0x0001e80008000007 */
[----:B0-----:R-:W4:Y:S04]  /*aced0*/  LDL.LU R14, [R1+0xe50] ;  /* 0x000e5000010e7983 */ /* 0x001f280000300800 */
[----:B--2---:R0:W-:Y:S04]  /*acee0*/  STS.U8 [R5+UR7+0x1d40], R15 ;  /* 0x001d400f05007988 */ /* 0x0041e80008000007 */
[----:B0-----:R-:W2:Y:S04]  /*acef0*/  LDL.LU R15, [R1+0xe34] ;  /* 0x000e3400010f7983 */ /* 0x001ea80000300800 */
        /* <DEDUP_REMOVED lines=31> */
[----:B0-----:R-:W2:Y:S04]  /*ad0f0*/  LDL.LU R15, [R1+0xca0] ;  /* 0x000ca000010f7983 */ /* 0x001ea80000300800 */
[----:B---3--:R0:W-:Y:S04]  /*ad100*/  STS.U8 [R5+UR7+0x2540], R19 ;  /* 0x0025401305007988 */ /* 0x0081e80008000007 */
[----:B------:R-:W-:Y:S04]  /*ad110*/  STS.U8 [R5+UR7+0x2740], R8 ;  /* 0x0027400805007988 */ /* 0x000fe80008000007 */
[----:B------:R-:W-:Y:S04]  /*ad120*/  STS.U8 [R5+UR7+0x2700], R9 ;  /* 0x0027000905007988 */ /* 0x000fe80008000007 */
[----:B0-----:R-:W3:Y:S04]  /*ad130*/  LDL.LU R19, [R1+0xc84] ;  /* 0x000c840001137983 */ /* 0x001ee80000300800 */
[----:B------:R-:W-:Y:S04]  /*ad140*/  STS.U8 [R5+UR7+0x2900], R16 ;  /* 0x0029001005007988 */ /* 0x000fe80008000007 */
[----:B------:R-:W-:Y:S04]  /*ad150*/  STS.U8 [R5+UR7+0x2940], R20 ;  /* 0x0029401405007988 */ /* 0x000fe80008000007 */
[----:B------:R-:W-:Y:S04]  /*ad160*/  STS.U8 [R5+UR7+0x2b40], R24 ;  /* 0x002b401805007988 */ /* 0x000fe80008000007 */
[----:B------:R-:W-:Y:S04]  /*ad170*/  STS.U8 [R5+UR7+0x2b00], R28 ;  /* 0x002b001c05007988 */ /* 0x000fe80008000007 */
[----:B----4-:R-:W-:Y:S04]  /*ad180*/  STS.U8 [R5+UR7+0x2d00], R10 ;  /* 0x002d000a05007988 */ /* 0x010fe80008000007 */
[----:B------:R0:W-:Y:S04]  /*ad190*/  STS.U8 [R5+UR7+0x2d40], R23 ;  /* 0x002d401705007988 */ /* 0x0001e80008000007 */
        /* <DEDUP_REMOVED lines=17> */
[----:B0-----:R-:W4:Y:S04]  /*ad2b0*/  LDL.LU R7, [R1+0xc44] ;  /* 0x000c440001077983 */ /* 0x001f280000300800 */
[----:B------:R0:W-:Y:S04]  /*ad2c0*/  STS.U8 [R5+UR7+0x3d00], R14 ;  /* 0x003d000e05007988 */ /* 0x0001e80008000007 */
        /* <DEDUP_REMOVED lines=31> */
[----:B------:R0:W-:Y:S04]  /*ad4c0*/  STS.U8 [R5+UR7+0x4300], R14 ;  /* 0x0043000e05007988 */ /* 0x0001e80008000007 */
[----:B0-----:R-:W4:Y:S04]  /*ad4d0*/  LDL.LU R14, [R1+0x504] ;  /* 0x00050400010e7983 */ /* 0x001f280000300800 */
[----:B--2---:R0:W-:Y:S04]  /*ad4e0*/  STS.U8 [R5+UR7+0x4500], R15 ;  /* 0x0045000f05007988 */ /* 0x0041e80008000007 */
[----:B------:R-:W-:Y:S04]  /*ad4f0*/  STS.U8 [R5+UR7+0x4540], R8 ;  /* 0x0045400805007988 */ /* 0x000fe80008000007 */
[----:B------:R-:W-:Y:S04]  /*ad500*/  STS.U8 [R5+UR7+0x4740], R9 ;  /* 0x0047400905007988 */ /* 0x000fe80008000007 */
[----:B0-----:R-:W2:Y:S04]  /*ad510*/  LDL.LU R15, [R1+0xae0] ;  /* 0x000ae000010f7983 */ /* 0x001ea80000300800 */
[----:B------:R-:W-:Y:S04]  /*ad520*/  STS.U8 [R5+UR7+0x4700], R16 ;  /* 0x0047001005007988 */ /* 0x000fe80008000007 */
[----:B------:R-:W-:Y:S04]  /*ad530*/  STS.U8 [R5+UR7+0x4900], R20 ;  /* 0x0049001405007988 */ /* 0x000fe80008000007 */
[----:B------:R-:W-:Y:S04]  /*ad540*/  STS.U8 [R5+UR7+0x4940], R24 ;  /* 0x0049401805007988 */ /* 0x000fe80008000007 */
[----:B------:R-:W-:Y:S04]  /*ad550*/  STS.U8 [R5+UR7+0x4b40], R28 ;  /* 0x004b401c05007988 */ /* 0x000fe80008000007 */
[----:B------:R-:W-:Y:S04]  /*ad560*/  STS.U8 [R5+UR7+0x4b00], R10 ;  /* 0x004b000a05007988 */ /* 0x000fe80008000007 */
[----:B---3--:R0:W-:Y:S04]  /*ad570*/  STS.U8 [R5+UR7+0x4d00], R19 ;  /* 0x004d001305007988 */ /* 0x0081e80008000007 */
[----:B------:R-:W-:Y:S04]  /*ad580*/  STS.U8 [R5+UR7+0x4d40], R11 ;  /* 0x004d400b05007988 */ /* 0x000fe80008000007 */
[----:B------:R-:W-:Y:S04]  /*ad590*/  STS.U8 [R5+UR7+0x4f40], R17 ;  /* 0x004f401105007988 */ /* 0x000fe80008000007 */
[----:B0-----:R-:W3:Y:S04]  /*ad5a0*/  LDL.LU R19, [R1+0x4f4] ;  /* 0x0004f40001137983 */ /* 0x001ee80000300800 */
[----:B------:R-:W-:Y:S04]  /*ad5b0*/  STS.U8 [R5+UR7+0x4f00], R21 ;  /* 0x004f001505007988 */ /* 0x000fe80008000007 */
[----:B------:R-:W-:Y:S04]  /*ad5c0*/  STS.U8 [R5+UR7+0x5100], R25 ;  /* 0x0051001905007988 */ /* 0x000fe80008000007 */
[----:B------:R-:W-:Y:S04]  /*ad5d0*/  STS.U8 [R5+UR7+0x5140], R29 ;  /* 0x0051401d05007988 */ /* 0x000fe80008000007 */
[----:B----4-:R0:W-:Y:S04]  /*ad5e0*/  STS.U8 [R5+UR7+0x5340], R18 ;  /* 0x0053401205007988 */ /* 0x0101e80008000007 */
[----:B------:R1:W-:Y:S04]  /*ad5f0*/  STS.U8 [R5+UR7+0x5300], R23 ;  /* 0x0053001705007988 */ /* 0x0003e80008000007 */
[----:B0-----:R-:W4:Y:S04]  /*ad600*/  LDL.LU R18, [R1+0xad0] ;  /* 0x000ad00001127983 */ /* 0x001f280000300800 */
        /* <DEDUP_REMOVED lines=34> */
[----:B----4-:R0:W-:Y:S04]  /*ad830*/  STS.U8 [R5+UR7+0x5f00], R18 ;  /* 0x005f001205007988 */ /* 0x0101e80008000007 */
[----:B------:R-:W4:Y:S04]  /*ad840*/  LDL.LU R13, [R1+0xa10] ;  /* 0x000a1000010d7983 */ /* 0x000f280000300800 */
[----:B------:R1:W-:Y:S04]  /*ad850*/  STS.U8 [R5+UR7+0x6100], R23 ;  /* 0x0061001705007988 */ /* 0x0003e80008000007 */
[----:B0-----:R-:W4:Y:S04]  /*ad860*/  LDL.LU R18, [R1+0x424] ;  /* 0x0004240001127983 */ /* 0x001f280000300800 */
[----:B-1----:R-:W4:Y:S04]  /*ad870*/  LDL.LU R23, [R1+0xa00] ;  /* 0x000a000001177983 */ /* 0x002f280000300800 */
[----:B------:R0:W-:Y:S04]  /*ad880*/  STS.U8 [R5+UR7+0x6140], R6 ;  /* 0x0061400605007988 */ /* 0x0001e80008000007 */
        /* <DEDUP_REMOVED lines=12> */
[----:B--2---:R0:W-:Y:S04]  /*ad950*/  STS.U8 [R5+UR7+0x6b00], R15 ;  /* 0x006b000f05007988 */ /* 0x0041e80008000007 */
[----:B------:R-:W-:Y:S04]  /*ad960*/  STS.U8 [R5+UR7+0x6d00], R11 ;  /* 0x006d000b05007988 */ /* 0x000fe80008000007 */
[----:B------:R-:W-:Y:S04]  /*ad970*/  STS.U8 [R5+UR7+0x6d40], R17 ;  /* 0x006d401105007988 */ /* 0x000fe80008000007 */
[----:B------:R-:W-:Y:S04]  /*ad980*/  STS.U8 [R5+UR7+0x6f40], R21 ;  /* 0x006f401505007988 */ /* 0x000fe80008000007 */
[----:B------:R-:W-:Y:S04]  /*ad990*/  STS.U8 [R5+UR7+0x6f00], R25 ;  /* 0x006f001905007988 */ /* 0x000fe80008000007 */
[----:B------:R-:W-:Y:S04]  /*ad9a0*/  STS.U8 [R5+UR7+0x7100], R29 ;  /* 0x0071001d05007988 */ /* 0x000fe80008000007 */
[----:B------:R1:W-:Y:S04]  /*ad9b0*/  STS.U8 [R5+UR7+0x7140], R26 ;  /* 0x0071401a05007988 */ /* 0x0003e80008000007 */
[----:B0-----:R-:W2:Y:S04]  /*ad9c0*/  LDL.LU R15, [R1+0x9d0] ;  /* 0x0009d000010f7983 */ /* 0x001ea80000300800 */
[----:B-1----:R-:W2:Y:S04]  /*ad9d0*/  LDL.LU R26, [R1+0x3f4] ;  /* 0x0003f400011a7983 */ /* 0x002ea80000300800 */
[----:B---3--:R0:W-:Y:S04]  /*ad9e0*/  STS.U8 [R5+UR7+0x7340], R19 ;  /* 0x0073401305007988 */ /* 0x0081e80008000007 */
[----:B------:R-:W-:Y:S04]  /*ad9f0*/  STS.U8 [R5+UR7+0x7300], R3 ;  /* 0x0073000305007988 */ /* 0x000fe80008000007 */
[----:B------:R-:W-:Y:S04]  /*ada00*/  STS.U8 [R5+UR7+0x7500], R2 ;  /* 0x0075000205007988 */ /* 0x000fe80008000007 */
[----:B------:R-:W-:Y:S04]  /*ada10*/  STS.U8 [R5+UR7+0x7540], R4 ;  /* 0x0075400405007988 */ /* 0x000fe80008000007 */
[----:B------:R-:W-:Y:S04]  /*ada20*/  STS.U8 [R5+UR7+0x7740], R12 ;  /* 0x0077400c05007988 */ /* 0x000fe80008000007 */
[----:B0-----:R-:W3:Y:S04]  /*ada30*/  LDL.LU R19, [R1+0x9c0] ;  /* 0x0009c00001137983 */ /* 0x001ee80000300800 */
[----:B----4-:R-:W-:Y:S04]  /*ada40*/  STS.U8 [R5+UR7+0x7700], R13 ;  /* 0x0077000d05007988 */ /* 0x010fe80008000007 */
        /* <DEDUP_REMOVED lines=28> */
[----:B------:R0:W-:Y:S04]  /*adc10*/  STS.U8 [R5+UR7+0x7f40], R26 ;  /* 0x007f401a05007988 */ /* 0x0001e80008000007 */
[----:B------:R-:W2:Y:S04]  /*adc20*/  LDL.LU R13, [R1+0x334] ;  /* 0x00033400010d7983 */ /* 0x000ea80000300800 */
[----:B---3--:R1:W-:Y:S04]  /*adc30*/  STS.U8 [R5+UR7+0x7f00], R19 ;  /* 0x007f001305007988 */ /* 0x0083e80008000007 */
[----:B0-----:R-:W3:Y:S04]  /*adc40*/  LDL.LU R26, [R1+0x8d0] ;  /* 0x0008d000011a7983 */ /* 0x001ee80000300800 */
[----:B-1----:R-:W3:Y:S04]  /*adc50*/  LDL.LU R19, [R1+0x324] ;  /* 0x0003240001137983 */ /* 0x002ee80000300800 */
[----:B----4-:R0:W-:Y:S04]  /*adc60*/  STS.U8 [R5+UR7+0x8100], R23 ;  /* 0x0081001705007988 */ /* 0x0101e80008000007 */
        /* <DEDUP_REMOVED lines=20> */
[----:B-1----:R-:W4:Y:S04]  /*addb0*/  LDL.LU R18, [R1+0x8a0] ;  /* 0x0008a00001127983 */ /* 0x002f280000300800 */
        /* <DEDUP_REMOVED lines=40> */
[----:B---3--:R0:W-:Y:S04]  /*ae040*/  STS.U8 [R5+UR7+0x9f00], R19 ;  /* 0x009f001305007988 */ /* 0x0081e80008000007 */
[----:B0-----:R-:W3:Y:S04]  /*ae050*/  LDL.LU R19, [R1+0x224] ;  /* 0x0002240001137983 */ /* 0x001ee80000300800 */
[----:B----4-:R0:W-:Y:S04]  /*ae060*/  STS.U8 [R5+UR7+0xa100], R23 ;  /* 0x00a1001705007988 */ /* 0x0101e80008000007 */
        /* <DEDUP_REMOVED lines=27> */
[----:B--2---:R0:W-:Y:S04]  /*ae220*/  STS.U8 [R5+UR7+0xb700], R15 ;  /* 0x00b7000f05007988 */ /* 0x0041e80008000007 */
[----:B0-----:R-:W2:Y:S04]  /*ae230*/  LDL.LU R15, [R1+0x1f4] ;  /* 0x0001f400010f7983 */ /* 0x001ea80000300800 */
[----:B---3--:R0:W-:Y:S04]  /*ae240*/  STS.U8 [R5+UR7+0xb900], R19 ;  /* 0x00b9001305007988 */ /* 0x0081e80008000007 */
        /* <DEDUP_REMOVED lines=27> */
[----:B------:R0:W-:Y:S04]  /*ae400*/  STS.U8 [R5+UR7+0xbd40], R14 ;  /* 0x00bd400e05007988 */ /* 0x0001e80008000007 */
[----:B0-----:R-:W4:Y:S04]  /*ae410*/  LDL.LU R14, [R1+0x104] ;  /* 0x00010400010e7983 */ /* 0x001f280000300800 */
        /* <DEDUP_REMOVED lines=17> */
[----:B------:R1:W-:Y:S04]  /*ae530*/  STS.U8 [R5+UR7+0xcd00], R25 ;  /* 0x00cd001905007988 */ /* 0x0003e80008000007 */
[----:B------:R1:W-:Y:S04]  /*ae540*/  STS.U8 [R5+UR7+0xcd40], R29 ;  /* 0x00cd401d05007988 */ /* 0x0003e80008000007 */
[----:B------:R1:W-:Y:S04]  /*ae550*/  STS.U8 [R5+UR7+0xcf40], R3 ;  /* 0x00cf400305007988 */ /* 0x0003e80008000007 */
[----:B0-----:R-:W4:Y:S04]  /*ae560*/  LDL.LU R13, [R1+0xe4] ;  /* 0x0000e400010d7983 */ /* 0x001f280000300800 */
[----:B------:R0:W-:Y:S04]  /*ae570*/  STS.U8 [R5+UR7+0xcf00], R2 ;  /* 0x00cf000205007988 */ /* 0x0001e80008000007 */
[----:B------:R-:W-:Y:S04]  /*ae580*/  STS.U8 [R5+UR7+0xd100], R4 ;  /* 0x00d1000405007988 */ /* 0x000fe80008000007 */
[----:B------:R-:W-:Y:S04]  /*ae590*/  STS.U8 [R5+UR7+0xd140], R12 ;  /* 0x00d1400c05007988 */ /* 0x000fe80008000007 */
[----:B------:R0:W-:Y:S04]  /*ae5a0*/  STS.U8 [R5+UR7+0xd340], R18 ;  /* 0x00d3401205007988 */ /* 0x0001e80008000007 */
[----:B------:R-:W-:Y:S04]  /*ae5b0*/  STS.U8 [R5+UR7+0xd300], R26 ;  /* 0x00d3001a05007988 */ /* 0x000fe80008000007 */
[----:B------:R-:W-:Y:S04]  /*ae5c0*/  STS.U8 [R5+UR7+0xd500], R6 ;  /* 0x00d5000605007988 */ /* 0x000fe80008000007 */
[----:B-1----:R-:W4:Y:S04]  /*ae5d0*/  LDL.LU R25, [R1+0x670] ;  /* 0x0006700001197983 */ /* 0x002f280000300800 */
[----:B------:R-:W-:Y:S04]  /*ae5e0*/  STS.U8 [R5+UR7+0xd540], R7 ;  /* 0x00d5400705007988 */ /* 0x000fe80008000007 */
[----:B------:R-:W4:Y:S04]  /*ae5f0*/  LDL.LU R29, [R1+0xd4] ;  /* 0x0000d400011d7983 */ /* 0x000f280000300800 */
[----:B------:R-:W4:Y:S04]  /*ae600*/  LDL.LU R3, [R1+0x660] ;  /* 0x0006600001037983 */ /* 0x000f280000300800 */
[----:B0-----:R-:W4:Y:S04]  /*ae610*/  LDL.LU R2, [R1+0xc4] ;  /* 0x0000c40001027983 */ /* 0x001f280000300800 */
[----:B------:R-:W4:Y:S04]  /*ae620*/  LDL.LU R18, [R1+0x650] ;  /* 0x0006500001127983 */ /* 0x000f280000300800 */
[----:B------:R-:W-:Y:S04]  /*ae630*/  STS.U8 [R5+UR7+0xd740], R14 ;  /* 0x00d7400e05007988 */ /* 0x000fe80008000007 */
[----:B--2---:R-:W-:Y:S04]  /*ae640*/  STS.U8 [R5+UR7+0xd700], R15 ;  /* 0x00d7000f05007988 */ /* 0x004fe80008000007 */
[----:B---3--:R-:W-:Y:S04]  /*ae650*/  STS.U8 [R5+UR7+0xd900], R19 ;  /* 0x00d9001305007988 */ /* 0x008fe80008000007 */
[----:B----4-:R0:W-:Y:S04]  /*ae660*/  STS.U8 [R5+UR7+0xd940], R23 ;  /* 0x00d9401705007988 */ /* 0x0101e80008000007 */
[----:B0-----:R-:W2:Y:S04]  /*ae670*/  LDL.LU R23, [R1+0xb4] ;  /* 0x0000b40001177983 */ /* 0x001ea80000300800 */
[----:B------:R-:W3:Y:S04]  /*ae680*/  LDL.LU R19, [R1+0x640] ;  /* 0x0006400001137983 */ /* 0x000ee80000300800 */
        /* <DEDUP_REMOVED lines=24> */
[----:B------:R1:W-:Y:S04]  /*ae810*/  STS.U8 [R5+UR7+0xdf40], R2 ;  /* 0x00df400205007988 */ /* 0x0003e80008000007 */
[----:B0-----:R-:W4:Y:S04]  /*ae820*/  LDL.LU R3, [R1+0x590] ;  /* 0x0005900001037983 */ /* 0x001f280000300800 */
[----:B------:R0:W-:Y:S04]  /*ae830*/  STS.U8 [R5+UR7+0xdf00], R18 ;  /* 0x00df001205007988 */ /* 0x0001e80008000007 */
[----:B-1----:R-:W4:Y:S04]  /*ae840*/  LDL.LU R2, [R1+0x580] ;  /* 0x0005800001027983 */ /* 0x002f280000300800 */
[----:B0-----:R-:W4:Y:S04]  /*ae850*/  LDL.LU R18, [R1+0x570] ;  /* 0x0005700001127983 */ /* 0x001f280000300800 */
[----:B--2---:R0:W-:Y:S04]  /*ae860*/  STS.U8 [R5+UR7+0xe100], R23 ;  /* 0x00e1001705007988 */ /* 0x0041e80008000007 */
[----:B---3--:R1:W-:Y:S04]  /*ae870*/  STS.U8 [R5+UR7+0xe140], R19 ;  /* 0x00e1401305007988 */ /* 0x0083e80008000007 */
[----:B0-----:R-:W2:Y:S04]  /*ae880*/  LDL.LU R23, [R1+0x7438] ;  /* 0x0074380001177983 */ /* 0x001ea80000300800 */
[----:B-1----:R-:W3:Y:S04]  /*ae890*/  LDL.LU R19, [R1+0x7434] ;  /* 0x0074340001137983 */ /* 0x002ee80000300800 */
[----:B----4-:R0:W-:Y:S04]  /*ae8a0*/  STS.U8 [R5+UR7+0xe340], R15 ;  /* 0x00e3400f05007988 */ /* 0x0101e80008000007 */
[----:B------:R1:W-:Y:S04]  /*ae8b0*/  STS.U8 [R5+UR7+0xe300], R14 ;  /* 0x00e3000e05007988 */ /* 0x0003e80008000007 */
[----:B------:R4:W-:Y:S04]  /*ae8c0*/  STS.U8 [R5+UR7+0xe500], R7 ;  /* 0x00e5000705007988 */ /* 0x0009e80008000007 */
[----:B0-----:R-:W3:Y:S04]  /*ae8d0*/  LDL.LU R15, [R1+0x7430] ;  /* 0x00743000010f7983 */ /* 0x001ee80000300800 */
[----:B-1----:R-:W3:Y:S04]  /*ae8e0*/  LDL.LU R14, [R1+0x742c] ;  /* 0x00742c00010e7983 */ /* 0x002ee80000300800 */
[----:B----4-:R-:W4:Y:S04]  /*ae8f0*/  LDL.LU R7, [R1+0x7428] ;  /* 0x0074280001077983 */ /* 0x010f280000300800 */
[----:B------:R0:W-:Y:S04]  /*ae900*/  STS.U8 [R5+UR7+0xe540], R6 ;  /* 0x00e5400605007988 */ /* 0x0001e80008000007 */
[----:B------:R1:W-:Y:S04]  /*ae910*/  STS.U8 [R5+UR7+0xe740], R26 ;  /* 0x00e7401a05007988 */ /* 0x0003e80008000007 */
[----:B0-----:R-:W4:Y:S04]  /*ae920*/  LDL.LU R6, [R1+0x7424] ;  /* 0x0074240001067983 */ /* 0x001f280000300800 */
[----:B-1----:R-:W4:Y:S04]  /*ae930*/  LDL.LU R26, [R1+0x7420] ;  /* 0x00742000011a7983 */ /* 0x002f280000300800 */
[----:B------:R0:W-:Y:S04]  /*ae940*/  STS.U8 [R5+UR7+0xe700], R12 ;  /* 0x00e7000c05007988 */ /* 0x0001e80008000007 */
[----:B------:R-:W-:Y:S04]  /*ae950*/  STS.U8 [R5+UR7+0xe900], R8 ;  /* 0x00e9000805007988 */ /* 0x000fe80008000007 */
[----:B0-----:R-:W4:Y:S04]  /*ae960*/  LDL.LU R12, [R1+0x1080] ;  /* 0x00108000010c7983 */ /* 0x001f280000300800 */
[----:B------:R-:W-:Y:S04]  /*ae970*/  STS.U8 [R5+UR7+0xe940], R9 ;  /* 0x00e9400905007988 */ /* 0x000fe80008000007 */
[----:B------:R-:W-:Y:S04]  /*ae980*/  STS.U8 [R5+UR7+0xeb40], R16 ;  /* 0x00eb401005007988 */ /* 0x000fe80008000007 */
[----:B------:R-:W-:Y:S04]  /*ae990*/  STS.U8 [R5+UR7+0xeb00], R20 ;  /* 0x00eb001405007988 */ /* 0x000fe80008000007 */
[----:B------:R-:W-:Y:S04]  /*ae9a0*/  STS.U8 [R5+UR7+0xed00], R24 ;  /* 0x00ed001805007988 */ /* 0x000fe80008000007 */
[----:B------:R0:W-:Y:S04]  /*ae9b0*/  STS.U8 [R5+UR7+0xed40], R4 ;  /* 0x00ed400405007988 */ /* 0x0001e80008000007 */
[----:B------:R1:W-:Y:S04]  /*ae9c0*/  STS.U8 [R5+UR7+0xef40], R13 ;  /* 0x00ef400d05007988 */ /* 0x0003e80008000007 */
[----:B------:R-:W-:Y:S04]  /*ae9d0*/  STS.U8 [R5+UR7+0xef00], R28 ;  /* 0x00ef001c05007988 */ /* 0x000fe80008000007 */
[----:B------:R-:W-:Y:S04]  /*ae9e0*/  STS.U8 [R5+UR7+0xf100], R10 ;  /* 0x00f1000a05007988 */ /* 0x000fe80008000007 */
[----:B------:R-:W-:Y:S04]  /*ae9f0*/  STS.U8 [R5+UR7+0xf140], R11 ;  /* 0x00f1400b05007988 */ /* 0x000fe80008000007 */
[----:B------:R-:W-:Y:S04]  /*aea00*/  STS.U8 [R5+UR7+0xf340], R17 ;  /* 0x00f3401105007988 */ /* 0x000fe80008000007 */
[----:B------:R1:W-:Y:S04]  /*aea10*/  STS.U8 [R5+UR7+0xf300], R21 ;  /* 0x00f3001505007988 */ /* 0x0003e80008000007 */
[----:B0-----:R-:W4:Y:S04]  /*aea20*/  LDL.LU R4, [R1+0xfd4] ;  /* 0x000fd40001047983 */ /* 0x001f280000300800 */
[----:B------:R-:W-:Y:S04]  /*aea30*/  STS.U8 [R5+UR7+0xf500], R25 ;  /* 0x00f5001905007988 */ /* 0x000fe80008000007 */
[----:B-1----:R-:W4:Y:S04]  /*aea40*/  LDL.LU R13, [R1+0x10a0] ;  /* 0x0010a000010d7983 */ /* 0x002f280000300800 */
[----:B------:R-:W-:Y:S04]  /*aea50*/  STS.U8 [R5+UR7+0xf540], R29 ;  /* 0x00f5401d05007988 */ /* 0x000fe80008000007 */
[----:B------:R-:W-:Y:S04]  /*aea60*/  STS.U8 [R5+UR7+0xf740], R27 ;  /* 0x00f7401b05007988 */ /* 0x000fe80008000007 */
[----:B------:R-:W-:Y:S01]  /*aea70*/  STS.U8 [R5+UR7+0xf700], R3 ;  /* 0x00f7000305007988 */ /* 0x000fe20008000007 */
[----:B------:R-:W-:-:S03]  /*aea80*/  LOP3.LUT R21, R22, 0x30, RZ, 0x3c, !PT ;  /* 0x0000003016157812 */ /* 0x000fc600078e3cff */
[----:B--2---:R-:W-:Y:S04]  /*aea90*/  STS.U8 [R5+UR7+0xf900], R23 ;  /* 0x00f9001705007988 */ /* 0x004fe80008000007 */
[----:B------:R-:W-:Y:S04]  /*aeaa0*/  STS.U8 [R5+UR7+0xf940], R2 ;  /* 0x00f9400205007988 */ /* 0x000fe80008000007 */
[----:B---3--:R-:W-:Y:S04]  /*aeab0*/  STS.U8 [R5+UR7+0xfb40], R19 ;  /* 0x00fb401305007988 */ /* 0x008fe80008000007 */
[----:B------:R0:W-:Y:S04]  /*aeac0*/  STS.U8 [R5+UR7+0xfb00], R18 ;  /* 0x00fb001205007988 */ /* 0x0001e80008000007 */
[----:B0-----:R-:W2:Y:S04]  /*aead0*/  LDL.LU R18, [R1+0xfe4] ;  /* 0x000fe40001127983 */ /* 0x001ea80000300800 */
[----:B------:R-:W3:Y:S04]  /*aeae0*/  LDL.LU R22, [R1+0x10b0] ;  /* 0x0010b00001167983 */ /* 0x000ee80000300800 */
[----:B------:R-:W-:Y:S04]  /*aeaf0*/  STS.U8 [R5+UR7+0xfd00], R15 ;  /* 0x00fd000f05007988 */ /* 0x000fe80008000007 */
[----:B------:R-:W-:Y:S04]  /*aeb00*/  STS.U8 [R5+UR7+0xfd40], R14 ;  /* 0x00fd400e05007988 */ /* 0x000fe80008000007 */
[----:B----4-:R-:W-:Y:S04]  /*aeb10*/  STS.U8 [R5+UR7+0xff40], R7 ;  /* 0x00ff400705007988 */ /* 0x010fe80008000007 */
        /* <DEDUP_REMOVED lines=33> */
[----:B------:R-:W-:Y:S04]  /*aed30*/  STS.U8 [R21+UR7+0x7c0], R6 ;  /* 0x0007c00615007988 */ /* 0x000fe80008000007 */
[----:B------:R-:W-:Y:S04]  /*aed40*/  STS.U8 [R21+UR7+0x780], R7 ;  /* 0x0007800715007988 */ /* 0x000fe80008000007 */
[----:B------:R-:W-:Y:S04]  /*aed50*/  STS.U8 [R21+UR7+0x980], R14 ;  /* 0x0009800e15007988 */ /* 0x000fe80008000007 */
[----:B------:R-:W-:Y:S04]  /*aed60*/  STS.U8 [R21+UR7+0x9c0], R15 ;  /* 0x0009c00f15007988 */ /* 0x000fe80008000007 */
[----:B------:R-:W-:Y:S04]  /*aed70*/  STS.U8 [R21+UR7+0xbc0], R19 ;  /* 0x000bc01315007988 */ /* 0x000fe80008000007 */
[----:B0-----:R-:W4:Y:S04]  /*aed80*/  LDL.LU R5, [R1+0xe98] ;  /* 0x000e980001057983 */ /* 0x001f280000300800 */
[----:B------:R0:W-:Y:S04]  /*aed90*/  STS.U8 [R21+UR7+0xb80], R2 ;  /* 0x000b800215007988 */ /* 0x0001e80008000007 */
        /* <DEDUP_REMOVED lines=16> */
[----:B-1----:R-:W4:Y:S04]  /*aeea0*/  LDL.LU R12, [R1+0xe68] ;  /* 0x000e6800010c7983 */ /* 0x002f280000300800 */
        /* <DEDUP_REMOVED lines=38> */
[----:B0-----:R-:W3:Y:S04]  /*af110*/  LDL.LU R22, [R1+0xc7c] ;  /* 0x000c7c0001167983 */ /* 0x001ee80000300800 */
[----:B------:R-:W-:Y:S04]  /*af120*/  STS.U8 [R21+UR7+0x25c0], R6 ;  /* 0x0025c00615007988 */ /* 0x000fe80008000007 */
[----:B------:R-:W-:Y:S04]  /*af130*/  STS.U8 [R21+UR7+0x27c0], R7 ;  /* 0x0027c00715007988 */ /* 0x000fe80008000007 */
[----:B------:R-:W-:Y:S04]  /*af140*/  STS.U8 [R21+UR7+0x2780], R14 ;  /* 0x0027800e15007988 */ /* 0x000fe80008000007 */
[----:B------:R-:W-:Y:S04]  /*af150*/  STS.U8 [R21+UR7+0x2980], R15 ;  /* 0x0029800f15007988 */ /* 0x000fe80008000007 */
[----:B------:R-:W-:Y:S04]  /*af160*/  STS.U8 [R21+UR7+0x29c0], R19 ;  /* 0x0029c01315007988 */ /* 0x000fe80008000007 */
[----:B----4-:R0:W-:Y:S04]  /*af170*/  STS.U8 [R21+UR7+0x2bc0], R4 ;  /* 0x002bc00415007988 */ /* 0x0101e80008000007 */
        /* <DEDUP_REMOVED lines=47> */
[----:B------:R1:W-:Y:S04]  /*af470*/  STS.U8 [R21+UR7+0x4180], R5 ;  /* 0x0041800515007988 */ /* 0x0003e80008000007 */
[----:B0-----:R-:W4:Y:S04]  /*af480*/  LDL.LU R4, [R1+0xafc] ;  /* 0x000afc0001047983 */ /* 0x001f280000300800 */
[----:B-1----:R-:W4:Y:S04]  /*af490*/  LDL.LU R5, [R1+0x510] ;  /* 0x0005100001057983 */ /* 0x002f280000300800 */
[----:B------:R0:W-:Y:S04]  /*af4a0*/  STS.U8 [R21+UR7+0x41c0], R12 ;  /* 0x0041c00c15007988 */ /* 0x0001e80008000007 */
[----:B0-----:R-:W4:Y:S04]  /*af4b0*/  LDL.LU R12, [R1+0xaec] ;  /* 0x000aec00010c7983 */ /* 0x001f280000300800 */
[----:B------:R0:W-:Y:S04]  /*af4c0*/  STS.U8 [R21+UR7+0x43c0], R13 ;  /* 0x0043c00d15007988 */ /* 0x0001e80008000007 */
[----:B0-----:R-:W4:Y:S04]  /*af4d0*/  LDL.LU R13, [R1+0x500] ;  /* 0x00050000010d7983 */ /* 0x001f280000300800 */
[----:B--2---:R0:W-:Y:S04]  /*af4e0*/  STS.U8 [R21+UR7+0x4380], R18 ;  /* 0x0043801215007988 */ /* 0x0041e80008000007 */
[----:B0-----:R-:W2:Y:S04]  /*af4f0*/  LDL.LU R18, [R1+0xadc] ;  /* 0x000adc0001127983 */ /* 0x001ea80000300800 */
[----:B------:R-:W-:Y:S04]  /*af500*/  STS.U8 [R21+UR7+0x4580], R6 ;  /* 0x0045800615007988 */ /* 0x000fe80008000007 */
[----:B------:R-:W-:Y:S04]  /*af510*/  STS.U8 [R21+UR7+0x45c0], R7 ;  /* 0x0045c00715007988 */ /* 0x000fe80008000007 */
[----:B------:R-:W-:Y:S04]  /*af520*/  STS.U8 [R21+UR7+0x47c0], R14 ;  /* 0x0047c00e15007988 */ /* 0x000fe80008000007 */
[----:B------:R-:W-:Y:S04]  /*af530*/  STS.U8 [R21+UR7+0x4780], R15 ;  /* 0x0047800f15007988 */ /* 0x000fe80008000007 */
[----:B------:R-:W-:Y:S04]  /*af540*/  STS.U8 [R21+UR7+0x4980], R19 ;  /* 0x0049801315007988 */ /* 0x000fe80008000007 */
[----:B---3--:R0:W-:Y:S04]  /*af550*/  STS.U8 [R21+UR7+0x49c0], R2 ;  /* 0x0049c00215007988 */ /* 0x0081e80008000007 */
[----:B------:R1:W-:Y:S04]  /*af560*/  STS.U8 [R21+UR7+0x4bc0], R22 ;  /* 0x004bc01615007988 */ /* 0x0003e80008000007 */
[----:B0-----:R-:W3:Y:S04]  /*af570*/  LDL.LU R2, [R1+0x4f0] ;  /* 0x0004f00001027983 */ /* 0x001ee80000300800 */
[----:B-1----:R-:W3:Y:S04]  /*af580*/  LDL.LU R22, [R1+0xacc] ;  /* 0x000acc0001167983 */ /* 0x002ee80000300800 */
        /* <DEDUP_REMOVED lines=44> */
[----:B------:R1:W-:Y:S04]  /*af850*/  STS.U8 [R21+UR7+0x5f80], R22 ;  /* 0x005f801615007988 */ /* 0x0003e80008000007 */
        /* <DEDUP_REMOVED lines=29> */
[----:B0-----:R-:W2:Y:S04]  /*afa30*/  LDL.LU R18, [R1+0x3f0] ;  /* 0x0003f00001127983 */ /* 0x001ea80000300800 */
[----:B---3--:R-:W-:Y:S04]  /*afa40*/  STS.U8 [R21+UR7+0x7780], R3 ;  /* 0x0077800315007988 */ /* 0x008fe80008000007 */
[----:B------:R-:W-:Y:S04]  /*afa50*/  STS.U8 [R21+UR7+0x7980], R2 ;  /* 0x0079800215007988 */ /* 0x000fe80008000007 */
[----:B------:R0:W-:Y:S04]  /*afa60*/  STS.U8 [R21+UR7+0x79c0], R22 ;  /* 0x0079c01615007988 */ /* 0x0001e80008000007 */
[----:B0-----:R-:W3:Y:S04]  /*afa70*/  LDL.LU R22, [R1+0x9bc] ;  /* 0x0009bc0001167983 */ /* 0x001ee80000300800 */
        /* <DEDUP_REMOVED lines=124> */
[----:B--2---:R0:W-:Y:S04]  /*b0240*/  STS.U8 [R21+UR7+0xb980], R18 ;  /* 0x00b9801215007988 */ /* 0x0041e80008000007 */
[----:B0-----:R-:W2:Y:S04]  /*b0250*/  LDL.LU R18, [R1+0x1f0] ;  /* 0x0001f00001127983 */ /* 0x001ea80000300800 */
[----:B---3--:R0:W-:Y:S04]  /*b0260*/  STS.U8 [R21+UR7+0xb9c0], R22 ;  /* 0x00b9c01615007988 */ /* 0x0081e80008000007 */
[----:B------:R1:W-:Y:S04]  /*b0270*/  STS.U8 [R21+UR7+0xbbc0], R4 ;  /* 0x00bbc00415007988 */ /* 0x0003e80008000007 */
[----:B0-----:R-:W3:Y:S04]  /*b0280*/  LDL.LU R22, [R1+0x74c] ;  /* 0x00074c0001167983 */ /* 0x001ee80000300800 */
[----:B------:R-:W3:Y:S04]  /*b0290*/  LDL.LU R6, [R1+0x1e0] ;  /* 0x0001e00001067983 */ /* 0x000ee80000300800 */
[----:B------:R-:W3:Y:S04]  /*b02a0*/  LDL.LU R7, [R1+0x73c] ;  /* 0x00073c0001077983 */ /* 0x000ee80000300800 */
[----:B------:R-:W3:Y:S04]  /*b02b0*/  LDL.LU R14, [R1+0x1c0] ;  /* 0x0001c000010e7983 */ /* 0x000ee80000300800 */
[----:B------:R-:W3:Y:S04]  /*b02c0*/  LDL.LU R15, [R1+0x72c] ;  /* 0x00072c00010f7983 */ /* 0x000ee80000300800 */
[----:B------:R-:W3:Y:S04]  /*b02d0*/  LDL.LU R19, [R1+0x1b0] ;  /* 0x0001b00001137983 */ /* 0x000ee80000300800 */
[----:B------:R-:W3:Y:S04]  /*b02e0*/  LDL.LU R2, [R1+0x71c] ;  /* 0x00071c0001027983 */ /* 0x000ee80000300800 */
        /* <DEDUP_REMOVED lines=30> */
[----:B------:R0:W-:Y:S04]  /*b04d0*/  STS.U8 [R21+UR7+0xc5c0], R2 ;  /* 0x00c5c00215007988 */ /* 0x0001e80008000007 */
        /* <DEDUP_REMOVED lines=12> */
[----:B------:R1:W-:Y:S04]  /*b05a0*/  STS.U8 [R21+UR7+0xd180], R11 ;  /* 0x00d1800b15007988 */ /* 0x0003e80008000007 */
[----:B------:R0:W-:Y:S04]  /*b05b0*/  STS.U8 [R21+UR7+0xd1c0], R17 ;  /* 0x00d1c01115007988 */ /* 0x0001e80008000007 */
[----:B------:R-:W-:Y:S04]  /*b05c0*/  STS.U8 [R21+UR7+0xd3c0], R25 ;  /* 0x00d3c01915007988 */ /* 0x000fe80008000007 */
[----:B------:R-:W-:Y:S04]  /*b05d0*/  STS.U8 [R21+UR7+0xd380], R29 ;  /* 0x00d3801d15007988 */ /* 0x000fe80008000007 */
[----:B----4-:R-:W-:Y:S04]  /*b05e0*/  STS.U8 [R21+UR7+0xd580], R3 ;  /* 0x00d5800315007988 */ /* 0x010fe80008000007 */
[----:B------:R-:W-:Y:S04]  /*b05f0*/  STS.U8 [R21+UR7+0xd5c0], R5 ;  /* 0x00d5c00515007988 */ /* 0x000fe80008000007 */
[----:B0-----:R-:W4:Y:S04]  /*b0600*/  LDL.LU R10, [R1+0xd0] ;  /* 0x0000d000010a7983 */ /* 0x001f280000300800 */
[----:B-1----:R-:W4:Y:S04]  /*b0610*/  LDL.LU R11, [R1+0x65c] ;  /* 0x00065c00010b7983 */ /* 0x002f280000300800 */
[----:B------:R-:W-:Y:S04]  /*b0620*/  STS.U8 [R21+UR7+0xd7c0], R12 ;  /* 0x00d7c00c15007988 */ /* 0x000fe80008000007 */
[----:B------:R-:W4:Y:S04]  /*b0630*/  LDL.LU R17, [R1+0xc0] ;  /* 0x0000c00001117983 */ /* 0x000f280000300800 */
[----:B------:R-:W-:Y:S04]  /*b0640*/  STS.U8 [R21+UR7+0xd780], R13 ;  /* 0x00d7800d15007988 */ /* 0x000fe80008000007 */
[----:B--2---:R-:W-:Y:S04]  /*b0650*/  STS.U8 [R21+UR7+0xd980], R18 ;  /* 0x00d9801215007988 */ /* 0x004fe80008000007 */
[----:B---3--:R0:W-:Y:S04]  /*b0660*/  STS.U8 [R21+UR7+0xd9c0], R22 ;  /* 0x00d9c01615007988 */ /* 0x0081e80008000007 */
[----:B0-----:R-:W2:Y:S04]  /*b0670*/  LDL.LU R22, [R1+0x64c] ;  /* 0x00064c0001167983 */ /* 0x001ea80000300800 */
[----:B------:R-:W3:Y:S04]  /*b0680*/  LDL.LU R18, [R1+0xb0] ;  /* 0x0000b00001127983 */ /* 0x000ee80000300800 */
[----:B------:R-:W3:Y:S04]  /*b0690*/  LDL.LU R13, [R1+0x63c] ;  /* 0x00063c00010d7983 */ /* 0x000ee80000300800 */
[----:B------:R-:W3:Y:S04]  /*b06a0*/  LDL.LU R12, [R1+0x90] ;  /* 0x00009000010c7983 */ /* 0x000ee80000300800 */
[----:B------:R-:W3:Y:S04]  /*b06b0*/  LDL.LU R5, [R1+0x62c] ;  /* 0x00062c0001057983 */ /* 0x000ee80000300800 */
[----:B------:R-:W3:Y:S04]  /*b06c0*/  LDL.LU R25, [R1+0x80] ;  /* 0x0000800001197983 */ /* 0x000ee80000300800 */
[----:B------:R-:W-:Y:S04]  /*b06d0*/  STS.U8 [R21+UR7+0xdbc0], R2 ;  /* 0x00dbc00215007988 */ /* 0x000fe80008000007 */
[----:B------:R-:W3:Y:S04]  /*b06e0*/  LDL.LU R29, [R1+0x61c] ;  /* 0x00061c00011d7983 */ /* 0x000ee80000300800 */
        /* <DEDUP_REMOVED lines=16> */
[----:B------:R-:W3:Y:S04]  /*b07f0*/  LDL.LU R28, [R1+0x59c] ;  /* 0x00059c00011c7983 */ /* 0x000ee80000300800 */
[----:B----4-:R0:W-:Y:S04]  /*b0800*/  STS.U8 [R21+UR7+0xdd80], R10 ;  /* 0x00dd800a15007988 */ /* 0x0101e80008000007 */
[----:B------:R1:W-:Y:S04]  /*b0810*/  STS.U8 [R21+UR7+0xddc0], R11 ;  /* 0x00ddc00b15007988 */ /* 0x0003e80008000007 */
[----:B------:R4:W-:Y:S04]  /*b0820*/  STS.U8 [R21+UR7+0xdfc0], R17 ;  /* 0x00dfc01115007988 */ /* 0x0009e80008000007 */
[----:B0-----:R-:W3:Y:S04]  /*b0830*/  LDL.LU R10, [R1+0x58c] ;  /* 0x00058c00010a7983 */ /* 0x001ee80000300800 */
[----:B-1----:R-:W3:Y:S04]  /*b0840*/  LDL.LU R11, [R1+0x57c] ;  /* 0x00057c00010b7983 */ /* 0x002ee80000300800 */
[----:B----4-:R-:W4:Y:S04]  /*b0850*/  LDL.LU R17, [R1+0x56c] ;  /* 0x00056c0001117983 */ /* 0x010f280000300800 */
[----:B--2---:R0:W-:Y:S04]  /*b0860*/  STS.U8 [R21+UR7+0xdf80], R22 ;  /* 0x00df801615007988 */ /* 0x0041e80008000007 */
[----:B---3--:R1:W-:Y:S04]  /*b0870*/  STS.U8 [R21+UR7+0xe180], R18 ;  /* 0x00e1801215007988 */ /* 0x0083e80008000007 */
[----:B------:R2:W-:Y:S04]  /*b0880*/  STS.U8 [R21+UR7+0xe1c0], R13 ;  /* 0x00e1c00d15007988 */ /* 0x0005e80008000007 */
[----:B0-----:R-:W3:Y:S04]  /*b0890*/  LDL.LU R22, [R1+0x741c] ;  /* 0x00741c0001167983 */ /* 0x001ee80000300800 */
[----:B-1----:R-:W4:Y:S04]  /*b08a0*/  LDL.LU R18, [R1+0x7418] ;  /* 0x0074180001127983 */ /* 0x002f280000300800 */
[----:B--2---:R-:W2:Y:S04]  /*b08b0*/  LDL.LU R13, [R1+0x7414] ;  /* 0x00741400010d7983 */ /* 0x004ea80000300800 */
[----:B------:R0:W-:Y:S04]  /*b08c0*/  STS.U8 [R21+UR7+0xe3c0], R12 ;  /* 0x00e3c00c15007988 */ /* 0x0001e80008000007 */
[----:B------:R1:W-:Y:S04]  /*b08d0*/  STS.U8 [R21+UR7+0xe380], R5 ;  /* 0x00e3800515007988 */ /* 0x0003e80008000007 */
[----:B------:R1:W-:Y:S04]  /*b08e0*/  STS.U8 [R21+UR7+0xe580], R25 ;  /* 0x00e5801915007988 */ /* 0x0003e80008000007 */
[----:B0-----:R-:W2:Y:S04]  /*b08f0*/  LDL.LU R12, [R1+0x7410] ;  /* 0x00741000010c7983 */ /* 0x001ea80000300800 */
[----:B-1----:R-:W2:Y:S04]  /*b0900*/  LDL.LU R5, [R1+0x740c] ;  /* 0x00740c0001057983 */ /* 0x002ea80000300800 */
[----:B------:R0:W-:Y:S04]  /*b0910*/  STS.U8 [R21+UR7+0xe5c0], R29 ;  /* 0x00e5c01d15007988 */ /* 0x0001e80008000007 */
[----:B------:R-:W2:Y:S04]  /*b0920*/  LDL.LU R25, [R1+0xb18] ;  /* 0x000b180001197983 */ /* 0x000ea80000300800 */
[----:B------:R1:W-:Y:S04]  /*b0930*/  STS.U8 [R21+UR7+0xe7c0], R4 ;  /* 0x00e7c00415007988 */ /* 0x0003e80008000007 */
[----:B0-----:R-:W2:Y:S04]  /*b0940*/  LDL.LU R29, [R1+0xb20] ;  /* 0x000b2000011d7983 */ /* 0x001ea80000300800 */
[----:B------:R0:W-:Y:S04]  /*b0950*/  STS.U8 [R21+UR7+0xe780], R2 ;  /* 0x00e7800215007988 */ /* 0x0001e80008000007 */
[----:B-1----:R-:W2:Y:S04]  /*b0960*/  LDL.LU R4, [R1+0x7408] ;  /* 0x0074080001047983 */ /* 0x002ea80000300800 */
[----:B0-----:R-:W2:Y:S04]  /*b0970*/  LDL.LU R2, [R1+0x7404] ;  /* 0x0074040001027983 */ /* 0x001ea80000300800 */
        /* <DEDUP_REMOVED lines=19> */
[----:B----4-:R-:W-:Y:S04]  /*b0ab0*/  STS.U8 [R21+UR7+0xfbc0], R18 ;  /* 0x00fbc01215007988 */ /* 0x010fe80008000007 */
[----:B------:R-:W-:Y:S04]  /*b0ac0*/  STS.U8 [R21+UR7+0xfb80], R17 ;  /* 0x00fb801115007988 */ /* 0x000fe80008000007 */
[----:B--2---:R-:W-:Y:S04]  /*b0ad0*/  STS.U8 [R21+UR7+0xfd80], R13 ;  /* 0x00fd800d15007988 */ /* 0x004fe80008000007 */
[----:B------:R0:W-:Y:S02]  /*b0ae0*/  STS.U8 [R21+UR7+0xfdc0], R12 ;  /* 0x00fdc00c15007988 */ /* 0x0001e40008000007 */
[----:B0-----:R-:W-:-:S02]  /*b0af0*/  F2FP.F16.E5M2.UNPACK_B R12, R2 ;  /* 0x00000002ff0c723e */ /* 0x001fc400020004ff */
[----:B------:R-:W2:Y:S04]  /*b0b00*/  LDL R2, [R1+0x37a0] ;  /* 0x0037a00001027983 */ /* 0x000ea80000100800 */
[----:B------:R-:W-:Y:S04]  /*b0b10*/  STS.U8 [R21+UR7+0xffc0], R5 ;  /* 0x00ffc00515007988 */ /* 0x000fe80008000007 */
[----:B------:R-:W-:Y:S01]  /*b0b20*/  STS.U8 [R21+UR7+0xff80], R4 ;  /* 0x00ff800415007988 */ /* 0x000fe20008000007 */
[----:B------:R-:W-:Y:S01]  /*b0b30*/  BAR.SYNC.DEFER_BLOCKING 0x0 ;  /* 0x0000000000007b1d */ /* 0x000fe20000010000 */
[----:B------:R-:W-:-:S02]  /*b0b40*/  F2FP.F16.E5M2.UNPACK_B R14, R25 ;  /* 0x00000019ff0e723e */ /* 0x000fc400020004ff */
[----:B------:R-:W-:-:S05]  /*b0b50*/  F2FP.F16.E5M2.UNPACK_B R15, R29 ;  /* 0x0000001dff0f723e */ /* 0x000fca00020004ff */
[----:B------:R-:W-:Y:S01]  /*b0b60*/  STL.64 [R1+0x73e8], R14 ;  /* 0x0073e80e01007387 */ /* 0x000fe20000100a00 */
[----:B------:R-:W-:-:S05]  /*b0b70*/  F2FP.F16.E5M2.UNPACK_B R13, R3 ;  /* 0x00000003ff0d723e */ /* 0x000fca00020004ff */
[----:B------:R-:W-:Y:S04]  /*b0b80*/  STL.64 [R1+0x73e0], R12 ;  /* 0x0073e00c01007387 */ /* 0x000fe80000100a00 */
[----:B--2---:R-:W0:Y:S04]  /*b0b90*/  LDSM.16.M88.4 R4, [R2+UR7] ;  /* 0x000000070204783b */ /* 0x004e280008000200 */
[----:B------:R-:W1:Y:S04]  /*b0ba0*/  LDSM.16.M88.4 R8, [R2+UR7+0x800] ;  /* 0x000800070208783b */ /* 0x000e680008000200 */
[----:B------:R-:W-:Y:S04]  /*b0bb0*/  LDSM.16.M88.4 R16, [R2+UR7+0x1800] ;  /* 0x001800070210783b */ /* 0x000fe80008000200 */
[----:B0-----:R-:W-:Y:S01]  /*b0bc0*/  STL.64 [R1+0x2800], R4 ;  /* 0x0028000401007387 */ /* 0x001fe20000100a00 */
[----:B------:R-:W-:-:S02]  /*b0bd0*/  IMAD.MOV.U32 R14, RZ, RZ, R4 ;  /* 0x000000ffff0e7224 */ /* 0x000fc400078e0004 */
[----:B------:R-:W-:Y:S01]  /*b0be0*/  IMAD.MOV.U32 R13, RZ, RZ, R5 ;  /* 0x000000ffff0d7224 */ /* 0x000fe200078e0005 */
[----:B------:R-:W-:Y:S04]  /*b0bf0*/  STL.64 [R1+0x2808], R6 ;  /* 0x0028080601007387 */ /* 0x000fe80000100a00 */
[----:B------:R-:W0:Y:S04]  /*b0c00*/  LDSM.16.M88.4 R4, [R2+UR7+0x1000] ;  /* 0x001000070204783b */ /* 0x000e280008000200 */
[----:B-1----:R-:W-:Y:S04]  /*b0c10*/  STL.64 [R1+0x2810], R8 ;  /* 0x0028100801007387 */ /* 0x002fe80000100a00 */
[----:B------:R-:W-:Y:S04]  /*b0c20*/  STL.64 [R1+0x2818], R10 ;  /* 0x0028180a01007387 */ /* 0x000fe80000100a00 */
[----:B------:R-:W1:Y:S04]  /*b0c30*/  LDSM.16.M88.4 R8, [R2+UR7+0x2000] ;  /* 0x002000070208783b */ /* 0x000e680008000200 */
[----:B0-----:R-:W-:Y:S04]  /*b0c40*/  STL.64 [R1+0x2820], R4 ;  /* 0x0028200401007387 */ /* 0x001fe80000100a00 */
[----:B------:R-:W-:Y:S04]  /*b0c50*/  STL.64 [R1+0x2828], R6 ;  /* 0x0028280601007387 */ /* 0x000fe80000100a00 */
[----:B------:R-:W0:Y:S04]  /*b0c60*/  LDSM.16.M88.4 R4, [R2+UR7+0x2800] ;  /* 0x002800070204783b */ /* 0x000e280008000200 */
[----:B------:R-:W-:Y:S04]  /*b0c70*/  STL.64 [R1+0x2830], R16 ;  /* 0x0028301001007387 */ /* 0x000fe80000100a00 */
[----:B------:R-:W-:Y:S04]  /*b0c80*/  STL.64 [R1+0x2838], R18 ;  /* 0x0028381201007387 */ /* 0x000fe80000100a00 */
[----:B------:R-:W2:Y:S04]  /*b0c90*/  LDSM.16.M88.4 R16, [R2+UR7+0x3000] ;  /* 0x003000070210783b */ /* 0x000ea80008000200 */
[----:B-1----:R-:W-:Y:S04]  /*b0ca0*/  STL.64 [R1+0x2840], R8 ;  /* 0x0028400801007387 */ /* 0x002fe80000100a00 */
[----:B------:R-:W-:Y:S04]  /*b0cb0*/  STL.64 [R1+0x2848], R10 ;  /* 0x0028480a01007387 */ /* 0x000fe80000100a00 */
[----:B------:R-:W1:Y:S04]  /*b0cc0*/  LDSM.16.M88.4 R8, [R2+UR7+0x3800] ;  /* 0x003800070208783b */ /* 0x000e680008000200 */
[----:B0-----:R-:W-:Y:S04]  /*b0cd0*/  STL.64 [R1+0x2850], R4 ;  /* 0x0028500401007387 */ /* 0x001fe80000100a00 */
[----:B------:R-:W-:Y:S04]  /*b0ce0*/  STL.64 [R1+0x2858], R6 ;  /* 0x0028580601007387 */ /* 0x000fe80000100a00 */
[----:B------:R-:W0:Y:S04]  /*b0cf0*/  LDSM.16.M88.4 R4, [R2+UR7+0x4000] ;  /* 0x004000070204783b */ /* 0x000e280008000200 */
[----:B--2---:R-:W-:Y:S04]  /*b0d00*/  STL.64 [R1+0x2860], R16 ;  /* 0x0028601001007387 */ /* 0x004fe80000100a00 */
        /* <DEDUP_REMOVED lines=37> */
[----:B-1----:R-:W-:Y:S04]  /*b0f60*/  STL.64 [R1+0x2930], R8 ;  /* 0x0029300801007387 */ /* 0x002fe80000100a00 */
[----:B------:R-:W-:Y:S04]  /*b0f70*/  STL.64 [R1+0x2938], R10 ;  /* 0x0029380a01007387 */ /* 0x000fe80000100a00 */
[----:B0-----:R-:W-:Y:S01]  /*b0f80*/  STL.64 [R1+0x2940], R4 ;  /* 0x0029400401007387 */ /* 0x001fe20000100a00 */
[----:B------:R-:W-:-:S02]  /*b0f90*/  IMAD.MOV.U32 R28, RZ, RZ, R4 ;  /* 0x000000ffff1c7224 */ /* 0x000fc400078e0004 */
[----:B------:R-:W-:Y:S01]  /*b0fa0*/  IMAD.MOV.U32 R29, RZ, RZ, R5 ;  /* 0x000000ffff1d7224 */ /* 0x000fe200078e0005 */
[----:B------:R-:W-:Y:S04]  /*b0fb0*/  STL.64 [R1+0x2948], R6 ;  /* 0x0029480601007387 */ /* 0x000fe80000100a00 */
[----:B------:R-:W0:Y:S04]  /*b0fc0*/  LDSM.16.M88.4 R4, [R2+UR7+0xa800] ;  /* 0x00a800070204783b */ /* 0x000e280008000200 */
        /* <DEDUP_REMOVED lines=10> */
[----:B------:R-:W-:Y:S04]  /*b1070*/  STL.64 [R1+0x73f8], R26 ;  /* 0x0073f81a01007387 */ /* 0x000fe80000100a00 */
[----:B------:R-:W-:Y:S04]  /*b1080*/  STL.64 [R1+0x73f0], R24 ;  /* 0x0073f01801007387 */ /* 0x000fe80000100a00 */
[----:B------:R-:W-:Y:S04]  /*b1090*/  LDSM.16.M88.4 R24, [R2+UR7+0xe800] ;  /* 0x00e800070218783b */ /* 0x000fe80008000200 */
        /* <DEDUP_REMOVED lines=15> */
[----:B0-----:R-:W-:Y:S04]  /*b1190*/  STL.64 [R1+0x29a0], R4 ;  /* 0x0029a00401007387 */ /* 0x001fe80000100a00 */
[----:B------:R-:W-:Y:S04]  /*b11a0*/  STL.64 [R1+0x29a8], R6 ;  /* 0x0029a80601007387 */ /* 0x000fe80000100a00 */
[----:B------:R-:W2:Y:S01]  /*b11b0*/  LDL R12, [R1+0x37a4] ;  /* 0x0037a400010c7983 */ /* 0x000ea20000100800 */
[----:B------:R-:W-:-:S02]  /*b11c0*/  IMAD.MOV.U32 R16, RZ, RZ, R4 ;  /* 0x000000ffff107224 */ /* 0x000fc400078e0004 */
[----:B------:R-:W-:Y:S02]  /*b11d0*/  IMAD.MOV.U32 R17, RZ, RZ, R5 ;  /* 0x000000ffff117224 */ /* 0x000fe400078e0005 */
[----:B------:R-:W0:Y:S04]  /*b11e0*/  LDSM.16.M88.4 R4, [R2+UR7+0xd800] ;  /* 0x00d800070204783b */ /* 0x000e280008000200 */
[----:B0-----:R-:W-:Y:S01]  /*b11f0*/  STL.64 [R1+0x29b0], R4 ;  /* 0x0029b00401007387 */ /* 0x001fe20000100a00 */
[----:B------:R-:W-:Y:S02]  /*b1200*/  IMAD.MOV.U32 R10, RZ, RZ, R4 ;  /* 0x000000ffff0a7224 */ /* 0x000fe400078e0004 */
[----:B------:R-:W-:Y:S01]  /*b1210*/  IMAD.MOV.U32 R11, RZ, RZ, R5 ;  /* 0x000000ffff0b7224 */ /* 0x000fe200078e0005 */
[----:B------:R-:W-:Y:S04]  /*b1220*/  STL.64 [R1+0x29b8], R6 ;  /* 0x0029b80601007387 */ /* 0x000fe80000100a00 */
[----:B------:R-:W0:Y:S04]  /*b1230*/  LDSM.16.M88.4 R4, [R2+UR7+0xe000] ;  /* 0x00e000070204783b */ /* 0x000e280008000200 */
[----:B0-----:R-:W-:Y:S04]  /*b1240*/  STL.64 [R1+0x29c0], R4 ;  /* 0x0029c00401007387 */ /* 0x001fe80000100a00 */
[----:B------:R0:W-:Y:S04]  /*b1250*/  STL.64 [R1+0x29c8], R6 ;  /* 0x0029c80601007387 */ /* 0x0001e80000100a00 */
[----:B------:R-:W-:Y:S04]  /*b1260*/  STL.64 [R1+0x29d0], R24 ;  /* 0x0029d01801007387 */ /* 0x000fe80000100a00 */
[----:B------:R-:W-:Y:S01]  /*b1270*/  STL.64 [R1+0x29d8], R26 ;  /* 0x0029d81a01007387 */ /* 0x000fe20000100a00 */
[----:B0-----:R-:W-:-:S02]  /*b1280*/  IMAD.MOV.U32 R6, RZ, RZ, R24 ;  /* 0x000000ffff067224 */ /* 0x001fc400078e0018 */
[----:B------:R-:W-:Y:S02]  /*b1290*/  IMAD.MOV.U32 R7, RZ, RZ, R25 ;  /* 0x000000ffff077224 */ /* 0x000fe400078e0019 */
[----:B------:R-:W0:Y:S01]  /*b12a0*/  LDSM.16.M88.4 R24, [R2+UR7+0xf000] ;  /* 0x00f000070218783b */ /* 0x000e220008000200 */
[----:B------:R-:W-:Y:S02]  /*b12b0*/  IMAD.MOV.U32 R8, RZ, RZ, R4 ;  /* 0x000000ffff087224 */ /* 0x000fe400078e0004 */
[----:B------:R-:W-:Y:S01]  /*b12c0*/  IMAD.MOV.U32 R9, RZ, RZ, R5 ;  /* 0x000000ffff097224 */ /* 0x000fe200078e0005 */
[----:B0-----:R-:W-:Y:S01]  /*b12d0*/  STL.64 [R1+0x29e0], R24 ;  /* 0x0029e01801007387 */ /* 0x001fe20000100a00 */
[----:B------:R-:W-:Y:S02]  /*b12e0*/  IMAD.MOV.U32 R4, RZ, RZ, R24 ;  /* 0x000000ffff047224 */ /* 0x000fe400078e0018 */
[----:B------:R-:W-:Y:S01]  /*b12f0*/  IMAD.MOV.U32 R5, RZ, RZ, R25 ;  /* 0x000000ffff057224 */ /* 0x000fe200078e0019 */
[----:B------:R-:W-:Y:S04]  /*b1300*/  STL.64 [R1+0x29e8], R26 ;  /* 0x0029e81a01007387 */ /* 0x000fe80000100a00 */
[----:B------:R-:W0:Y:S04]  /*b1310*/  LDSM.16.M88.4 R24, [R2+UR7+0xf800] ;  /* 0x00f800070218783b */ /* 0x000e280008000200 */
[----:B0-----:R-:W-:Y:S01]  /*b1320*/  STL.64 [R1+0x29f0], R24 ;  /* 0x0029f01801007387 */ /* 0x001fe20000100a00 */
[----:B------:R-:W-:-:S02]  /*b1330*/  IMAD.MOV.U32 R2, RZ, RZ, R24 ;  /* 0x000000ffff027224 */ /* 0x000fc400078e0018 */
[----:B------:R-:W-:Y:S01]  /*b1340*/  IMAD.MOV.U32 R3, RZ, RZ, R25 ;  /* 0x000000ffff037224 */ /* 0x000fe200078e0019 */
[----:B------:R-:W-:Y:S04]  /*b1350*/  STL.64 [R1+0x29f8], R26 ;  /* 0x0029f81a01007387 */ /* 0x000fe80000100a00 */
[----:B--2---:R-:W0:Y:S04]  /*b1360*/  LDSM.16.M88.4 R24, [R12+UR7] ;  /* 0x000000070c18783b */ /* 0x004e280008000200 */
[----:B0-----:R-:W-:Y:S04]  /*b1370*/  STL.64 [R1+0x37d0], R24 ;  /* 0x0037d01801007387 */ /* 0x001fe80000100a00 */
[----:B------:R-:W-:Y:S04]  /*b1380*/  STL.64 [R1+0x37d8], R26 ;  /* 0x0037d81a01007387 */ /* 0x000fe80000100a00 */
[----:B------:R-:W0:Y:S04]  /*b1390*/  LDSM.16.M88.4 R24, [R12+UR7+0x800] ;  /* 0x000800070c18783b */ /* 0x000e280008000200 */
        /* <DEDUP_REMOVED lines=77> */
[----:B------:R-:W0:Y:S01]  /*b1870*/  LDSM.16.M88.4 R24, [R12+UR7+0xd800] ;  /* 0x00d800070c18783b */ /* 0x000e220008000200 */
[----:B------:R-:W-:-:S03]  /*b1880*/  F2FP.F16.E5M2.UNPACK_B R14, R14 ;  /* 0x0000000eff0e723e */ /* 0x000fc600020004ff */
[----:B0-----:R-:W-:Y:S04]  /*b1890*/  STL.64 [R1+0x3980], R24 ;  /* 0x0039801801007387 */ /* 0x001fe80000100a00 */
[----:B------:R-:W-:Y:S04]  /*b18a0*/  STL.64 [R1+0x3988], R26 ;  /* 0x0039881a01007387 */ /* 0x000fe80000100a00 */
[----:B------:R-:W0:Y:S01]  /*b18b0*/  LDSM.16.M88.4 R24, [R12+UR7+0xe000] ;  /* 0x00e000070c18783b */ /* 0x000e220008000200 */
[----:B------:R-:W-:-:S03]  /*b18c0*/  F2FP.F16.E5M2.UNPACK_B R13, R13 ;  /* 0x0000000dff0d723e */ /* 0x000fc600020004ff */
[----:B------:R-:W-:Y:S04]  /*b18d0*/  STL [R1+0x98], R14 ;  /* 0x0000980e01007387 */ /* 0x000fe80000100800 */
[----:B0-----:R-:W-:Y:S04]  /*b18e0*/  STL.64 [R1+0x3990], R24 ;  /* 0x0039901801007387 */ /* 0x001fe80000100a00 */
[----:B------:R-:W-:Y:S04]  /*b18f0*/  STL [R1+0x9c], R13 ;  /* 0x00009c0d01007387 */ /* 0x000fe80000100800 */
[----:B------:R-:W-:Y:S04]  /*b1900*/  STL.64 [R1+0x3998], R26 ;  /* 0x0039981a01007387 */ /* 0x000fe80000100a00 */
[----:B------:R-:W0:Y:S04]  /*b1910*/  LDSM.16.M88.4 R24, [R12+UR7+0xe800] ;  /* 0x00e800070c18783b */ /* 0x000e280008000200 */
[----:B0-----:R-:W-:Y:S04]  /*b1920*/  STL.64 [R1+0x39a0], R24 ;  /* 0x0039a01801007387 */ /* 0x001fe80000100a00 */
[----:B------:R-:W-:Y:S04]  /*b1930*/  STL.64 [R1+0x39a8], R26 ;  /* 0x0039a81a01007387 */ /* 0x000fe80000100a00 */
[----:B------:R-:W0:Y:S04]  /*b1940*/  LDSM.16.M88.4 R24, [R12+UR7+0xf000] ;  /* 0x00f000070c18783b */ /* 0x000e280008000200 */
[----:B------:R-:W1:Y:S04]  /*b1950*/  LDSM.16.M88.4 R12, [R12+UR7+0xf800] ;  /* 0x00f800070c0c783b */ /* 0x000e680008000200 */
[----:B0-----:R-:W-:Y:S04]  /*b1960*/  STL.64 [R1+0x39b0], R24 ;  /* 0x0039b01801007387 */ /* 0x001fe80000100a00 */
[----:B------:R0:W-:Y:S04]  /*b1970*/  STL.64 [R1+0x39b8], R26 ;  /* 0x0039b81a01007387 */ /* 0x0001e80000100a00 */
[----:B0-----:R-:W2:Y:S04]  /*b1980*/  LDL.LU.64 R26, [R1+0x73f8] ;  /* 0x0073f800011a7983 */ /* 0x001ea80000300a00 */
[----:B------:R-:W3:Y:S04]  /*b1990*/  LDL.LU.64 R24, [R1+0x73f0] ;  /* 0x0073f00001187983 */ /* 0x000ee80000300a00 */
[----:B-1----:R-:W-:Y:S04]  /*b19a0*/  STL.64 [R1+0x39c0], R12 ;  /* 0x0039c00c01007387 */ /* 0x002fe80000100a00 */
[----:B------:R0:W-:Y:S04]  /*b19b0*/  STL.64 [R1+0x39c8], R14 ;  /* 0x0039c80e01007387 */ /* 0x0001e80000100a00 */
[----:B0-----:R-:W4:Y:S04]  /*b19c0*/  LDL.LU.64 R14, [R1+0x73e8] ;  /* 0x0073e800010e7983 */ /* 0x001f280000300a00 */
[----:B------:R-:W4:Y:S04]  /*b19d0*/  LDL.LU.64 R12, [R1+0x73e0] ;  /* 0x0073e000010c7983 */ /* 0x000f280000300a00 */
[----:B--2---:R0:W-:Y:S04]  /*b19e0*/  STL.64 [R1+0x127c0], R26 ;  /* 0x0127c01a01007387 */ /* 0x0041e80000100a00 */
[----:B0-----:R-:W2:Y:S04]  /*b19f0*/  LDL R27, [R1+0x2824] ;  /* 0x00282400011b7983 */ /* 0x001ea80000100800 */
[----:B------:R-:W2:Y:S04]  /*b1a00*/  LDL R26, [R1+0x2834] ;  /* 0x00283400011a7983 */ /* 0x000ea80000100800 */
[----:B---3--:R0:W-:Y:S04]  /*b1a10*/  STL.64 [R1+0x127b8], R24 ;  /* 0x0127b81801007387 */ /* 0x0081e80000100a00 */
[----:B0-----:R-:W3:Y:S04]  /*b1a20*/  LDL R24, [R1+0x2840] ;  /* 0x0028400001187983 */ /* 0x001ee80000100800 */
[----:B------:R-:W2:Y:S04]  /*b1a30*/  LDL R25, [R1+0x2830] ;  /* 0x0028300001197983 */ /* 0x000ea80000100800 */
[----:B------:R0:W-:Y:S04]  /*b1a40*/  STL.64 [R1+0x127b0], R22 ;  /* 0x0127b01601007387 */ /* 0x0001e80000100a00 */
[----:B0-----:R-:W2:Y:S04]  /*b1a50*/  LDL R22, [R1+0x2810] ;  /* 0x0028100001167983 */ /* 0x001ea80000100800 */
[----:B------:R-:W3:Y:S04]  /*b1a60*/  LDL R23, [R1+0x2814] ;  /* 0x0028140001177983 */ /* 0x000ee80000100800 */
[----:B------:R0:W-:Y:S04]  /*b1a70*/  STL.64 [R1+0x127a8], R20 ;  /* 0x0127a81401007387 */ /* 0x0001e80000100a00 */
[----:B0-----:R-:W4:Y:S04]  /*b1a80*/  LDL R21, [R1+0x2820] ;  /* 0x0028200001157983 */ /* 0x001f280000100800 */
[----:B------:R-:W4:Y:S04]  /*b1a90*/  LDL R20, [R1+0x2854] ;  /* 0x0028540001147983 */ /* 0x000f280000100800 */
[----:B------:R0:W-:Y:S04]  /*b1aa0*/  STL.64 [R1+0x127a0], R18 ;  /* 0x0127a01201007387 */ /* 0x0001e80000100a00 */
[----:B0-----:R-:W4:Y:S04]  /*b1ab0*/  LDL R18, [R1+0x2844] ;  /* 0x0028440001127983 */ /* 0x001f280000100800 */
[----:B------:R-:W4:Y:S04]  /*b1ac0*/  LDL R19, [R1+0x2850] ;  /* 0x0028500001137983 */ /* 0x000f280000100800 */
[----:B------:R0:W-:Y:S04]  /*b1ad0*/  STL.64 [R1+0x12798], R16 ;  /* 0x0127981001007387 */ /* 0x0001e80000100a00 */
[----:B0-----:R-:W4:Y:S04]  /*b1ae0*/  LDL R16, [R1+0x98] ;  /* 0x0000980001107983 */ /* 0x001f280000100800 */
[----:B------:R-:W4:Y:S04]  /*b1af0*/  LDL R17, [R1+0x9c] ;  /* 0x00009c0001117983 */ /* 0x000f280000100800 */
[----:B------:R-:W-:Y:S04]  /*b1b00*/  STL.64 [R1+0x12790], R10 ;  /* 0x0127900a01007387 */ /* 0x000fe80000100a00 */
[----:B------:R0:W-:Y:S04]  /*b1b10*/  STL.64 [R1+0x12788], R8 ;  /* 0x0127880801007387 */ /* 0x0001e80000100a00 */
[----:B0-----:R-:W4:Y:S04]  /*b1b20*/  LDL.LU.64 R8, [R1+0x1a0] ;  /* 0x0001a00001087983 */ /* 0x001f280000300a00 */
[----:B------:R-:W4:Y:S04]  /*b1b30*/  LDL.LU.64 R10, [R1+0x1a8] ;  /* 0x0001a800010a7983 */ /* 0x000f280000300a00 */
[----:B------:R-:W-:Y:S04]  /*b1b40*/  STL.64 [R1+0x12780], R6 ;  /* 0x0127800601007387 */ /* 0x000fe80000100a00 */
[----:B------:R0:W-:Y:S04]  /*b1b50*/  STL.64 [R1+0x12778], R4 ;  /* 0x0127780401007387 */ /* 0x0001e80000100a00 */
[----:B0-----:R-:W4:Y:S04]  /*b1b60*/  LDL.LU.64 R4, [R1+0x180] ;  /* 0x0001800001047983 */ /* 0x001f280000300a00 */
[----:B------:R-:W4:Y:S04]  /*b1b70*/  LDL.LU.64 R6, [R1+0x188] ;  /* 0x0001880001067983 */ /* 0x000f280000300a00 */
[----:B------:R-:W-:Y:S01]  /*b1b80*/  STL [R1+0x75b0], R0 ;  /* 0x0075b00001007387 */ /* 0x000fe20000100800 */
[----:B--2---:R-:W-:-:S02]  /*b1b90*/  F2FP.F16.E5M2.UNPACK_B R22, R22 ;  /* 0x00000016ff16723e */ /* 0x004fc400020004ff */
[----:B---3--:R-:W-:-:S07]  /*b1ba0*/  F2FP.F16.E5M2.UNPACK_B R23, R23 ;  /* 0x00000017ff17723e */ /* 0x008fce00020004ff */
[C---:B----4-:R-:W-:Y:S08]  /*b1bb0*/  HMMA.16816.F32 R8, R12.reuse, R22, R8 ;  /* 0x000000160c08723c */ /* 0x050ff00000001808 */
[----:B------:R-:W-:-:S15]  /*b1bc0*/  HMMA.16816.F32 R4, R12, R16, R4 ;  /* 0x000000100c04723c */ /* 0x000fde0000001804 */
[----:B------:R-:W-:-:S04]  /*b1bd0*/  NOP ;  /* 0x0000000000007918 */ /* 0x000fc80000000000 */
[----:B------:R-:W-:Y:S04]  /*b1be0*/  STL.64 [R1+0xb0], R4 ;  /* 0x0000b00401007387 */ /* 0x000fe80000100a00 */
[----:B------:R0:W-:Y:S04]  /*b1bf0*/  STL.64 [R1+0xb8], R6 ;  /* 0x0000b80601007387 */ /* 0x0001e80000100a00 */
[----:B------:R-:W-:Y:S04]  /*b1c00*/  STL.64 [R1+0x90], R22 ;  /* 0x0000901601007387 */ /* 0x000fe80000100a00 */
[----:B------:R1:W-:Y:S01]  /*b1c10*/  STL.64 [R1+0xc0], R8 ;  /* 0x0000c00801007387 */ /* 0x0003e20000100a00 */
[----:B0-----:R-:W-:-:S03]  /*b1c20*/  F2FP.F16.E5M2.UNPACK_B R6, R21 ;  /* 0x00000015ff06723e */ /* 0x001fc600020004ff */
[----:B------:R0:W-:Y:S04]  /*b1c30*/  STL.64 [R1+0xc8], R10 ;  /* 0x0000c80a01007387 */ /* 0x0001e80000100a00 */
[----:B-1----:R-:W2:Y:S04]  /*b1c40*/  LDL.LU.64 R8, [R1+0x1d0] ;  /* 0x0001d00001087983 */ /* 0x002ea80000300a00 */
[----:B0-----:R-:W2:Y:S04]  /*b1c50*/  LDL.LU.64 R10, [R1+0x1d8] ;  /* 0x0001d800010a7983 */ /* 0x001ea80000300a00 */
[----:B------:R-:W3:Y:S04]  /*b1c60*/  LDL R21, [R1+0x2860] ;  /* 0x0028600001157983 */ /* 0x000ee80000100800 */
[----:B------:R-:W4:Y:S04]  /*b1c70*/  LDL R22, [R1+0x2864] ;  /* 0x0028640001167983 */ /* 0x000f280000100800 */
[----:B------:R-:W-:Y:S04]  /*b1c80*/  STL [R1+0x88], R6 ;  /* 0x0000880601007387 */ /* 0x000fe80000100800 */
[----:B------:R-:W4:Y:S01]  /*b1c90*/  LDL R23, [R1+0x2870] ;  /* 0x0028700001177983 */ /* 0x000f220000100800 */
[----:B------:R-:W-:-:S03]  /*b1ca0*/  F2FP.F16.E5M2.UNPACK_B R7, R27 ;  /* 0x0000001bff07723e */ /* 0x000fc600020004ff */
[----:B----4-:R-:W-:Y:S04]  /*b1cb0*/  STL.64 [R1+0x12820], R22 ;  /* 0x0128201601007387 */ /* 0x010fe80000100a00 */
[----:B---3--:R0:W-:Y:S04]  /*b1cc0*/  STL.64 [R1+0x12818], R20 ;  /* 0x0128181401007387 */ /* 0x0081e80000100a00 */
[----:B0-----:R-:W3:Y:S04]  /*b1cd0*/  LDL.LU.64 R20, [R1+0x1b10] ;  /* 0x001b100001147983 */ /* 0x001ee80000300a00 */
[----:B------:R-:W4:Y:S01]  /*b1ce0*/  LDL.LU.64 R22, [R1+0x1b18] ;  /* 0x001b180001167983 */ /* 0x000f220000300a00 */
[----:B--2---:R-:W-:Y:S01]  /*b1cf0*/  HMMA.16816.F32 R8, R12, R6, R8 ;  /* 0x000000060c08723c */ /* 0x004fe20000001808 */
[----:B------:R-:W-:-:S02]  /*b1d00*/  F2FP.F16.E5M2.UNPACK_B R4, R25 ;  /* 0x00000019ff04723e */ /* 0x000fc400020004ff */
[----:B----4-:R-:W-:Y:S04]  /*b1d10*/  STL.64 [R1+0x12830], R22 ;  /* 0x0128301601007387 */ /* 0x010fe80000100a00 */
[----:B------:R-:W-:Y:S04]  /*b1d20*/  STL [R1+0x8c], R7 ;  /* 0x00008c0701007387 */ /* 0x000fe80000100800 */
[----:B---3--:R0:W-:Y:S04]  /*b1d30*/  STL.64 [R1+0x12828], R20 ;  /* 0x0128281401007387 */ /* 0x0081e80000100a00 */
[----:B0-----:R-:W2:Y:S04]  /*b1d40*/  LDL.LU.64 R20, [R1+0x1b00] ;  /* 0x001b000001147983 */ /* 0x001ea80000300a00 */
[----:B------:R-:W2:Y:S04]  /*b1d50*/  LDL.LU.64 R22, [R1+0x1b08] ;  /* 0x001b080001167983 */ /* 0x000ea80000300a00 */
[----:B------:R-:W3:Y:S01]  /*b1d60*/  LDL R27, [R1+0x2874] ;  /* 0x00287400011b7983 */ /* 0x000ee20000100800 */
[----:B------:R-:W-:-:S03]  /*b1d70*/  F2FP.F16.E5M2.UNPACK_B R5, R26 ;  /* 0x0000001aff05723e */ /* 0x000fc600020004ff */
[----:B------:R-:W4:Y:S04]  /*b1d80*/  LDL R7, [R1+0x2880] ;  /* 0x0028800001077983 */ /* 0x000f280000100800 */
[----:B------:R-:W-:Y:S04]  /*b1d90*/  STL.64 [R1+0xd0], R8 ;  /* 0x0000d00801007387 */ /* 0x000fe80000100a00 */
[----:B------:R0:W-:Y:S04]  /*b1da0*/  STL.64 [R1+0xd8], R10 ;  /* 0x0000d80a01007387 */ /* 0x0001e80000100a00 */
[----:B------:R-:W-:Y:S04]  /*b1db0*/  STL [R1+0x80], R4 ;  /* 0x0000800401007387 */ /* 0x000fe80000100800 */
[----:B0-----:R-:W3:Y:S01]  /*b1dc0*/  LDL R11, [R1+0x2884] ;  /* 0x00288400010b7983 */ /* 0x001ee20000100800 */
[----:B--2---:R-:W-:Y:S03]  /*b1dd0*/  HMMA.16816.F32 R20, R12, R4, R20 ;  /* 0x000000040c14723c */ /* 0x004fe60000001814 */
[----:B---3--:R0:W-:Y:S04]  /*b1de0*/  STL [R1+0x12810], R11 ;  /* 0x0128100b01007387 */ /* 0x0081e80000100800 */
[----:B------:R-:W-:Y:S04]  /*b1df0*/  STL [R1+0x84], R5 ;  /* 0x0000840501007387 */ /* 0x000fe80000100800 */
[----:B------:R-:W2:Y:S04]  /*b1e00*/  LDL.LU.64 R8, [R1+0x1d20] ;  /* 0x001d200001087983 */ /* 0x000ea80000300a00 */
[----:B0-----:R-:W2:Y:S04]  /*b1e10*/  LDL.LU.64 R10, [R1+0x1d28] ;  /* 0x001d2800010a7983 */ /* 0x001ea80000300a00 */
[----:B------:R-:W3:Y:S04]  /*b1e20*/  LDL R25, [R1+0x2894] ;  /* 0x0028940001197983 */ /* 0x000ee80000100800 */
[----:B------:R-:W2:Y:S01]  /*b1e30*/  LDL R26, [R1+0x28a0] ;  /* 0x0028a000011a7983 */ /* 0x000ea20000100800 */
[----:B------:R-:W-:-:S03]  /*b1e40*/  F2FP.F16.E5M2.UNPACK_B R16, R24 ;  /* 0x00000018ff10723e */ /* 0x000fc600020004ff */
[----:B------:R-:W-:Y:S04]  /*b1e50*/  STL.64 [R1+0xe0], R20 ;  /* 0x0000e01401007387 */ /* 0x000fe80000100a00 */
[----:B------:R0:W-:Y:S04]  /*b1e60*/  STL.64 [R1+0xe8], R22 ;  /* 0x0000e81601007387 */ /* 0x0001e80000100a00 */
[----:B0-----:R-:W2:Y:S04]  /*b1e70*/  LDL.LU.64 R22, [R1+0x12830] ;  /* 0x0128300001167983 */ /* 0x001ea80000300a00 */
[----:B------:R-:W2:Y:S01]  /*b1e80*/  LDL.LU.64 R20, [R1+0x12828] ;  /* 0x0128280001147983 */ /* 0x000ea20000300a00 */
[----:B------:R-:W-:-:S03]  /*b1e90*/  F2FP.F16.E5M2.UNPACK_B R17, R18 ;  /* 0x00000012ff11723e */ /* 0x000fc600020004ff */
[----:B------:R-:W3:Y:S01]  /*b1ea0*/  LDL R24, [R1+0x2890] ;  /* 0x0028900001187983 */ /* 0x000ee20000100800 */
[----:B------:R-:W-:-:S03]  /*b1eb0*/  F2FP.F16.E5M2.UNPACK_B R4, R19 ;  /* 0x00000013ff04723e */ /* 0x000fc600020004ff */
[----:B------:R-:W-:Y:S04]  /*b1ec0*/  STL [R1+0x78], R16 ;  /* 0x0000781001007387 */ /* 0x000fe80000100800 */
[----:B------:R2:W-:Y:S02]  /*b1ed0*/  STL [R1+0x7c], R17 ;  /* 0x00007c1101007387 */ /* 0x0005e40000100800 */
[----:B--2---:R-:W-:Y:S02]  /*b1ee0*/  HMMA.16816.F32 R16, R12, R16, R20 ;  /* 0x000000100c10723c */ /* 0x004fe40000001814 */
[----:B------:R-:W2:Y:S04]  /*b1ef0*/  LDL.LU.64 R22, [R1+0x12820] ;  /* 0x0128200001167983 */ /* 0x000ea80000300a00 */
[----:B------:R-:W2:-:S13]  /*b1f00*/  LDL.LU.64 R20, [R1+0x12818] ;  /* 0x0128180001147983 */ /* 0x000e9a0000300a00 */
[----:B------:R-:W-:Y:S04]  /*b1f10*/  STL.64 [R1+0xf0], R16 ;  /* 0x0000f01001007387 */ /* 0x000fe80000100a00 */
[----:B------:R0:W-:Y:S04]  /*b1f20*/  STL.64 [R1+0xf8], R18 ;  /* 0x0000f81201007387 */ /* 0x0001e80000100a00 */
[----:B0-----:R-:W3:Y:S04]  /*b1f30*/  LDL R19, [R1+0x28b4] ;  /* 0x0028b40001137983 */ /* 0x001ee80000100800 */
[----:B------:R-:W-:Y:S04]  /*b1f40*/  STL [R1+0x70], R4 ;  /* 0x0000700401007387 */ /* 0x000fe80000100800 */
[----:B------:R-:W3:Y:S04]  /*b1f50*/  LDL R18, [R1+0x28b0] ;  /* 0x0028b00001127983 */ /* 0x000ee80000100800 */
[----:B------:R-:W4:Y:S01]  /*b1f60*/  LDL R17, [R1+0x28a4] ;  /* 0x0028a40001117983 */ /* 0x000f220000100800 */
[----:B--2---:R-:W-:-:S03]  /*b1f70*/  F2FP.F16.E5M2.UNPACK_B R5, R20 ;  /* 0x00000014ff05723e */ /* 0x004fc600020004ff */
[----:B---3--:R-:W-:Y:S04]  /*b1f80*/  STL.64 [R1+0x12808], R18 ;  /* 0x0128081201007387 */ /* 0x008fe80000100a00 */
[----:B------:R-:W-:Y:S04]  /*b1f90*/  STL [R1+0x74], R5 ;  /* 0x0000740501007387 */ /* 0x000fe80000100800 */
[----:B----4-:R0:W-:Y:S04]  /*b1fa0*/  STL [R1+0x12804], R17 ;  /* 0x0128041101007387 */ /* 0x0101e80000100800 */
[----:B0-----:R-:W2:Y:S04]  /*b1fb0*/  LDL.LU.64 R16, [R1+0x1d30] ;  /* 0x001d300001107983 */ /* 0x001ea80000300a00 */
[----:B------:R-:W2:Y:S01]  /*b1fc0*/  LDL.LU.64 R18, [R1+0x1d38] ;  /* 0x001d380001127983 */ /* 0x000ea20000300a00 */
[----:B------:R-:W-:Y:S01]  /*b1fd0*/  HMMA.16816.F32 R8, R12, R4, R8 ;  /* 0x000000040c08723c */ /* 0x000fe20000001808 */
[----:B------:R-:W-:-:S02]  /*b1fe0*/  F2FP.F16.E5M2.UNPACK_B R20, R21 ;  /* 0x00000015ff14723e */ /* 0x000fc400020004ff */
[----:B------:R-:W-:Y:S02]  /*b1ff0*/  F2FP.F16.E5M2.UNPACK_B R21, R22 ;  /* 0x00000016ff15723e */ /* 0x000fe400020004ff */
[----:B------:R-:W-:-:S14]  /*b2000*/  F2FP.F16.E5M2.UNPACK_B R4, R23 ;  /* 0x00000017ff04723e */ /* 0x000fdc00020004ff */
[----:B------:R0:W-:Y:S04]  /*b2010*/  STL.64 [R1+0x100], R8 ;  /* 0x0001000801007387 */ /* 0x0001e80000100a00 */
[----:B------:R1:W-:Y:S04]  /*b2020*/  STL.64 [R1+0x108], R10 ;  /* 0x0001080a01007387 */ /* 0x0003e80000100a00 */
[----:B0-----:R-:W3:Y:S04]  /*b2030*/  LDL.LU.64 R8, [R1+0x2090] ;  /* 0x0020900001087983 */ /* 0x001ee80000300a00 */
[----:B-1----:R-:W3:Y:S04]  /*b2040*/  LDL.LU.64 R10, [R1+0x2098] ;  /* 0x00209800010a7983 */ /* 0x002ee80000300a00 */
[----:B------:R-:W-:Y:S04]  /*b2050*/  STL [R1+0x68], R20 ;  /* 0x0000681401007387 */ /* 0x000fe80000100800 */
[----:B------:R2:W-:Y:S02]  /*b2060*/  STL [R1+0x6c], R21 ;  /* 0x00006c1501007387 */ /* 0x0005e40000100800 */
[----:B--2---:R-:W-:Y:S02]  /*b2070*/  HMMA.16816.F32 R20, R12, R20, R16 ;  /* 0x000000140c14723c */ /* 0x004fe40000001810 */
[----:B------:R-:W2:Y:S04]  /*b2080*/  LDL.LU.64 R16, [R1+0x2080] ;  /* 0x0020800001107983 */ /* 0x000ea80000300a00 */
[----:B------:R-:W2:-:S13]  /*b2090*/  LDL.LU.64 R18, [R1+0x2088] ;  /* 0x0020880001127983 */ /* 0x000e9a0000300a00 */
[----:B------:R0:W-:Y:S04]  /*b20a0*/  STL.64 [R1+0x110], R20 ;  /* 0x0001101401007387 */ /* 0x0001e80000100a00 */
[----:B------:R1:W-:Y:S04]  /*b20b0*/  STL.64 [R1+0x118], R22 ;  /* 0x0001181601007387 */ /* 0x0003e80000100a00 */
[----:B------:R-:W-:Y:S04]  /*b20c0*/  STL [R1+0x60], R4 ;  /* 0x0000600401007387 */ /* 0x000fe80000100800 */
[----:B0-----:R-:W4:Y:S04]  /*b20d0*/  LDL R20, [R1+0x28c4] ;  /* 0x0028c40001147983 */ /* 0x001f280000100800 */
[----:B-1----:R-:W2:Y:S01]  /*b20e0*/  LDL R23, [R1+0x28d0] ;  /* 0x0028d00001177983 */ /* 0x002ea20000100800 */
[----:B------:R-:W-:-:S03]  /*b20f0*/  F2FP.F16.E5M2.UNPACK_B R5, R27 ;  /* 0x0000001bff05723e */ /* 0x000fc600020004ff */
[----:B------:R-:W4:Y:S04]  /*b2100*/  LDL R27, [R1+0x28c0] ;  /* 0x0028c000011b7983 */ /* 0x000f280000100800 */
[----:B---3--:R-:W-:Y:S01]  /*b2110*/  HMMA.16816.F32 R8, R12, R4, R8 ;  /* 0x000000040c08723c */ /* 0x008fe20000001808 */
[----:B------:R-:W-:Y:S04]  /*b2120*/  STL [R1+0x64], R5 ;  /* 0x0000640501007387 */ /* 0x000fe80000100800 */
[----:B--2---:R-:W-:Y:S04]  /*b2130*/  STL [R1+0x12800], R23 ;  /* 0x0128001701007387 */ /* 0x004fe80000100800 */
[----:B----4-:R0:W-:Y:S04]  /*b2140*/  STL [R1+0x127fc], R20 ;  /* 0x0127fc1401007387 */ /* 0x0101e80000100800 */
[----:B0-----:R-:W2:Y:S04]  /*b2150*/  LDL.LU.64 R20, [R1+0x2070] ;  /* 0x0020700001147983 */ /* 0x001ea80000300a00 */
[----:B------:R-:W2:Y:S04]  /*b2160*/  LDL.LU.64 R22, [R1+0x2078] ;  /* 0x0020780001167983 */ /* 0x000ea80000300a00 */
[----:B------:R-:W-:Y:S04]  /*b2170*/  STL.64 [R1+0x120], R8 ;  /* 0x0001200801007387 */ /* 0x000fe80000100a00 */
[----:B------:R0:W-:Y:S04]  /*b2180*/  STL.64 [R1+0x128], R10 ;  /* 0x0001280a01007387 */ /* 0x0001e80000100a00 */
[----:B0-----:R-:W3:Y:S01]  /*b2190*/  LDL.LU R11, [R1+0x12810] ;  /* 0x01281000010b7983 */ /* 0x001ee20000300800 */
[----:B------:R-:W-:-:S03]  /*b21a0*/  F2FP.F16.E5M2.UNPACK_B R6, R7 ;  /* 0x00000007ff06723e */ /* 0x000fc600020004ff */
[----:B------:R-:W4:Y:S04]  /*b21b0*/  LDL.LU.64 R8, [R1+0x2060] ;  /* 0x0020600001087983 */ /* 0x000f280000300a00 */
[----:B------:R-:W-:Y:S01]  /*b21c0*/  STL [R1+0x58], R6 ;  /* 0x0000580601007387 */ /* 0x000fe20000100800 */
[----:B---3--:R-:W-:-:S03]  /*b21d0*/  F2FP.F16.E5M2.UNPACK_B R7, R11 ;  /* 0x0000000bff07723e */ /* 0x008fc600020004ff */
[----:B------:R-:W4:Y:S04]  /*b21e0*/  LDL.LU.64 R10, [R1+0x2068] ;  /* 0x00206800010a7983 */ /* 0x000f280000300a00 */
[----:B------:R-:W-:Y:S01]  /*b21f0*/  HMMA.16816.F32 R16, R12, R6, R16 ;  /* 0x000000060c10723c */ /* 0x000fe20000001810 */
[----:B------:R-:W-:-:S15]  /*b2200*/  STL [R1+0x5c], R7 ;  /* 0x00005c0701007387 */ /* 0x000fde0000100800 */
[----:B------:R-:W-:-:S03]  /*b2210*/  NOP ;  /* 0x0000000000007918 */ /* 0x000fc60000000000 */
[----:B------:R-:W-:Y:S04]  /*b2220*/  STL.64 [R1+0x130], R16 ;  /* 0x0001301001007387 */ /* 0x000fe80000100a00 */
[----:B------:R0:W-:Y:S04]  /*b2230*/  STL.64 [R1+0x138], R18 ;  /* 0x0001381201007387 */ /* 0x0001e80000100a00 */
[----:B0-----:R-:W3:Y:S04]  /*b2240*/  LDL.LU.64 R18, [R1+0x12808] ;  /* 0x0128080001127983 */ /* 0x001ee80000300a00 */
[----:B------:R-:W3:Y:S01]  /*b2250*/  LDL.LU R17, [R1+0x12804] ;  /* 0x0128040001117983 */ /* 0x000ee20000300800 */
[----:B------:R-:W-:-:S02]  /*b2260*/  F2FP.F16.E5M2.UNPACK_B R4, R24 ;  /* 0x00000018ff04723e */ /* 0x000fc400020004ff */
[----:B------:R-:W-:-:S07]  /*b2270*/  F2FP.F16.E5M2.UNPACK_B R5, R25 ;  /* 0x00000019ff05723e */ /* 0x000fce00020004ff */
[----:B--2---:R-:W-:Y:S01]  /*b2280*/  HMMA.16816.F32 R20, R12, R4, R20 ;  /* 0x000000040c14723c */ /* 0x004fe20000001814 */
[----:B------:R-:W-:Y:S01]  /*b2290*/  F2FP.F16.E5M2.UNPACK_B R6, R26 ;  /* 0x0000001aff06723e */ /* 0x000fe200020004ff */
[----:B------:R-:W-:Y:S01]  /*b22a0*/  STL.64 [R1+0x50], R4 ;  /* 0x0000500401007387 */ /* 0x000fe20000100a00 */
[----:B------:R-:W-:-:S15]  /*b22b0*/  IMAD.MOV.U32 R0, RZ, RZ, R5 ;  /* 0x000000ffff007224 */ /* 0x000fde00078e0005 */
[----:B------:R-:W-:Y:S01]  /*b22c0*/  NOP ;  /* 0x0000000000007918 */ /* 0x000fe20000000000 */
[----:B------:R0:W-:Y:S04]  /*b22d0*/  STL.64 [R1+0x140], R20 ;  /* 0x0001401401007387 */ /* 0x0001e80000100a00 */
[----:B------:R1:W-:Y:S04]  /*b22e0*/  STL.64 [R1+0x148], R22 ;  /* 0x0001481601007387 */ /* 0x0003e80000100a00 */
[----:B0-----:R-:W2:Y:S04]  /*b22f0*/  LDL.LU.64 R20, [R1+0x2050] ;  /* 0x0020500001147983 */ /* 0x001ea80000300a00 */
[----:B------:R-:W-:Y:S04]  /*b2300*/  STL [R1+0x48], R6 ;  /* 0x0000480601007387 */ /* 0x000fe80000100800 */
[----:B-1----:R-:W2:Y:S04]  /*b2310*/  LDL.LU.64 R22, [R1+0x2058] ;  /* 0x0020580001167983 */ /* 0x002ea80000300a00 */
[----:B------:R-:W2:Y:S04]  /*b2320*/  LDL R24, [R1+0x28d4] ;  /* 0x0028d40001187983 */ /* 0x000ea80000100800 */
[----:B------:R-:W2:Y:S04]  /*b2330*/  LDL R25, [R1+0x28e0] ;  /* 0x0028e00001197983 */ /* 0x000ea80000100800 */
[----:B------:R-:W2:Y:S04]  /*b2340*/  LDL R26, [R1+0x28e4] ;  /* 0x0028e400011a7983 */ /* 0x000ea80000100800 */
[----:B------:R-:W-:Y:S01]  /*b2350*/  STL [R1+0x126d8], R0 ;  /* 0x0126d80001007387 */ /* 0x000fe20000100800 */
[----:B---3--:R-:W-:-:S07]  /*b2360*/  F2FP.F16.E5M2.UNPACK_B R7, R17 ;  /* 0x00000011ff07723e */ /* 0x008fce00020004ff */
[----:B----4-:R-:W-:Y:S01]  /*b2370*/  HMMA.16816.F32 R8, R12, R6, R8 ;  /* 0x000000060c08723c */ /* 0x010fe20000001808 */
[----:B------:R-:W-:Y:S01]  /*b2380*/  F2FP.F16.E5M2.UNPACK_B R4, R18 ;  /* 0x00000012ff04723e */ /* 0x000fe200020004ff */
[----:B------:R-:W-:Y:S01]  /*b2390*/  STL [R1+0x4c], R7 ;  /* 0x00004c0701007387 */ /* 0x000fe20000100800 */
[----:B------:R-:W-:-:S15]  /*b23a0*/  F2FP.F16.E5M2.UNPACK_B R5, R19 ;  /* 0x00000013ff05723e */ /* 0x000fde00020004ff */
[----:B------:R-:W-:Y:S01]  /*b23b0*/  NOP ;  /* 0x0000000000007918 */ /* 0x000fe20000000000 */
[----:B------:R-:W-:Y:S04]  /*b23c0*/  STL.64 [R1+0x150], R8 ;  /* 0x0001500801007387 */ /* 0x000fe80000100a00 */
[----:B------:R0:W-:Y:S04]  /*b23d0*/  STL.64 [R1+0x158], R10 ;  /* 0x0001580a01007387 */ /* 0x0001e80000100a00 */
[----:B0-----:R-:W3:Y:S04]  /*b23e0*/  LDL R11, [R1+0x28f0] ;  /* 0x0028f000010b7983 */ /* 0x001ee80000100800 */
[----:B------:R-:W-:Y:S04]  /*b23f0*/  STL [R1+0x40], R4 ;  /* 0x0000400401007387 */ /* 0x000fe80000100800 */
[----:B------:R-:W4:Y:S01]  /*b2400*/  LDL R19, [R1+0x28f4] ;  /* 0x0028f40001137983 */ /* 0x000f220000100800 */
[----:B--2---:R-:W-:Y:S01]  /*b2410*/  HMMA.16816.F32 R20, R12, R4, R20 ;  /* 0x000000040c14723c */ /* 0x004fe20000001814 */
[----:B------:R-:W-:-:S02]  /*b2420*/  F2FP.F16.E5M2.UNPACK_B R6, R27 ;  /* 0x0000001bff06723e */ /* 0x000fc400020004ff */
[----:B----4-:R0:W-:Y:S04]  /*b2430*/  STL [R1+0x127f8], R19 ;  /* 0x0127f81301007387 */ /* 0x0101e80000100800 */
[----:B------:R-:W-:Y:S04]  /*b2440*/  STL [R1+0x44], R5 ;  /* 0x0000440501007387 */ /* 0x000fe80000100800 */
[----:B------:R-:W2:Y:S04]  /*b2450*/  LDL.LU.64 R16, [R1+0x2040] ;  /* 0x0020400001107983 */ /* 0x000ea80000300a00 */
[----:B0-----:R-:W2:Y:S04]  /*b2460*/  LDL.LU.64 R18, [R1+0x2048] ;  /* 0x0020480001127983 */ /* 0x001ea80000300a00 */
[----:B------:R-:W-:Y:S04]  /*b2470*/  STL.64 [R1+0x160], R20 ;  /* 0x0001601401007387 */ /* 0x000fe80000100a00 */
[----:B------:R0:W-:Y:S04]  /*b2480*/  STL.64 [R1+0x168], R22 ;  /* 0x0001681601007387 */ /* 0x0001e80000100a00 */
[----:B0-----:R-:W4:Y:S04]  /*b2490*/  LDL.LU R23, [R1+0x12800] ;  /* 0x0128000001177983 */ /* 0x001f280000300800 */
[----:B------:R-:W2:Y:S04]  /*b24a0*/  LDL.LU R20, [R1+0x127fc] ;  /* 0x0127fc0001147983 */ /* 0x000ea80000300800 */
[----:B------:R-:W3:Y:S04]  /*b24b0*/  LDL R10, [R1+0x2900] ;  /* 0x00290000010a7983 */ /* 0x000ee80000100800 */
[----:B------:R-:W3:Y:S04]  /*b24c0*/  LDL R21, [R1+0x2904] ;  /* 0x0029040001157983 */ /* 0x000ee80000100800 */
[----:B------:R-:W-:Y:S04]  /*b24d0*/  STL [R1+0x38], R6 ;  /* 0x0000380601007387 */ /* 0x000fe80000100800 */
[----:B------:R-:W3:Y:S04]  /*b24e0*/  LDL R27, [R1+0x2914] ;  /* 0x00291400011b7983 */ /* 0x000ee80000100800 */
[----:B------:R-:W3:Y:S01]  /*b24f0*/  LDL R22, [R1+0x2910] ;  /* 0x0029100001167983 */ /* 0x000ee20000100800 */
[----:B--2---:R-:W-:-:S07]  /*b2500*/  F2FP.F16.E5M2.UNPACK_B R7, R20 ;  /* 0x00000014ff07723e */ /* 0x004fce00020004ff */
[----:B------:R-:W-:Y:S01]  /*b2510*/  HMMA.16816.F32 R16, R12, R6, R16 ;  /* 0x000000060c10723c */ /* 0x000fe20000001810 */
[----:B----4-:R-:W-:Y:S01]  /*b2520*/  F2FP.F16.E5M2.UNPACK_B R4, R23 ;  /* 0x00000017ff04723e */ /* 0x010fe200020004ff */
[----:B---3--:R-:W-:Y:S04]  /*b2530*/  STL [R1+0x127e8], R27 ;  /* 0x0127e81b01007387 */ /* 0x008fe80000100800 */
[----:B------:R-:W-:-:S13]  /*b2540*/  STL [R1+0x3c], R7 ;  /* 0x00003c0701007387 */ /* 0x000fda0000100800 */
[----:B------:R0:W-:Y:S04]  /*b2550*/  STL.64 [R1+0x170], R16 ;  /* 0x0001701001007387 */ /* 0x0001e80000100a00 */
[----:B------:R1:W-:Y:S04]  /*b2560*/  STL.64 [R1+0x178], R18 ;  /* 0x0001781201007387 */ /* 0x0003e80000100a00 */
[----:B0-----:R-:W2:Y:S04]  /*b2570*/  LDL.LU.64 R16, [R1+0x2020] ;  /* 0x0020200001107983 */ /* 0x001ea80000300a00 */
[----:B------:R-:W-:Y:S04]  /*b2580*/  STL [R1+0x30], R4 ;  /* 0x0000300401007387 */ /* 0x000fe80000100800 */
[----:B-1----:R-:W2:Y:S04]  /*b2590*/  LDL.LU.64 R18, [R1+0x2028] ;  /* 0x0020280001127983 */ /* 0x002ea80000300a00 */
[----:B------:R-:W3:Y:S01]  /*b25a0*/  LDL R23, [R1+0x2920] ;  /* 0x0029200001177983 */ /* 0x000ee20000100800 */
[----:B------:R-:W-:Y:S01]  /*b25b0*/  IMAD.MOV.U32 R0, RZ, RZ, R7 ;  /* 0x000000ffff007224 */ /* 0x000fe200078e0007 */
[----:B------:R-:W-:-:S02]  /*b25c0*/  F2FP.F16.E5M2.UNPACK_B R5, R24 ;  /* 0x00000018ff05723e */ /* 0x000fc400020004ff */
[----:B---3--:R-:W-:Y:S04]  /*b25d0*/  STL.64 [R1+0x127f0], R22 ;  /* 0x0127f01601007387 */ /* 0x008fe80000100a00 */
[----:B------:R0:W-:Y:S04]  /*b25e0*/  STL [R1+0x127ec], R21 ;  /* 0x0127ec1501007387 */ /* 0x0001e80000100800 */
[----:B0-----:R-:W3:Y:S04]  /*b25f0*/  LDL.LU.64 R20, [R1+0x2030] ;  /* 0x0020300001147983 */ /* 0x001ee80000300a00 */
[----:B------:R-:W3:Y:S01]  /*b2600*/  LDL.LU.64 R22, [R1+0x2038] ;  /* 0x0020380001167983 */ /* 0x000ee20000300a00 */
[----:B------:R-:W-:-:S03]  /*b2610*/  F2FP.F16.E5M2.UNPACK_B R8, R25 ;  /* 0x00000019ff08723e */ /* 0x000fc600020004ff */
[----:B------:R-:W-:Y:S01]  /*b2620*/  STL [R1+0x126dc], R0 ;  /* 0x0126dc0001007387 */ /* 0x000fe20000100800 */
[----:B------:R-:W-:-:S03]  /*b2630*/  F2FP.F16.E5M2.UNPACK_B R9, R26 ;  /* 0x0000001aff09723e */ /* 0x000fc600020004ff */
[----:B------:R3:W-:Y:S04]  /*b2640*/  STL [R1+0x34], R5 ;  /* 0x0000340501007387 */ /* 0x0007e80000100800 */
[C---:B--2---:R-:W-:Y:S08]  /*b2650*/  HMMA.16816.F32 R16, R12.reuse, R8, R16 ;  /* 0x000000080c10723c */ /* 0x044ff00000001810 */
[----:B---3--:R-:W-:Y:S01]  /*b2660*/  HMMA.16816.F32 R4, R12, R4, R20 ;  /* 0x000000040c04723c */ /* 0x008fe20000001814 */
[----:B------:R-:W2:Y:S04]  /*b2670*/  LDL.LU.64 R20, [R1+0x2010] ;  /* 0x0020100001147983 */ /* 0x000ea80000300a00 */
[----:B------:R-:W2:-:S14]  /*b2680*/  LDL.LU.64 R22, [R1+0x2018] ;  /* 0x0020180001167983 */ /* 0x000e9c0000300a00 */
[----:B------:R-:W-:Y:S04]  /*b2690*/  STL.64 [R1+0x180], R4 ;  /* 0x0001800401007387 */ /* 0x000fe80000100a00 */
[----:B------:R0:W-:Y:S04]  /*b26a0*/  STL.64 [R1+0x188], R6 ;  /* 0x0001880601007387 */ /* 0x0001e80000100a00 */
[----:B------:R-:W-:Y:S04]  /*b26b0*/  STL [R1+0x28], R8 ;  /* 0x0000280801007387 */ /* 0x000fe80000100800 */
[----:B------:R-:W3:Y:S04]  /*b26c0*/  LDL.LU.64 R24, [R1+0x2000] ;  /* 0x0020000001187983 */ /* 0x000ee80000300a00 */
[----:B------:R-:W3:Y:S04]  /*b26d0*/  LDL.LU.64 R26, [R1+0x2008] ;  /* 0x00200800011a7983 */ /* 0x000ee80000300a00 */
[----:B0-----:R-:W4:Y:S04]  /*b26e0*/  LDL R7, [R1+0x2934] ;  /* 0x0029340001077983 */ /* 0x001f280000100800 */
[----:B------:R-:W-:Y:S04]  /*b26f0*/  STL [R1+0x2c], R9 ;  /* 0x00002c0901007387 */ /* 0x000fe80000100800 */
[----:B------:R-:W-:Y:S04]  /*b2700*/  STL.64 [R1+0x190], R16 ;  /* 0x0001901001007387 */ /* 0x000fe80000100a00 */
[----:B------:R0:W-:Y:S04]  /*b2710*/  STL.64 [R1+0x198], R18 ;  /* 0x0001981201007387 */ /* 0x0001e80000100a00 */
[----:B0-----:R-:W2:Y:S01]  /*b2720*/  LDL.LU R19, [R1+0x127f8] ;  /* 0x0127f80001137983 */ /* 0x001ea20000300800 */
[----:B------:R-:W-:Y:S01]  /*b2730*/  F2FP.F16.E5M2.UNPACK_B R4, R11 ;  /* 0x0000000bff04723e */ /* 0x000fe200020004ff */
[----:B------:R-:W-:-:S02]  /*b2740*/  IMAD.MOV.U32 R0, RZ, RZ, R9 ;  /* 0x000000ffff007224 */ /* 0x000fc400078e0009 */
[----:B------:R-:W3:Y:S04]  /*b2750*/  LDL R11, [R1+0x2924] ;  /* 0x00292400010b7983 */ /* 0x000ee80000100800 */
[----:B------:R-:W-:Y:S04]  /*b2760*/  STL [R1+0x20], R4 ;  /* 0x0000200401007387 */ /* 0x000fe80000100800 */
[----:B------:R-:W-:Y:S04]  /*b2770*/  STL [R1+0x126f8], R0 ;  /* 0x0126f80001007387 */ /* 0x000fe80000100800 */
[----:B------:R-:W3:Y:S01]  /*b2780*/  LDL.LU.64 R16, [R1+0x1ff0] ;  /* 0x001ff00001107983 */ /* 0x000ee20000300a00 */
[----:B--2---:R-:W-:-:S03]  /*b2790*/  F2FP.F16.E5M2.UNPACK_B R5, R19 ;  /* 0x00000013ff05723e */ /* 0x004fc600020004ff */
[----:B------:R-:W2:Y:S04]  /*b27a0*/  LDL.LU.64 R18, [R1+0x1ff8] ;  /* 0x001ff80001127983 */ /* 0x000ea80000300a00 */
[----:B------:R-:W2:Y:S01]  /*b27b0*/  LDL R6, [R1+0x2930] ;  /* 0x0029300001067983 */ /* 0x000ea20000100800 */
[----:B------:R-:W-:Y:S03]  /*b27c0*/  HMMA.16816.F32 R20, R12, R4, R20 ;  /* 0x000000040c14723c */ /* 0x000fe60000001814 */
[----:B------:R-:W-:-:S15]  /*b27d0*/  STL [R1+0x24], R5 ;  /* 0x0000240501007387 */ /* 0x000fde0000100800 */
[----:B------:R-:W-:Y:S01]  /*b27e0*/  NOP ;  /* 0x0000000000007918 */ /* 0x000fe20000000000 */
[----:B------:R-:W-:Y:S04]  /*b27f0*/  STL.64 [R1+0x1a0], R20 ;  /* 0x0001a01401007387 */ /* 0x000fe80000100a00 */
[----:B------:R0:W-:Y:S04]  /*b2800*/  STL.64 [R1+0x1a8], R22 ;  /* 0x0001a81601007387 */ /* 0x0001e80000100a00 */
[----:B0-----:R-:W2:Y:S04]  /*b2810*/  LDL.LU.64 R22, [R1+0x127f0] ;  /* 0x0127f00001167983 */ /* 0x001ea80000300a00 */
[----:B------:R-:W2:Y:S01]  /*b2820*/  LDL.LU R21, [R1+0x127ec] ;  /* 0x0127ec0001157983 */ /* 0x000ea20000300800 */
[----:B------:R-:W-:Y:S01]  /*b2830*/  F2FP.F16.E5M2.UNPACK_B R8, R10 ;  /* 0x0000000aff08723e */ /* 0x000fe200020004ff */
[----:B------:R-:W-:-:S05]  /*b2840*/  IMAD.MOV.U32 R0, RZ, RZ, R5 ;  /* 0x000000ffff007224 */ /* 0x000fca00078e0005 */
[----:B------:R-:W-:Y:S04]  /*b2850*/  STL [R1+0x12738], R0 ;  /* 0x0127380001007387 */ /* 0x000fe80000100800 */
[----:B------:R-:W-:Y:S01]  /*b2860*/  STL [R1+0x18], R8 ;  /* 0x0000180801007387 */ /* 0x000fe20000100800 */
[----:B--2---:R-:W-:-:S07]  /*b2870*/  F2FP.F16.E5M2.UNPACK_B R9, R21 ;  /* 0x00000015ff09723e */ /* 0x004fce00020004ff */
[----:B---3--:R-:W-:Y:S01]  /*b2880*/  HMMA.16816.F32 R24, R12, R8, R24 ;  /* 0x000000080c18723c */ /* 0x008fe20000001818 */
[----:B------:R-:W-:-:S15]  /*b2890*/  STL [R1+0x1c], R9 ;  /* 0x00001c0901007387 */ /* 0x000fde0000100800 */
[----:B------:R-:W-:-:S03]  /*b28a0*/  NOP ;  /* 0x0000000000007918 */ /* 0x000fc60000000000 */
[----:B------:R-:W-:Y:S04]  /*b28b0*/  STL.64 [R1+0x1b0], R24 ;  /* 0x0001b01801007387 */ /* 0x000fe80000100a00 */
[----:B------:R0:W-:Y:S04]  /*b28c0*/  STL.64 [R1+0x1b8], R26 ;  /* 0x0001b81a01007387 */ /* 0x0001e80000100a00 */
[----:B0-----:R-:W2:Y:S01]  /*b28d0*/  LDL.LU R27, [R1+0x127e8] ;  /* 0x0127e800011b7983 */ /* 0x001ea20000300800 */
[----:B------:R-:W-:Y:S01]  /*b28e0*/  IMAD.MOV.U32 R0, RZ, RZ, R9 ;  /* 0x000000ffff007224 */ /* 0x000fe200078e0009 */
[----:B------:R-:W-:-:S04]  /*b28f0*/  F2FP.F16.E5M2.UNPACK_B R4, R22 ;  /* 0x00000016ff04723e */ /* 0x000fc800020004ff */
[----:B------:R-:W-:Y:S04]  /*b2900*/  STL [R1+0x12750], R0 ;  /* 0x0127500001007387 */ /* 0x000fe80000100800 */
[----:B------:R-:W-:Y:S04]  /*b2910*/  STL [R1+0x10], R4 ;  /* 0x0000100401007387 */ /* 0x000fe80000100800 */
[----:B------:R-:W3:Y:S01]  /*b2920*/  LDL.LU.64 R24, [R1+0x1fd0] ;  /* 0x001fd00001187983 */ /* 0x000ee20000300a00 */
[----:B--2---:R-:W-:-:S03]  /*b2930*/  F2FP.F16.E5M2.UNPACK_B R5, R27 ;  /* 0x0000001bff05723e */ /* 0x004fc600020004ff */
[----:B------:R-:W2:Y:S04]  /*b2940*/  LDL.LU.64 R26, [R1+0x1fd8] ;  /* 0x001fd800011a7983 */ /* 0x000ea80000300a00 */
[----:B------:R-:W-:Y:S01]  /*b2950*/  HMMA.16816.F32 R16, R12, R4, R16 ;  /* 0x000000040c10723c */ /* 0x000fe20000001810 */
[----:B--2---:R0:W-:Y:S04]  /*b2960*/  STL.64 [R1+0x127d0], R26 ;  /* 0x0127d01a01007387 */ /* 0x0041e80000100a00 */
[----:B------:R-:W-:Y:S04]  /*b2970*/  STL [R1+0x14], R5 ;  /* 0x0000140501007387 */ /* 0x000fe80000100800 */
[----:B---3--:R-:W-:Y:S01]  /*b2980*/  STL.64 [R1+0x127c8], R24 ;  /* 0x0127c81801007387 */ /* 0x008fe20000100a00 */
[----:B0-----:R-:W-:-:S03]  /*b2990*/  F2FP.F16.E5M2.UNPACK_B R26, R23 ;  /* 0x00000017ff1a723e */ /* 0x001fc600020004ff */
[----:B------:R-:W2:Y:S06]  /*b29a0*/  LDL.LU.64 R20, [R1+0x1fc0] ;  /* 0x001fc00001147983 */ /* 0x000eac0000300a00 */
[----:B------:R-:W-:Y:S04]  /*b29b0*/  STL.64 [R1+0x1c0], R16 ;  /* 0x0001c01001007387 */ /* 0x000fe80000100a00 */
[----:B------:R-:W-:Y:S04]  /*b29c0*/  STL.64 [R1+0x1c8], R18 ;  /* 0x0001c81201007387 */ /* 0x000fe80000100a00 */
[----:B------:R-:W-:Y:S04]  /*b29d0*/  STL [R1+0x8], R26 ;  /* 0x0000081a01007387 */ /* 0x000fe80000100800 */
[----:B------:R-:W3:Y:S01]  /*b29e0*/  LDL.LU.64 R22, [R1+0x1fc8] ;  /* 0x001fc80001167983 */ /* 0x000ee20000300a00 */
[----:B------:R-:W-:Y:S01]  /*b29f0*/  IMAD.MOV.U32 R0, RZ, RZ, R5 ;  /* 0x000000ffff007224 */ /* 0x000fe200078e0005 */
[----:B------:R-:W-:-:S02]  /*b2a00*/  F2FP.F16.E5M2.UNPACK_B R27, R11 ;  /* 0x0000000bff1b723e */ /* 0x000fc400020004ff */
[----:B---3--:R-:W-:Y:S04]  /*b2a10*/  STL.64 [R1+0x127e0], R22 ;  /* 0x0127e01601007387 */ /* 0x008fe80000100a00 */
[----:B--2---:R0:W-:Y:S04]  /*b2a20*/  STL.64 [R1+0x127d8], R20 ;  /* 0x0127d81401007387 */ /* 0x0041e80000100a00 */
[----:B0-----:R-:W2:Y:S04]  /*b2a30*/  LDL.LU.64 R20, [R1+0x1fe0] ;  /* 0x001fe00001147983 */ /* 0x001ea80000300a00 */
[----:B------:R-:W2:Y:S04]  /*b2a40*/  LDL.LU.64 R22, [R1+0x1fe8] ;  /* 0x001fe80001167983 */ /* 0x000ea80000300a00 */
[----:B------:R-:W3:Y:S04]  /*b2a50*/  LDL.LU.64 R16, [R1+0x1fb0] ;  /* 0x001fb00001107983 */ /* 0x000ee80000300a00 */
[----:B------:R-:W3:Y:S04]  /*b2a60*/  LDL.LU.64 R18, [R1+0x1fb8] ;  /* 0x001fb80001127983 */ /* 0x000ee80000300a00 */
[----:B------:R-:W-:Y:S04]  /*b2a70*/  STL [R1+0x12754], R0 ;  /* 0x0127540001007387 */ /* 0x000fe80000100800 */
[----:B------:R-:W3:Y:S04]  /*b2a80*/  LDL.LU.64 R8, [R1+0x1fa0] ;  /* 0x001fa00001087983 */ /* 0x000ee80000300a00 */
[----:B------:R-:W3:Y:S04]  /*b2a90*/  LDL.LU.64 R10, [R1+0x1fa8] ;  /* 0x001fa800010a7983 */ /* 0x000ee80000300a00 */
[----:B------:R2:W-:Y:S02]  /*b2aa0*/  STL [R1+0xc], R27 ;  /* 0x00000c1b01007387 */ /* 0x0005e40000100800 */
[----:B--2---:R-:W-:Y:S02]  /*b2ab0*/  HMMA.16816.F32 R24, R12, R26, R20 ;  /* 0x0000001a0c18723c */ /* 0x004fe40000001814 */
[----:B------:R-:W2:Y:S04]  /*b2ac0*/  LDL.LU.64 R22, [R1+0x127e0] ;  /* 0x0127e00001167983 */ /* 0x000ea80000300a00 */
[----:B------:R-:W2:-:S13]  /*b2ad0*/  LDL.LU.64 R20, [R1+0x127d8] ;  /* 0x0127d80001147983 */ /* 0x000e9a0000300a00 */
[----:B------:R-:W-:Y:S04]  /*b2ae0*/  STL.64 [R1+0x1d0], R24 ;  /* 0x0001d01801007387 */ /* 0x000fe80000100a00 */
[----:B------:R0:W-:Y:S04]  /*b2af0*/  STL.64 [R1+0x1d8], R26 ;  /* 0x0001d81a01007387 */ /* 0x0001e80000100a00 */
[----:B0-----:R-:W2:Y:S04]  /*b2b00*/  LDL.LU.64 R26, [R1+0x127d0] ;  /* 0x0127d000011a7983 */ /* 0x001ea80000300a00 */
[----:B------:R-:W2:Y:S01]  /*b2b10*/  LDL.LU.64 R24, [R1+0x127c8] ;  /* 0x0127c80001187983 */ /* 0x000ea20000300a00 */
[----:B------:R-:W-:-:S02]  /*b2b20*/  F2FP.F16.E5M2.UNPACK_B R4, R6 ;  /* 0x00000006ff04723e */ /* 0x000fc400020004ff */
[----:B----4-:R-:W-:-:S05]  /*b2b30*/  F2FP.F16.E5M2.UNPACK_B R5, R7 ;  /* 0x00000007ff05723e */ /* 0x010fca00020004ff */
[----:B------:R-:W-:Y:S02]  /*b2b40*/  STL.64 [R1], R4 ;  /* 0x0000000401007387 */ /* 0x000fe40000100a00 */
[----:B--2---:R-:W-:-:S15]  /*b2b50*/  HMMA.16816.F32 R24, R12, R4, R24 ;  /* 0x000000040c18723c */ /* 0x004fde0000001818 */
[----:B------:R-:W-:-:S04]  /*b2b60*/  NOP ;  /* 0x0000000000007918 */ /* 0x000fc80000000000 */
[----:B------:R-:W-:Y:S04]  /*b2b70*/  STL.64 [R1+0x1e0], R24 ;  /* 0x0001e01801007387 */ /* 0x000fe80000100a00 */
[----:B------:R0:W-:Y:S04]  /*b2b80*/  STL.64 [R1+0x1e8], R26 ;  /* 0x0001e81a01007387 */ /* 0x0001e80000100a00 */
[----:B0-----:R-:W2:Y:S04]  /*b2b90*/  LDL.LU.64 R26, [R1+0x127c0] ;  /* 0x0127c000011a7983 */ /* 0x001ea80000300a00 */
[----:B------:R-:W4:Y:S01]  /*b2ba0*/  LDL.LU.64 R24, [R1+0x127b8] ;  /* 0x0127b80001187983 */ /* 0x000f220000300a00 */
[----:B------:R-:W-:-:S02]  /*b2bb0*/  F2FP.F16.E5M2.UNPACK_B R28, R28 ;  /* 0x0000001cff1c723e */ /* 0x000fc400020004ff */
[----:B------:R-:W-:-:S07]  /*b2bc0*/  F2FP.F16.E5M2.UNPACK_B R29, R29 ;  /* 0x0000001dff1d723e */ /* 0x000fce00020004ff */
[----:B------:R-:W-:Y:S01]  /*b2bd0*/  HMMA.16816.F32 R20, R12, R28, R20 ;  /* 0x0000001c0c14723c */ /* 0x000fe20000001814 */
[----:B------:R-:W-:Y:S02]  /*b2be0*/  IMAD.MOV.U32 R0, RZ, RZ, R5 ;  /* 0x000000ffff007224 */ /* 0x000fe400078e0005 */
[----:B------:R-:W3:Y:S04]  /*b2bf0*/  LDL.LU.64 R4, [R1+0x1f80] ;  /* 0x001f800001047983 */ /* 0x000ee80000300a00 */
[----:B------:R-:W3:-:S12]  /*b2c00*/  LDL.LU.64 R6, [R1+0x1f88] ;  /* 0x001f880001067983 */ /* 0x000ed80000300a00 */
[----:B------:R-:W-:Y:S04]  /*b2c10*/  STL.64 [R1+0x1f0], R20 ;  /* 0x0001f01401007387 */ /* 0x000fe80000100a00 */
[----:B------:R0:W-:Y:S04]  /*b2c20*/  STL.64 [R1+0x1f8], R22 ;  /* 0x0001f81601007387 */ /* 0x0001e80000100a00 */
[----:B0-----:R-:W3:Y:S04]  /*b2c30*/  LDL.LU.64 R22, [R1+0x127b0] ;  /* 0x0127b00001167983 */ /* 0x001ee80000300a00 */
[----:B------:R-:W3:Y:S01]  /*b2c40*/  LDL.LU.64 R20, [R1+0x127a8] ;  /* 0x0127a80001147983 */ /* 0x000ee20000300a00 */
[----:B--2---:R-:W-:-:S02]  /*b2c50*/  F2FP.F16.E5M2.UNPACK_B R26, R26 ;  /* 0x0000001aff1a723e */ /* 0x004fc400020004ff */
[----:B------:R-:W-:Y:S02]  /*b2c60*/  F2FP.F16.E5M2.UNPACK_B R27, R27 ;  /* 0x0000001bff1b723e */ /* 0x000fe400020004ff */
[----:B----4-:R-:W-:Y:S02]  /*b2c70*/  F2FP.F16.E5M2.UNPACK_B R24, R24 ;  /* 0x00000018ff18723e */ /* 0x010fe400020004ff */
[----:B------:R-:W-:-:S03]  /*b2c80*/  F2FP.F16.E5M2.UNPACK_B R25, R25 ;  /* 0x00000019ff19723e */ /* 0x000fc600020004ff */
[C---:B---3--:R-:W-:Y:S08]  /*b2c90*/  HMMA.16816.F32 R16, R12.reuse, R26, R16 ;  /* 0x0000001a0c10723c */ /* 0x048ff00000001810 */
[----:B------:R-:W-:Y:S11]  /*b2ca0*/  HMMA.16816.F32 R8, R12, R24, R8 ;  /* 0x000000180c08723c */ /* 0x000ff60000001808 */
[----:B------:R-:W-:Y:S04]  /*b2cb0*/  STL.64 [R1+0x200], R16 ;  /* 0x0002001001007387 */ /* 0x000fe80000100a00 */
[----:B------:R0:W-:Y:S04]  /*b2cc0*/  STL.64 [R1+0x208], R18 ;  /* 0x0002081201007387 */ /* 0x0001e80000100a00 */
[----:B0-----:R-:W2:Y:S04]  /*b2cd0*/  LDL.LU.64 R18, [R1+0x127a0] ;  /* 0x0127a00001127983 */ /* 0x001ea80000300a00 */
[----:B------:R-:W3:Y:S04]  /*b2ce0*/  LDL.LU.64 R16, [R1+0x12798] ;  /* 0x0127980001107983 */ /* 0x000ee80000300a00 */
[----:B------:R-:W-:Y:S04]  /*b2cf0*/  STL.64 [R1+0x210], R8 ;  /* 0x0002100801007387 */ /* 0x000fe80000100a00 */
[----:B------:R0:W-:Y:S04]  /*b2d00*/  STL.64 [R1+0x218], R10 ;  /* 0x0002180a01007387 */ /* 0x0001e80000100a00 */
[----:B0-----:R-:W4:Y:S04]  /*b2d10*/  LDL.LU.64 R10, [R1+0x12790] ;  /* 0x01279000010a7983 */ /* 0x001f280000300a00 */
[----:B------:R-:W2:Y:S04]  /*b2d20*/  LDL.LU.64 R8, [R1+0x12788] ;  /* 0x0127880001087983 */ /* 0x000ea80000300a00 */
[----:B------:R-:W-:Y:S04]  /*b2d30*/  STL.64 [R1+0x125e8], R26 ;  /* 0x0125e81a01007387 */ /* 0x000fe80000100a00 */
[----:B------:R0:W-:Y:S04]  /*b2d40*/  STL.64 [R1+0x125e0], R24 ;  /* 0x0125e01801007387 */ /* 0x0001e80000100a00 */
[----:B0-----:R-:W2:Y:S04]  /*b2d50*/  LDL.LU.64 R24, [R1+0x1f90] ;  /* 0x001f900001187983 */ /* 0x001ea80000300a00 */
[----:B------:R-:W2:Y:S01]  /*b2d60*/  LDL.LU.64 R26, [R1+0x1f98] ;  /* 0x001f9800011a7983 */ /* 0x000ea20000300a00 */
[----:B------:R-:W-:-:S02]  /*b2d70*/  F2FP.F16.E5M2.UNPACK_B R22, R22 ;  /* 0x00000016ff16723e */ /* 0x000fc400020004ff */
[----:B------:R-:W-:Y:S02]  /*b2d80*/  F2FP.F16.E5M2.UNPACK_B R23, R23 ;  /* 0x00000017ff17723e */ /* 0x000fe400020004ff */
[----:B------:R-:W-:Y:S02]  /*b2d90*/  F2FP.F16.E5M2.UNPACK_B R20, R20 ;  /* 0x00000014ff14723e */ /* 0x000fe400020004ff */
[----:B------:R-:W-:-:S03]  /*b2da0*/  F2FP.F16.E5M2.UNPACK_B R21, R21 ;  /* 0x00000015ff15723e */ /* 0x000fc600020004ff */
[----:B--2---:R-:W-:-:S15]  /*b2db0*/  HMMA.16816.F32 R24, R12, R22, R24 ;  /* 0x000000160c18723c */ /* 0x004fde0000001818 */
[----:B------:R-:W-:-:S04]  /*b2dc0*/  NOP ;  /* 0x0000000000007918 */ /* 0x000fc80000000000 */
[----:B------:R-:W-:Y:S04]  /*b2dd0*/  STL.64 [R1+0x220], R24 ;  /* 0x0002201801007387 */ /* 0x000fe80000100a00 */
[----:B------:R0:W-:Y:S02]  /*b2de0*/  STL.64 [R1+0x228], R26 ;  /* 0x0002281a01007387 */ /* 0x0001e40000100a00 */
[----:B0-----:R-:W-:Y:S02]  /*b2df0*/  HMMA.16816.F32 R24, R12, R20, R4 ;  /* 0x000000140c18723c */ /* 0x001fe40000001804 */
[----:B------:R-:W2:Y:S04]  /*b2e00*/  LDL.LU.64 R4, [R1+0x1f70] ;  /* 0x001f700001047983 */ /* 0x000ea80000300a00 */
[----:B------:R-:W2:-:S13]  /*b2e10*/  LDL.LU.64 R6, [R1+0x1f78] ;  /* 0x001f780001067983 */ /* 0x000e9a0000300a00 */
[----:B------:R0:W-:Y:S04]  /*b2e20*/  STL.64 [R1+0x230], R24 ;  /* 0x0002301801007387 */ /* 0x0001e80000100a00 */
[----:B------:R1:W-:Y:S04]  /*b2e30*/  STL.64 [R1+0x238], R26 ;  /* 0x0002381a01007387 */ /* 0x0003e80000100a00 */
[----:B0-----:R-:W2:Y:S04]  /*b2e40*/  LDL.LU R24, [R1+0xb9c] ;  /* 0x000b9c0001187983 */ /* 0x001ea80000300800 */
[----:B------:R-:W2:Y:S04]  /*b2e50*/  LDL.LU R25, [R1+0xb98] ;  /* 0x000b980001197983 */ /* 0x000ea80000300800 */
[----:B-1----:R-:W2:Y:S04]  /*b2e60*/  LDL.LU R26, [R1+0x113c] ;  /* 0x00113c00011a7983 */ /* 0x002ea80000300800 */
[----:B------:R-:W2:Y:S01]  /*b2e70*/  LDL.LU R27, [R1+0x1138] ;  /* 0x00113800011b7983 */ /* 0x000ea20000300800 */
[----:B------:R-:W-:-:S02]  /*b2e80*/  F2FP.F16.E5M2.UNPACK_B R18, R18 ;  /* 0x00000012ff12723e */ /* 0x000fc400020004ff */
[----:B------:R-:W-:Y:S01]  /*b2e90*/  F2FP.F16.E5M2.UNPACK_B R19, R19 ;  /* 0x00000013ff13723e */ /* 0x000fe200020004ff */
[----:B--2---:R-:W-:Y:S04]  /*b2ea0*/  STL.64 [R1+0x12760], R26 ;  /* 0x0127601a01007387 */ /* 0x004fe80000100a00 */
[----:B------:R0:W-:Y:S04]  /*b2eb0*/  STL.64 [R1+0x12758], R24 ;  /* 0x0127581801007387 */ /* 0x0001e80000100a00 */
[----:B0-----:R-:W2:Y:S04]  /*b2ec0*/  LDL.LU.64 R24, [R1+0x1f60] ;  /* 0x001f600001187983 */ /* 0x001ea80000300a00 */
[----:B------:R-:W2:Y:S04]  /*b2ed0*/  LDL.LU.64 R26, [R1+0x1f68] ;  /* 0x001f6800011a7983 */ /* 0x000ea80000300a00 */
[----:B------:R0:W-:Y:S04]  /*b2ee0*/  STL.64 [R1+0x125f8], R22 ;  /* 0x0125f81601007387 */ /* 0x0001e80000100a00 */
[----:B0-----:R-:W4:Y:S04]  /*b2ef0*/  LDL.LU R22, [R1+0xb90] ;  /* 0x000b900001167983 */ /* 0x001f280000300800 */
[----:B------:R-:W4:Y:S04]  /*b2f00*/  LDL.LU R23, [R1+0xb88] ;  /* 0x000b880001177983 */ /* 0x000f280000300800 */
[----:B------:R0:W-:Y:S04]  /*b2f10*/  STL.64 [R1+0x125f0], R20 ;  /* 0x0125f01401007387 */ /* 0x0001e80000100a00 */
[----:B0-----:R-:W4:Y:S04]  /*b2f20*/  LDL.LU R20, [R1+0xb80] ;  /* 0x000b800001147983 */ /* 0x001f280000300800 */
[----:B------:R-:W4:Y:S01]  /*b2f30*/  LDL.LU R21, [R1+0xb7c] ;  /* 0x000b7c0001157983 */ /* 0x000f220000300800 */
[----:B---3--:R-:W-:-:S02]  /*b2f40*/  F2FP.F16.E5M2.UNPACK_B R16, R16 ;  /* 0x00000010ff10723e */ /* 0x008fc400020004ff */
[----:B------:R-:W-:Y:S01]  /*b2f50*/  F2FP.F16.E5M2.UNPACK_B R17, R17 ;  /* 0x00000011ff11723e */ /* 0x000fe200020004ff */
[C---:B------:R-:W-:Y:S08]  /*b2f60*/  HMMA.16816.F32 R4, R12.reuse, R18, R4 ;  /* 0x000000120c04723c */ /* 0x040ff00000001804 */
[----:B--2---:R-:W-:Y:S01]  /*b2f70*/  HMMA.16816.F32 R24, R12, R16, R24 ;  /* 0x000000100c18723c */ /* 0x004fe20000001818 */
[----:B----4-:R-:W-:Y:S04]  /*b2f80*/  STL.64 [R1+0x12770], R22 ;  /* 0x0127701601007387 */ /* 0x010fe80000100a00 */
[----:B------:R0:W-:Y:S04]  /*b2f90*/  STL.64 [R1+0x12768], R20 ;  /* 0x0127681401007387 */ /* 0x0001e80000100a00 */
[----:B0-----:R-:W2:Y:S04]  /*b2fa0*/  LDL.LU.64 R20, [R1+0x1f40] ;  /* 0x001f400001147983 */ /* 0x001ea80000300a00 */
[----:B------:R-:W2:Y:S04]  /*b2fb0*/  LDL.LU.64 R22, [R1+0x1f48] ;  /* 0x001f480001167983 */ /* 0x000ea80000300a00 */
[----:B------:R-:W-:Y:S04]  /*b2fc0*/  STL.64 [R1+0x240], R4 ;  /* 0x0002400401007387 */ /* 0x000fe80000100a00 */
[----:B------:R0:W-:Y:S04]  /*b2fd0*/  STL.64 [R1+0x248], R6 ;  /* 0x0002480601007387 */ /* 0x0001e80000100a00 */
[----:B0-----:R-:W3:Y:S04]  /*b2fe0*/  LDL.LU.64 R6, [R1+0x12780] ;  /* 0x0127800001067983 */ /* 0x001ee80000300a00 */
[----:B------:R-:W4:Y:S04]  /*b2ff0*/  LDL.LU.64 R4, [R1+0x12778] ;  /* 0x0127780001047983 */ /* 0x000f280000300a00 */
[----:B------:R0:W-:Y:S04]  /*b3000*/  STL.64 [R1+0x250], R24 ;  /* 0x0002501801007387 */ /* 0x0001e80000100a00 */
[----:B------:R1:W-:Y:S04]  /*b3010*/  STL.64 [R1+0x258], R26 ;  /* 0x0002581a01007387 */ /* 0x0003e80000100a00 */
[----:B0-----:R-:W3:Y:S04]  /*b3020*/  LDL.LU.64 R24, [R1+0x1f30] ;  /* 0x001f300001187983 */ /* 0x001ee80000300a00 */
[----:B-1----:R-:W3:Y:S04]  /*b3030*/  LDL.LU.64 R26, [R1+0x1f38] ;  /* 0x001f3800011a7983 */ /* 0x002ee80000300a00 */
[----:B------:R-:W-:Y:S04]  /*b3040*/  STL.64 [R1+0x125d8], R18 ;  /* 0x0125d81201007387 */ /* 0x000fe80000100a00 */
[----:B------:R0:W-:Y:S04]  /*b3050*/  STL.64 [R1+0x125d0], R16 ;  /* 0x0125d01001007387 */ /* 0x0001e80000100a00 */
[----:B0-----:R-:W3:Y:S04]  /*b3060*/  LDL.LU.64 R16, [R1+0x1f50] ;  /* 0x001f500001107983 */ /* 0x001ee80000300a00 */
[----:B------:R-:W3:Y:S01]  /*b3070*/  LDL.LU.64 R18, [R1+0x1f58] ;  /* 0x001f580001127983 */ /* 0x000ee20000300a00 */
[----:B------:R-:W-:-:S02]  /*b3080*/  F2FP.F16.E5M2.UNPACK_B R10, R10 ;  /* 0x0000000aff0a723e */ /* 0x000fc400020004ff */
[----:B------:R-:W-:Y:S02]  /*b3090*/  F2FP.F16.E5M2.UNPACK_B R11, R11 ;  /* 0x0000000bff0b723e */ /* 0x000fe400020004ff */
[----:B------:R-:W-:Y:S02]  /*b30a0*/  F2FP.F16.E5M2.UNPACK_B R8, R8 ;  /* 0x00000008ff08723e */ /* 0x000fe400020004ff */
[----:B------:R-:W-:-:S07]  /*b30b0*/  F2FP.F16.E5M2.UNPACK_B R9, R9 ;  /* 0x00000009ff09723e */ /* 0x000fce00020004ff */
[C---:B--2---:R-:W-:Y:S08]  /*b30c0*/  HMMA.16816.F32 R20, R12.reuse, R8, R20 ;  /* 0x000000080c14723c */ /* 0x044ff00000001814 */
[----:B---3--:R-:W-:-:S15]  /*b30d0*/  HMMA.16816.F32 R16, R12, R10, R16 ;  /* 0x0000000a0c10723c */ /* 0x008fde0000001810 */
[----:B------:R-:W-:-:S04]  /*b30e0*/  NOP ;  /* 0x0000000000007918 */ /* 0x000fc80000000000 */
[----:B------:R0:W-:Y:S04]  /*b30f0*/  STL.64 [R1+0x260], R16 ;  /* 0x0002601001007387 */ /* 0x0001e80000100a00 */
[----:B------:R1:W-:Y:S04]  /*b3100*/  STL.64 [R1+0x268], R18 ;  /* 0x0002681201007387 */ /* 0x0003e80000100a00 */
[----:B0-----:R-:W2:Y:S04]  /*b3110*/  LDL.LU.64 R16, [R1+0x20e0] ;  /* 0x0020e00001107983 */ /* 0x001ea80000300a00 */
[----:B-1----:R-:W2:Y:S04]  /*b3120*/  LDL.LU.64 R18, [R1+0x20e8] ;  /* 0x0020e80001127983 */ /* 0x002ea80000300a00 */
[----:B------:R-:W-:Y:S04]  /*b3130*/  STL.64 [R1+0x270], R20 ;  /* 0x0002701401007387 */ /* 0x000fe80000100a00 */
[----:B------:R0:W-:Y:S04]  /*b3140*/  STL.64 [R1+0x278], R22 ;  /* 0x0002781601007387 */ /* 0x0001e80000100a00 */
[----:B0-----:R-:W3:Y:S04]  /*b3150*/  LDL.LU.64 R22, [R1+0x12770] ;  /* 0x0127700001167983 */ /* 0x001ee80000300a00 */
[----:B------:R-:W2:Y:S04]  /*b3160*/  LDL.LU.64 R20, [R1+0x12768] ;  /* 0x0127680001147983 */ /* 0x000ea80000300a00 */
[----:B------:R-:W-:Y:S04]  /*b3170*/  STL.64 [R1+0x125b8], R10 ;  /* 0x0125b80a01007387 */ /* 0x000fe80000100a00 */
[----:B------:R0:W-:Y:S04]  /*b3180*/  STL.64 [R1+0x125b0], R8 ;  /* 0x0125b00801007387 */ /* 0x0001e80000100a00 */
[----:B0-----:R-:W2:Y:S04]  /*b3190*/  LDL.LU.64 R8, [R1+0x3180] ;  /* 0x0031800001087983 */ /* 0x001ea80000300a00 */
[----:B------:R-:W2:Y:S01]  /*b31a0*/  LDL.LU.64 R10, [R1+0x3188] ;  /* 0x00318800010a7983 */ /* 0x000ea20000300a00 */
[----:B------:R-:W-:-:S02]  /*b31b0*/  F2FP.F16.E5M2.UNPACK_B R6, R6 ;  /* 0x00000006ff06723e */ /* 0x000fc400020004ff */
[----:B------:R-:W-:Y:S02]  /*b31c0*/  F2FP.F16.E5M2.UNPACK_B R7, R7 ;  /* 0x00000007ff07723e */ /* 0x000fe400020004ff */
[----:B----4-:R-:W-:Y:S02]  /*b31d0*/  F2FP.F16.E5M2.UNPACK_B R4, R4 ;  /* 0x00000004ff04723e */ /* 0x010fe400020004ff */
[----:B------:R-:W-:-:S03]  /*b31e0*/  F2FP.F16.E5M2.UNPACK_B R5, R5 ;  /* 0x00000005ff05723e */ /* 0x000fc600020004ff */
[----:B------:R-:W-:Y:S01]  /*b31f0*/  HMMA.16816.F32 R24, R12, R6, R24 ;  /* 0x000000060c18723c */ /* 0x000fe20000001818 */
[----:B------:R-:W-:Y:S02]  /*b3200*/  F2FP.F16.E5M2.UNPACK_B R2, R2 ;  /* 0x00000002ff02723e */ /* 0x000fe400020004ff */
[----:B------:R-:W-:-:S15]  /*b3210*/  F2FP.F16.E5M2.UNPACK_B R3, R3 ;  /* 0x00000003ff03723e */ /* 0x000fde00020004ff */
[----:B------:R-:W-:Y:S01]  /*b3220*/  NOP ;  /* 0x0000000000007918 */ /* 0x000fe20000000000 */
[----:B------:R-:W-:Y:S04]  /*b3230*/  STL.64 [R1+0x2b0], R24 ;  /* 0x0002b01801007387 */ /* 0x000fe80000100a00 */
[----:B------:R0:W-:Y:S04]  /*b3240*/  STL.64 [R1+0x2b8], R26 ;  /* 0x0002b81a01007387 */ /* 0x0001e80000100a00 */
[----:B0-----:R-:W4:Y:S04]  /*b3250*/  LDL.LU.64 R26, [R1+0x12760] ;  /* 0x01276000011a7983 */ /* 0x001f280000300a00 */
[----:B------:R-:W3:Y:S04]  /*b3260*/  LDL.LU.64 R24, [R1+0x12758] ;  /* 0x0127580001187983 */ /* 0x000ee80000300a00 */
[----:B------:R-:W-:Y:S04]  /*b3270*/  STL.64 [R1+0x12598], R6 ;  /* 0x0125980601007387 */ /* 0x000fe80000100a00 */
[----:B------:R-:W-:Y:S01]  /*b3280*/  STL.64 [R1+0x12590], R4 ;  /* 0x0125900401007387 */ /* 0x000fe20000100a00 */
[C---:B--2---:R-:W-:Y:S08]  /*b3290*/  HMMA.16816.F32 R8, R12.reuse, R4, R8 ;  /* 0x000000040c08723c */ /* 0x044ff00000001808 */
[----:B------:R-:W-:Y:S11]  /*b32a0*/  HMMA.16816.F32 R12, R12, R2, R16 ;  /* 0x000000020c0c723c */ /* 0x000ff60000001810 */
[----:B------:R0:W-:Y:S04]  /*b32b0*/  STL.64 [R1+0x790], R8 ;  /* 0x0007900801007387 */ /* 0x0001e80000100a00 */
[----:B------:R-:W-:Y:S01]  /*b32c0*/  STL.64 [R1+0x798], R10 ;  /* 0x0007980a01007387 */ /* 0x000fe20000100a00 */
[----:B0-----:R-:W-:-:S03]  /*b32d0*/  IMAD R9, R21, 0x100, R20 ;  /* 0x0000010015097824 */ /* 0x001fc600078e0214 */
[----:B------:R-:W2:Y:S04]  /*b32e0*/  LDL R20, [R1+0x60] ;  /* 0x0000600001147983 */ /* 0x000ea80000100800 */
[----:B------:R-:W-:Y:S04]  /*b32f0*/  STL.64 [R1+0x2a0], R12 ;  /* 0x0002a00c01007387 */ /* 0x000fe80000100a00 */
[----:B------:R-:W-:Y:S04]  /*b3300*/  STL.64 [R1+0x2a8], R14 ;  /* 0x0002a80e01007387 */ /* 0x000fe80000100a00 */
[----:B------:R-:W2:Y:S04]  /*b3310*/  LDL R18, [R1+0x68] ;  /* 0x0000680001127983 */ /* 0x000ea80000100800 */
[----:B------:R-:W2:Y:S01]  /*b3320*/  LDL R19, [R1+0x6c] ;  /* 0x00006c0001137983 */ /* 0x000ea20000100800 */
[----:B---3--:R-:W-:-:S03]  /*b3330*/  IMAD R8, R23, 0x100, R22 ;  /* 0x0000010017087824 */ /* 0x008fc600078e0216 */
[----:B------:R-:W3:Y:S04]  /*b3340*/  LDL R21, [R1+0x64] ;  /* 0x0000640001157983 */ /* 0x000ee80000100800 */
[----:B--2---:R0:W-:Y:S04]  /*b3350*/  STL.64 [R1+0x126e0], R18 ;  /* 0x0126e01201007387 */ /* 0x0041e80000100a00 */
[----:B------:R-:W2:Y:S04]  /*b3360*/  LDL R22, [R1+0x58] ;  /* 0x0000580001167983 */ /* 0x000ea80000100800 */
[----:B------:R-:W2:Y:S04]  /*b3370*/  LDL R23, [R1+0x5c] ;  /* 0x00005c0001177983 */ /* 0x000ea80000100800 */
[----:B0-----:R-:W3:Y:S04]  /*b3380*/  LDL R18, [R1+0x78] ;  /* 0x0000780001127983 */ /* 0x001ee80000100800 */
[----:B------:R-:W4:Y:S04]  /*b3390*/  LDL R19, [R1+0x7c] ;  /* 0x00007c0001137983 */ /* 0x000f280000100800 */
[----:B--2---:R-:W-:Y:S04]  /*b33a0*/  STL.64 [R1+0x126f0], R22 ;  /* 0x0126f01601007387 */ /* 0x004fe80000100a00 */
[----:B---3--:R-:W-:Y:S04]  /*b33b0*/  STL.64 [R1+0x126e8], R20 ;  /* 0x0126e81401007387 */ /* 0x008fe80000100a00 */
[----:B------:R-:W2:Y:S04]  /*b33c0*/  LDL R16, [R1+0x70] ;  /* 0x0000700001107983 */ /* 0x000ea80000100800 */
[----:B------:R-:W2:Y:S04]  /*b33d0*/  LDL R17, [R1+0x74] ;  /* 0x0000740001117983 */ /* 0x000ea80000100800 */
[----:B----4-:R0:W-:Y:S04]  /*b33e0*/  STL.64 [R1+0x12708], R18 ;  /* 0x0127081201007387 */ /* 0x0101e80000100a00 */
[----:B0-----:R-:W3:Y:S04]  /*b33f0*/  LDL R18, [R1+0x80] ;  /* 0x0000800001127983 */ /* 0x001ee80000100800 */
[----:B------:R-:W3:Y:S04]  /*b3400*/  LDL R19, [R1+0x84] ;  /* 0x0000840001137983 */ /* 0x000ee80000100800 */
[----:B--2---:R0:W-:Y:S04]  /*b3410*/  STL.64 [R1+0x12700], R16 ;  /* 0x0127001001007387 */ /* 0x0041e80000100a00 */
[----:B------:R-:W2:Y:S04]  /*b3420*/  LDL R6, [R1+0x98] ;  /* 0x0000980001067983 */ /* 0x000ea80000100800 */
[----:B------:R-:W2:Y:S04]  /*b3430*/  LDL R7, [R1+0x9c] ;  /* 0x00009c0001077983 */ /* 0x000ea80000100800 */
[----:B0-----:R-:W4:Y:S04]  /*b3440*/  LDL R16, [R1+0x88] ;  /* 0x0000880001107983 */ /* 0x001f280000100800 */
[----:B------:R-:W4:Y:S04]  /*b3450*/  LDL R17, [R1+0x8c] ;  /* 0x00008c0001117983 */ /* 0x000f280000100800 */
[----:B---3--:R0:W-:Y:S04]  /*b3460*/  STL.64 [R1+0x12720], R18 ;  /* 0x0127201201007387 */ /* 0x0081e80000100a00 */
[----:B0-----:R-:W3:Y:S04]  /*b3470*/  LDL R18, [R1+0x90] ;  /* 0x0000900001127983 */ /* 0x001ee80000100800 */
[----:B------:R-:W3:Y:S01]  /*b3480*/  LDL R19, [R1+0x94] ;  /* 0x0000940001137983 */ /* 0x000ee20000100800 */
[----:B------:R-:W-:-:S02]  /*b3490*/  IMAD R4, R27, 0x100, R26 ;  /* 0x000001001b047824 */ /* 0x000fc400078e021a */
[----:B------:R-:W-:Y:S01]  /*b34a0*/  IMAD.MOV.U32 R27, RZ, RZ, R0 ;  /* 0x000000ffff1b7224 */ /* 0x000fe200078e0000 */
[----:B---3--:R-:W-:Y:S04]  /*b34b0*/  STL.64 [R1+0x12748], R18 ;  /* 0x0127481201007387 */ /* 0x008fe80000100a00 */
[----:B----4-:R0:W-:Y:S04]  /*b34c0*/  STL.64 [R1+0x12740], R16 ;  /* 0x0127401001007387 */ /* 0x0101e80000100a00 */
[----:B------:R-:W3:Y:S01]  /*b34d0*/  LDL R26, [R1] ;  /* 0x00000000011a7983 */ /* 0x000ee20000100800 */
[----:B------:R-:W-:-:S03]  /*b34e0*/  IMAD R5, R25, 0x100, R24 ;  /* 0x0000010019057824 */ /* 0x000fc600078e0218 */
[----:B------:R-:W4:Y:S04]  /*b34f0*/  LDL.LU R0, [R1+0x12754] ;  /* 0x0127540001007983 */ /* 0x000f280000300800 */
[----:B0-----:R-:W2:Y:S04]  /*b3500*/  LDL.LU.64 R16, [R1+0x3170] ;  /* 0x0031700001107983 */ /* 0x001ea80000300a00 */
[----:B------:R-:W2:Y:S04]  /*b3510*/  LDL.LU.64 R18, [R1+0x3178] ;  /* 0x0031780001127983 */ /* 0x000ea80000300a00 */
[----:B---3--:R4:W-:Y:S04]  /*b3520*/  STL.64 [R1+0x12600], R26 ;  /* 0x0126001a01007387 */ /* 0x0089e80000100a00 */
[----:B------:R-:W3:Y:S04]  /*b3530*/  LDL R24, [R1+0x8] ;  /* 0x0000080001187983 */ /* 0x000ee80000100800 */
[----:B------:R-:W3:Y:S01]  /*b3540*/  LDL R25, [R1+0xc] ;  /* 0x00000c0001197983 */ /* 0x000ee20000100800 */
[----:B----4-:R-:W-:-:S03]  /*b3550*/  IMAD.MOV.U32 R27, RZ, RZ, R0 ;  /* 0x000000ffff1b7224 */ /* 0x010fc600078e0000 */
[----:B---3--:R-:W-:Y:S04]  /*b3560*/  STL.64 [R1+0x12618], R24 ;  /* 0x0126181801007387 */ /* 0x008fe80000100a00 */
[----:B------:R-:W3:Y:S04]  /*b3570*/  LDL R26, [R1+0x10] ;  /* 0x00001000011a7983 */ /* 0x000ee80000100800 */
[----:B------:R-:W4:Y:S04]  /*b3580*/  LDL.LU R0, [R1+0x12750] ;  /* 0x0127500001007983 */ /* 0x000f280000300800 */
[----:B------:R-:W2:Y:S04]  /*b3590*/  LDL.LU.64 R20, [R1+0x3120] ;  /* 0x0031200001147983 */ /* 0x000ea80000300a00 */
[----:B------:R-:W2:Y:S04]  /*b35a0*/  LDL.LU.64 R22, [R1+0x3128] ;  /* 0x0031280001167983 */ /* 0x000ea80000300a00 */
[----:B--2---:R-:W-:Y:S04]  /*b35b0*/  STL.64 [R1+0x12718], R22 ;  /* 0x0127181601007387 */ /* 0x004fe80000100a00 */
[----:B------:R0:W-:Y:S04]  /*b35c0*/  STL.64 [R1+0x12710], R20 ;  /* 0x0127101401007387 */ /* 0x0001e80000100a00 */
[----:B0-----:R-:W2:Y:S04]  /*b35d0*/  LDL.LU.64 R20, [R1+0x3140] ;  /* 0x0031400001147983 */ /* 0x001ea80000300a00 */
[----:B------:R-:W2:Y:S01]  /*b35e0*/  LDL.LU.64 R22, [R1+0x3148] ;  /* 0x0031480001167983 */ /* 0x000ea20000300a00 */
[----:B------:R-:W-:-:S02]  /*b35f0*/  F2FP.F16.E5M2.UNPACK_B R12, R9 ;  /* 0x00000009ff0c723e */ /* 0x000fc400020004ff */
[----:B------:R-:W-:Y:S02]  /*b3600*/  F2FP.F16.E5M2.UNPACK_B R13, R8 ;  /* 0x00000008ff0d723e */ /* 0x000fe400020004ff */
[----:B------:R-:W-:Y:S02]  /*b3610*/  F2FP.F16.E5M2.UNPACK_B R14, R5 ;  /* 0x00000005ff0e723e */ /* 0x000fe400020004ff */
[----:B------:R-:W-:-:S07]  /*b3620*/  F2FP.F16.E5M2.UNPACK_B R15, R4 ;  /* 0x00000004ff0f723e */ /* 0x000fce00020004ff */
[C---:B------:R-:W-:Y:S01]  /*b3630*/  HMMA.16816.F32 R4, R12.reuse, R6, R16 ;  /* 0x000000060c04723c */ /* 0x040fe20000001810 */
[----:B--2---:R-:W-:Y:S04]  /*b3640*/  STL.64 [R1+0x12730], R22 ;  /* 0x0127301601007387 */ /* 0x004fe80000100a00 */
[----:B------:R0:W-:Y:S04]  /*b3650*/  STL.64 [R1+0x12728], R20 ;  /* 0x0127281401007387 */ /* 0x0001e80000100a00 */
[----:B0-----:R-:W2:Y:S04]  /*b3660*/  LDL.LU.64 R20, [R1+0x3150] ;  /* 0x0031500001147983 */ /* 0x001ea80000300a00 */
[----:B------:R-:W2:Y:S04]  /*b3670*/  LDL.LU.64 R22, [R1+0x3158] ;  /* 0x0031580001167983 */ /* 0x000ea80000300a00 */
[----:B------:R-:W2:Y:S04]  /*b3680*/  LDL.LU.64 R8, [R1+0x3100] ;  /* 0x0031000001087983 */ /* 0x000ea80000300a00 */
[----:B------:R-:W2:Y:S04]  /*b3690*/  LDL.LU.64 R10, [R1+0x3108] ;  /* 0x00310800010a7983 */ /* 0x000ea80000300a00 */
[----:B---3--:R0:W-:Y:S04]  /*b36a0*/  STL.64 [R1+0x12630], R26 ;  /* 0x0126301a01007387 */ /* 0x0081e80000100a00 */
[----:B------:R-:W3:Y:S04]  /*b36b0*/  LDL.LU.64 R24, [R1+0x3160] ;  /* 0x0031600001187983 */ /* 0x000ee80000300a00 */
[----:B0-----:R-:W3:Y:S04]  /*b36c0*/  LDL.LU.64 R26, [R1+0x3168] ;  /* 0x00316800011a7983 */ /* 0x001ee80000300a00 */
[----:B------:R-:W3:Y:S04]  /*b36d0*/  LDL.LU.64 R18, [R1+0x12748] ;  /* 0x0127480001127983 */ /* 0x000ee80000300a00 */
[----:B------:R-:W2:Y:S04]  /*b36e0*/  LDL.LU.64 R16, [R1+0x12740] ;  /* 0x0127400001107983 */ /* 0x000ea80000300a00 */
[----:B------:R0:W-:Y:S04]  /*b36f0*/  STL.64 [R1+0x780], R4 ;  /* 0x0007800401007387 */ /* 0x0001e80000100a00 */
[----:B------:R1:W-:Y:S04]  /*b3700*/  STL.64 [R1+0x788], R6 ;  /* 0x0007880601007387 */ /* 0x0003e80000100a00 */
[----:B0-----:R-:W2:Y:S04]  /*b3710*/  LDL.LU.64 R4, [R1+0x30f0] ;  /* 0x0030f00001047983 */ /* 0x001ea80000300a00 */
[----:B-1----:R-:W2:Y:S01]  /*b3720*/  LDL.LU.64 R6, [R1+0x30f8] ;  /* 0x0030f80001067983 */ /* 0x002ea20000300a00 */
[----:B---3--:R-:W-:-:S15]  /*b3730*/  HMMA.16816.F32 R24, R12, R18, R24 ;  /* 0x000000120c18723c */ /* 0x008fde0000001818 */
[----:B------:R-:W-:-:S04]  /*b3740*/  NOP ;  /* 0x0000000000007918 */ /* 0x000fc80000000000 */
[----:B------:R0:W-:Y:S04]  /*b3750*/  STL.64 [R1+0x770], R24 ;  /* 0x0007701801007387 */ /* 0x0001e80000100a00 */
[----:B------:R-:W-:Y:S04]  /*b3760*/  STL.64 [R1+0x778], R26 ;  /* 0x0007781a01007387 */ /* 0x000fe80000100a00 */
[----:B0-----:R-:W3:Y:S01]  /*b3770*/  LDL R24, [R1+0x18] ;  /* 0x0000180001187983 */ /* 0x001ee20000100800 */
[----:B--2---:R-:W-:Y:S01]  /*b3780*/  HMMA.16816.F32 R16, R12, R16, R20 ;  /* 0x000000100c10723c */ /* 0x004fe20000001814 */
[----:B----4-:R-:W-:-:S02]  /*b3790*/  IMAD.MOV.U32 R25, RZ, RZ, R0 ;  /* 0x000000ffff197224 */ /* 0x010fc400078e0000 */
[----:B------:R-:W2:Y:S04]  /*b37a0*/  LDL.LU R0, [R1+0x12738] ;  /* 0x0127380001007983 */ /* 0x000ea80000300800 */
[----:B---3--:R0:W-:Y:S04]  /*b37b0*/  STL.64 [R1+0x12648], R24 ;  /* 0x0126481801007387 */ /* 0x0081e80000100a00 */
[----:B0-----:R-:W3:Y:S04]  /*b37c0*/  LDL.LU.64 R24, [R1+0x3130] ;  /* 0x0031300001187983 */ /* 0x001ee80000300a00 */
[----:B------:R-:W3:Y:S04]  /*b37d0*/  LDL.LU.64 R26, [R1+0x3138] ;  /* 0x00313800011a7983 */ /* 0x000ee80000300a00 */
[----:B------:R-:W4:Y:S04]  /*b37e0*/  LDL.LU.64 R22, [R1+0x12730] ;  /* 0x0127300001167983 */ /* 0x000f280000300a00 */
[----:B------:R-:W4:Y:S04]  /*b37f0*/  LDL.LU.64 R20, [R1+0x12728] ;  /* 0x0127280001147983 */ /* 0x000f280000300a00 */
[----:B------:R-:W-:Y:S04]  /*b3800*/  STL.64 [R1+0x760], R16 ;  /* 0x0007601001007387 */ /* 0x000fe80000100a00 */
[----:B------:R0:W-:Y:S04]  /*b3810*/  STL.64 [R1+0x768], R18 ;  /* 0x0007681201007387 */ /* 0x0001e80000100a00 */
[----:B0-----:R-:W4:Y:S02]  /*b3820*/  LDL.LU.64 R18, [R1+0x12720] ;  /* 0x0127200001127983 */ /* 0x001f240000300a00 */
[----:B----4-:R-:W-:Y:S02]  /*b3830*/  HMMA.16816.F32 R16, R12, R18, R20 ;  /* 0x000000120c10723c */ /* 0x010fe40000001814 */
[----:B------:R-:W4:Y:S04]  /*b3840*/  LDL.LU.64 R22, [R1+0x12718] ;  /* 0x0127180001167983 */ /* 0x000f280000300a00 */
[----:B------:R-:W4:-:S13]  /*b3850*/  LDL.LU.64 R20, [R1+0x12710] ;  /* 0x0127100001147983 */ /* 0x000f1a0000300a00 */
[----:B------:R-:W-:Y:S04]  /*b3860*/  STL.64 [R1+0x750], R16 ;  /* 0x0007501001007387 */ /* 0x000fe80000100a00 */
[----:B------:R0:W-:Y:S04]  /*b3870*/  STL.64 [R1+0x758], R18 ;  /* 0x0007581201007387 */ /* 0x0001e80000100a00 */
[----:B0-----:R-:W3:Y:S04]  /*b3880*/  LDL.LU.64 R18, [R1+0x12708] ;  /* 0x0127080001127983 */ /* 0x001ee80000300a00 */
[----:B------:R-:W4:Y:S01]  /*b3890*/  LDL.LU.64 R16, [R1+0x12700] ;  /* 0x0127000001107983 */ /* 0x000f220000300a00 */
[----:B---3--:R-:W-:-:S15]  /*b38a0*/  HMMA.16816.F32 R24, R12, R18, R24 ;  /* 0x000000120c18723c */ /* 0x008fde0000001818 */
[----:B------:R-:W-:-:S04]  /*b38b0*/  NOP ;  /* 0x0000000000007918 */ /* 0x000fc80000000000 */
[----:B------:R-:W-:Y:S04]  /*b38c0*/  STL.64 [R1+0x740], R24 ;  /* 0x0007401801007387 */ /* 0x000fe80000100a00 */
[----:B------:R0:W-:Y:S04]  /*b38d0*/  STL.64 [R1+0x748], R26 ;  /* 0x0007481a01007387 */ /* 0x0001e80000100a00 */
[----:B0-----:R-:W3:Y:S01]  /*b38e0*/  LDL R26, [R1+0x20] ;  /* 0x00002000011a7983 */ /* 0x001ee20000100800 */
[----:B----4-:R-:W-:Y:S01]  /*b38f0*/  HMMA.16816.F32 R16, R12, R16, R20 ;  /* 0x000000100c10723c */ /* 0x010fe20000001814 */
[----:B--2---:R-:W-:-:S02]  /*b3900*/  IMAD.MOV.U32 R27, RZ, RZ, R0 ;  /* 0x000000ffff1b7224 */ /* 0x004fc400078e0000 */
[----:B------:R-:W2:Y:S04]  /*b3910*/  LDL.LU R0, [R1+0x126f8] ;  /* 0x0126f80001007983 */ /* 0x000ea80000300800 */
[----:B---3--:R0:W-:Y:S04]  /*b3920*/  STL.64 [R1+0x12660], R26 ;  /* 0x0126601a01007387 */ /* 0x0081e80000100a00 */
[----:B------:R-:W3:Y:S04]  /*b3930*/  LDL.LU.64 R24, [R1+0x3110] ;  /* 0x0031100001187983 */ /* 0x000ee80000300a00 */
[----:B0-----:R-:W3:Y:S04]  /*b3940*/  LDL.LU.64 R26, [R1+0x3118] ;  /* 0x00311800011a7983 */ /* 0x001ee80000300a00 */
[----:B------:R-:W4:Y:S04]  /*b3950*/  LDL.LU.64 R22, [R1+0x126f0] ;  /* 0x0126f00001167983 */ /* 0x000f280000300a00 */
[----:B------:R-:W2:Y:S04]  /*b3960*/  LDL.LU.64 R20, [R1+0x126e8] ;  /* 0x0126e80001147983 */ /* 0x000ea80000300a00 */
[----:B------:R-:W-:Y:S04]  /*b3970*/  STL.64 [R1+0x730], R16 ;  /* 0x0007301001007387 */ /* 0x000fe80000100a00 */
[----:B------:R0:W-:Y:S04]  /*b3980*/  STL.64 [R1+0x738], R18 ;  /* 0x0007381201007387 */ /* 0x0001e80000100a00 */
[----:B0-----:R-:W3:Y:S02]  /*b3990*/  LDL.LU.64 R18, [R1+0x126e0] ;  /* 0x0126e00001127983 */ /* 0x001ee40000300a00 */
[C---:B---3--:R-:W-:Y:S02]  /*b39a0*/  HMMA.16816.F32 R16, R12.reuse, R18, R24 ;  /* 0x000000120c10723c */ /* 0x048fe40000001818 */
[----:B------:R-:W3:Y:S06]  /*b39b0*/  LDL R24, [R1+0x28] ;  /* 0x0000280001187983 */ /* 0x000eec0000100800 */
[C---:B--2---:R-:W-:Y:S08]  /*b39c0*/  HMMA.16816.F32 R8, R12.reuse, R20, R8 ;  /* 0x000000140c08723c */ /* 0x044ff00000001808 */
[----:B----4-:R-:W-:Y:S01]  /*b39d0*/  HMMA.16816.F32 R4, R12, R22, R4 ;  /* 0x000000160c04723c */ /* 0x010fe20000001804 */
[----:B------:R-:W-:-:S02]  /*b39e0*/  IMAD.MOV.U32 R25, RZ, RZ, R0 ;  /* 0x000000ffff197224 */ /* 0x000fc400078e0000 */
[----:B------:R-:W-:Y:S04]  /*b39f0*/  STL.64 [R1+0x720], R16 ;  /* 0x0007201001007387 */ /* 0x000fe80000100a00 */
[----:B------:R-:W-:Y:S04]  /*b3a00*/  STL.64 [R1+0x728], R18 ;  /* 0x0007281201007387 */ /* 0x000fe80000100a00 */
[----:B------:R-:W-:Y:S04]  /*b3a10*/  STL.64 [R1+0x710], R8 ;  /* 0x0007100801007387 */ /* 0x000fe80000100a00 */
[----:B------:R-:W-:Y:S04]  /*b3a20*/  STL.64 [R1+0x718], R10 ;  /* 0x0007180a01007387 */ /* 0x000fe80000100a00 */
[----:B------:R-:W2:Y:S04]  /*b3a30*/  LDL.LU R0, [R1+0x126dc] ;  /* 0x0126dc0001007983 */ /* 0x000ea80000300800 */
[----:B---3--:R0:W-:Y:S04]  /*b3a40*/  STL.64 [R1+0x12678], R24 ;  /* 0x0126781801007387 */ /* 0x0081e80000100a00 */
[----:B------:R-:W3:Y:S04]  /*b3a50*/  LDL R26, [R1+0x30] ;  /* 0x00003000011a7983 */ /* 0x000ee80000100800 */
[----:B------:R-:W-:Y:S04]  /*b3a60*/  STL.64 [R1+0x700], R4 ;  /* 0x0007000401007387 */ /* 0x000fe80000100a00 */
[----:B------:R-:W-:Y:S04]  /*b3a70*/  STL.64 [R1+0x708], R6 ;  /* 0x0007080601007387 */ /* 0x000fe80000100a00 */
[----:B------:R-:W3:Y:S04]  /*b3a80*/  LDL R27, [R1+0x34] ;  /* 0x00003400011b7983 */ /* 0x000ee80000100800 */
[----:B0-----:R-:W4:Y:S01]  /*b3a90*/  LDL R24, [R1+0x38] ;  /* 0x0000380001187983 */ /* 0x001f220000100800 */
[----:B--2---:R-:W-:-:S03]  /*b3aa0*/  IMAD.MOV.U32 R25, RZ, RZ, R0 ;  /* 0x000000ffff197224 */ /* 0x004fc600078e0000 */
[----:B------:R-:W2:Y:S04]  /*b3ab0*/  LDL.LU R0, [R1+0x126d8] ;  /* 0x0126d80001007983 */ /* 0x000ea80000300800 */
[----:B---3--:R0:W-:Y:S04]  /*b3ac0*/  STL.64 [R1+0x12690], R26 ;  /* 0x0126901a01007387 */ /* 0x0081e80000100a00 */
[----:B0-----:R-:W3:Y:S04]  /*b3ad0*/  LDL R26, [R1+0x40] ;  /* 0x00004000011a7983 */ /* 0x001ee80000100800 */
[----:B------:R-:W3:Y:S04]  /*b3ae0*/  LDL R27, [R1+0x44] ;  /* 0x00004400011b7983 */ /* 0x000ee80000100800 */
[----:B----4-:R0:W-:Y:S04]  /*b3af0*/  STL.64 [R1+0x126a8], R24 ;  /* 0x0126a81801007387 */ /* 0x0101e80000100a00 */
[----:B------:R-:W4:Y:S04]  /*b3b00*/  LDL R10, [R1+0x50] ;  /* 0x00005000010a7983 */ /* 0x000f280000100800 */
[----:B0-----:R-:W2:Y:S04]  /*b3b10*/  LDL R24, [R1+0x48] ;  /* 0x0000480001187983 */ /* 0x001ea80000100800 */
[----:B------:R-:W2:Y:S04]  /*b3b20*/  LDL R25, [R1+0x4c] ;  /* 0x00004c0001197983 */ /* 0x000ea80000100800 */
[----:B------:R-:W4:Y:S04]  /*b3b30*/  LDL.LU.64 R4, [R1+0x30e0] ;  /* 0x0030e00001047983 */ /* 0x000f280000300a00 */
[----:B------:R-:W4:Y:S04]  /*b3b40*/  LDL.LU.64 R6, [R1+0x30e8] ;  /* 0x0030e80001067983 */ /* 0x000f280000300a00 */
[----:B---3--:R-:W-:Y:S04]  /*b3b50*/  STL.64 [R1+0x126c0], R26 ;  /* 0x0126c01a01007387 */ /* 0x008fe80000100a00 */
[----:B------:R-:W3:Y:S04]  /*b3b60*/  LDL.LU.64 R20, [R1+0x3040] ;  /* 0x0030400001147983 */ /* 0x000ee80000300a00 */
[----:B------:R-:W2:Y:S04]  /*b3b70*/  LDL.LU.64 R22, [R1+0x3048] ;  /* 0x0030480001167983 */ /* 0x000ea80000300a00 */
[----:B--2---:R-:W-:Y:S04]  /*b3b80*/  STL.64 [R1+0x12610], R22 ;  /* 0x0126101601007387 */ /* 0x004fe80000100a00 */
[----:B---3--:R0:W-:Y:S04]  /*b3b90*/  STL.64 [R1+0x12608], R20 ;  /* 0x0126081401007387 */ /* 0x0081e80000100a00 */
[----:B0-----:R-:W2:Y:S04]  /*b3ba0*/  LDL.LU.64 R20, [R1+0x3050] ;  /* 0x0030500001147983 */ /* 0x001ea80000300a00 */
[----:B------:R-:W3:Y:S04]  /*b3bb0*/  LDL.LU.64 R22, [R1+0x3058] ;  /* 0x0030580001167983 */ /* 0x000ee80000300a00 */
[----:B---3--:R-:W-:Y:S04]  /*b3bc0*/  STL.64 [R1+0x12628], R22 ;  /* 0x0126281601007387 */ /* 0x008fe80000100a00 */
[----:B--2---:R0:W-:Y:S04]  /*b3bd0*/  STL.64 [R1+0x12620], R20 ;  /* 0x0126201401007387 */ /* 0x0041e80000100a00 */
        /* <DEDUP_REMOVED lines=25> */
[----:B------:R-:W3:Y:S01]  /*b3d70*/  LDL.LU.64 R22, [R1+0x30c8] ;  /* 0x0030c80001167983 */ /* 0x000ee20000300a00 */
[----:B------:R-:W-:-:S03]  /*b3d80*/  IMAD.MOV.U32 R11, RZ, RZ, R0 ;  /* 0x000000ffff0b7224 */ /* 0x000fc600078e0000 */
[----:B---3--:R-:W-:Y:S04]  /*b3d90*/  STL.64 [R1+0x126d0], R22 ;  /* 0x0126d01601007387 */ /* 0x008fe80000100a00 */
[----:B--2---:R0:W-:Y:S04]  /*b3da0*/  STL.64 [R1+0x126c8], R20 ;  /* 0x0126c81401007387 */ /* 0x0041e80000100a00 */
[----:B0-----:R-:W2:Y:S04]  /*b3db0*/  LDL.LU.64 R20, [R1+0x30d0] ;  /* 0x0030d00001147983 */ /* 0x001ea80000300a00 */
[----:B------:R-:W2:Y:S01]  /*b3dc0*/  LDL.LU.64 R22, [R1+0x30d8] ;  /* 0x0030d80001167983 */ /* 0x000ea20000300a00 */
[C---:B----4-:R-:W-:Y:S03]  /*b3dd0*/  HMMA.16816.F32 R4, R12.reuse, R10, R4 ;  /* 0x0000000a0c04723c */ /* 0x050fe60000001804 */
[----:B------:R-:W3:Y:S04]  /*b3de0*/  LDL.LU.64 R16, [R1+0x3030] ;  /* 0x0030300001107983 */ /* 0x000ee80000300a00 */
[----:B------:R-:W3:Y:S04]  /*b3df0*/  LDL.LU.64 R18, [R1+0x3038] ;  /* 0x0030380001127983 */ /* 0x000ee80000300a00 */
[----:B------:R-:W4:Y:S04]  /*b3e00*/  LDL.LU.64 R8, [R1+0x3020] ;  /* 0x0030200001087983 */ /* 0x000f280000300a00 */
[----:B------:R-:W4:Y:S04]  /*b3e10*/  LDL.LU.64 R10, [R1+0x3028] ;  /* 0x00302800010a7983 */ /* 0x000f280000300a00 */
[----:B------:R0:W-:Y:S04]  /*b3e20*/  STL.64 [R1+0x6f0], R4 ;  /* 0x0006f00401007387 */ /* 0x0001e80000100a00 */
[----:B------:R1:W-:Y:S04]  /*b3e30*/  STL.64 [R1+0x6f8], R6 ;  /* 0x0006f80601007387 */ /* 0x0003e80000100a00 */
[----:B0-----:R-:W3:Y:S04]  /*b3e40*/  LDL.LU.64 R4, [R1+0x3010] ;  /* 0x0030100001047983 */ /* 0x001ee80000300a00 */
[----:B-1----:R-:W3:Y:S01]  /*b3e50*/  LDL.LU.64 R6, [R1+0x3018] ;  /* 0x0030180001067983 */ /* 0x002ee20000300a00 */
[----:B--2---:R-:W-:Y:S03]  /*b3e60*/  HMMA.16816.F32 R24, R12, R24, R20 ;  /* 0x000000180c18723c */ /* 0x004fe60000001814 */
[----:B------:R-:W2:Y:S04]  /*b3e70*/  LDL.LU.64 R22, [R1+0x126d0] ;  /* 0x0126d00001167983 */ /* 0x000ea80000300a00 */
[----:B------:R-:W2:-:S12]  /*b3e80*/  LDL.LU.64 R20, [R1+0x126c8] ;  /* 0x0126c80001147983 */ /* 0x000e980000300a00 */
[----:B------:R-:W-:Y:S04]  /*b3e90*/  STL.64 [R1+0x6e0], R24 ;  /* 0x0006e01801007387 */ /* 0x000fe80000100a00 */
[----:B------:R0:W-:Y:S04]  /*b3ea0*/  STL.64 [R1+0x6e8], R26 ;  /* 0x0006e81a01007387 */ /* 0x0001e80000100a00 */
[----:B0-----:R-:W2:Y:S02]  /*b3eb0*/  LDL.LU.64 R26, [R1+0x126c0] ;  /* 0x0126c000011a7983 */ /* 0x001ea40000300a00 */
[----:B--2---:R-:W-:Y:S02]  /*b3ec0*/  HMMA.16816.F32 R24, R12, R26, R20 ;  /* 0x0000001a0c18723c */ /* 0x004fe40000001814 */
[----:B------:R-:W2:Y:S04]  /*b3ed0*/  LDL.LU.64 R22, [R1+0x126b8] ;  /* 0x0126b80001167983 */ /* 0x000ea80000300a00 */
[----:B------:R-:W2:-:S13]  /*b3ee0*/  LDL.LU.64 R20, [R1+0x126b0] ;  /* 0x0126b00001147983 */ /* 0x000e9a0000300a00 */
[----:B------:R0:W-:Y:S04]  /*b3ef0*/  STL.64 [R1+0x6d0], R24 ;  /* 0x0006d01801007387 */ /* 0x0001e80000100a00 */
[----:B------:R2:W-:Y:S04]  /*b3f00*/  STL.64 [R1+0x6d8], R26 ;  /* 0x0006d81a01007387 */ /* 0x0005e80000100a00 */
[----:B0-----:R-:W2:Y:S02]  /*b3f10*/  LDL.LU.64 R24, [R1+0x126a8] ;  /* 0x0126a80001187983 */ /* 0x001ea40000300a00 */
[----:B--2---:R-:W-:Y:S02]  /*b3f20*/  HMMA.16816.F32 R24, R12, R24, R20 ;  /* 0x000000180c18723c */ /* 0x004fe40000001814 */
[----:B------:R-:W2:Y:S04]  /*b3f30*/  LDL.LU.64 R22, [R1+0x126a0] ;  /* 0x0126a00001167983 */ /* 0x000ea80000300a00 */
[----:B------:R-:W2:-:S13]  /*b3f40*/  LDL.LU.64 R20, [R1+0x12698] ;  /* 0x0126980001147983 */ /* 0x000e9a0000300a00 */
        /* <DEDUP_REMOVED lines=26> */
[----:B0-----:R-:W2:Y:S04]  /*b40f0*/  LDL.LU.64 R26, [R1+0x12630] ;  /* 0x01263000011a7983 */ /* 0x001ea80000300a00 */
[----:B------:R-:W3:Y:S01]  /*b4100*/  LDL.LU R0, [R1+0x1158] ;  /* 0x0011580001007983 */ /* 0x000ee20000300800 */
[----:B--2---:R-:W-:Y:S03]  /*b4110*/  HMMA.16816.F32 R24, R12, R26, R20 ;  /* 0x0000001a0c18723c */ /* 0x004fe60000001814 */
[----:B------:R-:W2:Y:S04]  /*b4120*/  LDL.LU.64 R22, [R1+0x12628] ;  /* 0x0126280001167983 */ /* 0x000ea80000300a00 */
[----:B------:R-:W2:-:S12]  /*b4130*/  LDL.LU.64 R20, [R1+0x12620] ;  /* 0x0126200001147983 */ /* 0x000e980000300a00 */
        /* <DEDUP_REMOVED lines=12> */
[----:B------:R-:W-:Y:S04]  /*b4200*/  STL.64 [R1+0x650], R24 ;  /* 0x0006501801007387 */ /* 0x000fe80000100a00 */
[----:B------:R0:W-:Y:S04]  /*b4210*/  STL.64 [R1+0x658], R26 ;  /* 0x0006581a01007387 */ /* 0x0001e80000100a00 */
[----:B0-----:R-:W4:Y:S04]  /*b4220*/  LDL.LU.64 R26, [R1+0x125e8] ;  /* 0x0125e800011a7983 */ /* 0x001f280000300a00 */
[----:B------:R-:W2:Y:S01]  /*b4230*/  LDL.LU.64 R24, [R1+0x125e0] ;  /* 0x0125e00001187983 */ /* 0x000ea20000300a00 */
[----:B---3--:R-:W-:Y:S03]  /*b4240*/  HMMA.16816.F32 R16, R12, R28, R16 ;  /* 0x0000001c0c10723c */ /* 0x008fe60000001810 */
[----:B------:R0:W-:Y:S04]  /*b4250*/  STL.64 [R1+0x12470], R28 ;  /* 0x0124701c01007387 */ /* 0x0001e80000100a00 */
[----:B0-----:R-:W3:-:S12]  /*b4260*/  LDL.LU R28, [R1+0x1150] ;  /* 0x00115000011c7983 */ /* 0x001ed80000300800 */
[----:B------:R0:W-:Y:S04]  /*b4270*/  STL.64 [R1+0x640], R16 ;  /* 0x0006401001007387 */ /* 0x0001e80000100a00 */
[----:B------:R1:W-:Y:S04]  /*b4280*/  STL.64 [R1+0x648], R18 ;  /* 0x0006481201007387 */ /* 0x0003e80000100a00 */
[----:B------:R-:W3:Y:S04]  /*b4290*/  LDL.LU R29, [R1+0x115c] ;  /* 0x00115c00011d7983 */ /* 0x000ee80000300800 */
[----:B0-----:R-:W3:Y:S01]  /*b42a0*/  LDL.LU.64 R16, [R1+0x2ff0] ;  /* 0x002ff00001107983 */ /* 0x001ee20000300a00 */
[C---:B----4-:R-:W-:Y:S08]  /*b42b0*/  HMMA.16816.F32 R8, R12.reuse, R26, R8 ;  /* 0x0000001a0c08723c */ /* 0x050ff00000001808 */
[C---:B--2---:R-:W-:Y:S11]  /*b42c0*/  HMMA.16816.F32 R4, R12.reuse, R24, R4 ;  /* 0x000000180c04723c */ /* 0x044ff60000001804 */
[----:B------:R0:W-:Y:S04]  /*b42d0*/  STL.64 [R1+0x630], R8 ;  /* 0x0006300801007387 */ /* 0x0001e80000100a00 */
[----:B------:R2:W-:Y:S04]  /*b42e0*/  STL.64 [R1+0x638], R10 ;  /* 0x0006380a01007387 */ /* 0x0005e80000100a00 */
[----:B-1----:R-:W3:Y:S04]  /*b42f0*/  LDL.LU.64 R18, [R1+0x2ff8] ;  /* 0x002ff80001127983 */ /* 0x002ee80000300a00 */
[----:B------:R-:W-:Y:S04]  /*b4300*/  STL.64 [R1+0x620], R4 ;  /* 0x0006200401007387 */ /* 0x000fe80000100a00 */
[----:B------:R-:W-:Y:S04]  /*b4310*/  STL.64 [R1+0x628], R6 ;  /* 0x0006280601007387 */ /* 0x000fe80000100a00 */
[----:B0-----:R-:W4:Y:S04]  /*b4320*/  LDL.LU.64 R8, [R1+0x2fd0] ;  /* 0x002fd00001087983 */ /* 0x001f280000300a00 */
[----:B--2---:R-:W2:Y:S04]  /*b4330*/  LDL.LU.64 R10, [R1+0x2fd8] ;  /* 0x002fd800010a7983 */ /* 0x004ea80000300a00 */
[----:B--2---:R-:W-:Y:S04]  /*b4340*/  STL.64 [R1+0x125c8], R10 ;  /* 0x0125c80a01007387 */ /* 0x004fe80000100a00 */
[----:B----4-:R0:W-:Y:S04]  /*b4350*/  STL.64 [R1+0x125c0], R8 ;  /* 0x0125c00801007387 */ /* 0x0101e80000100a00 */
[----:B0-----:R-:W2:Y:S04]  /*b4360*/  LDL.LU.64 R8, [R1+0x2fe0] ;  /* 0x002fe00001087983 */ /* 0x001ea80000300a00 */
[----:B------:R-:W2:Y:S04]  /*b4370*/  LDL.LU.64 R10, [R1+0x2fe8] ;  /* 0x002fe800010a7983 */ /* 0x000ea80000300a00 */
[----:B------:R-:W4:Y:S04]  /*b4380*/  LDL.LU.64 R4, [R1+0x2fb0] ;  /* 0x002fb00001047983 */ /* 0x000f280000300a00 */
[----:B------:R-:W2:Y:S04]  /*b4390*/  LDL.LU.64 R6, [R1+0x2fb8] ;  /* 0x002fb80001067983 */ /* 0x000ea80000300a00 */
[----:B--2---:R-:W-:Y:S04]  /*b43a0*/  STL.64 [R1+0x125a8], R6 ;  /* 0x0125a80601007387 */ /* 0x004fe80000100a00 */
[----:B----4-:R0:W-:Y:S04]  /*b43b0*/  STL.64 [R1+0x125a0], R4 ;  /* 0x0125a00401007387 */ /* 0x0101e80000100a00 */
[----:B0-----:R-:W2:Y:S04]  /*b43c0*/  LDL.LU.64 R4, [R1+0x2fc0] ;  /* 0x002fc00001047983 */ /* 0x001ea80000300a00 */
[----:B------:R-:W2:Y:S04]  /*b43d0*/  LDL.LU.64 R6, [R1+0x2fc8] ;  /* 0x002fc80001067983 */ /* 0x000ea80000300a00 */
[----:B------:R0:W-:Y:S04]  /*b43e0*/  STL.64 [R1+0x12468], R26 ;  /* 0x0124681a01007387 */ /* 0x0001e80000100a00 */
[----:B0-----:R-:W4:Y:S04]  /*b43f0*/  LDL.LU R26, [R1+0x1148] ;  /* 0x00114800011a7983 */ /* 0x001f280000300800 */
[----:B------:R-:W4:Y:S04]  /*b4400*/  LDL.LU R27, [R1+0x1154] ;  /* 0x00115400011b7983 */ /* 0x000f280000300800 */
[----:B------:R0:W-:Y:S04]  /*b4410*/  STL.64 [R1+0x12460], R24 ;  /* 0x0124601801007387 */ /* 0x0001e80000100a00 */
[----:B0-----:R-:W2:Y:S04]  /*b4420*/  LDL.LU R24, [R1+0x1140] ;  /* 0x0011400001187983 */ /* 0x001ea80000300800 */
[----:B------:R-:W2:Y:S04]  /*b4430*/  LDL.LU R25, [R1+0x114c] ;  /* 0x00114c0001197983 */ /* 0x000ea80000300800 */
[----:B----4-:R-:W-:Y:S04]  /*b4440*/  STL.64 [R1+0x12588], R26 ;  /* 0x0125881a01007387 */ /* 0x010fe80000100a00 */
[----:B--2---:R0:W-:Y:S04]  /*b4450*/  STL.64 [R1+0x12580], R24 ;  /* 0x0125801801007387 */ /* 0x0041e80000100a00 */
[----:B0-----:R-:W2:Y:S04]  /*b4460*/  LDL.LU.64 R24, [R1+0x3000] ;  /* 0x0030000001187983 */ /* 0x001ea80000300a00 */
[----:B------:R-:W2:Y:S01]  /*b4470*/  LDL.LU.64 R26, [R1+0x3008] ;  /* 0x00300800011a7983 */ /* 0x000ea20000300a00 */
[C---:B---3--:R-:W-:Y:S08]  /*b4480*/  HMMA.16816.F32 R16, R12.reuse, R20, R16 ;  /* 0x000000140c10723c */ /* 0x048ff00000001810 */
[----:B--2---:R-:W-:-:S15]  /*b4490*/  HMMA.16816.F32 R24, R12, R22, R24 ;  /* 0x000000160c18723c */ /* 0x004fde0000001818 */
        /* <DEDUP_REMOVED lines=8> */
[----:B------:R-:W4:Y:S04]  /*b4520*/  LDL.LU.64 R16, [R1+0x125d0] ;  /* 0x0125d00001107983 */ /* 0x000f280000300a00 */
[----:B------:R-:W-:Y:S04]  /*b4530*/  STL.64 [R1+0x12448], R22 ;  /* 0x0124481601007387 */ /* 0x000fe80000100a00 */
[----:B------:R0:W-:Y:S04]  /*b4540*/  STL.64 [R1+0x12440], R20 ;  /* 0x0124401401007387 */ /* 0x0001e80000100a00 */
[----:B0-----:R-:W2:Y:S04]  /*b4550*/  LDL.LU.64 R20, [R1+0x1d10] ;  /* 0x001d100001147983 */ /* 0x001ea80000300a00 */
[----:B------:R-:W2:Y:S01]  /*b4560*/  LDL.LU.64 R22, [R1+0x1d18] ;  /* 0x001d180001167983 */ /* 0x000ea20000300a00 */
[----:B---3--:R-:W-:-:S15]  /*b4570*/  HMMA.16816.F32 R8, R12, R18, R8 ;  /* 0x000000120c08723c */ /* 0x008fde0000001808 */
[----:B------:R-:W-:-:S04]  /*b4580*/  NOP ;  /* 0x0000000000007918 */ /* 0x000fc80000000000 */
[----:B------:R-:W-:Y:S04]  /*b4590*/  STL.64 [R1+0x5f0], R8 ;  /* 0x0005f00801007387 */ /* 0x000fe80000100a00 */
[----:B------:R0:W-:Y:S04]  /*b45a0*/  STL.64 [R1+0x5f8], R10 ;  /* 0x0005f80a01007387 */ /* 0x0001e80000100a00 */
[----:B0-----:R-:W4:Y:S04]  /*b45b0*/  LDL.LU.64 R10, [R1+0x125c8] ;  /* 0x0125c800010a7983 */ /* 0x001f280000300a00 */
[----:B------:R-:W4:Y:S02]  /*b45c0*/  LDL.LU.64 R8, [R1+0x125c0] ;  /* 0x0125c00001087983 */ /* 0x000f240000300a00 */
[----:B----4-:R-:W-:-:S15]  /*b45d0*/  HMMA.16816.F32 R8, R12, R16, R8 ;  /* 0x000000100c08723c */ /* 0x010fde0000001808 */
[----:B------:R-:W-:-:S04]  /*b45e0*/  NOP ;  /* 0x0000000000007918 */ /* 0x000fc80000000000 */
[----:B------:R-:W-:Y:S04]  /*b45f0*/  STL.64 [R1+0x5e0], R8 ;  /* 0x0005e00801007387 */ /* 0x000fe80000100a00 */
[----:B------:R0:W-:Y:S04]  /*b4600*/  STL.64 [R1+0x5e8], R10 ;  /* 0x0005e80a01007387 */ /* 0x0001e80000100a00 */
[----:B0-----:R-:W3:Y:S04]  /*b4610*/  LDL.LU.64 R10, [R1+0x125b8] ;  /* 0x0125b800010a7983 */ /* 0x001ee80000300a00 */
[----:B------:R-:W4:Y:S04]  /*b4620*/  LDL.LU.64 R8, [R1+0x125b0] ;  /* 0x0125b00001087983 */ /* 0x000f280000300a00 */
[----:B------:R0:W-:Y:S04]  /*b4630*/  STL.64 [R1+0x12458], R18 ;  /* 0x0124581201007387 */ /* 0x0001e80000100a00 */
[----:B0-----:R-:W2:Y:S04]  /*b4640*/  LDL.LU R19, [R1+0x1144] ;  /* 0x0011440001137983 */ /* 0x001ea80000300800 */
[----:B------:R-:W-:Y:S01]  /*b4650*/  STL.64 [R1+0x12450], R16 ;  /* 0x0124501001007387 */ /* 0x000fe20000100a00 */
        /* <DEDUP_REMOVED lines=10> */
[----:B0-----:R-:W2:Y:S04]  /*b4700*/  LDL.LU.64 R6, [R1+0x12598] ;  /* 0x0125980001067983 */ /* 0x001ea80000300a00 */
[----:B------:R-:W3:Y:S04]  /*b4710*/  LDL.LU.64 R4, [R1+0x12590] ;  /* 0x0125900001047983 */ /* 0x000ee80000300a00 */
[----:B------:R-:W-:Y:S04]  /*b4720*/  STL.64 [R1+0x12428], R10 ;  /* 0x0124280a01007387 */ /* 0x000fe80000100a00 */
[----:B------:R0:W-:Y:S04]  /*b4730*/  STL.64 [R1+0x12420], R8 ;  /* 0x0124200801007387 */ /* 0x0001e80000100a00 */
[----:B0-----:R-:W3:Y:S04]  /*b4740*/  LDL.LU.64 R8, [R1+0x2f90] ;  /* 0x002f900001087983 */ /* 0x001ee80000300a00 */
[----:B------:R-:W3:Y:S01]  /*b4750*/  LDL.LU.64 R10, [R1+0x2f98] ;  /* 0x002f9800010a7983 */ /* 0x000ee20000300a00 */
[----:B--2---:R-:W-:-:S15]  /*b4760*/  HMMA.16816.F32 R24, R12, R6, R24 ;  /* 0x000000060c18723c */ /* 0x004fde0000001818 */
[----:B------:R-:W-:-:S04]  /*b4770*/  NOP ;  /* 0x0000000000007918 */ /* 0x000fc80000000000 */
[----:B------:R-:W-:Y:S04]  /*b4780*/  STL.64 [R1+0x5b0], R24 ;  /* 0x0005b01801007387 */ /* 0x000fe80000100a00 */
[----:B------:R0:W-:Y:S04]  /*b4790*/  STL.64 [R1+0x5b8], R26 ;  /* 0x0005b81a01007387 */ /* 0x0001e80000100a00 */
[----:B0-----:R-:W2:Y:S04]  /*b47a0*/  LDL.LU.64 R26, [R1+0x12588] ;  /* 0x01258800011a7983 */ /* 0x001ea80000300a00 */
[----:B------:R-:W4:Y:S01]  /*b47b0*/  LDL.LU.64 R24, [R1+0x12580] ;  /* 0x0125800001187983 */ /* 0x000f220000300a00 */
[C---:B---3--:R-:W-:Y:S08]  /*b47c0*/  HMMA.16816.F32 R8, R12.reuse, R4, R8 ;  /* 0x000000040c08723c */ /* 0x048ff00000001808 */
[----:B------:R-:W-:Y:S01]  /*b47d0*/  HMMA.16816.F32 R12, R12, R2, R20 ;  /* 0x000000020c0c723c */ /* 0x000fe20000001814 */
[----:B------:R-:W-:Y:S04]  /*b47e0*/  STL.64 [R1+0x12418], R6 ;  /* 0x0124180601007387 */ /* 0x000fe80000100a00 */
[----:B------:R-:W-:Y:S06]  /*b47f0*/  STL.64 [R1+0x12410], R4 ;  /* 0x0124100401007387 */ /* 0x000fec0000100a00 */
[----:B------:R0:W-:Y:S04]  /*b4800*/  STL.64 [R1+0x5a0], R8 ;  /* 0x0005a00801007387 */ /* 0x0001e80000100a00 */
[----:B------:R1:W-:Y:S04]  /*b4810*/  STL.64 [R1+0x5a8], R10 ;  /* 0x0005a80a01007387 */ /* 0x0003e80000100a00 */
[----:B0-----:R-:W3:Y:S04]  /*b4820*/  LDL.64 R8, [R1+0x40] ;  /* 0x0000400001087983 */ /* 0x001ee80000100a00 */
[----:B------:R-:W-:Y:S04]  /*b4830*/  STL [R1+0x123fc], R2 ;  /* 0x0123fc0201007387 */ /* 0x000fe80000100800 */
[----:B------:R0:W-:Y:S04]  /*b4840*/  STL.64 [R1+0x290], R12 ;  /* 0x0002900c01007387 */ /* 0x0001e80000100a00 */
[----:B------:R-:W-:Y:S04]  /*b4850*/  STL.64 [R1+0x298], R14 ;  /* 0x0002980e01007387 */ /* 0x000fe80000100a00 */
[----:B------:R-:W-:Y:S04]  /*b4860*/  STL [R1+0x123f8], R3 ;  /* 0x0123f80301007387 */ /* 0x000fe80000100800 */
[----:B-1----:R-:W2:Y:S04]  /*b4870*/  LDL R11, [R1+0x3c] ;  /* 0x00003c00010b7983 */ /* 0x002ea80000100800 */
[----:B------:R-:W2:Y:S01]  /*b4880*/  LDL.64 R20, [R1+0x88] ;  /* 0x0000880001147983 */ /* 0x000ea20000100a00 */
[----:B----4-:R-:W-:-:S05]  /*b4890*/  IMAD R10, R24, 0x100, R19 ;  /* 0x00000100180a7824 */ /* 0x010fca00078e0213 */
[----:B0-----:R-:W-:Y:S02]  /*b48a0*/  F2FP.F16.E5M2.UNPACK_B R12, R10 ;  /* 0x0000000aff0c723e */ /* 0x001fe400020004ff */
[----:B------:R-:W2:Y:S04]  /*b48b0*/  LDL R10, [R1+0x38] ;  /* 0x00003800010a7983 */ /* 0x000ea80000100800 */
[----:B--2---:R0:W-:Y:S04]  /*b48c0*/  STL.64 [R1+0x124d8], R10 ;  /* 0x0124d80a01007387 */ /* 0x0041e80000100a00 */
[----:B------:R-:W2:Y:S04]  /*b48d0*/  LDL R18, [R1+0x90] ;  /* 0x0000900001127983 */ /* 0x000ea80000100800 */
[----:B------:R-:W2:Y:S04]  /*b48e0*/  LDL R19, [R1+0x94] ;  /* 0x0000940001137983 */ /* 0x000ea80000100800 */
[----:B0-----:R-:W4:Y:S04]  /*b48f0*/  LDL R10, [R1+0x48] ;  /* 0x00004800010a7983 */ /* 0x001f280000100800 */
[----:B------:R-:W4:Y:S04]  /*b4900*/  LDL R11, [R1+0x4c] ;  /* 0x00004c00010b7983 */ /* 0x000f280000100800 */
[----:B------:R-:W3:Y:S04]  /*b4910*/  LDL R16, [R1+0x98] ;  /* 0x0000980001107983 */ /* 0x000ee80000100800 */
[----:B------:R-:W3:Y:S04]  /*b4920*/  LDL R17, [R1+0x9c] ;  /* 0x00009c0001117983 */ /* 0x000ee80000100800 */
[----:B--2---:R-:W-:Y:S04]  /*b4930*/  STL.64 [R1+0x12570], R18 ;  /* 0x0125701201007387 */ /* 0x004fe80000100a00 */
[----:B------:R-:W2:Y:S01]  /*b4940*/  LDL.64 R22, [R1+0x58] ;  /* 0x0000580001167983 */ /* 0x000ea20000100a00 */
[----:B------:R-:W-:-:S02]  /*b4950*/  IMAD R24, R28, 0x100, R27 ;  /* 0x000001001c187824 */ /* 0x000fc400078e021b */
[----:B------:R-:W-:Y:S01]  /*b4960*/  IMAD R0, R0, 0x100, R29 ;  /* 0x0000010000007824 */ /* 0x000fe200078e021d */
[----:B------:R-:W3:Y:S04]  /*b4970*/  LDL R28, [R1+0x60] ;  /* 0x00006000011c7983 */ /* 0x000ee80000100800 */
[----:B------:R-:W3:Y:S04]  /*b4980*/  LDL R29, [R1+0x64] ;  /* 0x00006400011d7983 */ /* 0x000ee80000100800 */
[----:B--2---:R-:W-:Y:S04]  /*b4990*/  STL.64 [R1+0x12508], R22 ;  /* 0x0125081601007387 */ /* 0x004fe80000100a00 */
[----:B------:R0:W-:Y:S04]  /*b49a0*/  STL.64 [R1+0x12578], R20 ;  /* 0x0125781401007387 */ /* 0x0001e80000100a00 */
[----:B0-----:R-:W2:Y:S04]  /*b49b0*/  LDL.LU.64 R20, [R1+0x2f80] ;  /* 0x002f800001147983 */ /* 0x001ea80000300a00 */
[----:B------:R-:W2:Y:S04]  /*b49c0*/  LDL.LU.64 R22, [R1+0x2f88] ;  /* 0x002f880001167983 */ /* 0x000ea80000300a00 */
[----:B---3--:R0:W-:Y:S04]  /*b49d0*/  STL.64 [R1+0x124d0], R8 ;  /* 0x0124d00801007387 */ /* 0x0081e80000100a00 */
[----:B0-----:R-:W3:Y:S04]  /*b49e0*/  LDL R8, [R1+0x50] ;  /* 0x0000500001087983 */ /* 0x001ee80000100800 */
[----:B------:R-:W3:Y:S04]  /*b49f0*/  LDL R9, [R1+0x54] ;  /* 0x0000540001097983 */ /* 0x000ee80000100800 */
[----:B----4-:R0:W-:Y:S04]  /*b4a00*/  STL.64 [R1+0x124f0], R10 ;  /* 0x0124f00a01007387 */ /* 0x0101e80000100a00 */
[----:B0-----:R-:W4:Y:S04]  /*b4a10*/  LDL R10, [R1+0x68] ;  /* 0x00006800010a7983 */ /* 0x001f280000100800 */
[----:B------:R-:W4:Y:S04]  /*b4a20*/  LDL R11, [R1+0x6c] ;  /* 0x00006c00010b7983 */ /* 0x000f280000100800 */
[----:B---3--:R0:W-:Y:S04]  /*b4a30*/  STL.64 [R1+0x12510], R8 ;  /* 0x0125100801007387 */ /* 0x0081e80000100a00 */
[----:B0-----:R-:W3:Y:S04]  /*b4a40*/  LDL R8, [R1+0x70] ;  /* 0x0000700001087983 */ /* 0x001ee80000100800 */
[----:B------:R-:W3:Y:S01]  /*b4a50*/  LDL R9, [R1+0x74] ;  /* 0x0000740001097983 */ /* 0x000ee20000100800 */
[----:B------:R-:W-:-:S05]  /*b4a60*/  IMAD R4, R26, 0x100, R25 ;  /* 0x000001001a047824 */ /* 0x000fca00078e0219 */
[----:B------:R-:W-:Y:S02]  /*b4a70*/  F2FP.F16.E5M2.UNPACK_B R13, R4 ;  /* 0x00000004ff0d723e */ /* 0x000fe400020004ff */
[----:B------:R-:W2:Y:S04]  /*b4a80*/  LDL.LU.64 R4, [R1+0x2f60] ;  /* 0x002f600001047983 */ /* 0x000ea80000300a00 */
[----:B------:R-:W2:Y:S04]  /*b4a90*/  LDL.LU.64 R6, [R1+0x2f68] ;  /* 0x002f680001067983 */ /* 0x000ea80000300a00 */
[----:B----4-:R0:W-:Y:S04]  /*b4aa0*/  STL.64 [R1+0x12528], R10 ;  /* 0x0125280a01007387 */ /* 0x0101e80000100a00 */
[----:B---3--:R1:W-:Y:S04]  /*b4ab0*/  STL.64 [R1+0x12540], R8 ;  /* 0x0125400801007387 */ /* 0x0083e80000100a00 */
[----:B0-----:R-:W3:Y:S04]  /*b4ac0*/  LDL R10, [R1+0x78] ;  /* 0x00007800010a7983 */ /* 0x001ee80000100800 */
[----:B------:R-:W3:Y:S01]  /*b4ad0*/  LDL R11, [R1+0x7c] ;  /* 0x00007c00010b7983 */ /* 0x000ee20000100800 */
[----:B------:R-:W-:-:S02]  /*b4ae0*/  F2FP.F16.E5M2.UNPACK_B R14, R24 ;  /* 0x00000018ff0e723e */ /* 0x000fc400020004ff */
[----:B------:R-:W-:-:S07]  /*b4af0*/  F2FP.F16.E5M2.UNPACK_B R15, R0 ;  /* 0x00000000ff0f723e */ /* 0x000fce00020004ff */
[C---:B--2---:R-:W-:Y:S01]  /*b4b00*/  HMMA.16816.F32 R16, R12.reuse, R16, R20 ;  /* 0x000000100c10723c */ /* 0x044fe20000001814 */
[----:B---3--:R-:W-:Y:S04]  /*b4b10*/  STL.64 [R1+0x12558], R10 ;  /* 0x0125580a01007387 */ /* 0x008fe80000100a00 */
[----:B------:R-:W2:Y:S04]  /*b4b20*/  LDL R26, [R1+0x28] ;  /* 0x00002800011a7983 */ /* 0x000ea80000100800 */
[----:B------:R-:W2:Y:S04]  /*b4b30*/  LDL R27, [R1+0x2c] ;  /* 0x00002c00011b7983 */ /* 0x000ea80000100800 */
[----:B------:R-:W3:Y:S04]  /*b4b40*/  LDL.64 R24, [R1+0x30] ;  /* 0x0000300001187983 */ /* 0x000ee80000100a00 */
[----:B-1----:R-:W4:Y:S04]  /*b4b50*/  LDL R8, [R1+0x80] ;  /* 0x0000800001087983 */ /* 0x002f280000100800 */
[----:B------:R-:W4:Y:S04]  /*b4b60*/  LDL R9, [R1+0x84] ;  /* 0x0000840001097983 */ /* 0x000f280000100800 */
[----:B--2---:R-:W-:Y:S04]  /*b4b70*/  STL.64 [R1+0x124e8], R26 ;  /* 0x0124e81a01007387 */ /* 0x004fe80000100a00 */
[----:B---3--:R0:W-:Y:S04]  /*b4b80*/  STL.64 [R1+0x124e0], R24 ;  /* 0x0124e01801007387 */ /* 0x0081e80000100a00 */
[----:B0-----:R-:W2:Y:S04]  /*b4b90*/  LDL.LU.64 R24, [R1+0x2f70] ;  /* 0x002f700001187983 */ /* 0x001ea80000300a00 */
[----:B------:R-:W2:Y:S04]  /*b4ba0*/  LDL.LU.64 R26, [R1+0x2f78] ;  /* 0x002f7800011a7983 */ /* 0x000ea80000300a00 */
[----:B------:R-:W3:Y:S04]  /*b4bb0*/  LDL.LU.64 R20, [R1+0x12578] ;  /* 0x0125780001147983 */ /* 0x000ee80000300a00 */
[----:B------:R-:W-:Y:S04]  /*b4bc0*/  STL.64 [R1+0x590], R16 ;  /* 0x0005901001007387 */ /* 0x000fe80000100a00 */
[----:B------:R0:W-:Y:S04]  /*b4bd0*/  STL.64 [R1+0x598], R18 ;  /* 0x0005981201007387 */ /* 0x0001e80000100a00 */
[----:B0-----:R-:W2:Y:S01]  /*b4be0*/  LDL.LU.64 R18, [R1+0x12570] ;  /* 0x0125700001127983 */ /* 0x001ea20000300a00 */
[C---:B---3--:R-:W-:Y:S08]  /*b4bf0*/  HMMA.16816.F32 R4, R12.reuse, R20, R4 ;  /* 0x000000140c04723c */ /* 0x048ff00000001804 */
[----:B--2---:R-:W-:Y:S01]  /*b4c00*/  HMMA.16816.F32 R16, R12, R18, R24 ;  /* 0x000000120c10723c */ /* 0x004fe20000001818 */
[----:B------:R-:W-:-:S02]  /*b4c10*/  IMAD.MOV.U32 R2, RZ, RZ, R20 ;  /* 0x000000ffff027224 */ /* 0x000fc400078e0014 */
[----:B------:R-:W-:-:S15]  /*b4c20*/  IMAD.MOV.U32 R3, RZ, RZ, R21 ;  /* 0x000000ffff037224 */ /* 0x000fde00078e0015 */
[----:B------:R-:W-:Y:S01]  /*b4c30*/  NOP ;  /* 0x0000000000007918 */ /* 0x000fe20000000000 */
[----:B------:R-:W-:Y:S04]  /*b4c40*/  STL.64 [R1+0x580], R16 ;  /* 0x0005801001007387 */ /* 0x000fe80000100a00 */
[----:B------:R-:W-:Y:S04]  /*b4c50*/  STL.64 [R1+0x588], R18 ;  /* 0x0005881201007387 */ /* 0x000fe80000100a00 */
[----:B------:R-:W-:Y:S04]  /*b4c60*/  STL.64 [R1+0x570], R4 ;  /* 0x0005700401007387 */ /* 0x000fe80000100a00 */
[----:B------:R-:W-:Y:S04]  /*b4c70*/  STL.64 [R1+0x578], R6 ;  /* 0x0005780601007387 */ /* 0x000fe80000100a00 */
[----:B------:R-:W2:Y:S04]  /*b4c80*/  LDL.LU.64 R20, [R1+0x2f10] ;  /* 0x002f100001147983 */ /* 0x000ea80000300a00 */
        /* <DEDUP_REMOVED lines=15> */
[----:B0-----:R-:W4:Y:S04]  /*b4d80*/  LDL.LU.64 R20, [R1+0x2f50] ;  /* 0x002f500001147983 */ /* 0x001f280000300a00 */
[----:B------:R-:W4:Y:S04]  /*b4d90*/  LDL.LU.64 R22, [R1+0x2f58] ;  /* 0x002f580001167983 */ /* 0x000f280000300a00 */
[----:B------:R-:W2:Y:S04]  /*b4da0*/  LDL.LU.64 R16, [R1+0x2f00] ;  /* 0x002f000001107983 */ /* 0x000ea80000300a00 */
[----:B------:R-:W2:Y:S04]  /*b4db0*/  LDL.LU.64 R18, [R1+0x2f08] ;  /* 0x002f080001127983 */ /* 0x000ea80000300a00 */
[----:B------:R-:W3:Y:S04]  /*b4dc0*/  LDL.LU.64 R24, [R1+0x2ee0] ;  /* 0x002ee00001187983 */ /* 0x000ee80000300a00 */
[----:B------:R-:W2:Y:S01]  /*b4dd0*/  LDL.LU.64 R26, [R1+0x2ee8] ;  /* 0x002ee800011a7983 */ /* 0x000ea20000300a00 */
[C---:B----4-:R-:W-:Y:S03]  /*b4de0*/  HMMA.16816.F32 R8, R12.reuse, R8, R20 ;  /* 0x000000080c08723c */ /* 0x050fe60000001814 */
[----:B--2---:R-:W-:Y:S04]  /*b4df0*/  STL.64 [R1+0x12500], R26 ;  /* 0x0125001a01007387 */ /* 0x004fe80000100a00 */
[----:B---3--:R0:W-:Y:S04]  /*b4e00*/  STL.64 [R1+0x124f8], R24 ;  /* 0x0124f81801007387 */ /* 0x0081e80000100a00 */
[----:B0-----:R-:W2:Y:S04]  /*b4e10*/  LDL.LU.64 R24, [R1+0x2ef0] ;  /* 0x002ef00001187983 */ /* 0x001ea80000300a00 */
[----:B------:R-:W2:Y:S04]  /*b4e20*/  LDL.LU.64 R26, [R1+0x2ef8] ;  /* 0x002ef800011a7983 */ /* 0x000ea80000300a00 */
[----:B------:R-:W3:Y:S04]  /*b4e30*/  LDL.LU.64 R4, [R1+0x2ed0] ;  /* 0x002ed00001047983 */ /* 0x000ee80000300a00 */
        /* <DEDUP_REMOVED lines=9> */
[----:B------:R0:W-:Y:S04]  /*b4ed0*/  STL.64 [R1+0x550], R8 ;  /* 0x0005500801007387 */ /* 0x0001e80000100a00 */
[----:B------:R4:W-:Y:S04]  /*b4ee0*/  STL.64 [R1+0x558], R10 ;  /* 0x0005580a01007387 */ /* 0x0009e80000100a00 */
[----:B0-----:R-:W4:Y:S02]  /*b4ef0*/  LDL.LU.64 R8, [R1+0x12540] ;  /* 0x0125400001087983 */ /* 0x001f240000300a00 */
[----:B----4-:R-:W-:Y:S02]  /*b4f00*/  HMMA.16816.F32 R8, R12, R8, R20 ;  /* 0x000000080c08723c */ /* 0x010fe40000001814 */
[----:B------:R-:W4:Y:S04]  /*b4f10*/  LDL.LU.64 R22, [R1+0x12538] ;  /* 0x0125380001167983 */ /* 0x000f280000300a00 */
[----:B------:R-:W4:-:S13]  /*b4f20*/  LDL.LU.64 R20, [R1+0x12530] ;  /* 0x0125300001147983 */ /* 0x000f1a0000300a00 */
[----:B------:R-:W-:Y:S04]  /*b4f30*/  STL.64 [R1+0x540], R8 ;  /* 0x0005400801007387 */ /* 0x000fe80000100a00 */
[----:B------:R0:W-:Y:S04]  /*b4f40*/  STL.64 [R1+0x548], R10 ;  /* 0x0005480a01007387 */ /* 0x0001e80000100a00 */
[----:B0-----:R-:W4:Y:S02]  /*b4f50*/  LDL.LU.64 R10, [R1+0x12528] ;  /* 0x01252800010a7983 */ /* 0x001f240000300a00 */
[----:B----4-:R-:W-:Y:S02]  /*b4f60*/  HMMA.16816.F32 R8, R12, R10, R20 ;  /* 0x0000000a0c08723c */ /* 0x010fe40000001814 */
[----:B------:R-:W4:Y:S04]  /*b4f70*/  LDL.LU.64 R22, [R1+0x12520] ;  /* 0x0125200001167983 */ /* 0x000f280000300a00 */
[----:B------:R-:W4:-:S13]  /*b4f80*/  LDL.LU.64 R20, [R1+0x12518] ;  /* 0x0125180001147983 */ /* 0x000f1a0000300a00 */
[----:B------:R0:W-:Y:S04]  /*b4f90*/  STL.64 [R1+0x530], R8 ;  /* 0x0005300801007387 */ /* 0x0001e80000100a00 */
[----:B------:R-:W-:Y:S04]  /*b4fa0*/  STL.64 [R1+0x538], R10 ;  /* 0x0005380a01007387 */ /* 0x000fe80000100a00 */
[----:B0-----:R-:W2:Y:S01]  /*b4fb0*/  LDL.LU.64 R8, [R1+0x12510] ;  /* 0x0125100001087983 */ /* 0x001ea20000300a00 */
[----:B----4-:R-:W-:-:S15]  /*b4fc0*/  HMMA.16816.F32 R20, R12, R28, R20 ;  /* 0x0000001c0c14723c */ /* 0x010fde0000001814 */
[----:B------:R-:W-:-:S04]  /*b4fd0*/  NOP ;  /* 0x0000000000007918 */ /* 0x000fc80000000000 */
[----:B------:R-:W-:Y:S04]  /*b4fe0*/  STL.64 [R1+0x520], R20 ;  /* 0x0005201401007387 */ /* 0x000fe80000100a00 */
[----:B------:R0:W-:Y:S04]  /*b4ff0*/  STL.64 [R1+0x528], R22 ;  /* 0x0005281601007387 */ /* 0x0001e80000100a00 */
[----:B0-----:R-:W4:Y:S01]  /*b5000*/  LDL.LU.64 R22, [R1+0x12508] ;  /* 0x0125080001167983 */ /* 0x001f220000300a00 */
[C---:B--2---:R-:W-:Y:S03]  /*b5010*/  HMMA.16816.F32 R8, R12.reuse, R8, R24 ;  /* 0x000000080c08723c */ /* 0x044fe60000001818 */
[----:B------:R-:W2:Y:S04]  /*b5020*/  LDL.64 R28, [R1] ;  /* 0x00000000011c7983 */ /* 0x000ea80000100a00 */
[----:B------:R-:W2:Y:S01]  /*b5030*/  LDL.LU.64 R20, [R1+0x2eb0] ;  /* 0x002eb00001147983 */ /* 0x000ea20000300a00 */
[----:B----4-:R-:W-:Y:S01]  /*b5040*/  HMMA.16816.F32 R16, R12, R22, R16 ;  /* 0x000000160c10723c */ /* 0x010fe20000001810 */
[----:B------:R-:W-:-:S15]  /*b5050*/  IMAD.MOV.U32 R0, RZ, RZ, R23 ;  /* 0x000000ffff007224 */ /* 0x000fde00078e0017 */
[----:B------:R-:W-:-:S03]  /*b5060*/  NOP ;  /* 0x0000000000007918 */ /* 0x000fc60000000000 */
[----:B------:R0:W-:Y:S04]  /*b5070*/  STL.64 [R1+0x510], R16 ;  /* 0x0005101001007387 */ /* 0x0001e80000100a00 */
[----:B------:R1:W-:Y:S04]  /*b5080*/  STL.64 [R1+0x518], R18 ;  /* 0x0005181201007387 */ /* 0x0003e80000100a00 */
[----:B------:R-:W2:Y:S04]  /*b5090*/  LDL.LU.64 R22, [R1+0x2eb8] ;  /* 0x002eb80001167983 */ /* 0x000ea80000300a00 */
[----:B0-----:R-:W4:Y:S04]  /*b50a0*/  LDL.LU.64 R16, [R1+0x2ea0] ;  /* 0x002ea00001107983 */ /* 0x001f280000300a00 */
[----:B-1----:R-:W4:Y:S04]  /*b50b0*/  LDL.LU.64 R18, [R1+0x2ea8] ;  /* 0x002ea80001127983 */ /* 0x002f280000300a00 */
[----:B------:R-:W-:Y:S04]  /*b50c0*/  STL [R1+0x123c0], R0 ;  /* 0x0123c00001007387 */ /* 0x000fe80000100800 */
[----:B------:R-:W2:Y:S04]  /*b50d0*/  LDL.LU.64 R26, [R1+0x12500] ;  /* 0x01250000011a7983 */ /* 0x000ea80000300a00 */
[----:B------:R-:W2:Y:S04]  /*b50e0*/  LDL.LU.64 R24, [R1+0x124f8] ;  /* 0x0124f80001187983 */ /* 0x000ea80000300a00 */
[----:B------:R-:W-:Y:S04]  /*b50f0*/  STL.64 [R1+0x500], R8 ;  /* 0x0005000801007387 */ /* 0x000fe80000100a00 */
[----:B------:R0:W-:Y:S04]  /*b5100*/  STL.64 [R1+0x508], R10 ;  /* 0x0005080a01007387 */ /* 0x0001e80000100a00 */
[----:B0-----:R-:W2:Y:S02]  /*b5110*/  LDL.LU.64 R10, [R1+0x124f0] ;  /* 0x0124f000010a7983 */ /* 0x001ea40000300a00 */
[----:B--2---:R-:W-:Y:S02]  /*b5120*/  HMMA.16816.F32 R8, R12, R10, R24 ;  /* 0x0000000a0c08723c */ /* 0x004fe40000001818 */
[----:B------:R-:W4:Y:S04]  /*b5130*/  LDL.LU.64 R26, [R1+0x124e8] ;  /* 0x0124e800011a7983 */ /* 0x000f280000300a00 */
[----:B------:R-:W2:-:S13]  /*b5140*/  LDL.LU.64 R24, [R1+0x124e0] ;  /* 0x0124e00001187983 */ /* 0x000e9a0000300a00 */
[----:B------:R-:W-:Y:S04]  /*b5150*/  STL.64 [R1+0x4f0], R8 ;  /* 0x0004f00801007387 */ /* 0x000fe80000100a00 */
[----:B------:R0:W-:Y:S04]  /*b5160*/  STL.64 [R1+0x4f8], R10 ;  /* 0x0004f80a01007387 */ /* 0x0001e80000100a00 */
[----:B0-----:R-:W2:Y:S04]  /*b5170*/  LDL.LU.64 R10, [R1+0x124d8] ;  /* 0x0124d800010a7983 */ /* 0x001ea80000300a00 */
[----:B------:R-:W3:Y:S02]  /*b5180*/  LDL.LU.64 R8, [R1+0x124d0] ;  /* 0x0124d00001087983 */ /* 0x000ee40000300a00 */
[----:B---3--:R-:W-:-:S15]  /*b5190*/  HMMA.16816.F32 R4, R12, R8, R4 ;  /* 0x000000080c04723c */ /* 0x008fde0000001804 */
[----:B------:R-:W-:-:S04]  /*b51a0*/  NOP ;  /* 0x0000000000007918 */ /* 0x000fc80000000000 */
[----:B------:R-:W-:Y:S04]  /*b51b0*/  STL.64 [R1+0x4e0], R4 ;  /* 0x0004e00401007387 */ /* 0x000fe80000100a00 */
[----:B------:R0:W-:Y:S04]  /*b51c0*/  STL.64 [R1+0x4e8], R6 ;  /* 0x0004e80601007387 */ /* 0x0001e80000100a00 */
[----:B0-----:R-:W3:Y:S04]  /*b51d0*/  LDL.64 R6, [R1+0x10] ;  /* 0x0000100001067983 */ /* 0x001ee80000100a00 */
[----:B---3--:R0:W-:Y:S04]  /*b51e0*/  STL.64 [R1+0x124b0], R6 ;  /* 0x0124b00601007387 */ /* 0x0081e80000100a00 */
[----:B------:R-:W2:Y:S04]  /*b51f0*/  LDL.LU.64 R4, [R1+0x2ec0] ;  /* 0x002ec00001047983 */ /* 0x000ea80000300a00 */
[----:B0-----:R-:W2:Y:S01]  /*b5200*/  LDL.LU.64 R6, [R1+0x2ec8] ;  /* 0x002ec80001067983 */ /* 0x001ea20000300a00 */
[----:B------:R-:W-:-:S05]  /*b5210*/  IMAD.MOV.U32 R0, RZ, RZ, R9 ;  /* 0x000000ffff007224 */ /* 0x000fca00078e0009 */
[----:B------:R-:W-:Y:S01]  /*b5220*/  STL [R1+0x123c4], R0 ;  /* 0x0123c40001007387 */ /* 0x000fe20000100800 */
[----:B--2---:R-:W-:Y:S03]  /*b5230*/  HMMA.16816.F32 R4, R12, R10, R4 ;  /* 0x0000000a0c04723c */ /* 0x004fe60000001804 */
[----:B------:R-:W2:-:S15]  /*b5240*/  LDL.64 R10, [R1+0x20] ;  /* 0x00002000010a7983 */ /* 0x000e9e0000100a00 */
[----:B------:R-:W-:Y:S01]  /*b5250*/  NOP ;  /* 0x0000000000007918 */ /* 0x000fe20000000000 */
[----:B------:R0:W-:Y:S04]  /*b5260*/  STL.64 [R1+0x4d0], R4 ;  /* 0x0004d00401007387 */ /* 0x0001e80000100a00 */
[----:B------:R-:W-:Y:S04]  /*b5270*/  STL.64 [R1+0x4d8], R6 ;  /* 0x0004d80601007387 */ /* 0x000fe80000100a00 */
[----:B0-----:R-:W3:Y:S04]  /*b5280*/  LDL R4, [R1+0x18] ;  /* 0x0000180001047983 */ /* 0x001ee80000100800 */
[----:B------:R-:W3:Y:S01]  /*b5290*/  LDL R5, [R1+0x1c] ;  /* 0x00001c0001057983 */ /* 0x000ee20000100800 */
[----:B----4-:R-:W-:Y:S01]  /*b52a0*/  HMMA.16816.F32 R16, R12, R26, R16 ;  /* 0x0000001a0c10723c */ /* 0x010fe20000001810 */
[----:B------:R-:W-:-:S02]  /*b52b0*/  IMAD.MOV.U32 R0, RZ, RZ, R24 ;  /* 0x000000ffff007224 */ /* 0x000fc400078e0018 */
[----:B---3--:R0:W-:Y:S05]  /*b52c0*/  STL.64 [R1+0x124c8], R4 ;  /* 0x0124c80401007387 */ /* 0x0081ea0000100a00 */
[----:B0-----:R-:W-:Y:S01]  /*b52d0*/  HMMA.16816.F32 R4, R12, R24, R20 ;  /* 0x000000180c04723c */ /* 0x001fe20000001814 */
[----:B------:R-:W-:-:S15]  /*b52e0*/  STL [R1+0x123c8], R0 ;  /* 0x0123c80001007387 */ /* 0x000fde0000100800 */
[----:B------:R-:W-:-:S03]  /*b52f0*/  NOP ;  /* 0x0000000000007918 */ /* 0x000fc60000000000 */
[----:B------:R0:W-:Y:S04]  /*b5300*/  STL.64 [R1+0x4c0], R4 ;  /* 0x0004c00401007387 */ /* 0x0001e80000100a00 */
[----:B------:R1:W-:Y:S04]  /*b5310*/  STL.64 [R1+0x4c8], R6 ;  /* 0x0004c80601007387 */ /* 0x0003e80000100a00 */
[----:B0-----:R-:W2:Y:S04]  /*b5320*/  LDL.LU.64 R4, [R1+0x2e90] ;  /* 0x002e900001047983 */ /* 0x001ea80000300a00 */
[----:B-1----:R-:W2:Y:S04]  /*b5330*/  LDL.LU.64 R6, [R1+0x2e98] ;  /* 0x002e980001067983 */ /* 0x002ea80000300a00 */
[----:B------:R-:W-:Y:S04]  /*b5340*/  STL.64 [R1+0x4b0], R16 ;  /* 0x0004b01001007387 */ /* 0x000fe80000100a00 */
[----:B------:R-:W-:Y:S04]  /*b5350*/  STL.64 [R1+0x4b8], R18 ;  /* 0x0004b81201007387 */ /* 0x000fe80000100a00 */
[----:B------:R-:W3:Y:S04]  /*b5360*/  LDL.LU.64 R24, [R1+0x2e40] ;  /* 0x002e400001187983 */ /* 0x000ee80000300a00 */
[----:B------:R-:W4:Y:S04]  /*b5370*/  LDL.LU.64 R26, [R1+0x2e48] ;  /* 0x002e4800011a7983 */ /* 0x000f280000300a00 */
[----:B----4-:R-:W-:Y:S04]  /*b5380*/  STL.64 [R1+0x12480], R26 ;  /* 0x0124801a01007387 */ /* 0x010fe80000100a00 */
[----:B---3--:R0:W-:Y:S04]  /*b5390*/  STL.64 [R1+0x12478], R24 ;  /* 0x0124781801007387 */ /* 0x0081e80000100a00 */
[----:B0-----:R-:W3:Y:S04]  /*b53a0*/  LDL.LU.64 R24, [R1+0x2e50] ;  /* 0x002e500001187983 */ /* 0x001ee80000300a00 */
[----:B------:R-:W4:Y:S04]  /*b53b0*/  LDL.LU.64 R26, [R1+0x2e58] ;  /* 0x002e5800011a7983 */ /* 0x000f280000300a00 */
[----:B----4-:R0:W-:Y:S04]  /*b53c0*/  STL.64 [R1+0x12490], R26 ;  /* 0x0124901a01007387 */ /* 0x0101e80000100a00 */
[----:B0-----:R-:W4:Y:S04]  /*b53d0*/  LDL R26, [R1+0x8] ;  /* 0x00000800011a7983 */ /* 0x001f280000100800 */
[----:B------:R-:W4:Y:S04]  /*b53e0*/  LDL R27, [R1+0xc] ;  /* 0x00000c00011b7983 */ /* 0x000f280000100800 */
[----:B---3--:R0:W-:Y:S04]  /*b53f0*/  STL.64 [R1+0x12488], R24 ;  /* 0x0124881801007387 */ /* 0x0081e80000100a00 */
[----:B----4-:R1:W-:Y:S04]  /*b5400*/  STL.64 [R1+0x124a8], R26 ;  /* 0x0124a81a01007387 */ /* 0x0103e80000100a00 */
[----:B0-----:R-:W3:Y:S04]  /*b5410*/  LDL.LU.64 R24, [R1+0x2e70] ;  /* 0x002e700001187983 */ /* 0x001ee80000300a00 */
[----:B-1----:R-:W4:Y:S01]  /*b5420*/  LDL.LU.64 R26, [R1+0x2e78] ;  /* 0x002e7800011a7983 */ /* 0x002f220000300a00 */
[----:B--2---:R-:W-:Y:S03]  /*b5430*/  HMMA.16816.F32 R4, R12, R10, R4 ;  /* 0x0000000a0c04723c */ /* 0x004fe60000001804 */
[----:B----4-:R-:W-:Y:S04]  /*b5440*/  STL.64 [R1+0x124c0], R26 ;  /* 0x0124c01a01007387 */ /* 0x010fe80000100a00 */
[----:B---3--:R0:W-:Y:S04]  /*b5450*/  STL.64 [R1+0x124b8], R24 ;  /* 0x0124b81801007387 */ /* 0x0081e80000100a00 */
[----:B0-----:R-:W2:Y:S04]  /*b5460*/  LDL.LU.64 R24, [R1+0x2e80] ;  /* 0x002e800001187983 */ /* 0x001ea80000300a00 */
[----:B------:R-:W2:Y:S04]  /*b5470*/  LDL.LU.64 R26, [R1+0x2e88] ;  /* 0x002e8800011a7983 */ /* 0x000ea80000300a00 */
[----:B------:R-:W3:Y:S04]  /*b5480*/  LDL.LU.64 R16, [R1+0x2e30] ;  /* 0x002e300001107983 */ /* 0x000ee80000300a00 */
[----:B------:R-:W4:Y:S04]  /*b5490*/  LDL.LU.64 R18, [R1+0x2e38] ;  /* 0x002e380001127983 */ /* 0x000f280000300a00 */
[----:B----4-:R-:W-:Y:S04]  /*b54a0*/  STL.64 [R1+0x124a0], R18 ;  /* 0x0124a01201007387 */ /* 0x010fe80000100a00 */
[----:B---3--:R0:W-:Y:S04]  /*b54b0*/  STL.64 [R1+0x12498], R16 ;  /* 0x0124981001007387 */ /* 0x0081e80000100a00 */
[----:B0-----:R-:W3:Y:S04]  /*b54c0*/  LDL.LU.64 R16, [R1+0x2e60] ;  /* 0x002e600001107983 */ /* 0x001ee80000300a00 */
[----:B------:R-:W3:Y:S04]  /*b54d0*/  LDL.LU.64 R18, [R1+0x2e68] ;  /* 0x002e680001127983 */ /* 0x000ee80000300a00 */
[----:B------:R-:W4:Y:S04]  /*b54e0*/  LDL.LU.64 R20, [R1+0x2e20] ;  /* 0x002e200001147983 */ /* 0x000f280000300a00 */
[----:B------:R-:W4:Y:S04]  /*b54f0*/  LDL.LU.64 R22, [R1+0x2e28] ;  /* 0x002e280001167983 */ /* 0x000f280000300a00 */
[----:B------:R0:W-:Y:S04]  /*b5500*/  STL.64 [R1+0x4a0], R4 ;  /* 0x0004a00401007387 */ /* 0x0001e80000100a00 */
[----:B------:R2:W-:Y:S04]  /*b5510*/  STL.64 [R1+0x4a8], R6 ;  /* 0x0004a80601007387 */ /* 0x0005e80000100a00 */
[----:B0-----:R-:W2:Y:S01]  /*b5520*/  LDL.LU.64 R4, [R1+0x124c8] ;  /* 0x0124c80001047983 */ /* 0x001ea20000300a00 */
[----:B------:R-:W-:-:S03]  /*b5530*/  IMAD.MOV.U32 R0, RZ, RZ, R11 ;  /* 0x000000ffff007224 */ /* 0x000fc600078e000b */
[----:B------:R-:W3:Y:S04]  /*b5540*/  LDL.LU.64 R8, [R1+0x2e10] ;  /* 0x002e100001087983 */ /* 0x000ee80000300a00 */
[----:B------:R-:W3:Y:S04]  /*b5550*/  LDL.LU.64 R10, [R1+0x2e18] ;  /* 0x002e1800010a7983 */ /* 0x000ee80000300a00 */
[----:B------:R-:W-:Y:S01]  /*b5560*/  STL [R1+0x123e8], R0 ;  /* 0x0123e80001007387 */ /* 0x000fe20000100800 */
[----:B--2---:R-:W-:Y:S03]  /*b5570*/  HMMA.16816.F32 R4, R12, R4, R24 ;  /* 0x000000040c04723c */ /* 0x004fe60000001818 */
[----:B------:R-:W2:Y:S04]  /*b5580*/  LDL.LU.64 R26, [R1+0x124c0] ;  /* 0x0124c000011a7983 */ /* 0x000ea80000300a00 */
[----:B------:R-:W2:-:S12]  /*b5590*/  LDL.LU.64 R24, [R1+0x124b8] ;  /* 0x0124b80001187983 */ /* 0x000e980000300a00 */
[----:B------:R-:W-:Y:S04]  /*b55a0*/  STL.64 [R1+0x490], R4 ;  /* 0x0004900401007387 */ /* 0x000fe80000100a00 */
[----:B------:R0:W-:Y:S04]  /*b55b0*/  STL.64 [R1+0x498], R6 ;  /* 0x0004980601007387 */ /* 0x0001e80000100a00 */
[----:B0-----:R-:W2:Y:S02]  /*b55c0*/  LDL.LU.64 R6, [R1+0x124b0] ;  /* 0x0124b00001067983 */ /* 0x001ea40000300a00 */
[----:B--2---:R-:W-:-:S15]  /*b55d0*/  HMMA.16816.F32 R24, R12, R6, R24 ;  /* 0x000000060c18723c */ /* 0x004fde0000001818 */
[----:B------:R-:W-:-:S04]  /*b55e0*/  NOP ;  /* 0x0000000000007918 */ /* 0x000fc80000000000 */
[----:B------:R-:W-:Y:S04]  /*b55f0*/  STL.64 [R1+0x480], R24 ;  /* 0x0004801801007387 */ /* 0x000fe80000100a00 */
[----:B------:R0:W-:Y:S04]  /*b5600*/  STL.64 [R1+0x488], R26 ;  /* 0x0004881a01007387 */ /* 0x0001e80000100a00 */
[----:B0-----:R-:W3:Y:S01]  /*b5610*/  LDL.LU.64 R26, [R1+0x124a8] ;  /* 0x0124a800011a7983 */ /* 0x001ee20000300a00 */
[----:B------:R-:W-:-:S03]  /*b5620*/  IMAD.MOV.U32 R0, RZ, RZ, R7 ;  /* 0x000000ffff007224 */ /* 0x000fc600078e0007 */
[----:B------:R-:W2:Y:S04]  /*b5630*/  LDL.LU.64 R4, [R1+0x2e00] ;  /* 0x002e000001047983 */ /* 0x000ea80000300a00 */
[----:B------:R-:W2:Y:S04]  /*b5640*/  LDL.LU.64 R6, [R1+0x2e08] ;  /* 0x002e080001067983 */ /* 0x000ea80000300a00 */
[----:B------:R-:W-:Y:S01]  /*b5650*/  STL [R1+0x123ec], R0 ;  /* 0x0123ec0001007387 */ /* 0x000fe20000100800 */
[----:B---3--:R-:W-:Y:S03]  /*b5660*/  HMMA.16816.F32 R24, R12, R26, R16 ;  /* 0x0000001a0c18723c */ /* 0x008fe60000001810 */
[----:B------:R-:W3:Y:S04]  /*b5670*/  LDL.LU.64 R18, [R1+0x124a0] ;  /* 0x0124a00001127983 */ /* 0x000ee80000300a00 */
[----:B------:R-:W3:-:S12]  /*b5680*/  LDL.LU.64 R16, [R1+0x12498] ;  /* 0x0124980001107983 */ /* 0x000ed80000300a00 */
[----:B------:R-:W-:Y:S04]  /*b5690*/  STL.64 [R1+0x470], R24 ;  /* 0x0004701801007387 */ /* 0x000fe80000100a00 */
[----:B------:R0:W-:Y:S04]  /*b56a0*/  STL.64 [R1+0x478], R26 ;  /* 0x0004781a01007387 */ /* 0x0001e80000100a00 */
[----:B0-----:R-:W2:Y:S04]  /*b56b0*/  LDL.LU.64 R26, [R1+0x12490] ;  /* 0x01249000011a7983 */ /* 0x001ea80000300a00 */
[----:B------:R-:W2:Y:S01]  /*b56c0*/  LDL.LU.64 R24, [R1+0x12488] ;  /* 0x0124880001187983 */ /* 0x000ea20000300a00 */
[----:B------:R-:W-:Y:S01]  /*b56d0*/  IMAD.MOV.U32 R0, RZ, RZ, R29 ;  /* 0x000000ffff007224 */ /* 0x000fe200078e001d */
[----:B--2---:R-:W-:-:S15]  /*b56e0*/  HMMA.16816.F32 R24, R12, R28, R24 ;  /* 0x0000001c0c18723c */ /* 0x004fde0000001818 */
[----:B------:R-:W-:-:S04]  /*b56f0*/  NOP ;  /* 0x0000000000007918 */ /* 0x000fc80000000000 */
[----:B------:R-:W-:Y:S04]  /*b5700*/  STL.64 [R1+0x460], R24 ;  /* 0x0004601801007387 */ /* 0x000fe80000100a00 */
[----:B------:R0:W-:Y:S04]  /*b5710*/  STL.64 [R1+0x468], R26 ;  /* 0x0004681a01007387 */ /* 0x0001e80000100a00 */
[----:B0-----:R-:W2:Y:S04]  /*b5720*/  LDL.LU.64 R26, [R1+0x12480] ;  /* 0x01248000011a7983 */ /* 0x001ea80000300a00 */
[----:B------:R-:W2:Y:S04]  /*b5730*/  LDL.LU.64 R24, [R1+0x12478] ;  /* 0x0124780001187983 */ /* 0x000ea80000300a00 */
[----:B------:R-:W2:Y:S02]  /*b5740*/  LDL.LU.64 R28, [R1+0x12470] ;  /* 0x01247000011c7983 */ /* 0x000ea40000300a00 */
[----:B--2---:R-:W-:-:S15]  /*b5750*/  HMMA.16816.F32 R24, R12, R28, R24 ;  /* 0x0000001c0c18723c */ /* 0x004fde0000001818 */
[----:B------:R-:W-:-:S04]  /*b5760*/  NOP ;  /* 0x0000000000007918 */ /* 0x000fc80000000000 */
[----:B------:R-:W-:Y:S04]  /*b5770*/  STL.64 [R1+0x450], R24 ;  /* 0x0004501801007387 */ /* 0x000fe80000100a00 */
[----:B------:R0:W-:Y:S04]  /*b5780*/  STL.64 [R1+0x458], R26 ;  /* 0x0004581a01007387 */ /* 0x0001e80000100a00 */
[----:B0-----:R-:W3:Y:S04]  /*b5790*/  LDL.LU.64 R26, [R1+0x12468] ;  /* 0x01246800011a7983 */ /* 0x001ee80000300a00 */
[----:B------:R-:W4:Y:S01]  /*b57a0*/  LDL.LU.64 R24, [R1+0x12460] ;  /* 0x0124600001187983 */ /* 0x000f220000300a00 */
[C---:B---3--:R-:W-:Y:S08]  /*b57b0*/  HMMA.16816.F32 R16, R12.reuse, R26, R16 ;  /* 0x0000001a0c10723c */ /* 0x048ff00000001810 */
[C---:B----4-:R-:W-:Y:S11]  /*b57c0*/  HMMA.16816.F32 R20, R12.reuse, R24, R20 ;  /* 0x000000180c14723c */ /* 0x050ff60000001814 */
        /* <DEDUP_REMOVED lines=9> */
[----:B------:R4:W-:Y:S02]  /*b5860*/  STL.64 [R1+0x122a8], R24 ;  /* 0x0122a81801007387 */ /* 0x0009e40000100a00 */
[----:B----4-:R-:W-:Y:S02]  /*b5870*/  HMMA.16816.F32 R24, R12, R22, R8 ;  /* 0x000000160c18723c */ /* 0x010fe40000001808 */
[----:B------:R-:W4:Y:S04]  /*b5880*/  LDL.LU.64 R8, [R1+0x2de0] ;  /* 0x002de00001087983 */ /* 0x000f280000300a00 */
[----:B------:R-:W3:-:S13]  /*b5890*/  LDL.LU.64 R10, [R1+0x2de8] ;  /* 0x002de800010a7983 */ /* 0x000eda0000300a00 */
[----:B------:R-:W-:Y:S04]  /*b58a0*/  STL.64 [R1+0x420], R24 ;  /* 0x0004201801007387 */ /* 0x000fe80000100a00 */
[----:B------:R2:W-:Y:S02]  /*b58b0*/  STL.64 [R1+0x428], R26 ;  /* 0x0004281a01007387 */ /* 0x0005e40000100a00 */
[C---:B--2---:R-:W-:Y:S02]  /*b58c0*/  HMMA.16816.F32 R24, R12.reuse, R20, R4 ;  /* 0x000000140c18723c */ /* 0x044fe40000001804 */
[----:B---3--:R-:W-:Y:S04]  /*b58d0*/  STL.64 [R1+0x12438], R10 ;  /* 0x0124380a01007387 */ /* 0x008fe80000100a00 */
[----:B----4-:R0:W-:Y:S04]  /*b58e0*/  STL.64 [R1+0x12430], R8 ;  /* 0x0124300801007387 */ /* 0x0101e80000100a00 */
[----:B0-----:R-:W2:Y:S04]  /*b58f0*/  LDL.LU.64 R8, [R1+0x2df0] ;  /* 0x002df00001087983 */ /* 0x001ea80000300a00 */
[----:B------:R-:W2:Y:S04]  /*b5900*/  LDL.LU.64 R10, [R1+0x2df8] ;  /* 0x002df800010a7983 */ /* 0x000ea80000300a00 */
[----:B------:R-:W3:Y:S04]  /*b5910*/  LDL.LU.64 R4, [R1+0x2dd0] ;  /* 0x002dd00001047983 */ /* 0x000ee80000300a00 */
[----:B------:R-:W3:Y:S04]  /*b5920*/  LDL.LU.64 R6, [R1+0x2dd8] ;  /* 0x002dd80001067983 */ /* 0x000ee80000300a00 */
[----:B------:R0:W-:Y:S04]  /*b5930*/  STL.64 [R1+0x410], R24 ;  /* 0x0004101801007387 */ /* 0x0001e80000100a00 */
[----:B------:R1:W-:Y:S04]  /*b5940*/  STL.64 [R1+0x418], R26 ;  /* 0x0004181a01007387 */ /* 0x0003e80000100a00 */
[----:B0-----:R-:W4:Y:S04]  /*b5950*/  LDL.LU.64 R24, [R1+0x2da0] ;  /* 0x002da00001187983 */ /* 0x001f280000300a00 */
[----:B-1----:R-:W3:Y:S01]  /*b5960*/  LDL.LU.64 R26, [R1+0x2da8] ;  /* 0x002da800011a7983 */ /* 0x002ee20000300a00 */
[C---:B--2---:R-:W-:Y:S03]  /*b5970*/  HMMA.16816.F32 R8, R12.reuse, R18, R8 ;  /* 0x000000120c08723c */ /* 0x044fe60000001808 */
[----:B---3--:R-:W-:Y:S04]  /*b5980*/  STL.64 [R1+0x12408], R26 ;  /* 0x0124081a01007387 */ /* 0x008fe80000100a00 */
[----:B----4-:R0:W-:Y:S04]  /*b5990*/  STL.64 [R1+0x12400], R24 ;  /* 0x0124001801007387 */ /* 0x0101e80000100a00 */
[----:B0-----:R-:W2:Y:S04]  /*b59a0*/  LDL.LU.64 R24, [R1+0x2db0] ;  /* 0x002db00001187983 */ /* 0x001ea80000300a00 */
[----:B------:R-:W2:Y:S04]  /*b59b0*/  LDL.LU.64 R26, [R1+0x2db8] ;  /* 0x002db800011a7983 */ /* 0x000ea80000300a00 */
[----:B------:R0:W-:Y:S04]  /*b59c0*/  STL.64 [R1+0x122c0], R22 ;  /* 0x0122c01601007387 */ /* 0x0001e80000100a00 */
[----:B0-----:R-:W3:Y:S04]  /*b59d0*/  LDL.LU R22, [R1+0x320c] ;  /* 0x00320c0001167983 */ /* 0x001ee80000300800 */
[----:B------:R-:W3:Y:S04]  /*b59e0*/  LDL.LU R23, [R1+0x3208] ;  /* 0x0032080001177983 */ /* 0x000ee80000300800 */
[----:B------:R0:W-:Y:S04]  /*b59f0*/  STL.64 [R1+0x122b8], R20 ;  /* 0x0122b81401007387 */ /* 0x0001e80000100a00 */
[----:B0-----:R-:W4:Y:S04]  /*b5a00*/  LDL.LU R20, [R1+0x3204] ;  /* 0x0032040001147983 */ /* 0x001f280000300800 */
[----:B------:R-:W4:Y:S04]  /*b5a10*/  LDL.LU R21, [R1+0x3200] ;  /* 0x0032000001157983 */ /* 0x000f280000300800 */
[----:B------:R-:W-:Y:S04]  /*b5a20*/  STL.64 [R1+0x400], R8 ;  /* 0x0004000801007387 */ /* 0x000fe80000100a00 */
[----:B------:R0:W-:Y:S04]  /*b5a30*/  STL.64 [R1+0x408], R10 ;  /* 0x0004080a01007387 */ /* 0x0001e80000100a00 */
[----:B0-----:R-:W2:Y:S04]  /*b5a40*/  LDL.LU.64 R10, [R1+0x12438] ;  /* 0x01243800010a7983 */ /* 0x001ea80000300a00 */
[----:B------:R-:W2:Y:S02]  /*b5a50*/  LDL.LU.64 R8, [R1+0x12430] ;  /* 0x0124300001087983 */ /* 0x000ea40000300a00 */
[----:B--2---:R-:W-:-:S15]  /*b5a60*/  HMMA.16816.F32 R8, R12, R16, R8 ;  /* 0x000000100c08723c */ /* 0x004fde0000001808 */
        /* <DEDUP_REMOVED lines=13> */
[----:B0-----:R-:W2:Y:S01]  /*b5b40*/  LDL.LU.64 R6, [R1+0x12418] ;  /* 0x0124180001067983 */ /* 0x001ea20000300a00 */
[----:B---3--:R-:W-:Y:S03]  /*b5b50*/  HMMA.16816.F32 R16, R12, R8, R16 ;  /* 0x000000080c10723c */ /* 0x008fe60000001810 */
[----:B------:R-:W3:-:S15]  /*b5b60*/  LDL.LU.64 R4, [R1+0x12410] ;  /* 0x0124100001047983 */ /* 0x000ede0000300a00 */
[----:B------:R-:W-:Y:S01]  /*b5b70*/  NOP ;  /* 0x0000000000007918 */ /* 0x000fe20000000000 */
[----:B------:R0:W-:Y:S04]  /*b5b80*/  STL.64 [R1+0x3d0], R16 ;  /* 0x0003d01001007387 */ /* 0x0001e80000100a00 */
[----:B------:R1:W-:Y:S04]  /*b5b90*/  STL.64 [R1+0x3d8], R18 ;  /* 0x0003d81201007387 */ /* 0x0003e80000100a00 */
[----:B0-----:R-:W3:Y:S04]  /*b5ba0*/  LDL.LU.64 R16, [R1+0x1af0] ;  /* 0x001af00001107983 */ /* 0x001ee80000300a00 */
[----:B-1----:R-:W3:Y:S04]  /*b5bb0*/  LDL.LU.64 R18, [R1+0x1af8] ;  /* 0x001af80001127983 */ /* 0x002ee80000300a00 */
[----:B------:R-:W-:Y:S04]  /*b5bc0*/  STL.64 [R1+0x12280], R10 ;  /* 0x0122800a01007387 */ /* 0x000fe80000100a00 */
[----:B------:R0:W-:Y:S04]  /*b5bd0*/  STL.64 [R1+0x12278], R8 ;  /* 0x0122780801007387 */ /* 0x0001e80000100a00 */
[----:B0-----:R-:W3:Y:S04]  /*b5be0*/  LDL.LU R8, [R1+0x31f0] ;  /* 0x0031f00001087983 */ /* 0x001ee80000300800 */
[----:B------:R-:W3:Y:S01]  /*b5bf0*/  LDL.LU R9, [R1+0x31f8] ;  /* 0x0031f80001097983 */ /* 0x000ee20000300800 */
[----:B--2---:R-:W-:-:S15]  /*b5c00*/  HMMA.16816.F32 R24, R12, R6, R24 ;  /* 0x000000060c18723c */ /* 0x004fde0000001818 */
[----:B------:R-:W-:-:S04]  /*b5c10*/  NOP ;  /* 0x0000000000007918 */ /* 0x000fc80000000000 */
[----:B------:R-:W-:Y:S04]  /*b5c20*/  STL.64 [R1+0x3c0], R24 ;  /* 0x0003c01801007387 */ /* 0x000fe80000100a00 */
[----:B------:R0:W-:Y:S04]  /*b5c30*/  STL.64 [R1+0x3c8], R26 ;  /* 0x0003c81a01007387 */ /* 0x0001e80000100a00 */
[----:B0-----:R-:W3:Y:S04]  /*b5c40*/  LDL.LU.64 R26, [R1+0x12408] ;  /* 0x01240800011a7983 */ /* 0x001ee80000300a00 */
[----:B------:R-:W3:Y:S01]  /*b5c50*/  LDL.LU.64 R24, [R1+0x12400] ;  /* 0x0124000001187983 */ /* 0x000ee20000300a00 */
[----:B------:R-:W-:-:S03]  /*b5c60*/  IMAD.MOV.U32 R10, RZ, RZ, R2 ;  /* 0x000000ffff0a7224 */ /* 0x000fc600078e0002 */
[----:B------:R-:W2:Y:S01]  /*b5c70*/  LDL.LU R2, [R1+0x123fc] ;  /* 0x0123fc0001027983 */ /* 0x000ea20000300800 */
[----:B------:R-:W-:Y:S01]  /*b5c80*/  IMAD.MOV.U32 R11, RZ, RZ, R3 ;  /* 0x000000ffff0b7224 */ /* 0x000fe200078e0003 */
[----:B---3--:R-:W-:-:S15]  /*b5c90*/  HMMA.16816.F32 R24, R12, R4, R24 ;  /* 0x000000040c18723c */ /* 0x008fde0000001818 */
[----:B------:R-:W-:-:S04]  /*b5ca0*/  NOP ;  /* 0x0000000000007918 */ /* 0x000fc80000000000 */
[----:B------:R-:W-:Y:S04]  /*b5cb0*/  STL.64 [R1+0x3b0], R24 ;  /* 0x0003b01801007387 */ /* 0x000fe80000100a00 */
[----:B------:R0:W-:Y:S04]  /*b5cc0*/  STL.64 [R1+0x3b8], R26 ;  /* 0x0003b81a01007387 */ /* 0x0001e80000100a00 */
[----:B------:R-:W2:Y:S04]  /*b5cd0*/  LDL.LU R3, [R1+0x123f8] ;  /* 0x0123f80001037983 */ /* 0x000ea80000300800 */
[----:B0-----:R-:W3:Y:S04]  /*b5ce0*/  LDL R26, [R1+0x98] ;  /* 0x00009800011a7983 */ /* 0x001ee80000100800 */
[----:B------:R-:W3:Y:S04]  /*b5cf0*/  LDL R27, [R1+0x9c] ;  /* 0x00009c00011b7983 */ /* 0x000ee80000100800 */
[----:B------:R0:W-:Y:S04]  /*b5d00*/  STL.64 [R1+0x123f0], R10 ;  /* 0x0123f00a01007387 */ /* 0x0001e80000100a00 */
[----:B0-----:R-:W3:Y:S04]  /*b5d10*/  LDL.LU R10, [R1+0x31f4] ;  /* 0x0031f400010a7983 */ /* 0x001ee80000300800 */
[----:B------:R-:W4:Y:S04]  /*b5d20*/  LDL.LU R11, [R1+0x31fc] ;  /* 0x0031fc00010b7983 */ /* 0x000f280000300800 */
[----:B------:R-:W4:Y:S04]  /*b5d30*/  LDL R24, [R1+0x90] ;  /* 0x0000900001187983 */ /* 0x000f280000100800 */
[----:B------:R-:W4:Y:S04]  /*b5d40*/  LDL R25, [R1+0x94] ;  /* 0x0000940001197983 */ /* 0x000f280000100800 */
[----:B------:R-:W-:Y:S04]  /*b5d50*/  STL.64 [R1+0x12270], R6 ;  /* 0x0122700601007387 */ /* 0x000fe80000100a00 */
[----:B------:R4:W-:Y:S01]  /*b5d60*/  STL.64 [R1+0x12268], R4 ;  /* 0x0122680401007387 */ /* 0x0009e20000100a00 */
[----:B--2---:R-:W-:-:S15]  /*b5d70*/  HMMA.16816.F32 R16, R12, R2, R16 ;  /* 0x000000020c10723c */ /* 0x004fde0000001810 */
[----:B------:R-:W-:-:S04]  /*b5d80*/  NOP ;  /* 0x0000000000007918 */ /* 0x000fc80000000000 */
[----:B------:R-:W-:Y:S04]  /*b5d90*/  STL.64 [R1+0x280], R16 ;  /* 0x0002801001007387 */ /* 0x000fe80000100a00 */
[----:B------:R0:W-:Y:S01]  /*b5da0*/  STL.64 [R1+0x288], R18 ;  /* 0x0002881201007387 */ /* 0x0001e20000100a00 */
[----:B---3--:R-:W-:-:S03]  /*b5db0*/  IMAD R8, R8, 0x100, R10 ;  /* 0x0000010008087824 */ /* 0x008fc600078e020a */
[----:B------:R-:W-:Y:S01]  /*b5dc0*/  STL [R1+0x12254], R2 ;  /* 0x0122540201007387 */ /* 0x000fe20000100800 */
[----:B----4-:R-:W-:-:S03]  /*b5dd0*/  IMAD R4, R9, 0x100, R11 ;  /* 0x0000010009047824 */ /* 0x010fc600078e020b */
[----:B------:R-:W-:Y:S01]  /*b5de0*/  STL [R1+0x12250], R3 ;  /* 0x0122500301007387 */ /* 0x000fe20000100800 */
[----:B------:R-:W-:-:S03]  /*b5df0*/  F2FP.F16.E5M2.UNPACK_B R12, R8 ;  /* 0x00000008ff0c723e */ /* 0x000fc600020004ff */
[----:B------:R-:W2:Y:S04]  /*b5e00*/  LDL.LU.64 R8, [R1+0x2d90] ;  /* 0x002d900001087983 */ /* 0x000ea80000300a00 */
[----:B------:R-:W2:Y:S04]  /*b5e10*/  LDL.LU.64 R10, [R1+0x2d98] ;  /* 0x002d9800010a7983 */ /* 0x000ea80000300a00 */
[----:B0-----:R-:W3:Y:S04]  /*b5e20*/  LDL R18, [R1+0x70] ;  /* 0x0000700001127983 */ /* 0x001ee80000100800 */
[----:B------:R-:W3:Y:S01]  /*b5e30*/  LDL R19, [R1+0x74] ;  /* 0x0000740001137983 */ /* 0x000ee20000100800 */
[----:B------:R-:W-:-:S02]  /*b5e40*/  IMAD R5, R23, 0x100, R22 ;  /* 0x0000010017057824 */ /* 0x000fc400078e0216 */
[----:B------:R-:W-:Y:S01]  /*b5e50*/  IMAD R6, R21, 0x100, R20 ;  /* 0x0000010015067824 */ /* 0x000fe200078e0214 */
[----:B------:R-:W-:Y:S01]  /*b5e60*/  F2FP.F16.E5M2.UNPACK_B R13, R4 ;  /* 0x00000004ff0d723e */ /* 0x000fe200020004ff */
[----:B------:R-:W-:Y:S01]  /*b5e70*/  IMAD.MOV.U32 R15, RZ, RZ, R5 ;  /* 0x000000ffff0f7224 */ /* 0x000fe200078e0005 */
[----:B------:R-:W4:Y:S01]  /*b5e80*/  LDL R16, [R1+0x78] ;  /* 0x0000780001107983 */ /* 0x000f220000100800 */
[----:B------:R-:W-:-:S03]  /*b5e90*/  IMAD.MOV.U32 R14, RZ, RZ, R6 ;  /* 0x000000ffff0e7224 */ /* 0x000fc600078e0006 */
[----:B------:R-:W4:Y:S04]  /*b5ea0*/  LDL R17, [R1+0x7c] ;  /* 0x00007c0001117983 */ /* 0x000f280000100800 */
[----:B------:R-:W2:Y:S04]  /*b5eb0*/  LDL.LU.64 R4, [R1+0x2d70] ;  /* 0x002d700001047983 */ /* 0x000ea80000300a00 */
[----:B------:R-:W2:Y:S04]  /*b5ec0*/  LDL.LU.64 R6, [R1+0x2d78] ;  /* 0x002d780001067983 */ /* 0x000ea80000300a00 */
[----:B---3--:R0:W-:Y:S04]  /*b5ed0*/  STL.64 [R1+0x123d0], R18 ;  /* 0x0123d01201007387 */ /* 0x0081e80000100a00 */
[----:B------:R-:W3:Y:S04]  /*b5ee0*/  LDL R22, [R1+0x60] ;  /* 0x0000600001167983 */ /* 0x000ee80000100800 */
[----:B------:R-:W3:Y:S04]  /*b5ef0*/  LDL R23, [R1+0x64] ;  /* 0x0000640001177983 */ /* 0x000ee80000100800 */
[----:B------:R-:W4:Y:S01]  /*b5f00*/  LDL.64 R20, [R1+0x68] ;  /* 0x0000680001147983 */ /* 0x000f220000100a00 */
[----:B------:R-:W-:-:S02]  /*b5f10*/  F2FP.F16.E5M2.UNPACK_B R14, R14 ;  /* 0x0000000eff0e723e */ /* 0x000fc400020004ff */
[----:B------:R-:W-:Y:S01]  /*b5f20*/  F2FP.F16.E5M2.UNPACK_B R15, R15 ;  /* 0x0000000fff0f723e */ /* 0x000fe200020004ff */
[----:B0-----:R-:W4:Y:S06]  /*b5f30*/  LDL.64 R18, [R1+0x80] ;  /* 0x0000800001127983 */ /* 0x001f2c0000100a00 */
[----:B--2---:R-:W-:Y:S01]  /*b5f40*/  HMMA.16816.F32 R8, R12, R26, R8 ;  /* 0x0000001a0c08723c */ /* 0x004fe20000001808 */
[----:B---3--:R-:W-:Y:S04]  /*b5f50*/  STL.64 [R1+0x123e0], R22 ;  /* 0x0123e01601007387 */ /* 0x008fe80000100a00 */
[----:B----4-:R0:W-:Y:S04]  /*b5f60*/  STL.64 [R1+0x123d8], R20 ;  /* 0x0123d81401007387 */ /* 0x0101e80000100a00 */
[----:B0-----:R-:W2:Y:S04]  /*b5f70*/  LDL.LU.64 R20, [R1+0x2d80] ;  /* 0x002d800001147983 */ /* 0x001ea80000300a00 */
[----:B------:R-:W2:Y:S06]  /*b5f80*/  LDL.LU.64 R22, [R1+0x2d88] ;  /* 0x002d880001167983 */ /* 0x000eac0000300a00 */
[----:B------:R-:W-:Y:S04]  /*b5f90*/  STL.64 [R1+0x3a0], R8 ;  /* 0x0003a00801007387 */ /* 0x000fe80000100a00 */
[----:B------:R0:W-:Y:S04]  /*b5fa0*/  STL.64 [R1+0x3a8], R10 ;  /* 0x0003a80a01007387 */ /* 0x0001e80000100a00 */
[----:B0-----:R-:W3:Y:S04]  /*b5fb0*/  LDL.LU.64 R10, [R1+0x123f0] ;  /* 0x0123f000010a7983 */ /* 0x001ee80000300a00 */
[----:B------:R-:W4:Y:S01]  /*b5fc0*/  LDL R26, [R1] ;  /* 0x00000000011a7983 */ /* 0x000f220000100800 */
[----:B------:R-:W-:-:S03]  /*b5fd0*/  IMAD.MOV.U32 R27, RZ, RZ, R0 ;  /* 0x000000ffff1b7224 */ /* 0x000fc600078e0000 */
[----:B------:R-:W3:Y:S01]  /*b5fe0*/  LDL.LU R0, [R1+0x123ec] ;  /* 0x0123ec0001007983 */ /* 0x000ee20000300800 */
[----:B--2---:R-:W-:Y:S03]  /*b5ff0*/  HMMA.16816.F32 R20, R12, R24, R20 ;  /* 0x000000180c14723c */ /* 0x004fe60000001814 */
[----:B----4-:R-:W-:Y:S04]  /*b6000*/  STL.64 [R1+0x122c8], R26 ;  /* 0x0122c81a01007387 */ /* 0x010fe80000100a00 */
[----:B------:R-:W2:-:S12]  /*b6010*/  LDL R24, [R1+0x8] ;  /* 0x0000080001187983 */ /* 0x000e980000100800 */
[----:B------:R0:W-:Y:S04]  /*b6020*/  STL.64 [R1+0x390], R20 ;  /* 0x0003901401007387 */ /* 0x0001e80000100a00 */
[----:B------:R1:W-:Y:S04]  /*b6030*/  STL.64 [R1+0x398], R22 ;  /* 0x0003981601007387 */ /* 0x0003e80000100a00 */
[----:B------:R-:W2:Y:S01]  /*b6040*/  LDL R25, [R1+0xc] ;  /* 0x00000c0001197983 */ /* 0x000ea20000100800 */
[----:B---3--:R-:W-:Y:S03]  /*b6050*/  HMMA.16816.F32 R4, R12, R10, R4 ;  /* 0x0000000a0c04723c */ /* 0x008fe60000001804 */
[----:B--2---:R-:W-:Y:S04]  /*b6060*/  STL.64 [R1+0x122e0], R24 ;  /* 0x0122e01801007387 */ /* 0x004fe80000100a00 */
[----:B0-----:R-:W2:Y:S04]  /*b6070*/  LDL.LU.64 R20, [R1+0x2d50] ;  /* 0x002d500001147983 */ /* 0x001ea80000300a00 */
[----:B-1----:R-:W2:Y:S08]  /*b6080*/  LDL.LU.64 R22, [R1+0x2d58] ;  /* 0x002d580001167983 */ /* 0x002eb00000300a00 */
[----:B------:R0:W-:Y:S04]  /*b6090*/  STL.64 [R1+0x380], R4 ;  /* 0x0003800401007387 */ /* 0x0001e80000100a00 */
[----:B------:R1:W-:Y:S04]  /*b60a0*/  STL.64 [R1+0x388], R6 ;  /* 0x0003880601007387 */ /* 0x0003e80000100a00 */
[----:B------:R-:W3:Y:S01]  /*b60b0*/  LDL R26, [R1+0x10] ;  /* 0x00001000011a7983 */ /* 0x000ee20000100800 */
[----:B------:R-:W-:-:S03]  /*b60c0*/  IMAD.MOV.U32 R27, RZ, RZ, R0 ;  /* 0x000000ffff1b7224 */ /* 0x000fc600078e0000 */
[----:B------:R-:W4:Y:S04]  /*b60d0*/  LDL.LU R0, [R1+0x123e8] ;  /* 0x0123e80001007983 */ /* 0x000f280000300800 */
[----:B------:R-:W2:Y:S04]  /*b60e0*/  LDL.LU.64 R8, [R1+0x2d30] ;  /* 0x002d300001087983 */ /* 0x000ea80000300a00 */
[----:B------:R-:W2:Y:S04]  /*b60f0*/  LDL.LU.64 R10, [R1+0x2d38] ;  /* 0x002d3800010a7983 */ /* 0x000ea80000300a00 */
[----:B0-----:R-:W2:Y:S04]  /*b6100*/  LDL.LU.64 R4, [R1+0x2d20] ;  /* 0x002d200001047983 */ /* 0x001ea80000300a00 */
[----:B-1----:R-:W2:Y:S04]  /*b6110*/  LDL.LU.64 R6, [R1+0x2d28] ;  /* 0x002d280001067983 */ /* 0x002ea80000300a00 */
[----:B---3--:R0:W-:Y:S04]  /*b6120*/  STL.64 [R1+0x122f8], R26 ;  /* 0x0122f81a01007387 */ /* 0x0081e80000100a00 */
[----:B------:R-:W3:Y:S04]  /*b6130*/  LDL.LU.64 R24, [R1+0x2d60] ;  /* 0x002d600001187983 */ /* 0x000ee80000300a00 */
[----:B0-----:R-:W3:Y:S02]  /*b6140*/  LDL.LU.64 R26, [R1+0x2d68] ;  /* 0x002d6800011a7983 */ /* 0x001ee40000300a00 */
[----:B---3--:R-:W-:-:S15]  /*b6150*/  HMMA.16816.F32 R24, R12, R18, R24 ;  /* 0x000000120c18723c */ /* 0x008fde0000001818 */
[----:B------:R-:W-:-:S04]  /*b6160*/  NOP ;  /* 0x0000000000007918 */ /* 0x000fc80000000000 */
[----:B------:R0:W-:Y:S04]  /*b6170*/  STL.64 [R1+0x370], R24 ;  /* 0x0003701801007387 */ /* 0x0001e80000100a00 */
[----:B------:R-:W-:Y:S04]  /*b6180*/  STL.64 [R1+0x378], R26 ;  /* 0x0003781a01007387 */ /* 0x000fe80000100a00 */
[----:B0-----:R-:W3:Y:S04]  /*b6190*/  LDL R24, [R1+0x18] ;  /* 0x0000180001187983 */ /* 0x001ee80000100800 */
[----:B------:R-:W3:Y:S01]  /*b61a0*/  LDL R25, [R1+0x1c] ;  /* 0x00001c0001197983 */ /* 0x000ee20000100800 */
[----:B------:R-:W-:-:S02]  /*b61b0*/  IMAD.MOV.U32 R2, RZ, RZ, R18 ;  /* 0x000000ffff027224 */ /* 0x000fc400078e0012 */
[----:B------:R-:W-:Y:S02]  /*b61c0*/  IMAD.MOV.U32 R3, RZ, RZ, R19 ;  /* 0x000000ffff037224 */ /* 0x000fe400078e0013 */
[C---:B--2---:R-:W-:Y:S01]  /*b61d0*/  HMMA.16816.F32 R16, R12.reuse, R16, R20 ;  /* 0x000000100c10723c */ /* 0x044fe20000001814 */
[----:B---3--:R0:W-:Y:S04]  /*b61e0*/  STL.64 [R1+0x12310], R24 ;  /* 0x0123101801007387 */ /* 0x0081e80000100a00 */
[----:B0-----:R-:W2:Y:S04]  /*b61f0*/  LDL.LU.64 R24, [R1+0x2d40] ;  /* 0x002d400001187983 */ /* 0x001ea80000300a00 */
[----:B------:R-:W2:Y:S04]  /*b6200*/  LDL.LU.64 R26, [R1+0x2d48] ;  /* 0x002d4800011a7983 */ /* 0x000ea80000300a00 */
[----:B------:R-:W-:Y:S04]  /*b6210*/  STL [R1+0x1225c], R3 ;  /* 0x01225c0301007387 */ /* 0x000fe80000100800 */
[----:B------:R-:W-:Y:S04]  /*b6220*/  STL [R1+0x12258], R2 ;  /* 0x0122580201007387 */ /* 0x000fe80000100800 */
[----:B------:R-:W3:Y:S04]  /*b6230*/  LDL.LU.64 R22, [R1+0x123e0] ;  /* 0x0123e00001167983 */ /* 0x000ee80000300a00 */
[----:B------:R-:W2:Y:S04]  /*b6240*/  LDL.LU.64 R20, [R1+0x123d8] ;  /* 0x0123d80001147983 */ /* 0x000ea80000300a00 */
[----:B------:R-:W-:Y:S04]  /*b6250*/  STL.64 [R1+0x360], R16 ;  /* 0x0003601001007387 */ /* 0x000fe80000100a00 */
[----:B------:R0:W-:Y:S04]  /*b6260*/  STL.64 [R1+0x368], R18 ;  /* 0x0003681201007387 */ /* 0x0001e80000100a00 */
[----:B0-----:R-:W2:Y:S02]  /*b6270*/  LDL.LU.64 R18, [R1+0x123d0] ;  /* 0x0123d00001127983 */ /* 0x001ea40000300a00 */
[----:B--2---:R-:W-:Y:S02]  /*b6280*/  HMMA.16816.F32 R16, R12, R18, R24 ;  /* 0x000000120c10723c */ /* 0x004fe40000001818 */
[----:B------:R-:W2:Y:S01]  /*b6290*/  LDL R26, [R1+0x20] ;  /* 0x00002000011a7983 */ /* 0x000ea20000100800 */
[----:B----4-:R-:W-:-:S15]  /*b62a0*/  IMAD.MOV.U32 R27, RZ, RZ, R0 ;  /* 0x000000ffff1b7224 */ /* 0x010fde00078e0000 */
[----:B------:R-:W-:Y:S01]  /*b62b0*/  NOP ;  /* 0x0000000000007918 */ /* 0x000fe20000000000 */
[----:B------:R-:W-:Y:S04]  /*b62c0*/  STL.64 [R1+0x350], R16 ;  /* 0x0003501001007387 */ /* 0x000fe80000100a00 */
[----:B------:R-:W-:Y:S04]  /*b62d0*/  STL.64 [R1+0x358], R18 ;  /* 0x0003581201007387 */ /* 0x000fe80000100a00 */
[----:B------:R-:W4:Y:S01]  /*b62e0*/  LDL.LU R0, [R1+0x123c8] ;  /* 0x0123c80001007983 */ /* 0x000f220000300800 */
[C---:B------:R-:W-:Y:S08]  /*b62f0*/  HMMA.16816.F32 R8, R12.reuse, R20, R8 ;  /* 0x000000140c08723c */ /* 0x040ff00000001808 */
[----:B---3--:R-:W-:Y:S01]  /*b6300*/  HMMA.16816.F32 R4, R12, R22, R4 ;  /* 0x000000160c04723c */ /* 0x008fe20000001804 */
[----:B--2---:R4:W-:Y:S10]  /*b6310*/  STL.64 [R1+0x12328], R26 ;  /* 0x0123281a01007387 */ /* 0x0049f40000100a00 */
[----:B------:R-:W-:Y:S04]  /*b6320*/  STL.64 [R1+0x340], R8 ;  /* 0x0003400801007387 */ /* 0x000fe80000100a00 */
[----:B------:R-:W-:Y:S04]  /*b6330*/  STL.64 [R1+0x348], R10 ;  /* 0x0003480a01007387 */ /* 0x000fe80000100a00 */
[----:B------:R-:W2:Y:S04]  /*b6340*/  LDL R24, [R1+0x28] ;  /* 0x0000280001187983 */ /* 0x000ea80000100800 */
[----:B------:R-:W-:Y:S04]  /*b6350*/  STL.64 [R1+0x330], R4 ;  /* 0x0003300401007387 */ /* 0x000fe80000100a00 */
[----:B------:R-:W-:Y:S04]  /*b6360*/  STL.64 [R1+0x338], R6 ;  /* 0x0003380601007387 */ /* 0x000fe80000100a00 */
[----:B------:R-:W2:Y:S01]  /*b6370*/  LDL R25, [R1+0x2c] ;  /* 0x00002c0001197983 */ /* 0x000ea20000100800 */
[----:B----4-:R-:W-:-:S03]  /*b6380*/  IMAD.MOV.U32 R26, RZ, RZ, R0 ;  /* 0x000000ffff1a7224 */ /* 0x010fc600078e0000 */
[----:B------:R-:W3:Y:S04]  /*b6390*/  LDL.LU R0, [R1+0x123c4] ;  /* 0x0123c40001007983 */ /* 0x000ee80000300800 */
[----:B------:R-:W4:Y:S04]  /*b63a0*/  LDL R27, [R1+0x34] ;  /* 0x00003400011b7983 */ /* 0x000f280000100800 */
[----:B--2---:R0:W-:Y:S04]  /*b63b0*/  STL.64 [R1+0x12340], R24 ;  /* 0x0123401801007387 */ /* 0x0041e80000100a00 */
[----:B0-----:R-:W2:Y:S04]  /*b63c0*/  LDL R24, [R1+0x38] ;  /* 0x0000380001187983 */ /* 0x001ea80000100800 */
[----:B------:R-:W2:Y:S04]  /*b63d0*/  LDL R25, [R1+0x3c] ;  /* 0x00003c0001197983 */ /* 0x000ea80000100800 */
[----:B----4-:R0:W-:Y:S04]  /*b63e0*/  STL.64 [R1+0x12358], R26 ;  /* 0x0123581a01007387 */ /* 0x0101e80000100a00 */
[----:B0-----:R-:W4:Y:S01]  /*b63f0*/  LDL R26, [R1+0x40] ;  /* 0x00004000011a7983 */ /* 0x001f220000100800 */
[----:B---3--:R-:W-:-:S03]  /*b6400*/  IMAD.MOV.U32 R27, RZ, RZ, R0 ;  /* 0x000000ffff1b7224 */ /* 0x008fc600078e0000 */
[----:B------:R-:W3:Y:S04]  /*b6410*/  LDL.LU R0, [R1+0x123c0] ;  /* 0x0123c00001007983 */ /* 0x000ee80000300800 */
[----:B--2---:R0:W-:Y:S04]  /*b6420*/  STL.64 [R1+0x12370], R24 ;  /* 0x0123701801007387 */ /* 0x0041e80000100a00 */
[----:B0-----:R-:W2:Y:S04]  /*b6430*/  LDL R24, [R1+0x48] ;  /* 0x0000480001187983 */ /* 0x001ea80000100800 */
[----:B------:R-:W2:Y:S04]  /*b6440*/  LDL R25, [R1+0x4c] ;  /* 0x00004c0001197983 */ /* 0x000ea80000100800 */
[----:B----4-:R0:W-:Y:S04]  /*b6450*/  STL.64 [R1+0x12388], R26 ;  /* 0x0123881a01007387 */ /* 0x0101e80000100a00 */
[----:B------:R-:W4:Y:S04]  /*b6460*/  LDL R6, [R1+0x58] ;  /* 0x0000580001067983 */ /* 0x000f280000100800 */
[----:B0-----:R-:W3:Y:S04]  /*b6470*/  LDL R26, [R1+0x50] ;  /* 0x00005000011a7983 */ /* 0x001ee80000100800 */
[----:B------:R-:W3:Y:S01]  /*b6480*/  LDL R27, [R1+0x54] ;  /* 0x00005400011b7983 */ /* 0x000ee20000100800 */
[----:B------:R-:W-:-:S02]  /*b6490*/  IMAD.MOV.U32 R3, RZ, RZ, R20 ;  /* 0x000000ffff037224 */ /* 0x000fc400078e0014 */
[----:B------:R-:W-:Y:S01]  /*b64a0*/  IMAD.MOV.U32 R2, RZ, RZ, R21 ;  /* 0x000000ffff027224 */ /* 0x000fe200078e0015 */
[----:B--2---:R0:W-:Y:S04]  /*b64b0*/  STL.64 [R1+0x123a0], R24 ;  /* 0x0123a01801007387 */ /* 0x0041e80000100a00 */
[----:B---3--:R1:W-:Y:S04]  /*b64c0*/  STL.64 [R1+0x123b8], R26 ;  /* 0x0123b81a01007387 */ /* 0x0083e80000100a00 */
[----:B0-----:R-:W4:Y:S04]  /*b64d0*/  LDL.LU.64 R24, [R1+0x2d10] ;  /* 0x002d100001187983 */ /* 0x001f280000300a00 */
[----:B-1----:R-:W4:Y:S04]  /*b64e0*/  LDL.LU.64 R26, [R1+0x2d18] ;  /* 0x002d1800011a7983 */ /* 0x002f280000300a00 */
        /* <DEDUP_REMOVED lines=38> */
[----:B------:R-:W-:-:S07]  /*b6750*/  IMAD.MOV.U32 R7, RZ, RZ, R0 ;  /* 0x000000ffff077224 */ /* 0x000fce00078e0000 */
[C---:B----4-:R-:W-:Y:S01]  /*b6760*/  HMMA.16816.F32 R4, R12.reuse, R6, R24 ;  /* 0x000000060c04723c */ /* 0x050fe20000001818 */
[----:B---3--:R-:W-:Y:S04]  /*b6770*/  STL.64 [R1+0x123b0], R22 ;  /* 0x0123b01601007387 */ /* 0x008fe80000100a00 */
[----:B--2---:R0:W-:Y:S04]  /*b6780*/  STL.64 [R1+0x123a8], R20 ;  /* 0x0123a81401007387 */ /* 0x0041e80000100a00 */
[----:B0-----:R-:W2:Y:S04]  /*b6790*/  LDL.LU.64 R20, [R1+0x2d00] ;  /* 0x002d000001147983 */ /* 0x001ea80000300a00 */
[----:B------:R-:W2:Y:S04]  /*b67a0*/  LDL.LU.64 R22, [R1+0x2d08] ;  /* 0x002d080001167983 */ /* 0x000ea80000300a00 */
[----:B------:R-:W3:Y:S04]  /*b67b0*/  LDL.LU.64 R16, [R1+0x2c50] ;  /* 0x002c500001107983 */ /* 0x000ee80000300a00 */
[----:B------:R-:W3:Y:S04]  /*b67c0*/  LDL.LU.64 R18, [R1+0x2c58] ;  /* 0x002c580001127983 */ /* 0x000ee80000300a00 */
[----:B------:R-:W4:Y:S04]  /*b67d0*/  LDL.LU.64 R8, [R1+0x2c40] ;  /* 0x002c400001087983 */ /* 0x000f280000300a00 */
[----:B------:R-:W4:Y:S04]  /*b67e0*/  LDL.LU.64 R10, [R1+0x2c48] ;  /* 0x002c4800010a7983 */ /* 0x000f280000300a00 */
[----:B------:R-:W2:Y:S04]  /*b67f0*/  LDL.LU.64 R26, [R1+0x123b8] ;  /* 0x0123b800011a7983 */ /* 0x000ea80000300a00 */
[----:B------:R0:W-:Y:S04]  /*b6800*/  STL.64 [R1+0x320], R4 ;  /* 0x0003200401007387 */ /* 0x0001e80000100a00 */
[----:B------:R1:W-:Y:S04]  /*b6810*/  STL.64 [R1+0x328], R6 ;  /* 0x0003280601007387 */ /* 0x0003e80000100a00 */
[----:B0-----:R-:W3:Y:S04]  /*b6820*/  LDL.LU.64 R4, [R1+0x2c30] ;  /* 0x002c300001047983 */ /* 0x001ee80000300a00 */
[----:B-1----:R-:W3:Y:S01]  /*b6830*/  LDL.LU.64 R6, [R1+0x2c38] ;  /* 0x002c380001067983 */ /* 0x002ee20000300a00 */
        /* <DEDUP_REMOVED lines=65> */
[----:B0-----:R-:W4:Y:S01]  /*b6c50*/  LDL.LU.64 R26, [R1+0x122b0] ;  /* 0x0122b000011a7983 */ /* 0x001f220000300a00 */
[----:B---3--:R-:W-:Y:S03]  /*b6c60*/  HMMA.16816.F32 R16, R12, R28, R16 ;  /* 0x0000001c0c10723c */ /* 0x008fe60000001810 */
[----:B------:R-:W3:Y:S04]  /*b6c70*/  LDL.LU.64 R24, [R1+0x122a8] ;  /* 0x0122a80001187983 */ /* 0x000ee80000300a00 */
[----:B------:R-:W-:-:S12]  /*b6c80*/  STL.64 [R1+0x12170], R28 ;  /* 0x0121701c01007387 */ /* 0x000fd80000100a00 */
[----:B------:R0:W-:Y:S04]  /*b6c90*/  STL.64 [R1+0x820], R16 ;  /* 0x0008201001007387 */ /* 0x0001e80000100a00 */
[----:B------:R1:W-:Y:S04]  /*b6ca0*/  STL.64 [R1+0x828], R18 ;  /* 0x0008281201007387 */ /* 0x0003e80000100a00 */
[----:B0-----:R-:W2:Y:S04]  /*b6cb0*/  LDL.LU.64 R16, [R1+0x2c20] ;  /* 0x002c200001107983 */ /* 0x001ea80000300a00 */
[----:B-1----:R-:W2:Y:S01]  /*b6cc0*/  LDL.LU.64 R18, [R1+0x2c28] ;  /* 0x002c280001127983 */ /* 0x002ea20000300a00 */
[----:B----4-:R-:W-:-:S15]  /*b6cd0*/  HMMA.16816.F32 R8, R12, R26, R8 ;  /* 0x0000001a0c08723c */ /* 0x010fde0000001808 */
[----:B------:R-:W-:-:S04]  /*b6ce0*/  NOP ;  /* 0x0000000000007918 */ /* 0x000fc80000000000 */
[----:B------:R0:W-:Y:S04]  /*b6cf0*/  STL.64 [R1+0x830], R8 ;  /* 0x0008300801007387 */ /* 0x0001e80000100a00 */
[----:B------:R1:W-:Y:S04]  /*b6d00*/  STL.64 [R1+0x838], R10 ;  /* 0x0008380a01007387 */ /* 0x0003e80000100a00 */
[----:B0-----:R-:W4:Y:S04]  /*b6d10*/  LDL.LU.64 R8, [R1+0x2bf0] ;  /* 0x002bf00001087983 */ /* 0x001f280000300a00 */
[----:B-1----:R-:W2:Y:S01]  /*b6d20*/  LDL.LU.64 R10, [R1+0x2bf8] ;  /* 0x002bf800010a7983 */ /* 0x002ea20000300a00 */
[----:B---3--:R-:W-:-:S15]  /*b6d30*/  HMMA.16816.F32 R4, R12, R24, R4 ;  /* 0x000000180c04723c */ /* 0x008fde0000001804 */
[----:B------:R-:W-:-:S04]  /*b6d40*/  NOP ;  /* 0x0000000000007918 */ /* 0x000fc80000000000 */
[----:B------:R-:W-:Y:S04]  /*b6d50*/  STL.64 [R1+0x840], R4 ;  /* 0x0008400401007387 */ /* 0x000fe80000100a00 */
[----:B------:R-:W-:Y:S04]  /*b6d60*/  STL.64 [R1+0x848], R6 ;  /* 0x0008480601007387 */ /* 0x000fe80000100a00 */
[----:B--2---:R-:W-:Y:S04]  /*b6d70*/  STL.64 [R1+0x12290], R10 ;  /* 0x0122900a01007387 */ /* 0x004fe80000100a00 */
[----:B----4-:R0:W-:Y:S04]  /*b6d80*/  STL.64 [R1+0x12288], R8 ;  /* 0x0122880801007387 */ /* 0x0101e80000100a00 */
[----:B0-----:R-:W2:Y:S04]  /*b6d90*/  LDL.LU.64 R8, [R1+0x2c00] ;  /* 0x002c000001087983 */ /* 0x001ea80000300a00 */
[----:B------:R-:W2:Y:S04]  /*b6da0*/  LDL.LU.64 R10, [R1+0x2c08] ;  /* 0x002c0800010a7983 */ /* 0x000ea80000300a00 */
[----:B------:R-:W3:Y:S04]  /*b6db0*/  LDL.LU.64 R4, [R1+0x2be0] ;  /* 0x002be00001047983 */ /* 0x000ee80000300a00 */
[----:B------:R-:W3:Y:S04]  /*b6dc0*/  LDL.LU.64 R6, [R1+0x2be8] ;  /* 0x002be80001067983 */ /* 0x000ee80000300a00 */
[----:B------:R-:W-:Y:S04]  /*b6dd0*/  STL.64 [R1+0x12168], R26 ;  /* 0x0121681a01007387 */ /* 0x000fe80000100a00 */
[----:B------:R0:W-:Y:S04]  /*b6de0*/  STL.64 [R1+0x12160], R24 ;  /* 0x0121601801007387 */ /* 0x0001e80000100a00 */
[----:B0-----:R-:W4:Y:S04]  /*b6df0*/  LDL.LU R24, [R1+0x321c] ;  /* 0x00321c0001187983 */ /* 0x001f280000300800 */
[----:B------:R-:W4:Y:S01]  /*b6e00*/  LDL.LU R25, [R1+0x3218] ;  /* 0x0032180001197983 */ /* 0x000f220000300800 */
[C---:B------:R-:W-:Y:S03]  /*b6e10*/  HMMA.16816.F32 R16, R12.reuse, R22, R16 ;  /* 0x000000160c10723c */ /* 0x040fe60000001810 */
[----:B----4-:R0:W-:Y:S04]  /*b6e20*/  STL.64 [R1+0x12260], R24 ;  /* 0x0122601801007387 */ /* 0x0101e80000100a00 */
[----:B0-----:R-:W4:Y:S04]  /*b6e30*/  LDL.LU.64 R24, [R1+0x2c10] ;  /* 0x002c100001187983 */ /* 0x001f280000300a00 */
[----:B------:R-:W4:Y:S08]  /*b6e40*/  LDL.LU.64 R26, [R1+0x2c18] ;  /* 0x002c1800011a7983 */ /* 0x000f300000300a00 */
[----:B------:R-:W-:Y:S04]  /*b6e50*/  STL.64 [R1+0x850], R16 ;  /* 0x0008501001007387 */ /* 0x000fe80000100a00 */
[----:B------:R0:W-:Y:S04]  /*b6e60*/  STL.64 [R1+0x858], R18 ;  /* 0x0008581201007387 */ /* 0x0001e80000100a00 */
[----:B0-----:R-:W2:Y:S04]  /*b6e70*/  LDL.LU.64 R18, [R1+0x122a0] ;  /* 0x0122a00001127983 */ /* 0x001ea80000300a00 */
[----:B------:R-:W3:Y:S01]  /*b6e80*/  LDL.LU.64 R16, [R1+0x12298] ;  /* 0x0122980001107983 */ /* 0x000ee20000300a00 */
[C---:B----4-:R-:W-:Y:S08]  /*b6e90*/  HMMA.16816.F32 R24, R12.reuse, R20, R24 ;  /* 0x000000140c18723c */ /* 0x050ff00000001818 */
[C---:B--2---:R-:W-:Y:S11]  /*b6ea0*/  HMMA.16816.F32 R8, R12.reuse, R18, R8 ;  /* 0x000000120c08723c */ /* 0x044ff60000001808 */
[----:B------:R0:W-:Y:S04]  /*b6eb0*/  STL.64 [R1+0x860], R24 ;  /* 0x0008601801007387 */ /* 0x0001e80000100a00 */
[----:B------:R1:W-:Y:S04]  /*b6ec0*/  STL.64 [R1+0x868], R26 ;  /* 0x0008681a01007387 */ /* 0x0003e80000100a00 */
[----:B0-----:R-:W2:Y:S04]  /*b6ed0*/  LDL.LU.64 R24, [R1+0x2bc0] ;  /* 0x002bc00001187983 */ /* 0x001ea80000300a00 */
[----:B-1----:R-:W2:Y:S04]  /*b6ee0*/  LDL.LU.64 R26, [R1+0x2bc8] ;  /* 0x002bc800011a7983 */ /* 0x002ea80000300a00 */
[----:B------:R0:W-:Y:S04]  /*b6ef0*/  STL.64 [R1+0x12148], R22 ;  /* 0x0121481601007387 */ /* 0x0001e80000100a00 */
[----:B0-----:R-:W4:Y:S04]  /*b6f00*/  LDL.LU R22, [R1+0x3214] ;  /* 0x0032140001167983 */ /* 0x001f280000300800 */
[----:B------:R-:W4:Y:S04]  /*b6f10*/  LDL.LU R23, [R1+0x3210] ;  /* 0x0032100001177983 */ /* 0x000f280000300800 */
[----:B------:R-:W-:Y:S04]  /*b6f20*/  STL.64 [R1+0x12140], R20 ;  /* 0x0121401401007387 */ /* 0x000fe80000100a00 */
[----:B------:R-:W-:Y:S04]  /*b6f30*/  STL.64 [R1+0x870], R8 ;  /* 0x0008700801007387 */ /* 0x000fe80000100a00 */
[----:B------:R0:W-:Y:S04]  /*b6f40*/  STL.64 [R1+0x878], R10 ;  /* 0x0008780a01007387 */ /* 0x0001e80000100a00 */
[----:B0-----:R-:W3:Y:S04]  /*b6f50*/  LDL.LU.64 R10, [R1+0x12290] ;  /* 0x01229000010a7983 */ /* 0x001ee80000300a00 */
[----:B------:R-:W3:Y:S02]  /*b6f60*/  LDL.LU.64 R8, [R1+0x12288] ;  /* 0x0122880001087983 */ /* 0x000ee40000300a00 */
[----:B---3--:R-:W-:-:S15]  /*b6f70*/  HMMA.16816.F32 R8, R12, R16, R8 ;  /* 0x000000100c08723c */ /* 0x008fde0000001808 */
[----:B------:R-:W-:-:S04]  /*b6f80*/  NOP ;  /* 0x0000000000007918 */ /* 0x000fc80000000000 */
        /* <DEDUP_REMOVED lines=8> */
[C---:B---3--:R-:W-:Y:S08]  /*b7010*/  HMMA.16816.F32 R4, R12.reuse, R10, R4 ;  /* 0x0000000a0c04723c */ /* 0x048ff00000001804 */
[C---:B--2---:R-:W-:Y:S11]  /*b7020*/  HMMA.16816.F32 R16, R12.reuse, R8, R16 ;  /* 0x000000080c10723c */ /* 0x044ff60000001810 */
[----:B------:R-:W-:Y:S04]  /*b7030*/  STL.64 [R1+0x8a0], R4 ;  /* 0x0008a00401007387 */ /* 0x000fe80000100a00 */
[----:B------:R0:W-:Y:S04]  /*b7040*/  STL.64 [R1+0x8a8], R6 ;  /* 0x0008a80601007387 */ /* 0x0001e80000100a00 */
[----:B0-----:R-:W2:Y:S04]  /*b7050*/  LDL.LU.64 R6, [R1+0x12270] ;  /* 0x0122700001067983 */ /* 0x001ea80000300a00 */
[----:B------:R-:W3:Y:S04]  /*b7060*/  LDL.LU.64 R4, [R1+0x12268] ;  /* 0x0122680001047983 */ /* 0x000ee80000300a00 */
[----:B------:R-:W-:Y:S04]  /*b7070*/  STL.64 [R1+0x8b0], R16 ;  /* 0x0008b01001007387 */ /* 0x000fe80000100a00 */
[----:B------:R0:W-:Y:S04]  /*b7080*/  STL.64 [R1+0x8b8], R18 ;  /* 0x0008b81201007387 */ /* 0x0001e80000100a00 */
[----:B0-----:R-:W3:Y:S04]  /*b7090*/  LDL.LU R18, [R1+0x3224] ;  /* 0x0032240001127983 */ /* 0x001ee80000300800 */
[----:B------:R-:W3:Y:S04]  /*b70a0*/  LDL.LU R19, [R1+0x3220] ;  /* 0x0032200001137983 */ /* 0x000ee80000300800 */
[----:B------:R-:W3:Y:S04]  /*b70b0*/  LDL.LU R28, [R1+0x322c] ;  /* 0x00322c00011c7983 */ /* 0x000ee80000300800 */
[----:B------:R-:W3:Y:S04]  /*b70c0*/  LDL.LU R29, [R1+0x3228] ;  /* 0x00322800011d7983 */ /* 0x000ee80000300800 */
[----:B------:R-:W-:Y:S04]  /*b70d0*/  STL.64 [R1+0x12118], R10 ;  /* 0x0121180a01007387 */ /* 0x000fe80000100a00 */
[----:B------:R0:W-:Y:S04]  /*b70e0*/  STL.64 [R1+0x12110], R8 ;  /* 0x0121100801007387 */ /* 0x0001e80000100a00 */
[----:B0-----:R-:W3:Y:S04]  /*b70f0*/  LDL.LU.64 R8, [R1+0x2bb0] ;  /* 0x002bb00001087983 */ /* 0x001ee80000300a00 */
[----:B------:R-:W3:Y:S01]  /*b7100*/  LDL.LU.64 R10, [R1+0x2bb8] ;  /* 0x002bb800010a7983 */ /* 0x000ee20000300a00 */
[----:B--2---:R-:W-:-:S15]  /*b7110*/  HMMA.16816.F32 R24, R12, R6, R24 ;  /* 0x000000060c18723c */ /* 0x004fde0000001818 */
[----:B------:R-:W-:-:S04]  /*b7120*/  NOP ;  /* 0x0000000000007918 */ /* 0x000fc80000000000 */
[----:B------:R0:W-:Y:S04]  /*b7130*/  STL.64 [R1+0x8c0], R24 ;  /* 0x0008c01801007387 */ /* 0x0001e80000100a00 */
[----:B------:R1:W-:Y:S04]  /*b7140*/  STL.64 [R1+0x8c8], R26 ;  /* 0x0008c81a01007387 */ /* 0x0003e80000100a00 */
[----:B0-----:R-:W2:Y:S04]  /*b7150*/  LDL.LU.64 R24, [R1+0x12260] ;  /* 0x0122600001187983 */ /* 0x001ea80000300a00 */
[----:B------:R-:W-:Y:S04]  /*b7160*/  STL [R1+0x120f8], R6 ;  /* 0x0120f80601007387 */ /* 0x000fe80000100800 */
[----:B------:R-:W-:Y:S01]  /*b7170*/  STL [R1+0x120f4], R7 ;  /* 0x0120f40701007387 */ /* 0x000fe20000100800 */
[----:B---3--:R-:W-:-:S15]  /*b7180*/  HMMA.16816.F32 R8, R12, R4, R8 ;  /* 0x000000040c08723c */ /* 0x008fde0000001808 */
[----:B------:R-:W-:-:S04]  /*b7190*/  NOP ;  /* 0x0000000000007918 */ /* 0x000fc80000000000 */
[----:B------:R0:W-:Y:S04]  /*b71a0*/  STL.64 [R1+0x8e0], R8 ;  /* 0x0008e00801007387 */ /* 0x0001e80000100a00 */
[----:B------:R-:W-:Y:S04]  /*b71b0*/  STL [R1+0x8e8], R10 ;  /* 0x0008e80a01007387 */ /* 0x000fe80000100800 */
[----:B-1----:R-:W3:Y:S04]  /*b71c0*/  LDL R26, [R1+0x60] ;  /* 0x00006000011a7983 */ /* 0x002ee80000100800 */
[----:B------:R-:W3:Y:S01]  /*b71d0*/  LDL R27, [R1+0x64] ;  /* 0x00006400011b7983 */ /* 0x000ee20000100800 */
[----:B------:R-:W-:-:S02]  /*b71e0*/  IMAD.MOV.U32 R0, RZ, RZ, R11 ;  /* 0x000000ffff007224 */ /* 0x000fc400078e000b */
[----:B------:R-:W-:Y:S02]  /*b71f0*/  IMAD.MOV.U32 R20, RZ, RZ, R3 ;  /* 0x000000ffff147224 */ /* 0x000fe400078e0003 */
[----:B------:R-:W-:Y:S02]  /*b7200*/  IMAD.MOV.U32 R21, RZ, RZ, R2 ;  /* 0x000000ffff157224 */ /* 0x000fe400078e0002 */
[----:B--2---:R-:W-:Y:S01]  /*b7210*/  IMAD R11, R25, 0x100, R24 ;  /* 0x00000100190b7824 */ /* 0x004fe200078e0218 */
[----:B---3--:R1:W-:Y:S04]  /*b7220*/  STL.64 [R1+0x12200], R26 ;  /* 0x0122001a01007387 */ /* 0x0083e80000100a00 */
[----:B------:R-:W1:Y:S04]  /*b7230*/  LDL.LU R3, [R1+0x1225c] ;  /* 0x01225c0001037983 */ /* 0x000e680000300800 */
[----:B------:R-:W2:Y:S04]  /*b7240*/  LDL.LU R2, [R1+0x12258] ;  /* 0x0122580001027983 */ /* 0x000ea80000300800 */
[----:B------:R-:W-:Y:S04]  /*b7250*/  STL [R1+0x120fc], R4 ;  /* 0x0120fc0401007387 */ /* 0x000fe80000100800 */
[----:B------:R-:W-:Y:S04]  /*b7260*/  STL [R1+0x120f0], R5 ;  /* 0x0120f00501007387 */ /* 0x000fe80000100800 */
[----:B------:R-:W-:Y:S04]  /*b7270*/  STL [R1+0x104e8], R0 ;  /* 0x0104e80001007387 */ /* 0x000fe80000100800 */
[----:B------:R-:W3:Y:S04]  /*b7280*/  LDL R24, [R1+0x78] ;  /* 0x0000780001187983 */ /* 0x000ee80000100800 */
[----:B------:R-:W3:Y:S04]  /*b7290*/  LDL R25, [R1+0x7c] ;  /* 0x00007c0001197983 */ /* 0x000ee80000100800 */
[----:B0-----:R-:W3:Y:S04]  /*b72a0*/  LDL R8, [R1+0x70] ;  /* 0x0000700001087983 */ /* 0x001ee80000100800 */
[----:B------:R-:W3:Y:S01]  /*b72b0*/  LDL R9, [R1+0x74] ;  /* 0x0000740001097983 */ /* 0x000ee20000100800 */
[----:B----4-:R-:W-:-:S02]  /*b72c0*/  IMAD R6, R23, 0x100, R22 ;  /* 0x0000010017067824 */ /* 0x010fc400078e0216 */
[----:B-1----:R-:W-:Y:S02]  /*b72d0*/  IMAD.MOV.U32 R27, RZ, RZ, R3 ;  /* 0x000000ffff1b7224 */ /* 0x002fe400078e0003 */
[----:B--2---:R-:W-:Y:S02]  /*b72e0*/  IMAD.MOV.U32 R26, RZ, RZ, R2 ;  /* 0x000000ffff1a7224 */ /* 0x004fe400078e0002 */
[----:B------:R-:W2:Y:S04]  /*b72f0*/  LDL.LU R2, [R1+0x12254] ;  /* 0x0122540001027983 */ /* 0x000ea80000300800 */
[----:B------:R-:W2:Y:S04]  /*b7300*/  LDL.LU R3, [R1+0x12250] ;  /* 0x0122500001037983 */ /* 0x000ea80000300800 */
[----:B---3--:R0:W-:Y:S04]  /*b7310*/  STL.64 [R1+0x12218], R24 ;  /* 0x0122181801007387 */ /* 0x0081e80000100a00 */
[----:B------:R1:W-:Y:S04]  /*b7320*/  STL.64 [R1+0x12230], R26 ;  /* 0x0122301a01007387 */ /* 0x0003e80000100a00 */
[----:B0-----:R-:W2:Y:S04]  /*b7330*/  LDL.LU.64 R24, [R1+0x18f0] ;  /* 0x0018f00001187983 */ /* 0x001ea80000300a00 */
[----:B-1----:R-:W2:Y:S04]  /*b7340*/  LDL.LU.64 R26, [R1+0x18f8] ;  /* 0x0018f800011a7983 */ /* 0x002ea80000300a00 */
[----:B------:R-:W3:Y:S04]  /*b7350*/  LDL.64 R22, [R1+0x58] ;  /* 0x0000580001167983 */ /* 0x000ee80000100a00 */
[----:B---3--:R-:W-:Y:S04]  /*b7360*/  STL.64 [R1+0x121e0], R22 ;  /* 0x0121e01601007387 */ /* 0x008fe80000100a00 */
[----:B------:R-:W-:Y:S04]  /*b7370*/  STL.64 [R1+0x121f8], R20 ;  /* 0x0121f81401007387 */ /* 0x000fe80000100a00 */
[----:B------:R-:W3:Y:S04]  /*b7380*/  LDL R16, [R1+0x88] ;  /* 0x0000880001107983 */ /* 0x000ee80000100800 */
[----:B------:R-:W3:Y:S01]  /*b7390*/  LDL R17, [R1+0x8c] ;  /* 0x00008c0001117983 */ /* 0x000ee20000100800 */
[----:B--2---:R-:W-:Y:S01]  /*b73a0*/  HMMA.16816.F32 R12, R12, R2, R24 ;  /* 0x000000020c0c723c */ /* 0x004fe20000001818 */
[----:B------:R-:W-:-:S02]  /*b73b0*/  IMAD R4, R29, 0x100, R28 ;  /* 0x000001001d047824 */ /* 0x000fc400078e021c */
[----:B------:R-:W2:Y:S04]  /*b73c0*/  LDL R28, [R1+0x90] ;  /* 0x00009000011c7983 */ /* 0x000ea80000100800 */
[----:B------:R-:W2:Y:S01]  /*b73d0*/  LDL R29, [R1+0x94] ;  /* 0x00009400011d7983 */ /* 0x000ea20000100800 */
[----:B------:R-:W-:-:S11]  /*b73e0*/  IMAD R10, R19, 0x100, R18 ;  /* 0x00000100130a7824 */ /* 0x000fd600078e0212 */
[----:B------:R-:W-:Y:S01]  /*b73f0*/  IMAD.MOV.U32 R0, RZ, RZ, R15 ;  /* 0x000000ffff007224 */ /* 0x000fe200078e000f */
[----:B---3--:R-:W-:Y:S04]  /*b7400*/  STL.64 [R1+0x12238], R16 ;  /* 0x0122381001007387 */ /* 0x008fe80000100a00 */
[----:B------:R-:W-:Y:S04]  /*b7410*/  STL.64 [R1+0x8d0], R12 ;  /* 0x0008d00c01007387 */ /* 0x000fe80000100a00 */
[----:B------:R-:W-:Y:S04]  /*b7420*/  STL [R1+0x8d8], R14 ;  /* 0x0008d80e01007387 */ /* 0x000fe80000100800 */
[----:B------:R0:W-:Y:S04]  /*b7430*/  STL [R1+0x120cc], R2 ;  /* 0x0120cc0201007387 */ /* 0x0001e80000100800 */
[----:B------:R1:W-:Y:S04]  /*b7440*/  STL [R1+0x120c8], R3 ;  /* 0x0120c80301007387 */ /* 0x0003e80000100800 */
[----:B0-----:R-:W3:Y:S04]  /*b7450*/  LDL R2, [R1+0x98] ;  /* 0x0000980001027983 */ /* 0x001ee80000100800 */
[----:B-1----:R-:W3:Y:S04]  /*b7460*/  LDL R3, [R1+0x9c] ;  /* 0x00009c0001037983 */ /* 0x002ee80000100800 */
[----:B------:R-:W-:Y:S04]  /*b7470*/  STL [R1+0x106c8], R0 ;  /* 0x0106c80001007387 */ /* 0x000fe80000100800 */
[----:B------:R-:W4:Y:S04]  /*b7480*/  LDL.LU.64 R16, [R1+0x2b90] ;  /* 0x002b900001107983 */ /* 0x000f280000300a00 */
[----:B------:R-:W2:Y:S04]  /*b7490*/  LDL.LU.64 R18, [R1+0x2b98] ;  /* 0x002b980001127983 */ /* 0x000ea80000300a00 */
[----:B--2---:R-:W-:Y:S04]  /*b74a0*/  STL.64 [R1+0x12248], R18 ;  /* 0x0122481201007387 */ /* 0x004fe80000100a00 */
[----:B----4-:R0:W-:Y:S04]  /*b74b0*/  STL.64 [R1+0x12240], R16 ;  /* 0x0122401001007387 */ /* 0x0101e80000100a00 */
[----:B0-----:R-:W3:Y:S04]  /*b74c0*/  LDL.LU.64 R16, [R1+0x2ba0] ;  /* 0x002ba00001107983 */ /* 0x001ee80000300a00 */
[----:B------:R-:W3:Y:S04]  /*b74d0*/  LDL.LU.64 R18, [R1+0x2ba8] ;  /* 0x002ba80001127983 */ /* 0x000ee80000300a00 */
[----:B------:R-:W2:Y:S04]  /*b74e0*/  LDL.LU.64 R24, [R1+0x2b80] ;  /* 0x002b800001187983 */ /* 0x000ea80000300a00 */
[----:B------:R-:W2:Y:S04]  /*b74f0*/  LDL.LU.64 R26, [R1+0x2b88] ;  /* 0x002b8800011a7983 */ /* 0x000ea80000300a00 */
[----:B------:R-:W4:Y:S04]  /*b7500*/  LDL.LU.64 R20, [R1+0x2b50] ;  /* 0x002b500001147983 */ /* 0x000f280000300a00 */
[----:B------:R-:W2:Y:S04]  /*b7510*/  LDL.LU.64 R22, [R1+0x2b58] ;  /* 0x002b580001167983 */ /* 0x000ea80000300a00 */
[----:B--2---:R-:W-:Y:S04]  /*b7520*/  STL.64 [R1+0x12210], R22 ;  /* 0x0122101601007387 */ /* 0x004fe80000100a00 */
[----:B----4-:R0:W-:Y:S04]  /*b7530*/  STL.64 [R1+0x12208], R20 ;  /* 0x0122081401007387 */ /* 0x0101e80000100a00 */
[----:B0-----:R-:W2:Y:S04]  /*b7540*/  LDL.LU.64 R20, [R1+0x2b60] ;  /* 0x002b600001147983 */ /* 0x001ea80000300a00 */
[----:B------:R-:W4:Y:S01]  /*b7550*/  LDL.LU.64 R22, [R1+0x2b68] ;  /* 0x002b680001167983 */ /* 0x000f220000300a00 */
[----:B------:R-:W-:Y:S01]  /*b7560*/  IMAD.MOV.U32 R15, RZ, RZ, R4 ;  /* 0x000000ffff0f7224 */ /* 0x000fe200078e0004 */
[----:B------:R-:W-:-:S02]  /*b7570*/  F2FP.F16.E5M2.UNPACK_B R12, R6 ;  /* 0x00000006ff0c723e */ /* 0x000fc400020004ff */
[----:B------:R-:W-:Y:S02]  /*b7580*/  F2FP.F16.E5M2.UNPACK_B R13, R11 ;  /* 0x0000000bff0d723e */ /* 0x000fe400020004ff */
[----:B------:R-:W-:Y:S02]  /*b7590*/  F2FP.F16.E5M2.UNPACK_B R14, R10 ;  /* 0x0000000aff0e723e */ /* 0x000fe400020004ff */
[----:B------:R-:W-:Y:S01]  /*b75a0*/  F2FP.F16.E5M2.UNPACK_B R15, R15 ;  /* 0x0000000fff0f723e */ /* 0x000fe200020004ff */
[----:B----4-:R-:W-:Y:S04]  /*b75b0*/  STL.64 [R1+0x12228], R22 ;  /* 0x0122281601007387 */ /* 0x010fe80000100a00 */
[----:B--2---:R0:W-:Y:S04]  /*b75c0*/  STL.64 [R1+0x12220], R20 ;  /* 0x0122201401007387 */ /* 0x0041e80000100a00 */
[----:B0-----:R-:W2:Y:S04]  /*b75d0*/  LDL.LU.64 R20, [R1+0x2b70] ;  /* 0x002b700001147983 */ /* 0x001ea80000300a00 */
[----:B------:R-:W2:Y:S04]  /*b75e0*/  LDL.LU.64 R22, [R1+0x2b78] ;  /* 0x002b780001167983 */ /* 0x000ea80000300a00 */
[----:B------:R-:W4:Y:S04]  /*b75f0*/  LDL.LU.64 R4, [R1+0x2b30] ;  /* 0x002b300001047983 */ /* 0x000f280000300a00 */
[----:B------:R-:W2:Y:S01]  /*b7600*/  LDL.LU.64 R6, [R1+0x2b38] ;  /* 0x002b380001067983 */ /* 0x000ea20000300a00 */
[C---:B---3--:R-:W-:Y:S03]  /*b7610*/  HMMA.16816.F32 R16, R12.reuse, R2, R16 ;  /* 0x000000020c10723c */ /* 0x048fe60000001810 */
[----:B--2---:R-:W-:Y:S04]  /*b7620*/  STL.64 [R1+0x121f0], R6 ;  /* 0x0121f00601007387 */ /* 0x004fe80000100a00 */
[----:B----4-:R0:W-:Y:S04]  /*b7630*/  STL.64 [R1+0x121e8], R4 ;  /* 0x0121e80401007387 */ /* 0x0101e80000100a00 */
[----:B0-----:R-:W2:Y:S04]  /*b7640*/  LDL.LU.64 R4, [R1+0x2b40] ;  /* 0x002b400001047983 */ /* 0x001ea80000300a00 */
[----:B------:R-:W2:Y:S04]  /*b7650*/  LDL.LU.64 R6, [R1+0x2b48] ;  /* 0x002b480001067983 */ /* 0x000ea80000300a00 */
[----:B------:R-:W3:Y:S04]  /*b7660*/  LDL.64 R10, [R1+0x50] ;  /* 0x00005000010a7983 */ /* 0x000ee80000100a00 */
[----:B------:R-:W-:Y:S04]  /*b7670*/  STL.64 [R1+0x8f0], R16 ;  /* 0x0008f01001007387 */ /* 0x000fe80000100a00 */
[----:B------:R0:W-:Y:S04]  /*b7680*/  STL.64 [R1+0x8f8], R18 ;  /* 0x0008f81201007387 */ /* 0x0001e80000100a00 */
[----:B0-----:R-:W4:Y:S04]  /*b7690*/  LDL.LU.64 R18, [R1+0x12248] ;  /* 0x0122480001127983 */ /* 0x001f280000300a00 */
[----:B------:R-:W4:Y:S02]  /*b76a0*/  LDL.LU.64 R16, [R1+0x12240] ;  /* 0x0122400001107983 */ /* 0x000f240000300a00 */
[----:B----4-:R-:W-:-:S15]  /*b76b0*/  HMMA.16816.F32 R16, R12, R28, R16 ;  /* 0x0000001c0c10723c */ /* 0x010fde0000001810 */
[----:B------:R-:W-:-:S04]  /*b76c0*/  NOP ;  /* 0x0000000000007918 */ /* 0x000fc80000000000 */
[----:B------:R0:W-:Y:S04]  /*b76d0*/  STL.64 [R1+0x910], R16 ;  /* 0x0009101001007387 */ /* 0x0001e80000100a00 */
[----:B------:R1:W-:Y:S04]  /*b76e0*/  STL.64 [R1+0x918], R18 ;  /* 0x0009181201007387 */ /* 0x0003e80000100a00 */
[----:B0-----:R-:W4:Y:S04]  /*b76f0*/  LDL.LU.64 R16, [R1+0x12238] ;  /* 0x0122380001107983 */ /* 0x001f280000300a00 */
[----:B------:R-:W2:Y:S04]  /*b7700*/  LDL.64 R28, [R1+0x48] ;  /* 0x00004800011c7983 */ /* 0x000ea80000100a00 */
[----:B-1----:R-:W2:Y:S01]  /*b7710*/  LDL.64 R18, [R1+0x38] ;  /* 0x0000380001127983 */ /* 0x002ea20000100a00 */
[----:B----4-:R-:W-:-:S15]  /*b7720*/  HMMA.16816.F32 R24, R12, R16, R24 ;  /* 0x000000100c18723c */ /* 0x010fde0000001818 */
[----:B------:R-:W-:-:S04]  /*b7730*/  NOP ;  /* 0x0000000000007918 */ /* 0x000fc80000000000 */
[----:B------:R-:W-:Y:S04]  /*b7740*/  STL.64 [R1+0x930], R24 ;  /* 0x0009301801007387 */ /* 0x000fe80000100a00 */
[----:B------:R0:W-:Y:S04]  /*b7750*/  STL.64 [R1+0x938], R26 ;  /* 0x0009381a01007387 */ /* 0x0001e80000100a00 */
[----:B0-----:R-:W4:Y:S04]  /*b7760*/  LDL.LU.64 R26, [R1+0x12230] ;  /* 0x01223000011a7983 */ /* 0x001f280000300a00 */
[----:B------:R-:W2:Y:S01]  /*b7770*/  LDL.64 R16, [R1+0x40] ;  /* 0x0000400001107983 */ /* 0x000ea20000100a00 */
[----:B----4-:R-:W-:Y:S03]  /*b7780*/  HMMA.16816.F32 R24, R12, R26, R20 ;  /* 0x0000001a0c18723c */ /* 0x010fe60000001814 */
[----:B------:R-:W4:Y:S04]  /*b7790*/  LDL.LU.64 R22, [R1+0x12228] ;  /* 0x0122280001167983 */ /* 0x000f280000300a00 */
[----:B------:R-:W4:-:S12]  /*b77a0*/  LDL.LU.64 R20, [R1+0x12220] ;  /* 0x0122200001147983 */ /* 0x000f180000300a00 */
        /* <DEDUP_REMOVED lines=8> */
[----:B0-----:R-:W2:Y:S04]  /*b7830*/  LDL.LU.64 R26, [R1+0x12200] ;  /* 0x01220000011a7983 */ /* 0x001ea80000300a00 */
[----:B------:R-:W2:Y:S04]  /*b7840*/  LDL R24, [R1+0x30] ;  /* 0x0000300001187983 */ /* 0x000ea80000100800 */
[----:B------:R-:W2:Y:S01]  /*b7850*/  LDL R25, [R1+0x34] ;  /* 0x0000340001197983 */ /* 0x000ea20000100800 */
[----:B----4-:R-:W-:-:S15]  /*b7860*/  HMMA.16816.F32 R20, R12, R8, R20 ;  /* 0x000000080c14723c */ /* 0x010fde0000001814 */
[----:B------:R-:W-:-:S04]  /*b7870*/  NOP ;  /* 0x0000000000007918 */ /* 0x000fc80000000000 */
        /* <DEDUP_REMOVED lines=9> */
[----:B--2---:R-:W-:-:S15]  /*b7910*/  HMMA.16816.F32 R4, R12, R26, R4 ;  /* 0x0000001a0c04723c */ /* 0x004fde0000001804 */
[----:B------:R-:W-:-:S04]  /*b7920*/  NOP ;  /* 0x0000000000007918 */ /* 0x000fc80000000000 */
[----:B------:R0:W-:Y:S04]  /*b7930*/  STL.64 [R1+0x990], R4 ;  /* 0x0009900401007387 */ /* 0x0001e80000100a00 */
[----:B------:R1:W-:Y:S04]  /*b7940*/  STL.64 [R1+0x998], R6 ;  /* 0x0009980601007387 */ /* 0x0003e80000100a00 */
[----:B0-----:R-:W3:Y:S04]  /*b7950*/  LDL.LU.64 R4, [R1+0x2b10] ;  /* 0x002b100001047983 */ /* 0x001ee80000300a00 */
[----:B-1----:R-:W3:Y:S04]  /*b7960*/  LDL.LU.64 R6, [R1+0x2b18] ;  /* 0x002b180001067983 */ /* 0x002ee80000300a00 */
[----:B------:R-:W2:Y:S04]  /*b7970*/  LDL.64 R26, [R1+0x28] ;  /* 0x00002800011a7983 */ /* 0x000ea80000100a00 */
[----:B--2---:R-:W-:Y:S04]  /*b7980*/  STL.64 [R1+0x121c8], R26 ;  /* 0x0121c81a01007387 */ /* 0x004fe80000100a00 */
[----:B------:R0:W-:Y:S04]  /*b7990*/  STL.64 [R1+0x121c0], R24 ;  /* 0x0121c01801007387 */ /* 0x0001e80000100a00 */
[----:B0-----:R-:W2:Y:S04]  /*b79a0*/  LDL.LU.64 R24, [R1+0x2b20] ;  /* 0x002b200001187983 */ /* 0x001ea80000300a00 */
[----:B------:R-:W2:Y:S01]  /*b79b0*/  LDL.LU.64 R26, [R1+0x2b28] ;  /* 0x002b2800011a7983 */ /* 0x000ea20000300a00 */
[----:B----4-:R-:W-:-:S02]  /*b79c0*/  IMAD.MOV.U32 R2, RZ, RZ, R22 ;  /* 0x000000ffff027224 */ /* 0x010fc400078e0016 */
[----:B------:R-:W-:Y:S01]  /*b79d0*/  IMAD.MOV.U32 R3, RZ, RZ, R23 ;  /* 0x000000ffff037224 */ /* 0x000fe200078e0017 */
[----:B--2---:R-:W-:-:S15]  /*b79e0*/  HMMA.16816.F32 R24, R12, R22, R24 ;  /* 0x000000160c18723c */ /* 0x004fde0000001818 */
[----:B------:R-:W-:-:S04]  /*b79f0*/  NOP ;  /* 0x0000000000007918 */ /* 0x000fc80000000000 */
[----:B------:R0:W-:Y:S04]  /*b7a00*/  STL.64 [R1+0x9a0], R24 ;  /* 0x0009a01801007387 */ /* 0x0001e80000100a00 */
[----:B------:R1:W-:Y:S04]  /*b7a10*/  STL.64 [R1+0x9a8], R26 ;  /* 0x0009a81a01007387 */ /* 0x0003e80000100a00 */
[----:B------:R-:W2:Y:S04]  /*b7a20*/  LDL.LU.64 R20, [R1+0x2b00] ;  /* 0x002b000001147983 */ /* 0x000ea80000300a00 */
[----:B------:R-:W2:Y:S04]  /*b7a30*/  LDL.LU.64 R22, [R1+0x2b08] ;  /* 0x002b080001167983 */ /* 0x000ea80000300a00 */
[----:B0-----:R-:W4:Y:S04]  /*b7a40*/  LDL.LU.64 R24, [R1+0x2ae0] ;  /* 0x002ae00001187983 */ /* 0x001f280000300a00 */
[----:B-1----:R-:W2:Y:S01]  /*b7a50*/  LDL.LU.64 R26, [R1+0x2ae8] ;  /* 0x002ae800011a7983 */ /* 0x002ea20000300a00 */
[C---:B---3--:R-:W-:Y:S03]  /*b7a60*/  HMMA.16816.F32 R4, R12.reuse, R10, R4 ;  /* 0x0000000a0c04723c */ /* 0x048fe60000001804 */
[----:B--2---:R-:W-:Y:S04]  /*b7a70*/  STL.64 [R1+0x121d8], R26 ;  /* 0x0121d81a01007387 */ /* 0x004fe80000100a00 */
[----:B----4-:R0:W-:Y:S04]  /*b7a80*/  STL.64 [R1+0x121d0], R24 ;  /* 0x0121d01801007387 */ /* 0x0101e80000100a00 */
[----:B0-----:R-:W2:Y:S04]  /*b7a90*/  LDL.LU.64 R24, [R1+0x2af0] ;  /* 0x002af00001187983 */ /* 0x001ea80000300a00 */
[----:B------:R-:W2:Y:S01]  /*b7aa0*/  LDL.LU.64 R26, [R1+0x2af8] ;  /* 0x002af800011a7983 */ /* 0x000ea20000300a00 */
[----:B------:R-:W-:Y:S03]  /*b7ab0*/  HMMA.16816.F32 R20, R12, R28, R20 ;  /* 0x0000001c0c14723c */ /* 0x000fe60000001814 */
[----:B------:R-:W-:Y:S04]  /*b7ac0*/  STL [R1+0x12104], R3 ;  /* 0x0121040301007387 */ /* 0x000fe80000100800 */
[----:B------:R-:W-:Y:S04]  /*b7ad0*/  STL [R1+0x12100], R2 ;  /* 0x0121000201007387 */ /* 0x000fe80000100800 */
[----:B------:R0:W-:Y:S04]  /*b7ae0*/  STL.64 [R1+0x9b0], R4 ;  /* 0x0009b00401007387 */ /* 0x0001e80000100a00 */
[----:B------:R1:W-:Y:S04]  /*b7af0*/  STL.64 [R1+0x9b8], R6 ;  /* 0x0009b80601007387 */ /* 0x0003e80000100a00 */
[----:B------:R-:W3:Y:S01]  /*b7b00*/  LDL.LU.64 R8, [R1+0x2ad0] ;  /* 0x002ad00001087983 */ /* 0x000ee20000300a00 */
[----:B0-----:R-:W-:-:S02]  /*b7b10*/  IMAD.MOV.U32 R5, RZ, RZ, R11 ;  /* 0x000000ffff057224 */ /* 0x001fc400078e000b */
[----:B-1----:R-:W-:Y:S02]  /*b7b20*/  IMAD.MOV.U32 R7, RZ, RZ, R10 ;  /* 0x000000ffff077224 */ /* 0x002fe400078e000a */
[----:B------:R-:W3:Y:S04]  /*b7b30*/  LDL.LU.64 R10, [R1+0x2ad8] ;  /* 0x002ad800010a7983 */ /* 0x000ee80000300a00 */
[----:B------:R-:W-:Y:S04]  /*b7b40*/  STL [R1+0x1210c], R5 ;  /* 0x01210c0501007387 */ /* 0x000fe80000100800 */
[----:B------:R-:W-:Y:S01]  /*b7b50*/  STL [R1+0x12108], R7 ;  /* 0x0121080701007387 */ /* 0x000fe20000100800 */
[----:B------:R-:W-:-:S03]  /*b7b60*/  IMAD.MOV.U32 R4, RZ, RZ, R28 ;  /* 0x000000ffff047224 */ /* 0x000fc600078e001c */
[----:B------:R0:W-:Y:S01]  /*b7b70*/  STL.64 [R1+0x9c0], R20 ;  /* 0x0009c01401007387 */ /* 0x0001e20000100a00 */
[----:B------:R-:W-:-:S03]  /*b7b80*/  IMAD.MOV.U32 R6, RZ, RZ, R29 ;  /* 0x000000ffff067224 */ /* 0x000fc600078e001d */
[----:B------:R1:W-:Y:S04]  /*b7b90*/  STL.64 [R1+0x9c8], R22 ;  /* 0x0009c81601007387 */ /* 0x0003e80000100a00 */
[----:B0-----:R-:W4:Y:S04]  /*b7ba0*/  LDL.LU.64 R20, [R1+0x2ac0] ;  /* 0x002ac00001147983 */ /* 0x001f280000300a00 */
[----:B-1----:R-:W4:Y:S04]  /*b7bb0*/  LDL.LU.64 R22, [R1+0x2ac8] ;  /* 0x002ac80001167983 */ /* 0x002f280000300a00 */
[----:B------:R-:W3:Y:S01]  /*b7bc0*/  LDL.64 R28, [R1] ;  /* 0x00000000011c7983 */ /* 0x000ee20000100a00 */
[----:B--2---:R-:W-:-:S15]  /*b7bd0*/  HMMA.16816.F32 R24, R12, R16, R24 ;  /* 0x000000100c18723c */ /* 0x004fde0000001818 */
[----:B------:R-:W-:-:S04]  /*b7be0*/  NOP ;  /* 0x0000000000007918 */ /* 0x000fc80000000000 */
[----:B------:R-:W-:Y:S04]  /*b7bf0*/  STL.64 [R1+0x9d0], R24 ;  /* 0x0009d01801007387 */ /* 0x000fe80000100a00 */
[----:B------:R0:W-:Y:S04]  /*b7c00*/  STL.64 [R1+0x9d8], R26 ;  /* 0x0009d81a01007387 */ /* 0x0001e80000100a00 */
[----:B0-----:R-:W2:Y:S04]  /*b7c10*/  LDL.LU.64 R26, [R1+0x121d8] ;  /* 0x0121d800011a7983 */ /* 0x001ea80000300a00 */
[----:B------:R-:W2:Y:S01]  /*b7c20*/  LDL.LU.64 R24, [R1+0x121d0] ;  /* 0x0121d00001187983 */ /* 0x000ea20000300a00 */
[----:B------:R-:W-:-:S02]  /*b7c30*/  IMAD.MOV.U32 R5, RZ, RZ, R18 ;  /* 0x000000ffff057224 */ /* 0x000fc400078e0012 */
[----:B------:R-:W-:Y:S01]  /*b7c40*/  IMAD.MOV.U32 R7, RZ, RZ, R19 ;  /* 0x000000ffff077224 */ /* 0x000fe200078e0013 */
[----:B--2---:R-:W-:-:S15]  /*b7c50*/  HMMA.16816.F32 R24, R12, R18, R24 ;  /* 0x000000120c18723c */ /* 0x004fde0000001818 */
[----:B------:R-:W-:-:S04]  /*b7c60*/  NOP ;  /* 0x0000000000007918 */ /* 0x000fc80000000000 */
[----:B------:R-:W-:Y:S04]  /*b7c70*/  STL.64 [R1+0x9f0], R24 ;  /* 0x0009f01801007387 */ /* 0x000fe80000100a00 */
[----:B------:R0:W-:Y:S04]  /*b7c80*/  STL.64 [R1+0x9f8], R26 ;  /* 0x0009f81a01007387 */ /* 0x0001e80000100a00 */
[----:B0-----:R-:W4:Y:S04]  /*b7c90*/  LDL.LU.64 R26, [R1+0x121c8] ;  /* 0x0121c800011a7983 */ /* 0x001f280000300a00 */
[----:B------:R-:W3:Y:S04]  /*b7ca0*/  LDL.LU.64 R24, [R1+0x121c0] ;  /* 0x0121c00001187983 */ /* 0x000ee80000300a00 */
[----:B------:R-:W2:Y:S01]  /*b7cb0*/  LDL.64 R18, [R1+0x18] ;  /* 0x0000180001127983 */ /* 0x000ea20000100a00 */
[----:B------:R-:W-:-:S03]  /*b7cc0*/  IMAD.MOV.U32 R3, RZ, RZ, R16 ;  /* 0x000000ffff037224 */ /* 0x000fc600078e0010 */
[----:B--2---:R-:W-:Y:S04]  /*b7cd0*/  STL.64 [R1+0x121b0], R18 ;  /* 0x0121b01201007387 */ /* 0x004fe80000100a00 */
[----:B------:R-:W-:Y:S04]  /*b7ce0*/  STL.64 [R1+0x12138], R6 ;  /* 0x0121380601007387 */ /* 0x000fe80000100a00 */
[----:B------:R3:W-:Y:S04]  /*b7cf0*/  STL.64 [R1+0x12130], R4 ;  /* 0x0121300401007387 */ /* 0x0007e80000100a00 */
[----:B------:R-:W2:Y:S01]  /*b7d00*/  LDL R16, [R1+0x20] ;  /* 0x0000200001107983 */ /* 0x000ea20000100800 */
[----:B---3--:R-:W-:-:S15]  /*b7d10*/  HMMA.16816.F32 R4, R12, R24, R8 ;  /* 0x000000180c04723c */ /* 0x008fde0000001808 */
[----:B------:R-:W-:-:S04]  /*b7d20*/  NOP ;  /* 0x0000000000007918 */ /* 0x000fc80000000000 */
[----:B------:R-:W-:Y:S04]  /*b7d30*/  STL.64 [R1+0xa00], R4 ;  /* 0x000a000401007387 */ /* 0x000fe80000100a00 */
[----:B------:R4:W-:Y:S04]  /*b7d40*/  STL.64 [R1+0xa08], R6 ;  /* 0x000a080601007387 */ /* 0x0009e80000100a00 */
[----:B------:R-:W3:Y:S04]  /*b7d50*/  LDL R10, [R1+0x10] ;  /* 0x00001000010a7983 */ /* 0x000ee80000100800 */
[----:B------:R-:W3:Y:S01]  /*b7d60*/  LDL R11, [R1+0x14] ;  /* 0x00001400010b7983 */ /* 0x000ee20000100800 */
[----:B----4-:R-:W-:Y:S01]  /*b7d70*/  HMMA.16816.F32 R4, R12, R26, R20 ;  /* 0x0000001a0c04723c */ /* 0x010fe20000001814 */
[----:B------:R-:W-:-:S02]  /*b7d80*/  IMAD.MOV.U32 R2, RZ, RZ, R17 ;  /* 0x000000ffff027224 */ /* 0x000fc400078e0011 */
[----:B------:R-:W2:Y:S01]  /*b7d90*/  LDL R17, [R1+0x24] ;  /* 0x0000240001117983 */ /* 0x000ea20000100800 */
[----:B------:R-:W-:-:S03]  /*b7da0*/  IMAD.MOV.U32 R0, RZ, RZ, R27 ;  /* 0x000000ffff007224 */ /* 0x000fc600078e001b */
[----:B---3--:R0:W-:Y:S04]  /*b7db0*/  STL.64 [R1+0x121b8], R10 ;  /* 0x0121b80a01007387 */ /* 0x0081e80000100a00 */
[----:B------:R-:W2:Y:S08]  /*b7dc0*/  LDL.LU.64 R8, [R1+0x2ab0] ;  /* 0x002ab00001087983 */ /* 0x000eb00000300a00 */
[----:B------:R-:W-:Y:S04]  /*b7dd0*/  STL.64 [R1+0xa10], R4 ;  /* 0x000a100401007387 */ /* 0x000fe80000100a00 */
[----:B------:R-:W-:Y:S04]  /*b7de0*/  STL.64 [R1+0xa18], R6 ;  /* 0x000a180601007387 */ /* 0x000fe80000100a00 */
[----:B0-----:R-:W2:Y:S04]  /*b7df0*/  LDL.LU.64 R10, [R1+0x2ab8] ;  /* 0x002ab800010a7983 */ /* 0x001ea80000300a00 */
        /* <DEDUP_REMOVED lines=9> */
[----:B------:R-:W2:Y:S04]  /*b7e90*/  LDL.LU.64 R4, [R1+0x2aa0] ;  /* 0x002aa00001047983 */ /* 0x000ea80000300a00 */
[----:B------:R-:W2:Y:S04]  /*b7ea0*/  LDL.LU.64 R6, [R1+0x2aa8] ;  /* 0x002aa80001067983 */ /* 0x000ea80000300a00 */
[----:B---3--:R0:W-:Y:S04]  /*b7eb0*/  STL.64 [R1+0x12188], R24 ;  /* 0x0121881801007387 */ /* 0x0081e80000100a00 */
[----:B----4-:R1:W-:Y:S04]  /*b7ec0*/  STL.64 [R1+0x121a8], R26 ;  /* 0x0121a81a01007387 */ /* 0x0103e80000100a00 */
[----:B0-----:R-:W3:Y:S04]  /*b7ed0*/  LDL.LU.64 R24, [R1+0x2a90] ;  /* 0x002a900001187983 */ /* 0x001ee80000300a00 */
[----:B-1----:R-:W3:Y:S04]  /*b7ee0*/  LDL.LU.64 R26, [R1+0x2a98] ;  /* 0x002a9800011a7983 */ /* 0x002ee80000300a00 */
[----:B------:R-:W4:Y:S04]  /*b7ef0*/  LDL.LU.64 R20, [R1+0x2a40] ;  /* 0x002a400001147983 */ /* 0x000f280000300a00 */
[----:B------:R-:W3:Y:S01]  /*b7f00*/  LDL.LU.64 R22, [R1+0x2a48] ;  /* 0x002a480001167983 */ /* 0x000ee20000300a00 */
[C---:B--2---:R-:W-:Y:S03]  /*b7f10*/  HMMA.16816.F32 R16, R12.reuse, R16, R8 ;  /* 0x000000100c10723c */ /* 0x044fe60000001808 */
[----:B---3--:R-:W-:Y:S04]  /*b7f20*/  STL.64 [R1+0x12158], R22 ;  /* 0x0121581601007387 */ /* 0x008fe80000100a00 */
[----:B----4-:R0:W-:Y:S04]  /*b7f30*/  STL.64 [R1+0x12150], R20 ;  /* 0x0121501401007387 */ /* 0x0101e80000100a00 */
[----:B0-----:R-:W2:Y:S04]  /*b7f40*/  LDL.LU.64 R20, [R1+0x2a50] ;  /* 0x002a500001147983 */ /* 0x001ea80000300a00 */
[----:B------:R-:W3:Y:S04]  /*b7f50*/  LDL.LU.64 R22, [R1+0x2a58] ;  /* 0x002a580001167983 */ /* 0x000ee80000300a00 */
[----:B---3--:R-:W-:Y:S04]  /*b7f60*/  STL.64 [R1+0x121a0], R22 ;  /* 0x0121a01601007387 */ /* 0x008fe80000100a00 */
[----:B--2---:R0:W-:Y:S04]  /*b7f70*/  STL.64 [R1+0x12198], R20 ;  /* 0x0121981401007387 */ /* 0x0041e80000100a00 */
[----:B0-----:R-:W2:Y:S04]  /*b7f80*/  LDL.LU.64 R20, [R1+0x2a80] ;  /* 0x002a800001147983 */ /* 0x001ea80000300a00 */
[----:B------:R-:W2:Y:S04]  /*b7f90*/  LDL.LU.64 R22, [R1+0x2a88] ;  /* 0x002a880001167983 */ /* 0x000ea80000300a00 */
[----:B------:R-:W-:Y:S04]  /*b7fa0*/  STL [R1+0x11fd0], R0 ;  /* 0x011fd00001007387 */ /* 0x000fe80000100800 */
[----:B------:R-:W3:Y:S04]  /*b7fb0*/  LDL.LU.64 R10, [R1+0x121b8] ;  /* 0x0121b800010a7983 */ /* 0x000ee80000300a00 */
[----:B------:R-:W-:Y:S04]  /*b7fc0*/  STL.64 [R1+0xa20], R16 ;  /* 0x000a201001007387 */ /* 0x000fe80000100a00 */
[----:B------:R0:W-:Y:S04]  /*b7fd0*/  STL.64 [R1+0xa28], R18 ;  /* 0x000a281201007387 */ /* 0x0001e80000100a00 */
[----:B0-----:R-:W4:Y:S02]  /*b7fe0*/  LDL.LU.64 R18, [R1+0x121b0] ;  /* 0x0121b00001127983 */ /* 0x001f240000300a00 */
[----:B----4-:R-:W-:Y:S01]  /*b7ff0*/  HMMA.16816.F32 R4, R12, R18, R4 ;  /* 0x000000120c04723c */ /* 0x010fe20000001804 */
[----:B------:R-:W-:-:S07]  /*b8000*/  IMAD.MOV.U32 R0, RZ, RZ, R18 ;  /* 0x000000ffff007224 */ /* 0x000fce00078e0012 */
[C---:B---3--:R-:W-:Y:S11]  /*b8010*/  HMMA.16816.F32 R8, R12.reuse, R10, R24 ;  /* 0x0000000a0c08723c */ /* 0x048ff60000001818 */
[----:B------:R0:W-:Y:S04]  /*b8020*/  STL.64 [R1+0xa30], R4 ;  /* 0x000a300401007387 */ /* 0x0001e80000100a00 */
[----:B------:R1:W-:Y:S04]  /*b8030*/  STL.64 [R1+0xa38], R6 ;  /* 0x000a380601007387 */ /* 0x0003e80000100a00 */
[----:B0-----:R-:W3:Y:S04]  /*b8040*/  LDL.LU.64 R4, [R1+0x2a30] ;  /* 0x002a300001047983 */ /* 0x001ee80000300a00 */
[----:B-1----:R-:W3:Y:S04]  /*b8050*/  LDL.LU.64 R6, [R1+0x2a38] ;  /* 0x002a380001067983 */ /* 0x002ee80000300a00 */
[----:B------:R-:W4:Y:S04]  /*b8060*/  LDL.LU.64 R16, [R1+0x2a20] ;  /* 0x002a200001107983 */ /* 0x000f280000300a00 */
[----:B------:R-:W4:Y:S04]  /*b8070*/  LDL.LU.64 R18, [R1+0x2a28] ;  /* 0x002a280001127983 */ /* 0x000f280000300a00 */
[----:B------:R-:W-:Y:S04]  /*b8080*/  STL [R1+0x11fd4], R0 ;  /* 0x011fd40001007387 */ /* 0x000fe80000100800 */
        /* <DEDUP_REMOVED lines=24> */
[----:B0-----:R-:W2:Y:S04]  /*b8210*/  LDL.LU.64 R26, [R1+0x12168] ;  /* 0x01216800011a7983 */ /* 0x001ea80000300a00 */
[----:B------:R-:W3:Y:S01]  /*b8220*/  LDL.LU.64 R24, [R1+0x12160] ;  /* 0x0121600001187983 */ /* 0x000ee20000300a00 */
[----:B--2---:R-:W-:-:S15]  /*b8230*/  HMMA.16816.F32 R20, R12, R26, R20 ;  /* 0x0000001a0c14723c */ /* 0x004fde0000001814 */
[----:B------:R-:W-:-:S04]  /*b8240*/  NOP ;  /* 0x0000000000007918 */ /* 0x000fc80000000000 */
        /* <DEDUP_REMOVED lines=8> */
[----:B0-----:R-:W2:Y:S04]  /*b82d0*/  LDL.LU.64 R22, [R1+0x12148] ;  /* 0x0121480001167983 */ /* 0x001ea80000300a00 */
[----:B------:R-:W4:Y:S04]  /*b82e0*/  LDL.LU.64 R20, [R1+0x12140] ;  /* 0x0121400001147983 */ /* 0x000f280000300a00 */
[----:B------:R-:W-:Y:S04]  /*b82f0*/  STL.64 [R1+0x11f30], R26 ;  /* 0x011f301a01007387 */ /* 0x000fe80000100a00 */
[----:B------:R0:W-:Y:S04]  /*b8300*/  STL.64 [R1+0x11f28], R24 ;  /* 0x011f281801007387 */ /* 0x0001e80000100a00 */
[----:B0-----:R-:W3:Y:S04]  /*b8310*/  LDL.LU.64 R24, [R1+0x27f0] ;  /* 0x0027f00001187983 */ /* 0x001ee80000300a00 */
[----:B------:R-:W3:Y:S01]  /*b8320*/  LDL.LU.64 R26, [R1+0x27f8] ;  /* 0x0027f800011a7983 */ /* 0x000ee20000300a00 */
[C---:B--2---:R-:W-:Y:S08]  /*b8330*/  HMMA.16816.F32 R4, R12.reuse, R22, R4 ;  /* 0x000000160c04723c */ /* 0x044ff00000001804 */
[C---:B----4-:R-:W-:Y:S11]  /*b8340*/  HMMA.16816.F32 R16, R12.reuse, R20, R16 ;  /* 0x000000140c10723c */ /* 0x050ff60000001810 */
[----:B------:R-:W-:Y:S04]  /*b8350*/  STL.64 [R1+0xaa0], R4 ;  /* 0x000aa00401007387 */ /* 0x000fe80000100a00 */
[----:B------:R0:W-:Y:S04]  /*b8360*/  STL.64 [R1+0xaa8], R6 ;  /* 0x000aa80601007387 */ /* 0x0001e80000100a00 */
[----:B0-----:R-:W2:Y:S04]  /*b8370*/  LDL.LU.64 R6, [R1+0x12138] ;  /* 0x0121380001067983 */ /* 0x001ea80000300a00 */
[----:B------:R-:W4:Y:S04]  /*b8380*/  LDL.LU.64 R4, [R1+0x12130] ;  /* 0x0121300001047983 */ /* 0x000f280000300a00 */
        /* <DEDUP_REMOVED lines=8> */
[C---:B--2---:R-:W-:Y:S08]  /*b8410*/  HMMA.16816.F32 R8, R12.reuse, R18, R8 ;  /* 0x000000120c08723c */ /* 0x044ff00000001808 */
[----:B---3--:R-:W-:Y:S11]  /*b8420*/  HMMA.16816.F32 R20, R12, R16, R20 ;  /* 0x000000100c14723c */ /* 0x008ff60000001814 */
[----:B------:R-:W-:Y:S04]  /*b8430*/  STL.64 [R1+0xac0], R8 ;  /* 0x000ac00801007387 */ /* 0x000fe80000100a00 */
[----:B------:R0:W-:Y:S04]  /*b8440*/  STL.64 [R1+0xac8], R10 ;  /* 0x000ac80a01007387 */ /* 0x0001e80000100a00 */
[----:B0-----:R-:W2:Y:S04]  /*b8450*/  LDL.LU.64 R10, [R1+0x12118] ;  /* 0x01211800010a7983 */ /* 0x001ea80000300a00 */
[----:B------:R-:W3:Y:S04]  /*b8460*/  LDL.LU.64 R8, [R1+0x12110] ;  /* 0x0121100001087983 */ /* 0x000ee80000300a00 */
[----:B------:R-:W-:Y:S04]  /*b8470*/  STL.64 [R1+0x11f20], R18 ;  /* 0x011f201201007387 */ /* 0x000fe80000100a00 */
[----:B------:R0:W-:Y:S04]  /*b8480*/  STL.64 [R1+0x11f18], R16 ;  /* 0x011f181001007387 */ /* 0x0001e80000100a00 */
[----:B------:R-:W-:Y:S04]  /*b8490*/  STL.64 [R1+0xad0], R20 ;  /* 0x000ad01401007387 */ /* 0x000fe80000100a00 */
[----:B------:R1:W-:Y:S04]  /*b84a0*/  STL.64 [R1+0xad8], R22 ;  /* 0x000ad81601007387 */ /* 0x0003e80000100a00 */
[----:B0-----:R-:W3:Y:S04]  /*b84b0*/  LDL.LU.64 R16, [R1+0x27e0] ;  /* 0x0027e00001107983 */ /* 0x001ee80000300a00 */
[----:B------:R-:W3:Y:S04]  /*b84c0*/  LDL.LU.64 R18, [R1+0x27e8] ;  /* 0x0027e80001127983 */ /* 0x000ee80000300a00 */
[----:B-1----:R-:W3:Y:S04]  /*b84d0*/  LDL.LU R22, [R1+0x324c] ;  /* 0x00324c0001167983 */ /* 0x002ee80000300800 */
[----:B------:R-:W3:Y:S01]  /*b84e0*/  LDL.LU R23, [R1+0x3248] ;  /* 0x0032480001177983 */ /* 0x000ee20000300800 */
[----:B----4-:R-:W-:-:S02]  /*b84f0*/  IMAD.MOV.U32 R20, RZ, RZ, R4 ;  /* 0x000000ffff147224 */ /* 0x010fc400078e0004 */
[----:B------:R-:W-:Y:S01]  /*b8500*/  IMAD.MOV.U32 R21, RZ, RZ, R6 ;  /* 0x000000ffff157224 */ /* 0x000fe200078e0006 */
[C---:B--2---:R-:W-:Y:S08]  /*b8510*/  HMMA.16816.F32 R24, R12.reuse, R10, R24 ;  /* 0x0000000a0c18723c */ /* 0x044ff00000001818 */
[----:B---3--:R-:W-:Y:S11]  /*b8520*/  HMMA.16816.F32 R16, R12, R8, R16 ;  /* 0x000000080c10723c */ /* 0x008ff60000001810 */
[----:B------:R0:W-:Y:S04]  /*b8530*/  STL.64 [R1+0xae0], R24 ;  /* 0x000ae01801007387 */ /* 0x0001e80000100a00 */
[----:B------:R1:W-:Y:S01]  /*b8540*/  STL.64 [R1+0xae8], R26 ;  /* 0x000ae81a01007387 */ /* 0x0003e20000100a00 */
[----:B0-----:R-:W-:-:S02]  /*b8550*/  IMAD.MOV.U32 R24, RZ, RZ, R3 ;  /* 0x000000ffff187224 */ /* 0x001fc400078e0003 */
[----:B-1----:R-:W-:Y:S02]  /*b8560*/  IMAD.MOV.U32 R26, RZ, RZ, R5 ;  /* 0x000000ffff1a7224 */ /* 0x002fe400078e0005 */
[----:B------:R-:W2:Y:S01]  /*b8570*/  LDL.LU R5, [R1+0x1210c] ;  /* 0x01210c0001057983 */ /* 0x000ea20000300800 */
[----:B------:R-:W-:Y:S02]  /*b8580*/  IMAD.MOV.U32 R27, RZ, RZ, R7 ;  /* 0x000000ffff1b7224 */ /* 0x000fe400078e0007 */
[----:B------:R-:W-:Y:S01]  /*b8590*/  IMAD.MOV.U32 R25, RZ, RZ, R2 ;  /* 0x000000ffff197224 */ /* 0x000fe200078e0002 */
[----:B------:R-:W3:Y:S04]  /*b85a0*/  LDL.LU R7, [R1+0x12108] ;  /* 0x0121080001077983 */ /* 0x000ee80000300800 */
[----:B------:R-:W4:Y:S04]  /*b85b0*/  LDL.LU R3, [R1+0x12104] ;  /* 0x0121040001037983 */ /* 0x000f280000300800 */
[----:B------:R-:W-:Y:S04]  /*b85c0*/  STL.64 [R1+0xaf0], R16 ;  /* 0x000af01001007387 */ /* 0x000fe80000100a00 */
[----:B------:R-:W-:Y:S04]  /*b85d0*/  STL.64 [R1+0xaf8], R18 ;  /* 0x000af81201007387 */ /* 0x000fe80000100a00 */
[----:B------:R-:W2:Y:S04]  /*b85e0*/  LDL.LU R2, [R1+0x12100] ;  /* 0x0121000001027983 */ /* 0x000ea80000300800 */
[----:B------:R-:W-:Y:S04]  /*b85f0*/  STL.64 [R1+0x11fe0], R26 ;  /* 0x011fe01a01007387 */ /* 0x000fe80000100a00 */
[----:B------:R-:W-:Y:S04]  /*b8600*/  STL.64 [R1+0x11fd8], R24 ;  /* 0x011fd81801007387 */ /* 0x000fe80000100a00 */
[----:B------:R-:W2:Y:S04]  /*b8610*/  LDL.LU R4, [R1+0x120fc] ;  /* 0x0120fc0001047983 */ /* 0x000ea80000300800 */
[----:B------:R-:W2:Y:S04]  /*b8620*/  LDL.LU R6, [R1+0x120f8] ;  /* 0x0120f80001067983 */ /* 0x000ea80000300800 */
[----:B------:R0:W-:Y:S04]  /*b8630*/  STL.64 [R1+0x12070], R20 ;  /* 0x0120701401007387 */ /* 0x0001e80000100a00 */
[----:B0-----:R-:W2:Y:S04]  /*b8640*/  LDL.LU R20, [R1+0x3244] ;  /* 0x0032440001147983 */ /* 0x001ea80000300800 */
[----:B------:R-:W2:Y:S04]  /*b8650*/  LDL.LU R21, [R1+0x3240] ;  /* 0x0032400001157983 */ /* 0x000ea80000300800 */
[----:B------:R-:W-:Y:S04]  /*b8660*/  STL.64 [R1+0x120d8], R22 ;  /* 0x0120d81601007387 */ /* 0x000fe80000100a00 */
[----:B--2---:R0:W-:Y:S04]  /*b8670*/  STL.64 [R1+0x120d0], R20 ;  /* 0x0120d01401007387 */ /* 0x0041e80000100a00 */
[----:B0-----:R-:W2:Y:S04]  /*b8680*/  LDL.LU.64 R20, [R1+0x27c0] ;  /* 0x0027c00001147983 */ /* 0x001ea80000300a00 */
[----:B------:R-:W2:Y:S01]  /*b8690*/  LDL.LU.64 R22, [R1+0x27c8] ;  /* 0x0027c80001167983 */ /* 0x000ea20000300a00 */
[----:B---3--:R-:W-:-:S03]  /*b86a0*/  IMAD.MOV.U32 R26, RZ, RZ, R7 ;  /* 0x000000ffff1a7224 */ /* 0x008fc600078e0007 */
[----:B--2---:R-:W-:Y:S04]  /*b86b0*/  STL.64 [R1+0x120e8], R22 ;  /* 0x0120e81601007387 */ /* 0x004fe80000100a00 */
[----:B------:R0:W-:Y:S04]  /*b86c0*/  STL.64 [R1+0x120e0], R20 ;  /* 0x0120e01401007387 */ /* 0x0001e80000100a00 */
[----:B0-----:R-:W2:Y:S04]  /*b86d0*/  LDL.LU.64 R20, [R1+0x27d0] ;  /* 0x0027d00001147983 */ /* 0x001ea80000300a00 */
[----:B------:R-:W2:Y:S04]  /*b86e0*/  LDL.LU.64 R22, [R1+0x27d8] ;  /* 0x0027d80001167983 */ /* 0x000ea80000300a00 */
[----:B------:R-:W2:Y:S01]  /*b86f0*/  LDL.LU R7, [R1+0x120f4] ;  /* 0x0120f40001077983 */ /* 0x000ea20000300800 */
[----:B------:R-:W-:-:S03]  /*b8700*/  IMAD.MOV.U32 R27, RZ, RZ, R5 ;  /* 0x000000ffff1b7224 */ /* 0x000fc600078e0005 */
[----:B------:R-:W3:Y:S04]  /*b8710*/  LDL.LU R5, [R1+0x120f0] ;  /* 0x0120f00001057983 */ /* 0x000ee80000300800 */
[----:B------:R-:W3:Y:S04]  /*b8720*/  LDL.LU.64 R16, [R1+0x16f0] ;  /* 0x0016f00001107983 */ /* 0x000ee80000300a00 */
[----:B------:R-:W3:Y:S04]  /*b8730*/  LDL.LU.64 R18, [R1+0x16f8] ;  /* 0x0016f80001127983 */ /* 0x000ee80000300a00 */
[----:B------:R0:W-:Y:S04]  /*b8740*/  STL.64 [R1+0x11ff8], R26 ;  /* 0x011ff81a01007387 */ /* 0x0001e80000100a00 */
[----:B0-----:R-:W3:Y:S04]  /*b8750*/  LDL.LU R26, [R1+0x323c] ;  /* 0x00323c00011a7983 */ /* 0x001ee80000300800 */
[----:B------:R-:W3:Y:S04]  /*b8760*/  LDL.LU R27, [R1+0x3238] ;  /* 0x00323800011b7983 */ /* 0x000ee80000300800 */
[----:B------:R0:W-:Y:S04]  /*b8770*/  STL.64 [R1+0x11ef0], R10 ;  /* 0x011ef00a01007387 */ /* 0x0001e80000100a00 */
[----:B0-----:R-:W3:Y:S04]  /*b8780*/  LDL.LU R10, [R1+0x3234] ;  /* 0x00323400010a7983 */ /* 0x001ee80000300800 */
[----:B------:R-:W3:Y:S04]  /*b8790*/  LDL.LU R11, [R1+0x3230] ;  /* 0x00323000010b7983 */ /* 0x000ee80000300800 */
[----:B------:R-:W-:Y:S01]  /*b87a0*/  STL.64 [R1+0x11ee8], R8 ;  /* 0x011ee80801007387 */ /* 0x000fe20000100a00 */
[----:B--2---:R-:W-:-:S15]  /*b87b0*/  HMMA.16816.F32 R20, R12, R6, R20 ;  /* 0x000000060c14723c */ /* 0x004fde0000001814 */
[----:B------:R-:W-:-:S04]  /*b87c0*/  NOP ;  /* 0x0000000000007918 */ /* 0x000fc80000000000 */
[----:B------:R-:W-:Y:S04]  /*b87d0*/  STL.64 [R1+0xb00], R20 ;  /* 0x000b001401007387 */ /* 0x000fe80000100a00 */
[----:B------:R0:W-:Y:S04]  /*b87e0*/  STL.64 [R1+0xb08], R22 ;  /* 0x000b081601007387 */ /* 0x0001e80000100a00 */
[----:B0-----:R-:W3:Y:S04]  /*b87f0*/  LDL.LU.64 R22, [R1+0x120e8] ;  /* 0x0120e80001167983 */ /* 0x001ee80000300a00 */
[----:B------:R-:W3:Y:S01]  /*b8800*/  LDL.LU.64 R20, [R1+0x120e0] ;  /* 0x0120e00001147983 */ /* 0x000ee20000300a00 */
[----:B------:R-:W-:-:S02]  /*b8810*/  IMAD.MOV.U32 R24, RZ, RZ, R2 ;  /* 0x000000ffff187224 */ /* 0x000fc400078e0002 */
[----:B----4-:R-:W-:Y:S01]  /*b8820*/  IMAD.MOV.U32 R25, RZ, RZ, R3 ;  /* 0x000000ffff197224 */ /* 0x010fe200078e0003 */
[----:B---3--:R-:W-:-:S15]  /*b8830*/  HMMA.16816.F32 R20, R12, R4, R20 ;  /* 0x000000040c14723c */ /* 0x008fde0000001814 */
[----:B------:R-:W-:-:S04]  /*b8840*/  NOP ;  /* 0x0000000000007918 */ /* 0x000fc80000000000 */
[----:B------:R-:W-:Y:S04]  /*b8850*/  STL.64 [R1+0xb20], R20 ;  /* 0x000b201401007387 */ /* 0x000fe80000100a00 */
[----:B------:R0:W-:Y:S04]  /*b8860*/  STL.64 [R1+0xb28], R22 ;  /* 0x000b281601007387 */ /* 0x0001e80000100a00 */
[----:B0-----:R-:W2:Y:S04]  /*b8870*/  LDL.LU.64 R22, [R1+0x120d8] ;  /* 0x0120d80001167983 */ /* 0x001ea80000300a00 */
[----:B------:R-:W3:Y:S04]  /*b8880*/  LDL.LU.64 R20, [R1+0x120d0] ;  /* 0x0120d00001147983 */ /* 0x000ee80000300a00 */
[----:B------:R-:W4:Y:S04]  /*b8890*/  LDL.LU R2, [R1+0x120cc] ;  /* 0x0120cc0001027983 */ /* 0x000f280000300800 */
[----:B------:R-:W4:Y:S04]  /*b88a0*/  LDL.LU R3, [R1+0x120c8] ;  /* 0x0120c80001037983 */ /* 0x000f280000300800 */
[----:B------:R-:W-:Y:S04]  /*b88b0*/  STL.64 [R1+0x12010], R24 ;  /* 0x0120101801007387 */ /* 0x000fe80000100a00 */
[----:B------:R0:W-:Y:S04]  /*b88c0*/  STL.64 [R1+0x11ed0], R6 ;  /* 0x011ed00601007387 */ /* 0x0001e80000100a00 */
[----:B------:R2:W-:Y:S01]  /*b88d0*/  STL.64 [R1+0x11ec8], R4 ;  /* 0x011ec80401007387 */ /* 0x0005e20000100a00 */
[----:B0-----:R-:W-:-:S03]  /*b88e0*/  IMAD R6, R27, 0x100, R26 ;  /* 0x000001001b067824 */ /* 0x001fc600078e021a */
[----:B------:R-:W2:Y:S04]  /*b88f0*/  LDL R26, [R1+0x60] ;  /* 0x00006000011a7983 */ /* 0x000ea80000100800 */
[----:B------:R-:W2:Y:S01]  /*b8900*/  LDL R27, [R1+0x64] ;  /* 0x00006400011b7983 */ /* 0x000ea20000100800 */
[----:B----4-:R-:W-:Y:S03]  /*b8910*/  HMMA.16816.F32 R12, R12, R2, R16 ;  /* 0x000000020c0c723c */ /* 0x010fe60000001810 */
[----:B--2---:R0:W-:Y:S04]  /*b8920*/  STL.64 [R1+0x12028], R26 ;  /* 0x0120281a01007387 */ /* 0x0041e80000100a00 */
[----:B------:R-:W2:-:S12]  /*b8930*/  LDL R24, [R1+0x68] ;  /* 0x0000680001187983 */ /* 0x000e980000100800 */
[----:B------:R-:W-:Y:S04]  /*b8940*/  STL.64 [R1+0xb10], R12 ;  /* 0x000b100c01007387 */ /* 0x000fe80000100a00 */
[----:B------:R-:W-:Y:S04]  /*b8950*/  STL.64 [R1+0xb18], R14 ;  /* 0x000b180e01007387 */ /* 0x000fe80000100a00 */
[----:B------:R-:W2:Y:S01]  /*b8960*/  LDL R25, [R1+0x6c] ;  /* 0x00006c0001197983 */ /* 0x000ea20000100800 */
[----:B------:R-:W-:-:S03]  /*b8970*/  IMAD R5, R23, 0x100, R22 ;  /* 0x0000010017057824 */ /* 0x000fc600078e0216 */
[----:B--2---:R1:W-:Y:S04]  /*b8980*/  STL.64 [R1+0x12040], R24 ;  /* 0x0120401801007387 */ /* 0x0043e80000100a00 */
[----:B------:R-:W2:Y:S04]  /*b8990*/  LDL R22, [R1+0x80] ;  /* 0x0000800001167983 */ /* 0x000ea80000100800 */
[----:B------:R-:W2:Y:S01]  /*b89a0*/  LDL R23, [R1+0x84] ;  /* 0x0000840001177983 */ /* 0x000ea20000100800 */
[----:B---3--:R-:W-:-:S03]  /*b89b0*/  IMAD R4, R21, 0x100, R20 ;  /* 0x0000010015047824 */ /* 0x008fc600078e0214 */
[----:B0-----:R-:W3:Y:S04]  /*b89c0*/  LDL R26, [R1+0x70] ;  /* 0x00007000011a7983 */ /* 0x001ee80000100800 */
[----:B------:R-:W3:Y:S04]  /*b89d0*/  LDL R27, [R1+0x74] ;  /* 0x00007400011b7983 */ /* 0x000ee80000100800 */
[----:B-1----:R-:W4:Y:S04]  /*b89e0*/  LDL R24, [R1+0x78] ;  /* 0x0000780001187983 */ /* 0x002f280000100800 */
[----:B------:R-:W4:Y:S04]  /*b89f0*/  LDL R25, [R1+0x7c] ;  /* 0x00007c0001197983 */ /* 0x000f280000100800 */
[----:B------:R-:W3:Y:S04]  /*b8a00*/  LDL R20, [R1+0x88] ;  /* 0x0000880001147983 */ /* 0x000ee80000100800 */
[----:B------:R-:W3:Y:S04]  /*b8a10*/  LDL R21, [R1+0x8c] ;  /* 0x00008c0001157983 */ /* 0x000ee80000100800 */
[----:B--2---:R0:W-:Y:S04]  /*b8a20*/  STL.64 [R1+0x12080], R22 ;  /* 0x0120801601007387 */ /* 0x0041e80000100a00 */
[----:B0-----:R-:W2:Y:S04]  /*b8a30*/  LDL R22, [R1+0x90] ;  /* 0x0000900001167983 */ /* 0x001ea80000100800 */
[----:B------:R-:W2:Y:S04]  /*b8a40*/  LDL R23, [R1+0x94] ;  /* 0x0000940001177983 */ /* 0x000ea80000100800 */
[----:B---3--:R0:W-:Y:S04]  /*b8a50*/  STL.64 [R1+0x12098], R20 ;  /* 0x0120981401007387 */ /* 0x0081e80000100a00 */
[----:B0-----:R-:W3:Y:S04]  /*b8a60*/  LDL R20, [R1+0x98] ;  /* 0x0000980001147983 */ /* 0x001ee80000100800 */
[----:B------:R-:W3:Y:S04]  /*b8a70*/  LDL R21, [R1+0x9c] ;  /* 0x00009c0001157983 */ /* 0x000ee80000100800 */
[----:B--2---:R-:W-:Y:S04]  /*b8a80*/  STL.64 [R1+0x120b0], R22 ;  /* 0x0120b01601007387 */ /* 0x004fe80000100a00 */
[----:B------:R-:W-:Y:S04]  /*b8a90*/  STL.64 [R1+0x12058], R26 ;  /* 0x0120581a01007387 */ /* 0x000fe80000100a00 */
[----:B----4-:R0:W-:Y:S04]  /*b8aa0*/  STL.64 [R1+0x12078], R24 ;  /* 0x0120781801007387 */ /* 0x0101e80000100a00 */
[----:B0-----:R-:W2:Y:S04]  /*b8ab0*/  LDL.LU.64 R24, [R1+0x2780] ;  /* 0x0027800001187983 */ /* 0x001ea80000300a00 */
[----:B------:R-:W4:Y:S04]  /*b8ac0*/  LDL.LU.64 R26, [R1+0x2788] ;  /* 0x00278800011a7983 */ /* 0x000f280000300a00 */
[----:B----4-:R-:W-:Y:S04]  /*b8ad0*/  STL.64 [R1+0x12090], R26 ;  /* 0x0120901a01007387 */ /* 0x010fe80000100a00 */
[----:B--2---:R0:W-:Y:S04]  /*b8ae0*/  STL.64 [R1+0x12088], R24 ;  /* 0x0120881801007387 */ /* 0x0041e80000100a00 */
        /* <DEDUP_REMOVED lines=8> */
[----:B0-----:R-:W3:Y:S04]  /*b8b70*/  LDL.LU.64 R24, [R1+0x27b0] ;  /* 0x0027b00001187983 */ /* 0x001ee80000300a00 */
[----:B------:R-:W3:Y:S04]  /*b8b80*/  LDL.LU.64 R26, [R1+0x27b8] ;  /* 0x0027b800011a7983 */ /* 0x000ee80000300a00 */
[----:B------:R-:W2:Y:S04]  /*b8b90*/  LDL.LU.64 R16, [R1+0x2710] ;  /* 0x0027100001107983 */ /* 0x000ea80000300a00 */
        /* <DEDUP_REMOVED lines=16> */
[----:B------:R-:W4:Y:S01]  /*b8ca0*/  LDL.LU.64 R18, [R1+0x2758] ;  /* 0x0027580001127983 */ /* 0x000f220000300a00 */
[----:B------:R-:W-:-:S02]  /*b8cb0*/  IMAD R8, R11, 0x100, R10 ;  /* 0x000001000b087824 */ /* 0x000fc400078e020a */
[----:B------:R-:W-:Y:S02]  /*b8cc0*/  IMAD.MOV.U32 R15, RZ, RZ, R5 ;  /* 0x000000ffff0f7224 */ /* 0x000fe400078e0005 */
[----:B------:R-:W-:Y:S01]  /*b8cd0*/  IMAD.MOV.U32 R14, RZ, RZ, R4 ;  /* 0x000000ffff0e7224 */ /* 0x000fe200078e0004 */
[----:B------:R-:W-:Y:S02]  /*b8ce0*/  F2FP.F16.E5M2.UNPACK_B R12, R8 ;  /* 0x00000008ff0c723e */ /* 0x000fe400020004ff */
[----:B------:R-:W-:Y:S02]  /*b8cf0*/  F2FP.F16.E5M2.UNPACK_B R13, R6 ;  /* 0x00000006ff0d723e */ /* 0x000fe400020004ff */
[----:B------:R-:W-:Y:S02]  /*b8d00*/  F2FP.F16.E5M2.UNPACK_B R14, R14 ;  /* 0x0000000eff0e723e */ /* 0x000fe400020004ff */
[----:B------:R-:W-:Y:S01]  /*b8d10*/  F2FP.F16.E5M2.UNPACK_B R15, R15 ;  /* 0x0000000fff0f723e */ /* 0x000fe200020004ff */
[----:B----4-:R-:W-:Y:S04]  /*b8d20*/  STL.64 [R1+0x12050], R18 ;  /* 0x0120501201007387 */ /* 0x010fe80000100a00 */
[----:B--2---:R0:W-:Y:S04]  /*b8d30*/  STL.64 [R1+0x12048], R16 ;  /* 0x0120481001007387 */ /* 0x0041e80000100a00 */
[----:B0-----:R-:W2:Y:S04]  /*b8d40*/  LDL.LU.64 R16, [R1+0x2760] ;  /* 0x0027600001107983 */ /* 0x001ea80000300a00 */
[----:B------:R-:W4:Y:S01]  /*b8d50*/  LDL.LU.64 R18, [R1+0x2768] ;  /* 0x0027680001127983 */ /* 0x000f220000300a00 */
[C---:B---3--:R-:W-:Y:S03]  /*b8d60*/  HMMA.16816.F32 R20, R12.reuse, R20, R24 ;  /* 0x000000140c14723c */ /* 0x048fe60000001818 */
[----:B----4-:R-:W-:Y:S04]  /*b8d70*/  STL.64 [R1+0x12068], R18 ;  /* 0x0120681201007387 */ /* 0x010fe80000100a00 */
        /* <DEDUP_REMOVED lines=8> */
[----:B------:R-:W2:Y:S04]  /*b8e00*/  LDL.LU.64 R24, [R1+0x120b8] ;  /* 0x0120b80001187983 */ /* 0x000ea80000300a00 */
        /* <DEDUP_REMOVED lines=16> */
[----:B------:R-:W2:-:S15]  /*b8f10*/  LDL.LU.64 R24, [R1+0x12078] ;  /* 0x0120780001187983 */ /* 0x000e9e0000300a00 */
[----:B------:R-:W-:Y:S02]  /*b8f20*/  NOP ;  /* 0x0000000000007918 */ /* 0x000fe40000000000 */
[----:B------:R0:W-:Y:S04]  /*b8f30*/  STL.64 [R1+0xb60], R20 ;  /* 0x000b601401007387 */ /* 0x0001e80000100a00 */
[----:B------:R1:W-:Y:S04]  /*b8f40*/  STL.64 [R1+0xb68], R22 ;  /* 0x000b681601007387 */ /* 0x0003e80000100a00 */
[----:B0-----:R-:W3:Y:S04]  /*b8f50*/  LDL.LU.64 R20, [R1+0x12070] ;  /* 0x0120700001147983 */ /* 0x001ee80000300a00 */
[----:B-1----:R-:W3:Y:S04]  /*b8f60*/  LDL R22, [R1+0x30] ;  /* 0x0000300001167983 */ /* 0x002ee80000100800 */
[----:B------:R-:W3:Y:S01]  /*b8f70*/  LDL R23, [R1+0x34] ;  /* 0x0000340001177983 */ /* 0x000ee20000100800 */
        /* <DEDUP_REMOVED lines=31> */
[----:B------:R-:W3:Y:S04]  /*b9170*/  LDL.LU.64 R18, [R1+0x11ff0] ;  /* 0x011ff00001127983 */ /* 0x000ee80000300a00 */
[----:B------:R-:W3:-:S13]  /*b9180*/  LDL.LU.64 R16, [R1+0x11fe8] ;  /* 0x011fe80001107983 */ /* 0x000eda0000300a00 */
[----:B------:R-:W-:Y:S04]  /*b9190*/  STL.64 [R1+0xbc0], R24 ;  /* 0x000bc01801007387 */ /* 0x000fe80000100a00 */
[----:B------:R0:W-:Y:S04]  /*b91a0*/  STL.64 [R1+0xbc8], R26 ;  /* 0x000bc81a01007387 */ /* 0x0001e80000100a00 */
[----:B0-----:R-:W4:Y:S04]  /*b91b0*/  LDL.LU.64 R26, [R1+0x11fe0] ;  /* 0x011fe000011a7983 */ /* 0x001f280000300a00 */
[----:B------:R-:W2:Y:S01]  /*b91c0*/  LDL.LU.64 R24, [R1+0x11fd8] ;  /* 0x011fd80001187983 */ /* 0x000ea20000300a00 */
[----:B---3--:R-:W-:-:S15]  /*b91d0*/  HMMA.16816.F32 R16, R12, R20, R16 ;  /* 0x000000140c10723c */ /* 0x008fde0000001810 */
[----:B------:R-:W-:-:S04]  /*b91e0*/  NOP ;  /* 0x0000000000007918 */ /* 0x000fc80000000000 */
[----:B------:R-:W-:Y:S04]  /*b91f0*/  STL.64 [R1+0xbd0], R16 ;  /* 0x000bd01001007387 */ /* 0x000fe80000100a00 */
[----:B------:R2:W-:Y:S02]  /*b9200*/  STL.64 [R1+0xbd8], R18 ;  /* 0x000bd81201007387 */ /* 0x0005e40000100a00 */
[C---:B--2---:R-:W-:Y:S08]  /*b9210*/  HMMA.16816.F32 R16, R12.reuse, R24, R8 ;  /* 0x000000180c10723c */ /* 0x044ff00000001808 */
[----:B----4-:R-:W-:Y:S01]  /*b9220*/  HMMA.16816.F32 R8, R12, R26, R4 ;  /* 0x0000001a0c08723c */ /* 0x010fe20000001804 */
[----:B------:R-:W2:Y:S10]  /*b9230*/  LDL.LU.64 R4, [R1+0x26e0] ;  /* 0x0026e00001047983 */ /* 0x000eb40000300a00 */
[----:B------:R-:W-:Y:S04]  /*b9240*/  STL.64 [R1+0xbe0], R16 ;  /* 0x000be01001007387 */ /* 0x000fe80000100a00 */
[----:B------:R-:W-:Y:S04]  /*b9250*/  STL.64 [R1+0xbe8], R18 ;  /* 0x000be81201007387 */ /* 0x000fe80000100a00 */
[----:B------:R-:W2:Y:S04]  /*b9260*/  LDL.LU.64 R6, [R1+0x26e8] ;  /* 0x0026e80001067983 */ /* 0x000ea80000300a00 */
[----:B------:R-:W-:Y:S04]  /*b9270*/  STL.64 [R1+0xbf0], R8 ;  /* 0x000bf00801007387 */ /* 0x000fe80000100a00 */
[----:B------:R-:W-:Y:S04]  /*b9280*/  STL.64 [R1+0xbf8], R10 ;  /* 0x000bf80a01007387 */ /* 0x000fe80000100a00 */
[----:B------:R-:W3:Y:S04]  /*b9290*/  LDL.LU.64 R24, [R1+0x2670] ;  /* 0x0026700001187983 */ /* 0x000ee80000300a00 */
[----:B------:R-:W4:Y:S04]  /*b92a0*/  LDL.LU.64 R26, [R1+0x2678] ;  /* 0x00267800011a7983 */ /* 0x000f280000300a00 */
[----:B----4-:R0:W-:Y:S04]  /*b92b0*/  STL.64 [R1+0x11f40], R26 ;  /* 0x011f401a01007387 */ /* 0x0101e80000100a00 */
[----:B0-----:R-:W4:Y:S01]  /*b92c0*/  LDL R26, [R1] ;  /* 0x00000000011a7983 */ /* 0x001f220000100800 */
[----:B------:R-:W-:-:S03]  /*b92d0*/  IMAD.MOV.U32 R27, RZ, RZ, R0 ;  /* 0x000000ffff1b7224 */ /* 0x000fc600078e0000 */
[----:B------:R-:W2:Y:S04]  /*b92e0*/  LDL.LU R0, [R1+0x11fd4] ;  /* 0x011fd40001007983 */ /* 0x000ea80000300800 */
[----:B---3--:R0:W-:Y:S04]  /*b92f0*/  STL.64 [R1+0x11f38], R24 ;  /* 0x011f381801007387 */ /* 0x0081e80000100a00 */
[----:B0-----:R-:W3:Y:S04]  /*b9300*/  LDL R24, [R1+0x8] ;  /* 0x0000080001187983 */ /* 0x001ee80000100800 */
[----:B------:R-:W3:Y:S04]  /*b9310*/  LDL R25, [R1+0xc] ;  /* 0x00000c0001197983 */ /* 0x000ee80000100800 */
[----:B----4-:R0:W-:Y:S04]  /*b9320*/  STL.64 [R1+0x11f58], R26 ;  /* 0x011f581a01007387 */ /* 0x0101e80000100a00 */
[----:B0-----:R-:W4:Y:S04]  /*b9330*/  LDL R26, [R1+0x10] ;  /* 0x00001000011a7983 */ /* 0x001f280000100800 */
[----:B------:R-:W4:Y:S04]  /*b9340*/  LDL R27, [R1+0x14] ;  /* 0x00001400011b7983 */ /* 0x000f280000100800 */
[----:B---3--:R2:W-:Y:S02]  /*b9350*/  STL.64 [R1+0x11f70], R24 ;  /* 0x011f701801007387 */ /* 0x0085e40000100a00 */
[----:B--2---:R-:W-:-:S02]  /*b9360*/  IMAD.MOV.U32 R24, RZ, RZ, R0 ;  /* 0x000000ffff187224 */ /* 0x004fc400078e0000 */
[----:B------:R-:W2:Y:S04]  /*b9370*/  LDL.LU R0, [R1+0x11fd0] ;  /* 0x011fd00001007983 */ /* 0x000ea80000300800 */
[----:B------:R-:W3:Y:S04]  /*b9380*/  LDL R25, [R1+0x1c] ;  /* 0x00001c0001197983 */ /* 0x000ee80000100800 */
[----:B----4-:R0:W-:Y:S04]  /*b9390*/  STL.64 [R1+0x11f88], R26 ;  /* 0x011f881a01007387 */ /* 0x0101e80000100a00 */
[----:B0-----:R-:W4:Y:S04]  /*b93a0*/  LDL R26, [R1+0x20] ;  /* 0x00002000011a7983 */ /* 0x001f280000100800 */
[----:B------:R-:W4:Y:S04]  /*b93b0*/  LDL R27, [R1+0x24] ;  /* 0x00002400011b7983 */ /* 0x000f280000100800 */
[----:B---3--:R0:W-:Y:S04]  /*b93c0*/  STL.64 [R1+0x11fa0], R24 ;  /* 0x011fa01801007387 */ /* 0x0081e80000100a00 */
[----:B0-----:R-:W3:Y:S04]  /*b93d0*/  LDL R24, [R1+0x28] ;  /* 0x0000280001187983 */ /* 0x001ee80000100800 */
[----:B----4-:R-:W-:Y:S04]  /*b93e0*/  STL.64 [R1+0x11fb8], R26 ;  /* 0x011fb81a01007387 */ /* 0x010fe80000100a00 */
[----:B------:R-:W4:Y:S04]  /*b93f0*/  LDL.LU.64 R16, [R1+0x2660] ;  /* 0x0026600001107983 */ /* 0x000f280000300a00 */
[----:B------:R-:W2:Y:S01]  /*b9400*/  LDL.LU.64 R18, [R1+0x2668] ;  /* 0x0026680001127983 */ /* 0x000ea20000300a00 */
[----:B------:R-:W-:-:S15]  /*b9410*/  HMMA.16816.F32 R4, R12, R22, R4 ;  /* 0x000000160c04723c */ /* 0x000fde0000001804 */
[----:B------:R-:W-:-:S04]  /*b9420*/  NOP ;  /* 0x0000000000007918 */ /* 0x000fc80000000000 */
[----:B------:R-:W-:Y:S04]  /*b9430*/  STL.64 [R1+0xc00], R4 ;  /* 0x000c000401007387 */ /* 0x000fe80000100a00 */
[----:B------:R-:W-:Y:S04]  /*b9440*/  STL.64 [R1+0xc08], R6 ;  /* 0x000c080601007387 */ /* 0x000fe80000100a00 */
[----:B--2---:R-:W-:Y:S04]  /*b9450*/  STL.64 [R1+0x11f50], R18 ;  /* 0x011f501201007387 */ /* 0x004fe80000100a00 */
        /* <DEDUP_REMOVED lines=19> */
[----:B------:R-:W-:-:S03]  /*b9590*/  IMAD.MOV.U32 R25, RZ, RZ, R0 ;  /* 0x000000ffff197224 */ /* 0x000fc600078e0000 */
[----:B----4-:R-:W-:Y:S04]  /*b95a0*/  STL.64 [R1+0x11fc8], R18 ;  /* 0x011fc81201007387 */ /* 0x010fe80000100a00 */
[----:B--2---:R0:W-:Y:S04]  /*b95b0*/  STL.64 [R1+0x11fc0], R16 ;  /* 0x011fc01001007387 */ /* 0x0041e80000100a00 */
[----:B0-----:R-:W3:Y:S04]  /*b95c0*/  LDL.LU.64 R16, [R1+0x26d0] ;  /* 0x0026d00001107983 */ /* 0x001ee80000300a00 */
[----:B------:R-:W3:Y:S04]  /*b95d0*/  LDL.LU.64 R18, [R1+0x26d8] ;  /* 0x0026d80001127983 */ /* 0x000ee80000300a00 */
[----:B------:R-:W2:Y:S04]  /*b95e0*/  LDL.LU.64 R20, [R1+0x2650] ;  /* 0x0026500001147983 */ /* 0x000ea80000300a00 */
[----:B------:R-:W2:Y:S04]  /*b95f0*/  LDL.LU.64 R22, [R1+0x2658] ;  /* 0x0026580001167983 */ /* 0x000ea80000300a00 */
[----:B------:R-:W4:Y:S04]  /*b9600*/  LDL.LU.64 R8, [R1+0x2640] ;  /* 0x0026400001087983 */ /* 0x000f280000300a00 */
[----:B------:R-:W4:Y:S04]  /*b9610*/  LDL.LU.64 R10, [R1+0x2648] ;  /* 0x00264800010a7983 */ /* 0x000f280000300a00 */
[----:B------:R-:W2:Y:S04]  /*b9620*/  LDL.LU.64 R4, [R1+0x2630] ;  /* 0x0026300001047983 */ /* 0x000ea80000300a00 */
[----:B------:R-:W2:Y:S01]  /*b9630*/  LDL.LU.64 R6, [R1+0x2638] ;  /* 0x0026380001067983 */ /* 0x000ea20000300a00 */
[----:B---3--:R-:W-:Y:S03]  /*b9640*/  HMMA.16816.F32 R24, R12, R24, R16 ;  /* 0x000000180c18723c */ /* 0x008fe60000001810 */
[----:B------:R-:W3:Y:S04]  /*b9650*/  LDL.LU.64 R18, [R1+0x11fc8] ;  /* 0x011fc80001127983 */ /* 0x000ee80000300a00 */
[----:B------:R-:W3:-:S12]  /*b9660*/  LDL.LU.64 R16, [R1+0x11fc0] ;  /* 0x011fc00001107983 */ /* 0x000ed80000300a00 */
[----:B------:R-:W-:Y:S04]  /*b9670*/  STL.64 [R1+0xc10], R24 ;  /* 0x000c101801007387 */ /* 0x000fe80000100a00 */
[----:B------:R0:W-:Y:S04]  /*b9680*/  STL.64 [R1+0xc18], R26 ;  /* 0x000c181a01007387 */ /* 0x0001e80000100a00 */
[----:B0-----:R-:W3:Y:S02]  /*b9690*/  LDL.LU.64 R26, [R1+0x11fb8] ;  /* 0x011fb800011a7983 */ /* 0x001ee40000300a00 */
[----:B---3--:R-:W-:Y:S02]  /*b96a0*/  HMMA.16816.F32 R24, R12, R26, R16 ;  /* 0x0000001a0c18723c */ /* 0x008fe40000001810 */
[----:B------:R-:W3:Y:S04]  /*b96b0*/  LDL.LU.64 R18, [R1+0x11fb0] ;  /* 0x011fb00001127983 */ /* 0x000ee80000300a00 */
[----:B------:R-:W3:-:S13]  /*b96c0*/  LDL.LU.64 R16, [R1+0x11fa8] ;  /* 0x011fa80001107983 */ /* 0x000eda0000300a00 */
[----:B------:R0:W-:Y:S04]  /*b96d0*/  STL.64 [R1+0xc20], R24 ;  /* 0x000c201801007387 */ /* 0x0001e80000100a00 */
[----:B------:R3:W-:Y:S04]  /*b96e0*/  STL.64 [R1+0xc28], R26 ;  /* 0x000c281a01007387 */ /* 0x0007e80000100a00 */
[----:B0-----:R-:W3:Y:S02]  /*b96f0*/  LDL.LU.64 R24, [R1+0x11fa0] ;  /* 0x011fa00001187983 */ /* 0x001ee40000300a00 */
[----:B---3--:R-:W-:Y:S02]  /*b9700*/  HMMA.16816.F32 R24, R12, R24, R16 ;  /* 0x000000180c18723c */ /* 0x008fe40000001810 */
[----:B------:R-:W3:Y:S04]  /*b9710*/  LDL.LU.64 R18, [R1+0x11f98] ;  /* 0x011f980001127983 */ /* 0x000ee80000300a00 */
[----:B------:R-:W3:-:S13]  /*b9720*/  LDL.LU.64 R16, [R1+0x11f90] ;  /* 0x011f900001107983 */ /* 0x000eda0000300a00 */
[----:B------:R-:W-:Y:S04]  /*b9730*/  STL.64 [R1+0xc30], R24 ;  /* 0x000c301801007387 */ /* 0x000fe80000100a00 */
[----:B------:R0:W-:Y:S04]  /*b9740*/  STL.64 [R1+0xc38], R26 ;  /* 0x000c381a01007387 */ /* 0x0001e80000100a00 */
[----:B0-----:R-:W3:Y:S04]  /*b9750*/  LDL.LU.64 R26, [R1+0x11f88] ;  /* 0x011f8800011a7983 */ /* 0x001ee80000300a00 */
[----:B------:R-:W2:Y:S01]  /*b9760*/  LDL.LU R0, [R1+0x3268] ;  /* 0x0032680001007983 */ /* 0x000ea20000300800 */
[----:B---3--:R-:W-:Y:S03]  /*b9770*/  HMMA.16816.F32 R24, R12, R26, R16 ;  /* 0x0000001a0c18723c */ /* 0x008fe60000001810 */
[----:B------:R-:W3:Y:S04]  /*b9780*/  LDL.LU.64 R18, [R1+0x11f80] ;  /* 0x011f800001127983 */ /* 0x000ee80000300a00 */
[----:B------:R-:W3:-:S12]  /*b9790*/  LDL.LU.64 R16, [R1+0x11f78] ;  /* 0x011f780001107983 */ /* 0x000ed80000300a00 */
        /* <DEDUP_REMOVED lines=8> */
[----:B0-----:R-:W3:Y:S02]  /*b9820*/  LDL.LU.64 R26, [R1+0x11f58] ;  /* 0x011f5800011a7983 */ /* 0x001ee40000300a00 */
[----:B---3--:R-:W-:Y:S02]  /*b9830*/  HMMA.16816.F32 R24, R12, R26, R16 ;  /* 0x0000001a0c18723c */ /* 0x008fe40000001810 */
[----:B------:R-:W3:Y:S04]  /*b9840*/  LDL.LU.64 R18, [R1+0x11f50] ;  /* 0x011f500001127983 */ /* 0x000ee80000300a00 */
[----:B------:R-:W3:-:S13]  /*b9850*/  LDL.LU.64 R16, [R1+0x11f48] ;  /* 0x011f480001107983 */ /* 0x000eda0000300a00 */
        /* <DEDUP_REMOVED lines=8> */
[----:B0-----:R-:W3:Y:S04]  /*b98e0*/  LDL.LU.64 R26, [R1+0x11f30] ;  /* 0x011f3000011a7983 */ /* 0x001ee80000300a00 */
[----:B------:R-:W2:Y:S04]  /*b98f0*/  LDL.LU.64 R24, [R1+0x11f28] ;  /* 0x011f280001187983 */ /* 0x000ea80000300a00 */
[----:B------:R0:W-:Y:S04]  /*b9900*/  STL.64 [R1+0x11e58], R28 ;  /* 0x011e581c01007387 */ /* 0x0001e80000100a00 */
[----:B0-----:R-:W4:Y:S04]  /*b9910*/  LDL.LU R28, [R1+0x3260] ;  /* 0x00326000011c7983 */ /* 0x001f280000300800 */
[----:B------:R-:W4:Y:S01]  /*b9920*/  LDL.LU R29, [R1+0x326c] ;  /* 0x00326c00011d7983 */ /* 0x000f220000300800 */
        /* <DEDUP_REMOVED lines=13> */
[----:B------:R-:W4:-:S15]  /*b9a00*/  LDL.LU.64 R8, [R1+0x2610] ;  /* 0x0026100001087983 */ /* 0x000f1e0000300a00 */
[----:B------:R-:W-:Y:S02]  /*b9a10*/  NOP ;  /* 0x0000000000007918 */ /* 0x000fe40000000000 */
[----:B------:R-:W-:Y:S04]  /*b9a20*/  STL.64 [R1+0xca0], R24 ;  /* 0x000ca01801007387 */ /* 0x000fe80000100a00 */
[----:B------:R-:W-:Y:S04]  /*b9a30*/  STL.64 [R1+0xca8], R26 ;  /* 0x000ca81a01007387 */ /* 0x000fe80000100a00 */
[----:B------:R-:W3:Y:S01]  /*b9a40*/  LDL.LU.64 R10, [R1+0x2618] ;  /* 0x00261800010a7983 */ /* 0x000ee20000300a00 */
[----:B--2---:R-:W-:-:S15]  /*b9a50*/  HMMA.16816.F32 R4, R12, R20, R4 ;  /* 0x000000140c04723c */ /* 0x004fde0000001804 */
[----:B------:R-:W-:-:S04]  /*b9a60*/  NOP ;  /* 0x0000000000007918 */ /* 0x000fc80000000000 */
[----:B------:R-:W-:Y:S04]  /*b9a70*/  STL.64 [R1+0xcb0], R4 ;  /* 0x000cb00401007387 */ /* 0x000fe80000100a00 */
[----:B------:R-:W-:Y:S04]  /*b9a80*/  STL.64 [R1+0xcb8], R6 ;  /* 0x000cb80601007387 */ /* 0x000fe80000100a00 */
[----:B---3--:R-:W-:Y:S04]  /*b9a90*/  STL.64 [R1+0x11f00], R10 ;  /* 0x011f000a01007387 */ /* 0x008fe80000100a00 */
[----:B----4-:R0:W-:Y:S04]  /*b9aa0*/  STL.64 [R1+0x11ef8], R8 ;  /* 0x011ef80801007387 */ /* 0x0101e80000100a00 */
        /* <DEDUP_REMOVED lines=9> */
[----:B------:R-:W3:Y:S01]  /*b9b40*/  LDL.LU.64 R26, [R1+0x14f8] ;  /* 0x0014f800011a7983 */ /* 0x000ee20000300a00 */
[C---:B--2---:R-:W-:Y:S03]  /*b9b50*/  HMMA.16816.F32 R8, R12.reuse, R18, R8 ;  /* 0x000000120c08723c */ /* 0x044fe60000001808 */
[----:B---3--:R-:W-:Y:S04]  /*b9b60*/  STL.64 [R1+0x11ec0], R26 ;  /* 0x011ec01a01007387 */ /* 0x008fe80000100a00 */
[----:B----4-:R0:W-:Y:S04]  /*b9b70*/  STL.64 [R1+0x11eb8], R24 ;  /* 0x011eb81801007387 */ /* 0x0101e80000100a00 */
[----:B0-----:R-:W2:Y:S04]  /*b9b80*/  LDL.LU.64 R24, [R1+0x25e0] ;  /* 0x0025e00001187983 */ /* 0x001ea80000300a00 */
[----:B------:R-:W2:Y:S04]  /*b9b90*/  LDL.LU.64 R26, [R1+0x25e8] ;  /* 0x0025e800011a7983 */ /* 0x000ea80000300a00 */
[----:B------:R0:W-:Y:S04]  /*b9ba0*/  STL.64 [R1+0x11d58], R22 ;  /* 0x011d581601007387 */ /* 0x0001e80000100a00 */
[----:B0-----:R-:W3:Y:S04]  /*b9bb0*/  LDL.LU R22, [R1+0x3258] ;  /* 0x0032580001167983 */ /* 0x001ee80000300800 */
[----:B------:R-:W4:Y:S04]  /*b9bc0*/  LDL.LU R23, [R1+0x3264] ;  /* 0x0032640001177983 */ /* 0x000f280000300800 */
[----:B------:R0:W-:Y:S04]  /*b9bd0*/  STL.64 [R1+0x11d50], R20 ;  /* 0x011d501401007387 */ /* 0x0001e80000100a00 */
[----:B0-----:R-:W2:Y:S04]  /*b9be0*/  LDL.LU R20, [R1+0x3250] ;  /* 0x0032500001147983 */ /* 0x001ea80000300800 */
[----:B------:R-:W3:Y:S04]  /*b9bf0*/  LDL.LU R21, [R1+0x325c] ;  /* 0x00325c0001157983 */ /* 0x000ee80000300800 */
        /* <DEDUP_REMOVED lines=10> */
[----:B------:R0:W-:Y:S04]  /*b9ca0*/  STL.64 [R1+0x11d68], R18 ;  /* 0x011d681201007387 */ /* 0x0001e80000100a00 */
[----:B0-----:R-:W3:Y:S04]  /*b9cb0*/  LDL.LU R19, [R1+0x3254] ;  /* 0x0032540001137983 */ /* 0x001ee80000300800 */
[----:B------:R-:W-:Y:S01]  /*b9cc0*/  STL.64 [R1+0x11d60], R16 ;  /* 0x011d601001007387 */ /* 0x000fe20000100a00 */
        /* <DEDUP_REMOVED lines=21> */
[----:B------:R-:W2:Y:S01]  /*b9e20*/  LDL.LU.64 R24, [R1+0x11eb8] ;  /* 0x011eb80001187983 */ /* 0x000ea20000300a00 */
[----:B---3--:R-:W-:Y:S03]  /*b9e30*/  HMMA.16816.F32 R8, R12, R4, R8 ;  /* 0x000000040c08723c */ /* 0x008fe60000001808 */
[----:B------:R-:W-:Y:S04]  /*b9e40*/  STL.64 [R1+0x11d18], R6 ;  /* 0x011d180601007387 */ /* 0x000fe80000100a00 */
[----:B------:R-:W-:-:S12]  /*b9e50*/  STL.64 [R1+0x11d10], R4 ;  /* 0x011d100401007387 */ /* 0x000fd80000100a00 */
[----:B------:R-:W-:Y:S04]  /*b9e60*/  STL.64 [R1+0xd20], R8 ;  /* 0x000d200801007387 */ /* 0x000fe80000100a00 */
[----:B------:R0:W-:Y:S04]  /*b9e70*/  STL.64 [R1+0xd28], R10 ;  /* 0x000d280a01007387 */ /* 0x0001e80000100a00 */
[----:B0-----:R-:W3:Y:S01]  /*b9e80*/  LDL R10, [R1+0x70] ;  /* 0x00007000010a7983 */ /* 0x001ee20000100800 */
[----:B--2---:R-:W-:-:S15]  /*b9e90*/  HMMA.16816.F32 R4, R12, R2, R24 ;  /* 0x000000020c04723c */ /* 0x004fde0000001818 */
[----:B------:R-:W-:-:S04]  /*b9ea0*/  NOP ;  /* 0x0000000000007918 */ /* 0x000fc80000000000 */
[----:B------:R-:W-:Y:S04]  /*b9eb0*/  STL.64 [R1+0xd10], R4 ;  /* 0x000d100401007387 */ /* 0x000fe80000100a00 */
[----:B------:R0:W-:Y:S04]  /*b9ec0*/  STL.64 [R1+0xd18], R6 ;  /* 0x000d180601007387 */ /* 0x0001e80000100a00 */
[----:B------:R-:W3:Y:S01]  /*b9ed0*/  LDL R11, [R1+0x74] ;  /* 0x00007400010b7983 */ /* 0x000ee20000100800 */
[----:B------:R-:W-:-:S03]  /*b9ee0*/  IMAD R16, R20, 0x100, R19 ;  /* 0x0000010014107824 */ /* 0x000fc600078e0213 */
[----:B------:R-:W2:Y:S04]  /*b9ef0*/  LDL R17, [R1+0x84] ;  /* 0x0000840001117983 */ /* 0x000ea80000100800 */
[----:B0-----:R-:W2:Y:S01]  /*b9f00*/  LDL.64 R6, [R1+0x90] ;  /* 0x0000900001067983 */ /* 0x001ea20000100a00 */
[----:B------:R-:W-:-:S03]  /*b9f10*/  IMAD.MOV.U32 R15, RZ, RZ, R16 ;  /* 0x000000ffff0f7224 */ /* 0x000fc600078e0010 */
[----:B------:R-:W3:Y:S04]  /*b9f20*/  LDL R16, [R1+0x80] ;  /* 0x0000800001107983 */ /* 0x000ee80000100800 */
[----:B------:R-:W4:Y:S04]  /*b9f30*/  LDL R4, [R1+0x98] ;  /* 0x0000980001047983 */ /* 0x000f280000100800 */
[----:B------:R-:W4:Y:S04]  /*b9f40*/  LDL R5, [R1+0x9c] ;  /* 0x00009c0001057983 */ /* 0x000f280000100800 */
[----:B--2---:R-:W-:Y:S04]  /*b9f50*/  STL.64 [R1+0x11ea8], R6 ;  /* 0x011ea80601007387 */ /* 0x004fe80000100a00 */
[----:B---3--:R-:W-:Y:S04]  /*b9f60*/  STL.64 [R1+0x11e80], R10 ;  /* 0x011e800a01007387 */ /* 0x008fe80000100a00 */
[----:B------:R-:W2:Y:S04]  /*b9f70*/  LDL.64 R18, [R1+0x78] ;  /* 0x0000780001127983 */ /* 0x000ea80000100a00 */
[----:B--2---:R0:W-:Y:S04]  /*b9f80*/  STL.64 [R1+0x11e90], R18 ;  /* 0x011e901201007387 */ /* 0x0041e80000100a00 */
[----:B0-----:R-:W2:Y:S04]  /*b9f90*/  LDL R18, [R1+0x88] ;  /* 0x0000880001127983 */ /* 0x001ea80000100800 */
[----:B------:R-:W2:Y:S01]  /*b9fa0*/  LDL R19, [R1+0x8c] ;  /* 0x00008c0001137983 */ /* 0x000ea20000100800 */
[----:B------:R-:W-:-:S03]  /*b9fb0*/  IMAD R9, R22, 0x100, R21 ;  /* 0x0000010016097824 */ /* 0x000fc600078e0215 */
[----:B------:R0:W-:Y:S01]  /*b9fc0*/  STL.64 [R1+0x11e88], R16 ;  /* 0x011e881001007387 */ /* 0x0001e20000100a00 */
[----:B----4-:R-:W-:-:S03]  /*b9fd0*/  IMAD R8, R28, 0x100, R23 ;  /* 0x000001001c087824 */ /* 0x010fc600078e0217 */
[----:B--2---:R1:W-:Y:S04]  /*b9fe0*/  STL.64 [R1+0x11eb0], R18 ;  /* 0x011eb01201007387 */ /* 0x0043e80000100a00 */
[----:B0-----:R-:W2:Y:S04]  /*b9ff0*/  LDL.LU.64 R16, [R1+0x25c0] ;  /* 0x0025c00001107983 */ /* 0x001ea80000300a00 */
[----:B-1----:R-:W2:Y:S04]  /*ba000*/  LDL.LU.64 R18, [R1+0x25c8] ;  /* 0x0025c80001127983 */ /* 0x002ea80000300a00 */
[----:B------:R-:W3:Y:S04]  /*ba010*/  LDL.64 R22, [R1+0x50] ;  /* 0x0000500001167983 */ /* 0x000ee80000100a00 */
[----:B------:R-:W4:Y:S01]  /*ba020*/  LDL.64 R20, [R1+0x58] ;  /* 0x0000580001147983 */ /* 0x000f220000100a00 */
[----:B------:R-:W-:-:S03]  /*ba030*/  IMAD R0, R0, 0x100, R29 ;  /* 0x0000010000007824 */ /* 0x000fc600078e021d */
[----:B------:R-:W2:Y:S04]  /*ba040*/  LDL.64 R28, [R1+0x60] ;  /* 0x00006000011c7983 */ /* 0x000ea80000100a00 */
[----:B---3--:R-:W-:Y:S04]  /*ba050*/  STL.64 [R1+0x11e68], R22 ;  /* 0x011e681601007387 */ /* 0x008fe80000100a00 */
[----:B----4-:R0:W-:Y:S04]  /*ba060*/  STL.64 [R1+0x11e60], R20 ;  /* 0x011e601401007387 */ /* 0x0101e80000100a00 */
[----:B0-----:R-:W3:Y:S04]  /*ba070*/  LDL.LU.64 R20, [R1+0x25b0] ;  /* 0x0025b00001147983 */ /* 0x001ee80000300a00 */
[----:B------:R-:W3:Y:S04]  /*ba080*/  LDL.LU.64 R22, [R1+0x25b8] ;  /* 0x0025b80001167983 */ /* 0x000ee80000300a00 */
[----:B------:R-:W4:Y:S04]  /*ba090*/  LDL.64 R26, [R1+0x40] ;  /* 0x00004000011a7983 */ /* 0x000f280000100a00 */
[----:B------:R-:W2:Y:S01]  /*ba0a0*/  LDL.64 R24, [R1+0x48] ;  /* 0x0000480001187983 */ /* 0x000ea20000100a00 */
[----:B------:R-:W-:-:S02]  /*ba0b0*/  F2FP.F16.E5M2.UNPACK_B R12, R15 ;  /* 0x0000000fff0c723e */ /* 0x000fc400020004ff */
[----:B------:R-:W-:Y:S02]  /*ba0c0*/  F2FP.F16.E5M2.UNPACK_B R13, R9 ;  /* 0x00000009ff0d723e */ /* 0x000fe400020004ff */
[----:B------:R-:W-:Y:S02]  /*ba0d0*/  F2FP.F16.E5M2.UNPACK_B R14, R8 ;  /* 0x00000008ff0e723e */ /* 0x000fe400020004ff */
[----:B------:R-:W-:Y:S01]  /*ba0e0*/  F2FP.F16.E5M2.UNPACK_B R15, R0 ;  /* 0x00000000ff0f723e */ /* 0x000fe200020004ff */
[----:B----4-:R-:W-:Y:S04]  /*ba0f0*/  STL.64 [R1+0x11e50], R26 ;  /* 0x011e501a01007387 */ /* 0x010fe80000100a00 */
[----:B--2---:R-:W-:Y:S04]  /*ba100*/  STL.64 [R1+0x11e48], R24 ;  /* 0x011e481801007387 */ /* 0x004fe80000100a00 */
[----:B------:R0:W-:Y:S04]  /*ba110*/  STL [R1+0x11ce4], R2 ;  /* 0x011ce40201007387 */ /* 0x0001e80000100800 */
[----:B------:R1:W-:Y:S04]  /*ba120*/  STL [R1+0x11ce0], R3 ;  /* 0x011ce00301007387 */ /* 0x0003e80000100800 */
[----:B0-----:R-:W2:Y:S04]  /*ba130*/  LDL R2, [R1+0x68] ;  /* 0x0000680001027983 */ /* 0x001ea80000100800 */
[----:B-1----:R-:W2:Y:S04]  /*ba140*/  LDL R3, [R1+0x6c] ;  /* 0x00006c0001037983 */ /* 0x002ea80000100800 */
[----:B------:R-:W4:Y:S04]  /*ba150*/  LDL.LU.64 R24, [R1+0x2590] ;  /* 0x0025900001187983 */ /* 0x000f280000300a00 */
[----:B------:R-:W2:Y:S01]  /*ba160*/  LDL.LU.64 R26, [R1+0x2598] ;  /* 0x00259800011a7983 */ /* 0x000ea20000300a00 */
[C---:B------:R-:W-:Y:S03]  /*ba170*/  HMMA.16816.F32 R4, R12.reuse, R4, R16 ;  /* 0x000000040c04723c */ /* 0x040fe60000001810 */
[----:B--2---:R-:W-:Y:S04]  /*ba180*/  STL.64 [R1+0x11ea0], R26 ;  /* 0x011ea01a01007387 */ /* 0x004fe80000100a00 */
[----:B----4-:R0:W-:Y:S04]  /*ba190*/  STL.64 [R1+0x11e98], R24 ;  /* 0x011e981801007387 */ /* 0x0101e80000100a00 */
[----:B0-----:R-:W2:Y:S04]  /*ba1a0*/  LDL.LU.64 R24, [R1+0x25a0] ;  /* 0x0025a00001187983 */ /* 0x001ea80000300a00 */
[----:B------:R-:W2:Y:S04]  /*ba1b0*/  LDL.LU.64 R26, [R1+0x25a8] ;  /* 0x0025a800011a7983 */ /* 0x000ea80000300a00 */
[----:B------:R-:W4:Y:S04]  /*ba1c0*/  LDL.LU.64 R8, [R1+0x2580] ;  /* 0x0025800001087983 */ /* 0x000f280000300a00 */
[----:B------:R-:W4:Y:S04]  /*ba1d0*/  LDL.LU.64 R10, [R1+0x2588] ;  /* 0x00258800010a7983 */ /* 0x000f280000300a00 */
[----:B------:R-:W2:Y:S04]  /*ba1e0*/  LDL.LU.64 R18, [R1+0x11eb0] ;  /* 0x011eb00001127983 */ /* 0x000ea80000300a00 */
[----:B------:R-:W-:Y:S04]  /*ba1f0*/  STL.64 [R1+0xd30], R4 ;  /* 0x000d300401007387 */ /* 0x000fe80000100a00 */
[----:B------:R0:W-:Y:S04]  /*ba200*/  STL.64 [R1+0xd38], R6 ;  /* 0x000d380601007387 */ /* 0x0001e80000100a00 */
[----:B0-----:R-:W3:Y:S04]  /*ba210*/  LDL.LU.64 R6, [R1+0x11ea8] ;  /* 0x011ea80001067983 */ /* 0x001ee80000300a00 */
[----:B------:R-:W2:Y:S01]  /*ba220*/  LDL.LU.64 R4, [R1+0x2570] ;  /* 0x0025700001047983 */ /* 0x000ea20000300a00 */
[----:B---3--:R-:W-:Y:S01]  /*ba230*/  HMMA.16816.F32 R20, R12, R6, R20 ;  /* 0x000000060c14723c */ /* 0x008fe20000001814 */
[----:B------:R-:W-:-:S15]  /*ba240*/  IMAD.MOV.U32 R0, RZ, RZ, R7 ;  /* 0x000000ffff007224 */ /* 0x000fde00078e0007 */
[----:B------:R-:W-:-:S03]  /*ba250*/  NOP ;  /* 0x0000000000007918 */ /* 0x000fc60000000000 */
[----:B------:R0:W-:Y:S04]  /*ba260*/  STL.64 [R1+0xd50], R20 ;  /* 0x000d501401007387 */ /* 0x0001e80000100a00 */
[----:B------:R1:W-:Y:S04]  /*ba270*/  STL.64 [R1+0xd58], R22 ;  /* 0x000d581601007387 */ /* 0x0003e80000100a00 */
[----:B------:R-:W3:Y:S04]  /*ba280*/  LDL.LU.64 R6, [R1+0x2578] ;  /* 0x0025780001067983 */ /* 0x000ee80000300a00 */
[----:B0-----:R-:W3:Y:S04]  /*ba290*/  LDL.LU.64 R20, [R1+0x2550] ;  /* 0x0025500001147983 */ /* 0x001ee80000300a00 */
[----:B-1----:R-:W3:Y:S01]  /*ba2a0*/  LDL.LU.64 R22, [R1+0x2558] ;  /* 0x0025580001167983 */ /* 0x002ee20000300a00 */
[C---:B--2---:R-:W-:Y:S03]  /*ba2b0*/  HMMA.16816.F32 R16, R12.reuse, R18, R24 ;  /* 0x000000120c10723c */ /* 0x044fe60000001818 */
[----:B---3--:R-:W-:Y:S04]  /*ba2c0*/  STL.64 [R1+0x11e78], R22 ;  /* 0x011e781601007387 */ /* 0x008fe80000100a00 */
[----:B------:R0:W-:Y:S04]  /*ba2d0*/  STL.64 [R1+0x11e70], R20 ;  /* 0x011e701401007387 */ /* 0x0001e80000100a00 */
[----:B0-----:R-:W2:Y:S04]  /*ba2e0*/  LDL.LU.64 R20, [R1+0x2560] ;  /* 0x0025600001147983 */ /* 0x001ea80000300a00 */
[----:B------:R-:W2:Y:S04]  /*ba2f0*/  LDL.LU.64 R22, [R1+0x2568] ;  /* 0x0025680001167983 */ /* 0x000ea80000300a00 */
[----:B------:R-:W-:Y:S04]  /*ba300*/  STL [R1+0x11cd8], R0 ;  /* 0x011cd80001007387 */ /* 0x000fe80000100800 */
[----:B------:R-:W3:Y:S04]  /*ba310*/  LDL.LU.64 R26, [R1+0x11ea0] ;  /* 0x011ea000011a7983 */ /* 0x000ee80000300a00 */
[----:B------:R-:W3:Y:S04]  /*ba320*/  LDL.LU.64 R24, [R1+0x11e98] ;  /* 0x011e980001187983 */ /* 0x000ee80000300a00 */
[----:B------:R-:W-:Y:S04]  /*ba330*/  STL.64 [R1+0xd60], R16 ;  /* 0x000d601001007387 */ /* 0x000fe80000100a00 */
[----:B------:R0:W-:Y:S04]  /*ba340*/  STL.64 [R1+0xd68], R18 ;  /* 0x000d681201007387 */ /* 0x0001e80000100a00 */
[----:B0-----:R-:W4:Y:S04]  /*ba350*/  LDL.LU.64 R18, [R1+0x11e90] ;  /* 0x011e900001127983 */ /* 0x001f280000300a00 */
[----:B------:R-:W3:Y:S01]  /*ba360*/  LDL.LU.64 R16, [R1+0x11e88] ;  /* 0x011e880001107983 */ /* 0x000ee20000300a00 */
[C---:B----4-:R-:W-:Y:S08]  /*ba370*/  HMMA.16816.F32 R8, R12.reuse, R18, R8 ;  /* 0x000000120c08723c */ /* 0x050ff00000001808 */
[----:B---3--:R-:W-:-:S15]  /*ba380*/  HMMA.16816.F32 R24, R12, R16, R24 ;  /* 0x000000100c18723c */ /* 0x008fde0000001818 */
[----:B------:R-:W-:-:S04]  /*ba390*/  NOP ;  /* 0x0000000000007918 */ /* 0x000fc80000000000 */
[----:B------:R0:W-:Y:S04]  /*ba3a0*/  STL.64 [R1+0xd70], R24 ;  /* 0x000d701801007387 */ /* 0x0001e80000100a00 */
[----:B------:R1:W-:Y:S04]  /*ba3b0*/  STL.64 [R1+0xd78], R26 ;  /* 0x000d781a01007387 */ /* 0x0003e80000100a00 */
[----:B0-----:R-:W3:Y:S04]  /*ba3c0*/  LDL.LU.64 R24, [R1+0x2540] ;  /* 0x0025400001187983 */ /* 0x001ee80000300a00 */
[----:B-1----:R-:W3:Y:S04]  /*ba3d0*/  LDL.LU.64 R26, [R1+0x2548] ;  /* 0x00254800011a7983 */ /* 0x002ee80000300a00 */
[----:B------:R-:W-:Y:S04]  /*ba3e0*/  STL.64 [R1+0xd80], R8 ;  /* 0x000d800801007387 */ /* 0x000fe80000100a00 */
[----:B------:R0:W-:Y:S04]  /*ba3f0*/  STL.64 [R1+0xd88], R10 ;  /* 0x000d880a01007387 */ /* 0x0001e80000100a00 */
[----:B0-----:R-:W4:Y:S01]  /*ba400*/  LDL.LU.64 R10, [R1+0x11e80] ;  /* 0x011e8000010a7983 */ /* 0x001f220000300a00 */
[----:B--2---:R-:W-:Y:S01]  /*ba410*/  HMMA.16816.F32 R20, R12, R2, R20 ;  /* 0x000000020c14723c */ /* 0x004fe20000001814 */
[----:B------:R-:W-:-:S02]  /*ba420*/  IMAD.MOV.U32 R0, RZ, RZ, R19 ;  /* 0x000000ffff007224 */ /* 0x000fc400078e0013 */
[----:B------:R-:W2:Y:S04]  /*ba430*/  LDL.LU.64 R16, [R1+0x2530] ;  /* 0x0025300001107983 */ /* 0x000ea80000300a00 */
[----:B------:R-:W2:Y:S04]  /*ba440*/  LDL.LU.64 R18, [R1+0x2538] ;  /* 0x0025380001127983 */ /* 0x000ea80000300a00 */
[----:B------:R-:W-:Y:S04]  /*ba450*/  STL [R1+0x11cdc], R0 ;  /* 0x011cdc0001007387 */ /* 0x000fe80000100800 */
[----:B------:R-:W2:Y:S01]  /*ba460*/  LDL.LU.64 R8, [R1+0x2520] ;  /* 0x0025200001087983 */ /* 0x000ea20000300a00 */
[----:B----4-:R-:W-:Y:S03]  /*ba470*/  HMMA.16816.F32 R4, R12, R10, R4 ;  /* 0x0000000a0c04723c */ /* 0x010fe60000001804 */
[----:B------:R-:W4:-:S15]  /*ba480*/  LDL.LU.64 R10, [R1+0x2528] ;  /* 0x00252800010a7983 */ /* 0x000f1e0000300a00 */
[----:B------:R-:W-:Y:S01]  /*ba490*/  NOP ;  /* 0x0000000000007918 */ /* 0x000fe20000000000 */
[----:B------:R0:W-:Y:S04]  /*ba4a0*/  STL.64 [R1+0xd90], R4 ;  /* 0x000d900401007387 */ /* 0x0001e80000100a00 */
[----:B------:R1:W-:Y:S04]  /*ba4b0*/  STL.64 [R1+0xd98], R6 ;  /* 0x000d980601007387 */ /* 0x0003e80000100a00 */
[----:B0-----:R-:W2:Y:S04]  /*ba4c0*/  LDL.LU.64 R4, [R1+0x2510] ;  /* 0x0025100001047983 */ /* 0x001ea80000300a00 */
[----:B-1----:R-:W2:Y:S04]  /*ba4d0*/  LDL.LU.64 R6, [R1+0x2518] ;  /* 0x0025180001067983 */ /* 0x002ea80000300a00 */
        /* <DEDUP_REMOVED lines=9> */
[----:B------:R-:W3:Y:S01]  /*ba570*/  LDL.LU.64 R20, [R1+0x11e60] ;  /* 0x011e600001147983 */ /* 0x000ee20000300a00 */
[----:B------:R-:W-:-:S02]  /*ba580*/  IMAD.MOV.U32 R3, RZ, RZ, R28 ;  /* 0x000000ffff037224 */ /* 0x000fc400078e001c */
[----:B------:R-:W-:Y:S02]  /*ba590*/  IMAD.MOV.U32 R0, RZ, RZ, R29 ;  /* 0x000000ffff007224 */ /* 0x000fe400078e001d */
[----:B------:R-:W2:Y:S04]  /*ba5a0*/  LDL.LU.64 R28, [R1+0x11e58] ;  /* 0x011e5800011c7983 */ /* 0x000ea80000300a00 */
[----:B------:R-:W-:Y:S04]  /*ba5b0*/  STL [R1+0x11cec], R3 ;  /* 0x011cec0301007387 */ /* 0x000fe80000100800 */
[----:B------:R-:W-:Y:S01]  /*ba5c0*/  STL [R1+0x11ce8], R0 ;  /* 0x011ce80001007387 */ /* 0x000fe20000100800 */
[----:B---3--:R-:W-:-:S15]  /*ba5d0*/  HMMA.16816.F32 R24, R12, R20, R24 ;  /* 0x000000140c18723c */ /* 0x008fde0000001818 */
[----:B------:R-:W-:-:S04]  /*ba5e0*/  NOP ;  /* 0x0000000000007918 */ /* 0x000fc80000000000 */
[----:B------:R-:W-:Y:S04]  /*ba5f0*/  STL.64 [R1+0xdc0], R24 ;  /* 0x000dc01801007387 */ /* 0x000fe80000100a00 */
[----:B------:R0:W-:Y:S04]  /*ba600*/  STL.64 [R1+0xdc8], R26 ;  /* 0x000dc81a01007387 */ /* 0x0001e80000100a00 */
[----:B0-----:R-:W3:Y:S04]  /*ba610*/  LDL.LU.64 R26, [R1+0x11e50] ;  /* 0x011e5000011a7983 */ /* 0x001ee80000300a00 */
[----:B------:R-:W4:Y:S01]  /*ba620*/  LDL.LU.64 R24, [R1+0x11e48] ;  /* 0x011e480001187983 */ /* 0x000f220000300a00 */
[----:B--2---:R-:W-:Y:S01]  /*ba630*/  HMMA.16816.F32 R16, R12, R22, R16 ;  /* 0x000000160c10723c */ /* 0x004fe20000001810 */
[----:B------:R-:W-:-:S02]  /*ba640*/  IMAD.MOV.U32 R2, RZ, RZ, R21 ;  /* 0x000000ffff027224 */ /* 0x000fc400078e0015 */
[----:B------:R-:W-:Y:S02]  /*ba650*/  IMAD.MOV.U32 R0, RZ, RZ, R23 ;  /* 0x000000ffff007224 */ /* 0x000fe400078e0017 */
[----:B------:R-:W-:Y:S01]  /*ba660*/  IMAD.MOV.U32 R3, RZ, RZ, R22 ;  /* 0x000000ffff037224 */ /* 0x000fe200078e0016 */
[----:B------:R0:W-:-:S13]  /*ba670*/  STL [R1+0x11cf0], R2 ;  /* 0x011cf00201007387 */ /* 0x0001da0000100800 */
[----:B------:R-:W-:Y:S04]  /*ba680*/  STL.64 [R1+0xdd0], R16 ;  /* 0x000dd01001007387 */ /* 0x000fe80000100a00 */
[----:B------:R-:W-:Y:S04]  /*ba690*/  STL.64 [R1+0xdd8], R18 ;  /* 0x000dd81201007387 */ /* 0x000fe80000100a00 */
[----:B------:R1:W-:Y:S04]  /*ba6a0*/  STL [R1+0x11cf8], R0 ;  /* 0x011cf80001007387 */ /* 0x0003e80000100800 */
[----:B------:R2:W-:Y:S01]  /*ba6b0*/  STL [R1+0x11cf4], R3 ;  /* 0x011cf40301007387 */ /* 0x0005e20000100800 */
[C---:B---3--:R-:W-:Y:S08]  /*ba6c0*/  HMMA.16816.F32 R4, R12.reuse, R26, R4 ;  /* 0x0000001a0c04723c */ /* 0x048ff00000001804 */
[----:B----4-:R-:W-:Y:S01]  /*ba6d0*/  HMMA.16816.F32 R8, R12, R24, R8 ;  /* 0x000000180c08723c */ /* 0x010fe20000001808 */
[----:B0-----:R-:W-:-:S02]  /*ba6e0*/  IMAD.MOV.U32 R2, RZ, RZ, R25 ;  /* 0x000000ffff027224 */ /* 0x001fc400078e0019 */
[----:B-1----:R-:W-:Y:S02]  /*ba6f0*/  IMAD.MOV.U32 R0, RZ, RZ, R26 ;  /* 0x000000ffff007224 */ /* 0x002fe400078e001a */
[----:B--2---:R-:W-:-:S14]  /*ba700*/  IMAD.MOV.U32 R3, RZ, RZ, R27 ;  /* 0x000000ffff037224 */ /* 0x004fdc00078e001b */
[----:B------:R-:W-:Y:S04]  /*ba710*/  STL.64 [R1+0xde0], R8 ;  /* 0x000de00801007387 */ /* 0x000fe80000100a00 */
[----:B------:R-:W-:Y:S04]  /*ba720*/  STL.64 [R1+0xde8], R10 ;  /* 0x000de80a01007387 */ /* 0x000fe80000100a00 */
[----:B------:R-:W-:Y:S04]  /*ba730*/  STL.64 [R1+0xdf0], R4 ;  /* 0x000df00401007387 */ /* 0x000fe80000100a00 */
[----:B------:R-:W-:Y:S04]  /*ba740*/  STL.64 [R1+0xdf8], R6 ;  /* 0x000df80601007387 */ /* 0x000fe80000100a00 */
[----:B------:R-:W2:Y:S04]  /*ba750*/  LDL.LU.64 R24, [R1+0x2480] ;  /* 0x0024800001187983 */ /* 0x000ea80000300a00 */
[----:B------:R-:W3:Y:S04]  /*ba760*/  LDL.LU.64 R26, [R1+0x2488] ;  /* 0x00248800011a7983 */ /* 0x000ee80000300a00 */
[----:B---3--:R0:W-:Y:S04]  /*ba770*/  STL.64 [R1+0x11d88], R26 ;  /* 0x011d881a01007387 */ /* 0x0081e80000100a00 */
[----:B0-----:R-:W3:Y:S04]  /*ba780*/  LDL R26, [R1] ;  /* 0x00000000011a7983 */ /* 0x001ee80000100800 */
[----:B------:R-:W3:Y:S04]  /*ba790*/  LDL R27, [R1+0x4] ;  /* 0x00000400011b7983 */ /* 0x000ee80000100800 */
[----:B--2---:R0:W-:Y:S04]  /*ba7a0*/  STL.64 [R1+0x11d80], R24 ;  /* 0x011d801801007387 */ /* 0x0041e80000100a00 */
[----:B0-----:R-:W2:Y:S04]  /*ba7b0*/  LDL R24, [R1+0x8] ;  /* 0x0000080001187983 */ /* 0x001ea80000100800 */
[----:B------:R-:W2:Y:S04]  /*ba7c0*/  LDL R25, [R1+0xc] ;  /* 0x00000c0001197983 */ /* 0x000ea80000100800 */
[----:B---3--:R0:W-:Y:S04]  /*ba7d0*/  STL.64 [R1+0x11da0], R26 ;  /* 0x011da01a01007387 */ /* 0x0081e80000100a00 */
[----:B0-----:R-:W3:Y:S04]  /*ba7e0*/  LDL R26, [R1+0x10] ;  /* 0x00001000011a7983 */ /* 0x001ee80000100800 */
        /* <DEDUP_REMOVED lines=16> */
[----:B---3--:R-:W-:Y:S04]  /*ba8f0*/  STL.64 [R1+0x11e30], R26 ;  /* 0x011e301a01007387 */ /* 0x008fe80000100a00 */
[----:B------:R-:W3:Y:S04]  /*ba900*/  LDL.LU.64 R16, [R1+0x2470] ;  /* 0x0024700001107983 */ /* 0x000ee80000300a00 */
[----:B------:R-:W4:Y:S04]  /*ba910*/  LDL.LU.64 R18, [R1+0x2478] ;  /* 0x0024780001127983 */ /* 0x000f280000300a00 */
[----:B----4-:R-:W-:Y:S04]  /*ba920*/  STL.64 [R1+0x11d98], R18 ;  /* 0x011d981201007387 */ /* 0x010fe80000100a00 */
[----:B---3--:R0:W-:Y:S04]  /*ba930*/  STL.64 [R1+0x11d90], R16 ;  /* 0x011d901001007387 */ /* 0x0081e80000100a00 */
[----:B0-----:R-:W3:Y:S04]  /*ba940*/  LDL.LU.64 R16, [R1+0x2490] ;  /* 0x0024900001107983 */ /* 0x001ee80000300a00 */
        /* <DEDUP_REMOVED lines=27> */
[----:B0-----:R-:W2:Y:S04]  /*bab00*/  LDL.LU.64 R16, [R1+0x2500] ;  /* 0x0025000001107983 */ /* 0x001ea80000300a00 */
[----:B------:R-:W2:Y:S04]  /*bab10*/  LDL.LU.64 R18, [R1+0x2508] ;  /* 0x0025080001127983 */ /* 0x000ea80000300a00 */
[----:B------:R-:W3:Y:S04]  /*bab20*/  LDL.LU.64 R20, [R1+0x2460] ;  /* 0x0024600001147983 */ /* 0x000ee80000300a00 */
[----:B------:R-:W3:Y:S04]  /*bab30*/  LDL.LU.64 R22, [R1+0x2468] ;  /* 0x0024680001167983 */ /* 0x000ee80000300a00 */
[----:B------:R-:W4:Y:S04]  /*bab40*/  LDL.LU.64 R8, [R1+0x2450] ;  /* 0x0024500001087983 */ /* 0x000f280000300a00 */
[----:B------:R-:W4:Y:S04]  /*bab50*/  LDL.LU.64 R10, [R1+0x2458] ;  /* 0x00245800010a7983 */ /* 0x000f280000300a00 */
[----:B------:R-:W3:Y:S04]  /*bab60*/  LDL.LU.64 R4, [R1+0x2440] ;  /* 0x0024400001047983 */ /* 0x000ee80000300a00 */
[----:B------:R-:W3:Y:S01]  /*bab70*/  LDL.LU.64 R6, [R1+0x2448] ;  /* 0x0024480001067983 */ /* 0x000ee20000300a00 */
        /* <DEDUP_REMOVED lines=55> */
[C---:B--2---:R-:W-:Y:S08]  /*baef0*/  HMMA.16816.F32 R16, R12.reuse, R26, R16 ;  /* 0x0000001a0c10723c */ /* 0x044ff00000001810 */
[C---:B---3--:R-:W-:Y:S11]  /*baf00*/  HMMA.16816.F32 R20, R12.reuse, R24, R20 ;  /* 0x000000180c14723c */ /* 0x048ff60000001814 */
        /* <DEDUP_REMOVED lines=55> */
[----:B0-----:R-:W3:Y:S01]  /*bb280*/  LDL.LU R16, [R1+0x3280] ;  /* 0x0032800001107983 */ /* 0x001ee20000300800 */
        /* <DEDUP_REMOVED lines=12> */
[----:B------:R0:W-:Y:S04]  /*bb350*/  STL [R1+0x11b30], R9 ;  /* 0x011b300901007387 */ /* 0x0001e80000100800 */
        /* <DEDUP_REMOVED lines=10> */
[----:B------:R0:W-:Y:S02]  /*bb400*/  STL.64 [R1+0xf78], R26 ;  /* 0x000f781a01007387 */ /* 0x0001e40000100a00 */
[----:B0-----:R-:W-:Y:S02]  /*bb410*/  IMAD.MOV.U32 R26, RZ, RZ, R0 ;  /* 0x000000ffff1a7224 */ /* 0x001fe400078e0000 */
[----:B------:R-:W2:Y:S01]  /*bb420*/  LDL.LU R0, [R1+0x11cf8] ;  /* 0x011cf80001007983 */ /* 0x000ea20000300800 */
[----:B------:R-:W-:-:S03]  /*bb430*/  IMAD.MOV.U32 R27, RZ, RZ, R3 ;  /* 0x000000ffff1b7224 */ /* 0x000fc600078e0003 */
[----:B------:R-:W3:Y:S04]  /*bb440*/  LDL.LU R3, [R1+0x11cf4] ;  /* 0x011cf40001037983 */ /* 0x000ee80000300800 */
[----:B------:R-:W3:Y:S01]  /*bb450*/  LDL R24, [R1+0x48] ;  /* 0x0000480001187983 */ /* 0x000ee20000100800 */
[----:B------:R-:W-:-:S03]  /*bb460*/  IMAD.MOV.U32 R25, RZ, RZ, R2 ;  /* 0x000000ffff197224 */ /* 0x000fc600078e0002 */
[----:B------:R-:W3:Y:S04]  /*bb470*/  LDL.LU R2, [R1+0x11cf0] ;  /* 0x011cf00001027983 */ /* 0x000ee80000300800 */
[----:B------:R-:W3:Y:S04]  /*bb480*/  LDL.64 R18, [R1+0x98] ;  /* 0x0000980001127983 */ /* 0x000ee80000100a00 */
[----:B------:R0:W-:Y:S01]  /*bb490*/  STL.64 [R1+0x11c30], R26 ;  /* 0x011c301a01007387 */ /* 0x0001e20000100a00 */
[----:B----4-:R-:W-:-:S03]  /*bb4a0*/  IMAD R17, R21, 0x100, R20 ;  /* 0x0000010015117824 */ /* 0x010fc600078e0214 */
[----:B0-----:R-:W4:Y:S01]  /*bb4b0*/  LDL.LU R26, [R1+0x328c] ;  /* 0x00328c00011a7983 */ /* 0x001f220000300800 */
[----:B------:R-:W-:Y:S02]  /*bb4c0*/  IMAD R27, R23, 0x100, R22 ;  /* 0x00000100171b7824 */ /* 0x000fe400078e0216 */
[----:B--2---:R-:W-:Y:S02]  /*bb4d0*/  IMAD.MOV.U32 R23, RZ, RZ, R0 ;  /* 0x000000ffff177224 */ /* 0x004fe400078e0000 */
[----:B---3--:R-:W-:Y:S01]  /*bb4e0*/  IMAD.MOV.U32 R22, RZ, RZ, R3 ;  /* 0x000000ffff167224 */ /* 0x008fe200078e0003 */
[----:B------:R0:W-:Y:S04]  /*bb4f0*/  STL.64 [R1+0x11c28], R24 ;  /* 0x011c281801007387 */ /* 0x0001e80000100a00 */
[----:B0-----:R-:W2:Y:S04]  /*bb500*/  LDL.LU R25, [R1+0x3284] ;  /* 0x0032840001197983 */ /* 0x001ea80000300800 */
[----:B------:R-:W-:Y:S04]  /*bb510*/  STL.64 [R1+0x11b18], R6 ;  /* 0x011b180601007387 */ /* 0x000fe80000100a00 */
[----:B------:R-:W-:Y:S04]  /*bb520*/  STL.64 [R1+0x11b10], R4 ;  /* 0x011b100401007387 */ /* 0x000fe80000100a00 */
[----:B------:R-:W3:Y:S04]  /*bb530*/  LDL.LU R3, [R1+0x11cec] ;  /* 0x011cec0001037983 */ /* 0x000ee80000300800 */
[----:B------:R-:W2:Y:S04]  /*bb540*/  LDL.LU R0, [R1+0x11ce8] ;  /* 0x011ce80001007983 */ /* 0x000ea80000300800 */
[----:B------:R-:W4:Y:S01]  /*bb550*/  LDL R20, [R1+0x58] ;  /* 0x0000580001147983 */ /* 0x000f220000100800 */
[----:B------:R-:W-:-:S03]  /*bb560*/  IMAD.MOV.U32 R21, RZ, RZ, R2 ;  /* 0x000000ffff157224 */ /* 0x000fc600078e0002 */
[----:B------:R-:W4:Y:S04]  /*bb570*/  LDL.LU R2, [R1+0x11ce4] ;  /* 0x011ce40001027983 */ /* 0x000f280000300800 */
[----:B------:R3:W-:Y:S02]  /*bb580*/  STL.64 [R1+0x11c40], R22 ;  /* 0x011c401601007387 */ /* 0x0007e40000100a00 */
[----:B---3--:R-:W-:Y:S02]  /*bb590*/  IMAD.MOV.U32 R22, RZ, RZ, R3 ;  /* 0x000000ffff167224 */ /* 0x008fe400078e0003 */
[----:B--2---:R-:W-:Y:S01]  /*bb5a0*/  IMAD.MOV.U32 R23, RZ, RZ, R0 ;  /* 0x000000ffff177224 */ /* 0x004fe200078e0000 */
[----:B----4-:R0:W-:Y:S04]  /*bb5b0*/  STL.64 [R1+0x11c38], R20 ;  /* 0x011c381401007387 */ /* 0x0101e80000100a00 */
[----:B------:R-:W2:Y:S04]  /*bb5c0*/  LDL.LU R3, [R1+0x11ce0] ;  /* 0x011ce00001037983 */ /* 0x000ea80000300800 */
[----:B------:R-:W3:Y:S04]  /*bb5d0*/  LDL.LU R0, [R1+0x11cdc] ;  /* 0x011cdc0001007983 */ /* 0x000ee80000300800 */
[----:B------:R-:W4:Y:S04]  /*bb5e0*/  LDL.LU.64 R4, [R1+0x23d0] ;  /* 0x0023d00001047983 */ /* 0x000f280000300a00 */
[----:B------:R-:W4:Y:S04]  /*bb5f0*/  LDL.LU.64 R6, [R1+0x23d8] ;  /* 0x0023d80001067983 */ /* 0x000f280000300a00 */
[----:B0-----:R-:W2:Y:S04]  /*bb600*/  LDL.64 R20, [R1+0x68] ;  /* 0x0000680001147983 */ /* 0x001ea80000100a00 */
[----:B------:R-:W-:Y:S04]  /*bb610*/  STL.64 [R1+0x11c70], R22 ;  /* 0x011c701601007387 */ /* 0x000fe80000100a00 */
[----:B--2---:R0:W-:Y:S04]  /*bb620*/  STL.64 [R1+0x11c68], R20 ;  /* 0x011c681401007387 */ /* 0x0041e80000100a00 */
[----:B0-----:R-:W2:Y:S04]  /*bb630*/  LDL.LU.64 R20, [R1+0x12f0] ;  /* 0x0012f00001147983 */ /* 0x001ea80000300a00 */
[----:B------:R-:W2:Y:S02]  /*bb640*/  LDL.LU.64 R22, [R1+0x12f8] ;  /* 0x0012f80001167983 */ /* 0x000ea40000300a00 */
[----:B--2---:R-:W-:Y:S02]  /*bb650*/  HMMA.16816.F32 R12, R12, R2, R20 ;  /* 0x000000020c0c723c */ /* 0x004fe40000001814 */
[----:B------:R-:W2:-:S15]  /*bb660*/  LDL R22, [R1+0x70] ;  /* 0x0000700001167983 */ /* 0x000e9e0000100800 */
[----:B------:R-:W-:Y:S02]  /*bb670*/  NOP ;  /* 0x0000000000007918 */ /* 0x000fe40000000000 */
[----:B------:R0:W-:Y:S04]  /*bb680*/  STL.64 [R1+0xf60], R12 ;  /* 0x000f600c01007387 */ /* 0x0001e80000100a00 */
[----:B------:R1:W-:Y:S04]  /*bb690*/  STL.64 [R1+0xf68], R14 ;  /* 0x000f680e01007387 */ /* 0x0003e80000100a00 */
[----:B------:R-:W2:Y:S01]  /*bb6a0*/  LDL R23, [R1+0x74] ;  /* 0x0000740001177983 */ /* 0x000ea20000100800 */
[----:B------:R-:W-:Y:S02]  /*bb6b0*/  IMAD R16, R16, 0x100, R25 ;  /* 0x0000010010107824 */ /* 0x000fe400078e0219 */
[----:B------:R-:W-:Y:S01]  /*bb6c0*/  IMAD R9, R9, 0x100, R26 ;  /* 0x0000010009097824 */ /* 0x000fe200078e021a */
[----:B0-----:R-:W-:-:S02]  /*bb6d0*/  F2FP.F16.E5M2.UNPACK_B R12, R27 ;  /* 0x0000001bff0c723e */ /* 0x001fc400020004ff */
[----:B------:R-:W-:Y:S02]  /*bb6e0*/  F2FP.F16.E5M2.UNPACK_B R13, R17 ;  /* 0x00000011ff0d723e */ /* 0x000fe400020004ff */
[----:B-1----:R-:W-:Y:S02]  /*bb6f0*/  F2FP.F16.E5M2.UNPACK_B R14, R16 ;  /* 0x00000010ff0e723e */ /* 0x002fe400020004ff */
[----:B------:R-:W-:Y:S01]  /*bb700*/  F2FP.F16.E5M2.UNPACK_B R15, R9 ;  /* 0x00000009ff0f723e */ /* 0x000fe200020004ff */
[----:B--2---:R0:W-:Y:S04]  /*bb710*/  STL.64 [R1+0x11c88], R22 ;  /* 0x011c881601007387 */ /* 0x0041e80000100a00 */
[----:B------:R-:W-:Y:S04]  /*bb720*/  STL [R1+0x11b0c], R2 ;  /* 0x011b0c0201007387 */ /* 0x000fe80000100800 */
[----:B------:R-:W-:Y:S04]  /*bb730*/  STL [R1+0x11b08], R3 ;  /* 0x011b080301007387 */ /* 0x000fe80000100800 */
[----:B------:R-:W2:Y:S01]  /*bb740*/  LDL R20, [R1+0x78] ;  /* 0x0000780001147983 */ /* 0x000ea20000100800 */
[----:B----4-:R-:W-:Y:S01]  /*bb750*/  HMMA.16816.F32 R4, R12, R18, R4 ;  /* 0x000000120c04723c */ /* 0x010fe20000001804 */
[----:B---3--:R-:W-:-:S02]  /*bb760*/  IMAD.MOV.U32 R21, RZ, RZ, R0 ;  /* 0x000000ffff157224 */ /* 0x008fc400078e0000 */
[----:B------:R-:W3:Y:S04]  /*bb770*/  LDL.LU R0, [R1+0x11cd8] ;  /* 0x011cd80001007983 */ /* 0x000ee80000300800 */
[----:B--2---:R1:W-:Y:S04]  /*bb780*/  STL.64 [R1+0x11ca0], R20 ;  /* 0x011ca01401007387 */ /* 0x0043e80000100a00 */
[----:B0-----:R-:W2:Y:S08]  /*bb790*/  LDL R22, [R1+0x80] ;  /* 0x0000800001167983 */ /* 0x001eb00000100800 */
[----:B------:R-:W-:Y:S04]  /*bb7a0*/  STL.64 [R1+0xfa0], R4 ;  /* 0x000fa00401007387 */ /* 0x000fe80000100a00 */
[----:B------:R-:W-:Y:S04]  /*bb7b0*/  STL.64 [R1+0xfa8], R6 ;  /* 0x000fa80601007387 */ /* 0x000fe80000100a00 */
[----:B------:R-:W2:Y:S04]  /*bb7c0*/  LDL R23, [R1+0x84] ;  /* 0x0000840001177983 */ /* 0x000ea80000100800 */
[----:B-1----:R-:W4:Y:S04]  /*bb7d0*/  LDL.64 R20, [R1+0x88] ;  /* 0x0000880001147983 */ /* 0x002f280000100a00 */
[----:B------:R-:W3:Y:S04]  /*bb7e0*/  LDL R2, [R1+0x90] ;  /* 0x0000900001027983 */ /* 0x000ee80000100800 */
        /* <DEDUP_REMOVED lines=22> */
[----:B---3--:R-:W-:-:S03]  /*bb950*/  IMAD.MOV.U32 R3, RZ, RZ, R0 ;  /* 0x000000ffff037224 */ /* 0x008fc600078e0000 */
[----:B----4-:R-:W-:Y:S04]  /*bb960*/  STL.64 [R1+0x11cb0], R26 ;  /* 0x011cb01a01007387 */ /* 0x010fe80000100a00 */
[----:B--2---:R0:W-:Y:S04]  /*bb970*/  STL.64 [R1+0x11ca8], R24 ;  /* 0x011ca81801007387 */ /* 0x0041e80000100a00 */
[----:B0-----:R-:W2:Y:S04]  /*bb980*/  LDL.LU.64 R24, [R1+0x23a0] ;  /* 0x0023a00001187983 */ /* 0x001ea80000300a00 */
[----:B------:R-:W3:Y:S01]  /*bb990*/  LDL.LU.64 R26, [R1+0x23a8] ;  /* 0x0023a800011a7983 */ /* 0x000ee20000300a00 */
[----:B------:R-:W-:Y:S01]  /*bb9a0*/  HMMA.16816.F32 R20, R12, R2, R20 ;  /* 0x000000020c14723c */ /* 0x000fe20000001814 */
[----:B------:R-:W-:-:S02]  /*bb9b0*/  IMAD.MOV.U32 R9, RZ, RZ, R18 ;  /* 0x000000ffff097224 */ /* 0x000fc400078e0012 */
        /* <DEDUP_REMOVED lines=10> */
[----:B0-----:R-:W2:Y:S04]  /*bba60*/  LDL.LU.64 R8, [R1+0x2340] ;  /* 0x0023400001087983 */ /* 0x001ea80000300a00 */
[----:B------:R-:W2:Y:S04]  /*bba70*/  LDL.LU.64 R10, [R1+0x2348] ;  /* 0x00234800010a7983 */ /* 0x000ea80000300a00 */
        /* <DEDUP_REMOVED lines=9> */
[----:B------:R-:W2:Y:S01]  /*bbb10*/  LDL.LU.64 R24, [R1+0x11cb8] ;  /* 0x011cb80001187983 */ /* 0x000ea20000300a00 */
[----:B------:R-:W-:-:S02]  /*bbb20*/  IMAD.MOV.U32 R2, RZ, RZ, R20 ;  /* 0x000000ffff027224 */ /* 0x000fc400078e0014 */
[----:B------:R-:W-:Y:S02]  /*bbb30*/  IMAD.MOV.U32 R3, RZ, RZ, R21 ;  /* 0x000000ffff037224 */ /* 0x000fe400078e0015 */
[----:B--2---:R-:W-:Y:S01]  /*bbb40*/  HMMA.16816.F32 R20, R12, R22, R24 ;  /* 0x000000160c14723c */ /* 0x004fe20000001818 */
[----:B------:R-:W2:Y:S04]  /*bbb50*/  LDL.LU.64 R26, [R1+0x11cb0] ;  /* 0x011cb000011a7983 */ /* 0x000ea80000300a00 */
[----:B------:R-:W2:-:S14]  /*bbb60*/  LDL.LU.64 R24, [R1+0x11ca8] ;  /* 0x011ca80001187983 */ /* 0x000e9c0000300a00 */
        /* <DEDUP_REMOVED lines=22> */
[----:B------:R-:W-:-:S05]  /*bbcd0*/  IMAD.MOV.U32 R0, RZ, RZ, R21 ;  /* 0x000000ffff007224 */ /* 0x000fca00078e0015 */
[----:B------:R-:W-:Y:S01]  /*bbce0*/  STL [R1+0x11ae8], R0 ;  /* 0x011ae80001007387 */ /* 0x000fe20000100800 */
[----:B--2---:R-:W-:Y:S03]  /*bbcf0*/  HMMA.16816.F32 R20, R12, R22, R24 ;  /* 0x000000160c14723c */ /* 0x004fe60000001818 */
[----:B------:R-:W2:Y:S04]  /*bbd00*/  LDL.LU.64 R26, [R1+0x11c50] ;  /* 0x011c5000011a7983 */ /* 0x000ea80000300a00 */
[----:B------:R-:W2:-:S12]  /*bbd10*/  LDL.LU.64 R24, [R1+0x11c48] ;  /* 0x011c480001187983 */ /* 0x000e980000300a00 */
        /* <DEDUP_REMOVED lines=8> */
[----:B0-----:R-:W4:Y:S04]  /*bbda0*/  LDL.LU.64 R26, [R1+0x11c30] ;  /* 0x011c3000011a7983 */ /* 0x001f280000300a00 */
[----:B------:R-:W3:Y:S01]  /*bbdb0*/  LDL.LU.64 R24, [R1+0x11c28] ;  /* 0x011c280001187983 */ /* 0x000ee20000300a00 */
[----:B------:R-:W-:-:S15]  /*bbdc0*/  HMMA.16816.F32 R20, R12, R22, R8 ;  /* 0x000000160c14723c */ /* 0x000fde0000001808 */
[----:B------:R-:W-:-:S04]  /*bbdd0*/  NOP ;  /* 0x0000000000007918 */ /* 0x000fc80000000000 */
[----:B------:R-:W-:Y:S04]  /*bbde0*/  STL.64 [R1+0x1050], R20 ;  /* 0x0010501401007387 */ /* 0x000fe80000100a00 */
[----:B------:R-:W-:Y:S01]  /*bbdf0*/  STL.64 [R1+0x1058], R22 ;  /* 0x0010581601007387 */ /* 0x000fe20000100a00 */
[C---:B---3--:R-:W-:Y:S03]  /*bbe00*/  HMMA.16816.F32 R8, R12.reuse, R24, R16 ;  /* 0x000000180c08723c */ /* 0x048fe60000001810 */
[----:B------:R-:W2:Y:S05]  /*bbe10*/  LDL.LU.64 R24, [R1+0x2290] ;  /* 0x0022900001187983 */ /* 0x000eaa0000300a00 */
[C---:B----4-:R-:W-:Y:S11]  /*bbe20*/  HMMA.16816.F32 R4, R12.reuse, R26, R4 ;  /* 0x0000001a0c04723c */ /* 0x050ff60000001804 */
[----:B------:R-:W-:Y:S04]  /*bbe30*/  STL.64 [R1+0x1060], R8 ;  /* 0x0010600801007387 */ /* 0x000fe80000100a00 */
[----:B------:R-:W-:Y:S04]  /*bbe40*/  STL.64 [R1+0x1068], R10 ;  /* 0x0010680a01007387 */ /* 0x000fe80000100a00 */
[----:B------:R-:W3:Y:S04]  /*bbe50*/  LDL.LU.64 R26, [R1+0x2298] ;  /* 0x00229800011a7983 */ /* 0x000ee80000300a00 */
[----:B------:R-:W-:Y:S04]  /*bbe60*/  STL.64 [R1+0x1070], R4 ;  /* 0x0010700401007387 */ /* 0x000fe80000100a00 */
[----:B------:R-:W-:Y:S04]  /*bbe70*/  STL.64 [R1+0x1078], R6 ;  /* 0x0010780601007387 */ /* 0x000fe80000100a00 */
        /* <DEDUP_REMOVED lines=16> */
[----:B------:R-:W2:Y:S04]  /*bbf80*/  LDL R18, [R1+0x30] ;  /* 0x0000300001127983 */ /* 0x000ea80000100800 */
[----:B------:R-:W2:Y:S04]  /*bbf90*/  LDL R19, [R1+0x34] ;  /* 0x0000340001137983 */ /* 0x000ea80000100800 */
[----:B------:R-:W4:Y:S04]  /*bbfa0*/  LDL R16, [R1+0x38] ;  /* 0x0000380001107983 */ /* 0x000f280000100800 */
[----:B------:R-:W4:Y:S04]  /*bbfb0*/  LDL R17, [R1+0x3c] ;  /* 0x00003c0001117983 */ /* 0x000f280000100800 */
[----:B0-----:R-:W3:Y:S04]  /*bbfc0*/  LDL R24, [R1+0x28] ;  /* 0x0000280001187983 */ /* 0x001ee80000100800 */
[----:B------:R-:W3:Y:S04]  /*bbfd0*/  LDL R25, [R1+0x2c] ;  /* 0x00002c0001197983 */ /* 0x000ee80000100800 */
[----:B--2---:R-:W-:Y:S04]  /*bbfe0*/  STL.64 [R1+0x11c10], R18 ;  /* 0x011c101201007387 */ /* 0x004fe80000100a00 */
[----:B------:R-:W2:Y:S04]  /*bbff0*/  LDL.LU.64 R4, [R1+0x2300] ;  /* 0x0023000001047983 */ /* 0x000ea80000300a00 */
[----:B------:R-:W2:Y:S04]  /*bc000*/  LDL.LU.64 R6, [R1+0x2308] ;  /* 0x0023080001067983 */ /* 0x000ea80000300a00 */
[----:B--2---:R-:W-:Y:S04]  /*bc010*/  STL.64 [R1+0x11c20], R6 ;  /* 0x011c200601007387 */ /* 0x004fe80000100a00 */
[----:B------:R0:W-:Y:S04]  /*bc020*/  STL.64 [R1+0x11c18], R4 ;  /* 0x011c180401007387 */ /* 0x0001e80000100a00 */
[----:B0-----:R-:W4:Y:S04]  /*bc030*/  LDL.LU.64 R4, [R1+0x2310] ;  /* 0x0023100001047983 */ /* 0x001f280000300a00 */
[----:B------:R-:W4:Y:S04]  /*bc040*/  LDL.LU.64 R6, [R1+0x2318] ;  /* 0x0023180001067983 */ /* 0x000f280000300a00 */
[----:B---3--:R-:W-:Y:S04]  /*bc050*/  STL.64 [R1+0x11bf8], R26 ;  /* 0x011bf81a01007387 */ /* 0x008fe80000100a00 */
        /* <DEDUP_REMOVED lines=18> */
[C---:B----4-:R-:W-:Y:S03]  /*bc180*/  HMMA.16816.F32 R16, R12.reuse, R16, R4 ;  /* 0x000000100c10723c */ /* 0x050fe60000001804 */
[----:B---3--:R-:W-:Y:S04]  /*bc190*/  STL.64 [R1+0x11bf0], R10 ;  /* 0x011bf00a01007387 */ /* 0x008fe80000100a00 */
[----:B--2---:R0:W-:Y:S04]  /*bc1a0*/  STL.64 [R1+0x11be8], R8 ;  /* 0x011be80801007387 */ /* 0x0041e80000100a00 */
[----:B0-----:R-:W2:Y:S04]  /*bc1b0*/  LDL.LU.64 R8, [R1+0x22e0] ;  /* 0x0022e00001087983 */ /* 0x001ea80000300a00 */
[----:B------:R-:W3:Y:S04]  /*bc1c0*/  LDL.LU.64 R10, [R1+0x22e8] ;  /* 0x0022e800010a7983 */ /* 0x000ee80000300a00 */
        /* <DEDUP_REMOVED lines=10> */
[----:B0-----:R-:W4:Y:S04]  /*bc270*/  LDL.LU.64 R18, [R1+0x11c10] ;  /* 0x011c100001127983 */ /* 0x001f280000300a00 */
[----:B------:R-:W3:Y:S01]  /*bc280*/  LDL.LU.64 R16, [R1+0x1170] ;  /* 0x0011700001107983 */ /* 0x000ee20000300a00 */
[C---:B--2---:R-:W-:Y:S08]  /*bc290*/  HMMA.16816.F32 R24, R12.reuse, R24, R8 ;  /* 0x000000180c18723c */ /* 0x044ff00000001808 */
[----:B----4-:R-:W-:Y:S01]  /*bc2a0*/  HMMA.16816.F32 R4, R12, R18, R4 ;  /* 0x000000120c04723c */ /* 0x010fe20000001804 */
[----:B------:R-:W2:-:S15]  /*bc2b0*/  LDL.LU.64 R18, [R1+0x1178] ;  /* 0x0011780001127983 */ /* 0x000e9e0000300a00 */
[----:B------:R-:W-:-:S03]  /*bc2c0*/  NOP ;  /* 0x0000000000007918 */ /* 0x000fc60000000000 */
[----:B------:R0:W-:Y:S04]  /*bc2d0*/  STL.64 [R1+0x10a0], R4 ;  /* 0x0010a00401007387 */ /* 0x0001e80000100a00 */
[----:B------:R1:W-:Y:S04]  /*bc2e0*/  STL.64 [R1+0x10a8], R6 ;  /* 0x0010a80601007387 */ /* 0x0003e80000100a00 */
[----:B0-----:R-:W4:Y:S04]  /*bc2f0*/  LDL.LU.64 R4, [R1+0x1180] ;  /* 0x0011800001047983 */ /* 0x001f280000300a00 */
[----:B-1----:R-:W4:Y:S04]  /*bc300*/  LDL.LU.64 R6, [R1+0x1188] ;  /* 0x0011880001067983 */ /* 0x002f280000300a00 */
        /* <DEDUP_REMOVED lines=42> */
[----:B------:R-:W-:Y:S04]  /*bc5b0*/  STL [R1+0x11af0], R28 ;  /* 0x011af01c01007387 */ /* 0x000fe80000100800 */
[----:B------:R-:W-:Y:S01]  /*bc5c0*/  STL [R1+0x11aec], R29 ;  /* 0x011aec1d01007387 */ /* 0x000fe20000100800 */
        /* <DEDUP_REMOVED lines=19> */
[----:B------:R-:W3:Y:S04]  /*bc700*/  LDL.LU.64 R16, [R1+0x11b38] ;  /* 0x011b380001107983 */ /* 0x000ee80000300a00 */
[----:B------:R0:W-:Y:S04]  /*bc710*/  STL.64 [R1+0x1180], R4 ;  /* 0x0011800401007387 */ /* 0x0001e80000100a00 */
[----:B------:R1:W-:Y:S04]  /*bc720*/  STL.64 [R1+0x1188], R6 ;  /* 0x0011880601007387 */ /* 0x0003e80000100a00 */
[----:B0-----:R-:W4:Y:S04]  /*bc730*/  LDL.LU.64 R4, [R1+0x11c0] ;  /* 0x0011c00001047983 */ /* 0x001f280000300a00 */
[----:B-1----:R-:W2:Y:S04]  /*bc740*/  LDL.LU.64 R6, [R1+0x11c8] ;  /* 0x0011c80001067983 */ /* 0x002ea80000300a00 */
[----:B--2---:R-:W-:Y:S04]  /*bc750*/  STL.64 [R1+0x11b28], R6 ;  /* 0x011b280601007387 */ /* 0x004fe80000100a00 */
[----:B----4-:R0:W-:Y:S04]  /*bc760*/  STL.64 [R1+0x11b20], R4 ;  /* 0x011b200401007387 */ /* 0x0101e80000100a00 */
[----:B0-----:R-:W2:Y:S04]  /*bc770*/  LDL.LU.64 R4, [R1+0x11b0] ;  /* 0x0011b00001047983 */ /* 0x001ea80000300a00 */
[----:B------:R-:W2:Y:S04]  /*bc780*/  LDL.LU.64 R6, [R1+0x11b8] ;  /* 0x0011b80001067983 */ /* 0x000ea80000300a00 */
[----:B------:R-:W-:Y:S04]  /*bc790*/  STL.64 [R1+0x11a18], R22 ;  /* 0x011a181601007387 */ /* 0x000fe80000100a00 */
[----:B------:R0:W-:Y:S04]  /*bc7a0*/  STL.64 [R1+0x11a10], R20 ;  /* 0x011a101401007387 */ /* 0x0001e80000100a00 */
[----:B0-----:R-:W4:Y:S04]  /*bc7b0*/  LDL.LU.64 R20, [R1+0x1190] ;  /* 0x0011900001147983 */ /* 0x001f280000300a00 */
[----:B------:R-:W4:Y:S01]  /*bc7c0*/  LDL.LU.64 R22, [R1+0x1198] ;  /* 0x0011980001167983 */ /* 0x000f220000300a00 */
[C---:B---3--:R-:W-:Y:S08]  /*bc7d0*/  HMMA.16816.F32 R24, R12.reuse, R16, R24 ;  /* 0x000000100c18723c */ /* 0x048ff00000001818 */
[C---:B--2---:R-:W-:Y:S08]  /*bc7e0*/  HMMA.16816.F32 R4, R12.reuse, R10, R4 ;  /* 0x0000000a0c04723c */ /* 0x044ff00000001804 */
[----:B----4-:R-:W-:-:S15]  /*bc7f0*/  HMMA.16816.F32 R20, R12, R18, R20 ;  /* 0x000000120c14723c */ /* 0x010fde0000001814 */
[----:B------:R-:W-:-:S04]  /*bc800*/  NOP ;  /* 0x0000000000007918 */ /* 0x000fc80000000000 */
[----:B------:R0:W-:Y:S04]  /*bc810*/  STL.64 [R1+0x1190], R20 ;  /* 0x0011901401007387 */ /* 0x0001e80000100a00 */
[----:B------:R1:W-:Y:S04]  /*bc820*/  STL.64 [R1+0x1198], R22 ;  /* 0x0011981601007387 */ /* 0x0003e80000100a00 */
[----:B0-----:R-:W2:Y:S04]  /*bc830*/  LDL.LU.64 R20, [R1+0x11f0] ;  /* 0x0011f00001147983 */ /* 0x001ea80000300a00 */
[----:B-1----:R-:W2:Y:S04]  /*bc840*/  LDL.LU.64 R22, [R1+0x11f8] ;  /* 0x0011f80001167983 */ /* 0x002ea80000300a00 */
[----:B------:R-:W-:Y:S04]  /*bc850*/  STL.64 [R1+0x11a0], R24 ;  /* 0x0011a01801007387 */ /* 0x000fe80000100a00 */
[----:B------:R0:W-:Y:S04]  /*bc860*/  STL.64 [R1+0x11a8], R26 ;  /* 0x0011a81a01007387 */ /* 0x0001e80000100a00 */
[----:B------:R-:W3:Y:S04]  /*bc870*/  LDL.LU R28, [R1+0x3298] ;  /* 0x00329800011c7983 */ /* 0x000ee80000300800 */
[----:B------:R-:W4:Y:S04]  /*bc880*/  LDL.LU R29, [R1+0x32a0] ;  /* 0x0032a000011d7983 */ /* 0x000f280000300800 */
[----:B------:R-:W2:Y:S01]  /*bc890*/  LDL.LU R0, [R1+0x32a8] ;  /* 0x0032a80001007983 */ /* 0x000ea20000300800 */
[----:B0-----:R-:W-:-:S03]  /*bc8a0*/  IMAD.MOV.U32 R26, RZ, RZ, R9 ;  /* 0x000000ffff1a7224 */ /* 0x001fc600078e0009 */
[----:B------:R-:W2:Y:S04]  /*bc8b0*/  LDL.LU R9, [R1+0x11b30] ;  /* 0x011b300001097983 */ /* 0x000ea80000300800 */
[----:B------:R-:W2:Y:S04]  /*bc8c0*/  LDL R27, [R1+0x9c] ;  /* 0x00009c00011b7983 */ /* 0x000ea80000100800 */
        /* <DEDUP_REMOVED lines=15> */
[----:B------:R2:W-:Y:S02]  /*bc9c0*/  STL.64 [R1+0x119d0], R8 ;  /* 0x0119d00801007387 */ /* 0x0005e40000100a00 */
[----:B--2---:R-:W-:Y:S02]  /*bc9d0*/  HMMA.16816.F32 R8, R12, R6, R16 ;  /* 0x000000060c08723c */ /* 0x004fe40000001810 */
[----:B------:R-:W2:Y:S01]  /*bc9e0*/  LDL.64 R16, [R1+0x90] ;  /* 0x0000900001107983 */ /* 0x000ea20000100a00 */
[----:B------:R-:W-:-:S02]  /*bc9f0*/  IMAD.MOV.U32 R18, RZ, RZ, R2 ;  /* 0x000000ffff127224 */ /* 0x000fc400078e0002 */
[----:B------:R-:W-:Y:S01]  /*bca00*/  IMAD.MOV.U32 R19, RZ, RZ, R3 ;  /* 0x000000ffff137224 */ /* 0x000fe200078e0003 */
[----:B--2---:R0:W-:-:S13]  /*bca10*/  STL [R1+0x11af4], R17 ;  /* 0x011af41101007387 */ /* 0x0041da0000100800 */
[----:B------:R-:W-:Y:S04]  /*bca20*/  STL.64 [R1+0x11d0], R8 ;  /* 0x0011d00801007387 */ /* 0x000fe80000100a00 */
[----:B------:R3:W-:Y:S04]  /*bca30*/  STL.64 [R1+0x11d8], R10 ;  /* 0x0011d80a01007387 */ /* 0x0007e80000100a00 */
[----:B0-----:R-:W2:Y:S01]  /*bca40*/  LDL.LU R17, [R1+0x3290] ;  /* 0x0032900001117983 */ /* 0x001ea20000300800 */
[C---:B---3--:R-:W-:Y:S03]  /*bca50*/  HMMA.16816.F32 R8, R12.reuse, R4, R20 ;  /* 0x000000040c08723c */ /* 0x048fe60000001814 */
[----:B------:R0:W-:Y:S04]  /*bca60*/  STL [R1+0x119cc], R7 ;  /* 0x0119cc0701007387 */ /* 0x0001e80000100800 */
[----:B0-----:R-:W3:Y:S04]  /*bca70*/  LDL.LU R7, [R1+0x32ac] ;  /* 0x0032ac0001077983 */ /* 0x001ee80000300800 */
[----:B------:R-:W2:Y:S08]  /*bca80*/  LDL R22, [R1+0x78] ;  /* 0x0000780001167983 */ /* 0x000eb00000100800 */
[----:B------:R0:W-:Y:S04]  /*bca90*/  STL.64 [R1+0x11f0], R8 ;  /* 0x0011f00801007387 */ /* 0x0001e80000100a00 */
[----:B------:R1:W-:Y:S04]  /*bcaa0*/  STL.64 [R1+0x11f8], R10 ;  /* 0x0011f80a01007387 */ /* 0x0003e80000100a00 */
[----:B------:R-:W2:Y:S04]  /*bcab0*/  LDL R23, [R1+0x7c] ;  /* 0x00007c0001177983 */ /* 0x000ea80000100800 */
[----:B------:R-:W2:Y:S04]  /*bcac0*/  LDL.LU R2, [R1+0x11b0c] ;  /* 0x011b0c0001027983 */ /* 0x000ea80000300800 */
[----:B------:R-:W2:Y:S04]  /*bcad0*/  LDL.LU R3, [R1+0x11b08] ;  /* 0x011b080001037983 */ /* 0x000ea80000300800 */
[----:B0-----:R-:W2:Y:S04]  /*bcae0*/  LDL.LU.64 R8, [R1+0x1200] ;  /* 0x0012000001087983 */ /* 0x001ea80000300a00 */
[----:B-1----:R-:W2:Y:S04]  /*bcaf0*/  LDL.LU.64 R10, [R1+0x1208] ;  /* 0x00120800010a7983 */ /* 0x002ea80000300a00 */
[----:B--2---:R-:W-:Y:S04]  /*bcb00*/  STL.64 [R1+0x11b00], R10 ;  /* 0x011b000a01007387 */ /* 0x004fe80000100a00 */
[----:B------:R0:W-:Y:S04]  /*bcb10*/  STL.64 [R1+0x11af8], R8 ;  /* 0x011af80801007387 */ /* 0x0001e80000100a00 */
[----:B0-----:R-:W2:Y:S04]  /*bcb20*/  LDL.LU.64 R8, [R1+0x11e0] ;  /* 0x0011e00001087983 */ /* 0x001ea80000300a00 */
[----:B------:R-:W2:Y:S04]  /*bcb30*/  LDL.LU.64 R10, [R1+0x11e8] ;  /* 0x0011e800010a7983 */ /* 0x000ea80000300a00 */
[----:B------:R-:W4:Y:S04]  /*bcb40*/  LDL.64 R20, [R1+0x80] ;  /* 0x0000800001147983 */ /* 0x000f280000100a00 */
[----:B------:R-:W4:Y:S04]  /*bcb50*/  LDL.64 R24, [R1+0x70] ;  /* 0x0000700001187983 */ /* 0x000f280000100a00 */
[----:B------:R0:W-:Y:S04]  /*bcb60*/  STL [R1+0x119c4], R4 ;  /* 0x0119c40401007387 */ /* 0x0001e80000100800 */
[----:B0-----:R-:W4:Y:S04]  /*bcb70*/  LDL.LU R4, [R1+0x32a4] ;  /* 0x0032a40001047983 */ /* 0x001f280000300800 */
[----:B------:R0:W-:Y:S04]  /*bcb80*/  STL [R1+0x119c0], R5 ;  /* 0x0119c00501007387 */ /* 0x0001e80000100800 */
[----:B0-----:R-:W4:Y:S04]  /*bcb90*/  LDL.LU R5, [R1+0x329c] ;  /* 0x00329c0001057983 */ /* 0x001f280000300800 */
[----:B------:R0:W-:Y:S04]  /*bcba0*/  STL [R1+0x11a88], R6 ;  /* 0x011a880601007387 */ /* 0x0001e80000100800 */
[----:B0-----:R-:W4:Y:S01]  /*bcbb0*/  LDL.LU R6, [R1+0x3294] ;  /* 0x0032940001067983 */ /* 0x001f220000300800 */
[----:B---3--:R-:W-:Y:S01]  /*bcbc0*/  IMAD R0, R0, 0x100, R7 ;  /* 0x0000010000007824 */ /* 0x008fe200078e0207 */
[----:B--2---:R-:W-:Y:S01]  /*bcbd0*/  HMMA.16816.F32 R12, R12, R2, R8 ;  /* 0x000000020c0c723c */ /* 0x004fe20000001808 */
[----:B----4-:R-:W-:-:S02]  /*bcbe0*/  IMAD R29, R29, 0x100, R4 ;  /* 0x000001001d1d7824 */ /* 0x010fc400078e0204 */
[----:B------:R-:W-:Y:S02]  /*bcbf0*/  IMAD R28, R28, 0x100, R5 ;  /* 0x000001001c1c7824 */ /* 0x000fe400078e0205 */
[----:B------:R-:W2:Y:S01]  /*bcc00*/  LDL.LU.64 R4, [R1+0x1210] ;  /* 0x0012100001047983 */ /* 0x000ea20000300a00 */
[----:B------:R-:W-:-:S03]  /*bcc10*/  IMAD R17, R17, 0x100, R6 ;  /* 0x0000010011117824 */ /* 0x000fc600078e0206 */
[----:B------:R-:W2:Y:S04]  /*bcc20*/  LDL.LU.64 R6, [R1+0x1218] ;  /* 0x0012180001067983 */ /* 0x000ea80000300a00 */
[----:B------:R-:W3:Y:S04]  /*bcc30*/  LDL.LU.64 R10, [R1+0x11b00] ;  /* 0x011b0000010a7983 */ /* 0x000ee80000300a00 */
[----:B------:R-:W3:Y:S04]  /*bcc40*/  LDL.LU.64 R8, [R1+0x11af8] ;  /* 0x011af80001087983 */ /* 0x000ee80000300a00 */
[----:B------:R-:W-:Y:S04]  /*bcc50*/  STL [R1+0x119b4], R2 ;  /* 0x0119b40201007387 */ /* 0x000fe80000100800 */
[----:B------:R-:W-:Y:S04]  /*bcc60*/  STL [R1+0x119b0], R3 ;  /* 0x0119b00301007387 */ /* 0x000fe80000100800 */
[----:B------:R0:W-:Y:S04]  /*bcc70*/  STL.64 [R1+0x11e0], R12 ;  /* 0x0011e00c01007387 */ /* 0x0001e80000100a00 */
[----:B------:R1:W-:Y:S01]  /*bcc80*/  STL.64 [R1+0x11e8], R14 ;  /* 0x0011e80e01007387 */ /* 0x0003e20000100a00 */
[----:B0-----:R-:W-:-:S02]  /*bcc90*/  F2FP.F16.E5M2.UNPACK_B R12, R17 ;  /* 0x00000011ff0c723e */ /* 0x001fc400020004ff */
[----:B------:R-:W-:Y:S02]  /*bcca0*/  F2FP.F16.E5M2.UNPACK_B R13, R28 ;  /* 0x0000001cff0d723e */ /* 0x000fe400020004ff */
[----:B-1----:R-:W-:Y:S02]  /*bccb0*/  F2FP.F16.E5M2.UNPACK_B R14, R29 ;  /* 0x0000001dff0e723e */ /* 0x002fe400020004ff */
[----:B------:R-:W-:Y:S01]  /*bccc0*/  F2FP.F16.E5M2.UNPACK_B R15, R0 ;  /* 0x00000000ff0f723e */ /* 0x000fe200020004ff */
[----:B------:R-:W2:Y:S04]  /*bccd0*/  LDL.LU R17, [R1+0x11af4] ;  /* 0x011af40001117983 */ /* 0x000ea80000300800 */
[----:B------:R-:W4:Y:S04]  /*bcce0*/  LDL.LU R28, [R1+0x11af0] ;  /* 0x011af000011c7983 */ /* 0x000f280000300800 */
[----:B------:R-:W4:Y:S04]  /*bccf0*/  LDL.LU R29, [R1+0x11aec] ;  /* 0x011aec00011d7983 */ /* 0x000f280000300800 */
[----:B------:R-:W4:Y:S01]  /*bcd00*/  LDL.LU R0, [R1+0x11ae8] ;  /* 0x011ae80001007983 */ /* 0x000f220000300800 */
[----:B---3--:R-:W-:-:S15]  /*bcd10*/  HMMA.16816.F32 R8, R12, R26, R8 ;  /* 0x0000001a0c08723c */ /* 0x008fde0000001808 */
[----:B------:R-:W-:-:S04]  /*bcd20*/  NOP ;  /* 0x0000000000007918 */ /* 0x000fc80000000000 */
[----:B------:R0:W-:Y:S04]  /*bcd30*/  STL.64 [R1+0x1200], R8 ;  /* 0x0012000801007387 */ /* 0x0001e80000100a00 */
[----:B------:R1:W-:Y:S04]  /*bcd40*/  STL.64 [R1+0x1208], R10 ;  /* 0x0012080a01007387 */ /* 0x0003e80000100a00 */
[----:B0-----:R-:W3:Y:S04]  /*bcd50*/  LDL.LU.64 R8, [R1+0x1250] ;  /* 0x0012500001087983 */ /* 0x001ee80000300a00 */
[----:B-1----:R-:W3:Y:S01]  /*bcd60*/  LDL.LU.64 R10, [R1+0x1258] ;  /* 0x00125800010a7983 */ /* 0x002ee20000300a00 */
[----:B--2---:R-:W-:Y:S03]  /*bcd70*/  HMMA.16816.F32 R4, R12, R16, R4 ;  /* 0x000000100c04723c */ /* 0x004fe60000001804 */
[----:B---3--:R-:W-:Y:S04]  /*bcd80*/  STL.64 [R1+0x11ae0], R10 ;  /* 0x011ae00a01007387 */ /* 0x008fe80000100a00 */
[----:B------:R0:W-:Y:S04]  /*bcd90*/  STL.64 [R1+0x11ad8], R8 ;  /* 0x011ad80801007387 */ /* 0x0001e80000100a00 */
[----:B0-----:R-:W2:Y:S04]  /*bcda0*/  LDL.LU.64 R8, [R1+0x1230] ;  /* 0x0012300001087983 */ /* 0x001ea80000300a00 */
[----:B------:R-:W2:Y:S04]  /*bcdb0*/  LDL.LU.64 R10, [R1+0x1238] ;  /* 0x00123800010a7983 */ /* 0x000ea80000300a00 */
[----:B------:R-:W3:Y:S04]  /*bcdc0*/  LDL R26, [R1+0x68] ;  /* 0x00006800011a7983 */ /* 0x000ee80000100800 */
[----:B------:R0:W-:Y:S04]  /*bcdd0*/  STL.64 [R1+0x1210], R4 ;  /* 0x0012100401007387 */ /* 0x0001e80000100a00 */
[----:B------:R-:W-:Y:S04]  /*bcde0*/  STL.64 [R1+0x1218], R6 ;  /* 0x0012180601007387 */ /* 0x000fe80000100a00 */
[----:B0-----:R-:W2:Y:S01]  /*bcdf0*/  LDL.64 R4, [R1+0x50] ;  /* 0x0000500001047983 */ /* 0x001ea20000100a00 */
[----:B----4-:R-:W-:-:S02]  /*bce00*/  IMAD.MOV.U32 R27, RZ, RZ, R0 ;  /* 0x000000ffff1b7224 */ /* 0x010fc400078e0000 */
[----:B------:R-:W-:Y:S01]  /*bce10*/  IMAD.MOV.U32 R0, RZ, RZ, R17 ;  /* 0x000000ffff007224 */ /* 0x000fe200078e0011 */
[----:B--2---:R0:W-:Y:S04]  /*bce20*/  STL.64 [R1+0x11ab8], R4 ;  /* 0x011ab80401007387 */ /* 0x0041e80000100a00 */
[----:B0-----:R-:W2:Y:S04]  /*bce30*/  LDL.LU.64 R4, [R1+0x1220] ;  /* 0x0012200001047983 */ /* 0x001ea80000300a00 */
[----:B------:R-:W2:Y:S04]  /*bce40*/  LDL.LU.64 R6, [R1+0x1228] ;  /* 0x0012280001067983 */ /* 0x000ea80000300a00 */
[----:B------:R-:W-:Y:S01]  /*bce50*/  STL [R1+0x119a0], R0 ;  /* 0x0119a00001007387 */ /* 0x000fe20000100800 */
[C---:B------:R-:W-:Y:S08]  /*bce60*/  HMMA.16816.F32 R8, R12.reuse, R20, R8 ;  /* 0x000000140c08723c */ /* 0x040ff00000001808 */
[----:B--2---:R-:W-:Y:S01]  /*bce70*/  HMMA.16816.F32 R4, R12, R18, R4 ;  /* 0x000000120c04723c */ /* 0x004fe20000001804 */
[----:B------:R-:W2:Y:S04]  /*bce80*/  LDL.64 R18, [R1+0x60] ;  /* 0x0000600001127983 */ /* 0x000ea80000100a00 */
[----:B--2---:R0:W-:-:S14]  /*bce90*/  STL.64 [R1+0x11ad0], R18 ;  /* 0x011ad01201007387 */ /* 0x0041dc0000100a00 */
[----:B------:R-:W-:Y:S04]  /*bcea0*/  STL.64 [R1+0x1220], R4 ;  /* 0x0012200401007387 */ /* 0x000fe80000100a00 */
[----:B------:R1:W-:Y:S04]  /*bceb0*/  STL.64 [R1+0x1228], R6 ;  /* 0x0012280601007387 */ /* 0x0003e80000100a00 */
[----:B------:R-:W2:Y:S04]  /*bcec0*/  LDL.LU.64 R16, [R1+0x1240] ;  /* 0x0012400001107983 */ /* 0x000ea80000300a00 */
[----:B0-----:R-:W2:Y:S04]  /*bced0*/  LDL.LU.64 R18, [R1+0x1248] ;  /* 0x0012480001127983 */ /* 0x001ea80000300a00 */
[----:B-1----:R-:W4:Y:S04]  /*bcee0*/  LDL R6, [R1+0x58] ;  /* 0x0000580001067983 */ /* 0x002f280000100800 */
[----:B------:R-:W4:Y:S04]  /*bcef0*/  LDL R7, [R1+0x5c] ;  /* 0x00005c0001077983 */ /* 0x000f280000100800 */
[----:B------:R-:W-:Y:S04]  /*bcf00*/  STL.64 [R1+0x1230], R8 ;  /* 0x0012300801007387 */ /* 0x000fe80000100a00 */
[----:B------:R0:W-:Y:S04]  /*bcf10*/  STL.64 [R1+0x1238], R10 ;  /* 0x0012380a01007387 */ /* 0x0001e80000100a00 */
[----:B0-----:R-:W3:Y:S04]  /*bcf20*/  LDL.LU.64 R10, [R1+0x11ae0] ;  /* 0x011ae000010a7983 */ /* 0x001ee80000300a00 */
[----:B------:R-:W3:Y:S01]  /*bcf30*/  LDL.LU.64 R8, [R1+0x11ad8] ;  /* 0x011ad80001087983 */ /* 0x000ee20000300a00 */
[----:B------:R-:W-:-:S05]  /*bcf40*/  IMAD.MOV.U32 R0, RZ, RZ, R21 ;  /* 0x000000ffff007224 */ /* 0x000fca00078e0015 */
[----:B------:R-:W-:Y:S01]  /*bcf50*/  STL [R1+0x119a4], R0 ;  /* 0x0119a40001007387 */ /* 0x000fe20000100800 */
[C---:B--2---:R-:W-:Y:S08]  /*bcf60*/  HMMA.16816.F32 R16, R12.reuse, R22, R16 ;  /* 0x000000160c10723c */ /* 0x044ff00000001810 */
[----:B---3--:R-:W-:Y:S11]  /*bcf70*/  HMMA.16816.F32 R8, R12, R24, R8 ;  /* 0x000000180c08723c */ /* 0x008ff60000001808 */
[----:B------:R0:W-:Y:S04]  /*bcf80*/  STL.64 [R1+0x1240], R16 ;  /* 0x0012401001007387 */ /* 0x0001e80000100a00 */
[----:B------:R1:W-:Y:S04]  /*bcf90*/  STL.64 [R1+0x1248], R18 ;  /* 0x0012481201007387 */ /* 0x0003e80000100a00 */
[----:B0-----:R-:W2:Y:S04]  /*bcfa0*/  LDL.LU.64 R16, [R1+0x1260] ;  /* 0x0012600001107983 */ /* 0x001ea80000300a00 */
[----:B------:R0:W-:Y:S04]  /*bcfb0*/  STL.64 [R1+0x1250], R8 ;  /* 0x0012500801007387 */ /* 0x0001e80000100a00 */
[----:B------:R-:W-:Y:S04]  /*bcfc0*/  STL.64 [R1+0x1258], R10 ;  /* 0x0012580a01007387 */ /* 0x000fe80000100a00 */
[----:B-1----:R-:W2:Y:S04]  /*bcfd0*/  LDL.LU.64 R18, [R1+0x1268] ;  /* 0x0012680001127983 */ /* 0x002ea80000300a00 */
[----:B------:R-:W3:Y:S04]  /*bcfe0*/  LDL.64 R22, [R1+0x40] ;  /* 0x0000400001167983 */ /* 0x000ee80000100a00 */
[----:B------:R-:W2:Y:S04]  /*bcff0*/  LDL.64 R20, [R1+0x48] ;  /* 0x0000480001147983 */ /* 0x000ea80000100a00 */
[----:B---3--:R-:W-:Y:S04]  /*bd000*/  STL.64 [R1+0x11ab0], R22 ;  /* 0x011ab01601007387 */ /* 0x008fe80000100a00 */
[----:B--2---:R1:W-:Y:S04]  /*bd010*/  STL.64 [R1+0x11aa8], R20 ;  /* 0x011aa81401007387 */ /* 0x0043e80000100a00 */
[----:B0-----:R-:W2:Y:S04]  /*bd020*/  LDL R8, [R1+0x38] ;  /* 0x0000380001087983 */ /* 0x001ea80000100800 */
[----:B------:R-:W2:Y:S04]  /*bd030*/  LDL R9, [R1+0x3c] ;  /* 0x00003c0001097983 */ /* 0x000ea80000100800 */
[----:B-1----:R-:W3:Y:S04]  /*bd040*/  LDL.LU.64 R20, [R1+0x1290] ;  /* 0x0012900001147983 */ /* 0x002ee80000300a00 */
[----:B------:R-:W2:Y:S01]  /*bd050*/  LDL.LU.64 R22, [R1+0x1298] ;  /* 0x0012980001167983 */ /* 0x000ea20000300a00 */
[----:B------:R-:W-:-:S02]  /*bd060*/  IMAD.MOV.U32 R0, RZ, RZ, R24 ;  /* 0x000000ffff007224 */ /* 0x000fc400078e0018 */
[C---:B------:R-:W-:Y:S01]  /*bd070*/  HMMA.16816.F32 R24, R12.reuse, R26, R16 ;  /* 0x0000001a0c18723c */ /* 0x040fe20000001810 */
[----:B--2---:R-:W-:Y:S04]  /*bd080*/  STL.64 [R1+0x11ac8], R22 ;  /* 0x011ac81601007387 */ /* 0x004fe80000100a00 */
[----:B---3--:R0:W-:Y:S04]  /*bd090*/  STL.64 [R1+0x11ac0], R20 ;  /* 0x011ac01401007387 */ /* 0x0081e80000100a00 */
[----:B0-----:R-:W4:Y:S04]  /*bd0a0*/  LDL.LU.64 R20, [R1+0x1280] ;  /* 0x0012800001147983 */ /* 0x001f280000300a00 */
[----:B------:R-:W4:Y:S04]  /*bd0b0*/  LDL.LU.64 R22, [R1+0x1288] ;  /* 0x0012880001167983 */ /* 0x000f280000300a00 */
[----:B------:R-:W2:Y:S04]  /*bd0c0*/  LDL.64 R10, [R1+0x30] ;  /* 0x00003000010a7983 */ /* 0x000ea80000100a00 */
[----:B--2---:R-:W-:Y:S04]  /*bd0d0*/  STL.64 [R1+0x11a90], R10 ;  /* 0x011a900a01007387 */ /* 0x004fe80000100a00 */
[----:B------:R-:W-:Y:S04]  /*bd0e0*/  STL [R1+0x119a8], R0 ;  /* 0x0119a80001007387 */ /* 0x000fe80000100800 */
[----:B------:R-:W2:Y:S04]  /*bd0f0*/  LDL.LU.64 R18, [R1+0x11ad0] ;  /* 0x011ad00001127983 */ /* 0x000ea80000300a00 */
[----:B------:R0:W-:Y:S04]  /*bd100*/  STL.64 [R1+0x1260], R24 ;  /* 0x0012601801007387 */ /* 0x0001e80000100a00 */
[----:B------:R1:W-:Y:S04]  /*bd110*/  STL.64 [R1+0x1268], R26 ;  /* 0x0012681a01007387 */ /* 0x0003e80000100a00 */
[----:B0-----:R-:W3:Y:S04]  /*bd120*/  LDL R24, [R1+0x20] ;  /* 0x0000200001187983 */ /* 0x001ee80000100800 */
[----:B-1----:R-:W2:Y:S04]  /*bd130*/  LDL R26, [R1+0x18] ;  /* 0x00001800011a7983 */ /* 0x002ea80000100800 */
[----:B------:R-:W2:Y:S04]  /*bd140*/  LDL R27, [R1+0x1c] ;  /* 0x00001c00011b7983 */ /* 0x000ea80000100800 */
[----:B------:R-:W3:Y:S04]  /*bd150*/  LDL R25, [R1+0x24] ;  /* 0x0000240001197983 */ /* 0x000ee80000100800 */
[----:B--2---:R-:W-:Y:S04]  /*bd160*/  STL.64 [R1+0x11a80], R26 ;  /* 0x011a801a01007387 */ /* 0x004fe80000100a00 */
[----:B---3--:R0:W-:Y:S04]  /*bd170*/  STL.64 [R1+0x11a78], R24 ;  /* 0x011a781801007387 */ /* 0x0081e80000100a00 */
[----:B0-----:R-:W2:Y:S04]  /*bd180*/  LDL.LU.64 R24, [R1+0x1270] ;  /* 0x0012700001187983 */ /* 0x001ea80000300a00 */
[----:B------:R-:W2:Y:S01]  /*bd190*/  LDL.LU.64 R26, [R1+0x1278] ;  /* 0x00127800011a7983 */ /* 0x000ea20000300a00 */
[----:B----4-:R-:W-:Y:S01]  /*bd1a0*/  HMMA.16816.F32 R4, R12, R6, R20 ;  /* 0x000000060c04723c */ /* 0x010fe20000001814 */
[----:B------:R-:W-:-:S07]  /*bd1b0*/  IMAD.MOV.U32 R0, RZ, RZ, R19 ;  /* 0x000000ffff007224 */ /* 0x000fce00078e0013 */
[----:B--2---:R-:W-:-:S15]  /*bd1c0*/  HMMA.16816.F32 R24, R12, R18, R24 ;  /* 0x000000120c18723c */ /* 0x004fde0000001818 */
[----:B------:R-:W-:-:S04]  /*bd1d0*/  NOP ;  /* 0x0000000000007918 */ /* 0x000fc80000000000 */
[----:B------:R0:W-:Y:S04]  /*bd1e0*/  STL.64 [R1+0x1270], R24 ;  /* 0x0012701801007387 */ /* 0x0001e80000100a00 */
[----:B------:R1:W-:Y:S04]  /*bd1f0*/  STL.64 [R1+0x1278], R26 ;  /* 0x0012781a01007387 */ /* 0x0003e80000100a00 */
[----:B0-----:R-:W2:Y:S04]  /*bd200*/  LDL.LU.64 R24, [R1+0x12a0] ;  /* 0x0012a00001187983 */ /* 0x001ea80000300a00 */
[----:B-1----:R-:W2:Y:S04]  /*bd210*/  LDL.LU.64 R26, [R1+0x12a8] ;  /* 0x0012a800011a7983 */ /* 0x002ea80000300a00 */
[----:B------:R-:W3:Y:S04]  /*bd220*/  LDL.LU.64 R16, [R1+0x12b0] ;  /* 0x0012b00001107983 */ /* 0x000ee80000300a00 */
[----:B------:R-:W3:Y:S04]  /*bd230*/  LDL.LU.64 R18, [R1+0x12b8] ;  /* 0x0012b80001127983 */ /* 0x000ee80000300a00 */
[----:B------:R-:W-:Y:S04]  /*bd240*/  STL [R1+0x119ac], R0 ;  /* 0x0119ac0001007387 */ /* 0x000fe80000100800 */
[----:B------:R-:W4:Y:S04]  /*bd250*/  LDL.LU.64 R22, [R1+0x11ac8] ;  /* 0x011ac80001167983 */ /* 0x000f280000300a00 */
[----:B------:R-:W4:Y:S04]  /*bd260*/  LDL.LU.64 R20, [R1+0x11ac0] ;  /* 0x011ac00001147983 */ /* 0x000f280000300a00 */
[----:B------:R0:W-:Y:S04]  /*bd270*/  STL.64 [R1+0x1280], R4 ;  /* 0x0012800401007387 */ /* 0x0001e80000100a00 */
[----:B------:R-:W-:Y:S04]  /*bd280*/  STL.64 [R1+0x1288], R6 ;  /* 0x0012880601007387 */ /* 0x000fe80000100a00 */
[----:B0-----:R-:W4:Y:S02]  /*bd290*/  LDL.LU.64 R4, [R1+0x11ab8] ;  /* 0x011ab80001047983 */ /* 0x001f240000300a00 */
[----:B----4-:R-:W-:Y:S01]  /*bd2a0*/  HMMA.16816.F32 R20, R12, R4, R20 ;  /* 0x000000040c14723c */ /* 0x010fe20000001814 */
[----:B------:R-:W-:-:S02]  /*bd2b0*/  IMAD.MOV.U32 R3, RZ, RZ, R4 ;  /* 0x000000ffff037224 */ /* 0x000fc400078e0004 */
[----:B------:R-:W-:-:S15]  /*bd2c0*/  IMAD.MOV.U32 R0, RZ, RZ, R5 ;  /* 0x000000ffff007224 */ /* 0x000fde00078e0005 */
[----:B------:R-:W-:Y:S01]  /*bd2d0*/  NOP ;  /* 0x0000000000007918 */ /* 0x000fe20000000000 */
[----:B------:R-:W-:Y:S04]  /*bd2e0*/  STL.64 [R1+0x1290], R20 ;  /* 0x0012901401007387 */ /* 0x000fe80000100a00 */
[----:B------:R0:W-:Y:S04]  /*bd2f0*/  STL.64 [R1+0x1298], R22 ;  /* 0x0012981601007387 */ /* 0x0001e80000100a00 */
[----:B0-----:R-:W3:Y:S04]  /*bd300*/  LDL.LU.64 R22, [R1+0x11ab0] ;  /* 0x011ab00001167983 */ /* 0x001ee80000300a00 */
[----:B------:R-:W2:Y:S04]  /*bd310*/  LDL.LU.64 R20, [R1+0x11aa8] ;  /* 0x011aa80001147983 */ /* 0x000ea80000300a00 */
[----:B------:R-:W4:Y:S04]  /*bd320*/  LDL.LU.64 R4, [R1+0x12d0] ;  /* 0x0012d00001047983 */ /* 0x000f280000300a00 */
[----:B------:R-:W2:Y:S04]  /*bd330*/  LDL.LU.64 R6, [R1+0x12d8] ;  /* 0x0012d80001067983 */ /* 0x000ea80000300a00 */
[----:B--2---:R-:W-:Y:S04]  /*bd340*/  STL.64 [R1+0x11aa0], R6 ;  /* 0x011aa00601007387 */ /* 0x004fe80000100a00 */
[----:B----4-:R0:W-:Y:S04]  /*bd350*/  STL.64 [R1+0x11a98], R4 ;  /* 0x011a980401007387 */ /* 0x0101e80000100a00 */
[----:B0-----:R-:W2:Y:S04]  /*bd360*/  LDL.LU.64 R4, [R1+0x12c0] ;  /* 0x0012c00001047983 */ /* 0x001ea80000300a00 */
[----:B------:R-:W2:Y:S01]  /*bd370*/  LDL.LU.64 R6, [R1+0x12c8] ;  /* 0x0012c80001067983 */ /* 0x000ea20000300a00 */
[C---:B------:R-:W-:Y:S08]  /*bd380*/  HMMA.16816.F32 R24, R12.reuse, R20, R24 ;  /* 0x000000140c18723c */ /* 0x040ff00000001818 */
[----:B---3--:R-:W-:Y:S01]  /*bd390*/  HMMA.16816.F32 R16, R12, R22, R16 ;  /* 0x000000160c10723c */ /* 0x008fe20000001810 */
[----:B------:R-:W-:Y:S01]  /*bd3a0*/  IMAD.MOV.U32 R2, RZ, RZ, R21 ;  /* 0x000000ffff027224 */ /* 0x000fe200078e0015 */
[----:B------:R0:W-:Y:S04]  /*bd3b0*/  STL [R1+0x119bc], R0 ;  /* 0x0119bc0001007387 */ /* 0x0001e80000100800 */
[----:B------:R1:W-:Y:S04]  /*bd3c0*/  STL [R1+0x119b8], R3 ;  /* 0x0119b80301007387 */ /* 0x0003e80000100800 */
[----:B------:R-:W-:Y:S01]  /*bd3d0*/  STL [R1+0x119c8], R2 ;  /* 0x0119c80201007387 */ /* 0x000fe20000100800 */
[----:B0-----:R-:W-:-:S03]  /*bd3e0*/  IMAD.MOV.U32 R0, RZ, RZ, R22 ;  /* 0x000000ffff007224 */ /* 0x001fc600078e0016 */
[----:B------:R0:W-:Y:S04]  /*bd3f0*/  STL.64 [R1+0x12a0], R24 ;  /* 0x0012a01801007387 */ /* 0x0001e80000100a00 */
[----:B------:R3:W-:Y:S04]  /*bd400*/  STL.64 [R1+0x12a8], R26 ;  /* 0x0012a81a01007387 */ /* 0x0007e80000100a00 */
[----:B------:R4:W-:Y:S04]  /*bd410*/  STL.64 [R1+0x12b0], R16 ;  /* 0x0012b01001007387 */ /* 0x0009e80000100a00 */
[----:B------:R4:W-:Y:S01]  /*bd420*/  STL.64 [R1+0x12b8], R18 ;  /* 0x0012b81201007387 */ /* 0x0009e20000100a00 */
[----:B-1----:R-:W-:-:S03]  /*bd430*/  IMAD.MOV.U32 R3, RZ, RZ, R23 ;  /* 0x000000ffff037224 */ /* 0x002fc600078e0017 */
[----:B0-----:R-:W2:Y:S04]  /*bd440*/  LDL.LU.64 R24, [R1+0x12e0] ;  /* 0x0012e00001187983 */ /* 0x001ea80000300a00 */
[----:B---3--:R-:W3:Y:S04]  /*bd450*/  LDL.LU.64 R26, [R1+0x12e8] ;  /* 0x0012e800011a7983 */ /* 0x008ee80000300a00 */
[----:B------:R-:W3:Y:S04]  /*bd460*/  LDL.LU.64 R20, [R1+0x2260] ;  /* 0x0022600001147983 */ /* 0x000ee80000300a00 */
[----:B------:R-:W3:Y:S04]  /*bd470*/  LDL.LU.64 R22, [R1+0x2268] ;  /* 0x0022680001167983 */ /* 0x000ee80000300a00 */
[----:B----4-:R-:W4:Y:S04]  /*bd480*/  LDL.LU.64 R16, [R1+0x1300] ;  /* 0x0013000001107983 */ /* 0x010f280000300a00 */
[----:B------:R-:W4:Y:S01]  /*bd490*/  LDL.LU.64 R18, [R1+0x1308] ;  /* 0x0013080001127983 */ /* 0x000f220000300a00 */
        /* <DEDUP_REMOVED lines=8> */
[----:B------:R0:W-:Y:S04]  /*bd520*/  STL.64 [R1+0x12d0], R4 ;  /* 0x0012d00401007387 */ /* 0x0001e80000100a00 */
[----:B------:R1:W-:Y:S01]  /*bd530*/  STL.64 [R1+0x12d8], R6 ;  /* 0x0012d80601007387 */ /* 0x0003e20000100a00 */
[----:B0-----:R-:W-:-:S03]  /*bd540*/  IMAD.MOV.U32 R4, RZ, RZ, R10 ;  /* 0x000000ffff047224 */ /* 0x001fc600078e000a */
[----:B-1----:R-:W2:Y:S01]  /*bd550*/  LDL.LU R6, [R1+0x11a88] ;  /* 0x011a880001067983 */ /* 0x002ea20000300800 */
[----:B------:R-:W-:-:S03]  /*bd560*/  IMAD.MOV.U32 R5, RZ, RZ, R11 ;  /* 0x000000ffff057224 */ /* 0x000fc600078e000b */
[----:B------:R-:W2:Y:S04]  /*bd570*/  LDL R10, [R1+0x8] ;  /* 0x00000800010a7983 */ /* 0x000ea80000100800 */
[----:B------:R-:W2:Y:S04]  /*bd580*/  LDL R11, [R1+0xc] ;  /* 0x00000c00010b7983 */ /* 0x000ea80000100800 */
[----:B------:R-:W3:Y:S04]  /*bd590*/  LDL R8, [R1+0x10] ;  /* 0x0000100001087983 */ /* 0x000ee80000100800 */
[----:B------:R-:W3:Y:S04]  /*bd5a0*/  LDL R9, [R1+0x14] ;  /* 0x0000140001097983 */ /* 0x000ee80000100800 */
[----:B--2---:R0:W-:Y:S04]  /*bd5b0*/  STL.64 [R1+0x11a60], R10 ;  /* 0x011a600a01007387 */ /* 0x0041e80000100a00 */
[----:B0-----:R-:W3:Y:S02]  /*bd5c0*/  LDL.64 R10, [R1+0x28] ;  /* 0x00002800010a7983 */ /* 0x001ee40000100a00 */
[----:B---3--:R-:W-:-:S15]  /*bd5d0*/  HMMA.16816.F32 R24, R12, R10, R24 ;  /* 0x0000000a0c18723c */ /* 0x008fde0000001818 */
[----:B------:R-:W-:-:S04]  /*bd5e0*/  NOP ;  /* 0x0000000000007918 */ /* 0x000fc80000000000 */
[----:B------:R-:W-:Y:S04]  /*bd5f0*/  STL.64 [R1+0x12e0], R24 ;  /* 0x0012e01801007387 */ /* 0x000fe80000100a00 */
[----:B------:R0:W-:Y:S04]  /*bd600*/  STL.64 [R1+0x12e8], R26 ;  /* 0x0012e81a01007387 */ /* 0x0001e80000100a00 */
[----:B0-----:R-:W4:Y:S04]  /*bd610*/  LDL.LU.64 R26, [R1+0x11a80] ;  /* 0x011a8000011a7983 */ /* 0x001f280000300a00 */
[----:B------:R-:W2:Y:S01]  /*bd620*/  LDL.LU.64 R24, [R1+0x11a78] ;  /* 0x011a780001187983 */ /* 0x000ea20000300a00 */
[----:B------:R-:W-:-:S05]  /*bd630*/  IMAD.MOV.U32 R7, RZ, RZ, R10 ;  /* 0x000000ffff077224 */ /* 0x000fca00078e000a */
[----:B------:R-:W-:Y:S04]  /*bd640*/  STL.64 [R1+0x119e8], R6 ;  /* 0x0119e80601007387 */ /* 0x000fe80000100a00 */
[----:B------:R4:W-:Y:S01]  /*bd650*/  STL.64 [R1+0x119e0], R4 ;  /* 0x0119e00401007387 */ /* 0x0009e20000100a00 */
[C---:B--2---:R-:W-:Y:S03]  /*bd660*/  HMMA.16816.F32 R20, R12.reuse, R24, R20 ;  /* 0x000000180c14723c */ /* 0x044fe60000001814 */
[----:B------:R-:W2:Y:S05]  /*bd670*/  LDL.LU.64 R24, [R1+0x1340] ;  /* 0x0013400001187983 */ /* 0x000eaa0000300a00 */
[----:B----4-:R-:W-:Y:S11]  /*bd680*/  HMMA.16816.F32 R4, R12, R26, R16 ;  /* 0x0000001a0c04723c */ /* 0x010ff60000001810 */
        /* <DEDUP_REMOVED lines=8> */
[----:B------:R-:W4:Y:S04]  /*bd710*/  LDL.LU.64 R4, [R1+0x1320] ;  /* 0x0013200001047983 */ /* 0x000f280000300a00 */
[----:B------:R-:W2:Y:S04]  /*bd720*/  LDL.LU.64 R6, [R1+0x1328] ;  /* 0x0013280001067983 */ /* 0x000ea80000300a00 */
[----:B--2---:R-:W-:Y:S04]  /*bd730*/  STL.64 [R1+0x11a70], R6 ;  /* 0x011a700601007387 */ /* 0x004fe80000100a00 */
[----:B----4-:R0:W-:Y:S04]  /*bd740*/  STL.64 [R1+0x11a68], R4 ;  /* 0x011a680401007387 */ /* 0x0101e80000100a00 */
[----:B0-----:R-:W2:Y:S04]  /*bd750*/  LDL.LU.64 R4, [R1+0x1310] ;  /* 0x0013100001047983 */ /* 0x001ea80000300a00 */
[----:B------:R-:W2:Y:S04]  /*bd760*/  LDL.LU.64 R6, [R1+0x1318] ;  /* 0x0013180001067983 */ /* 0x000ea80000300a00 */
[----:B------:R-:W-:Y:S04]  /*bd770*/  STL.64 [R1+0x11a40], R24 ;  /* 0x011a401801007387 */ /* 0x000fe80000100a00 */
[----:B------:R-:W4:Y:S04]  /*bd780*/  LDL.LU.64 R20, [R1+0x1360] ;  /* 0x0013600001147983 */ /* 0x000f280000300a00 */
[----:B------:R-:W2:Y:S04]  /*bd790*/  LDL.LU.64 R22, [R1+0x1368] ;  /* 0x0013680001167983 */ /* 0x000ea80000300a00 */
[----:B--2---:R-:W-:Y:S04]  /*bd7a0*/  STL.64 [R1+0x11a28], R22 ;  /* 0x011a281601007387 */ /* 0x004fe80000100a00 */
[----:B----4-:R0:W-:Y:S04]  /*bd7b0*/  STL.64 [R1+0x11a20], R20 ;  /* 0x011a201401007387 */ /* 0x0101e80000100a00 */
[----:B0-----:R-:W2:Y:S04]  /*bd7c0*/  LDL.LU.64 R20, [R1+0x1350] ;  /* 0x0013500001147983 */ /* 0x001ea80000300a00 */
[----:B------:R-:W4:Y:S01]  /*bd7d0*/  LDL.LU.64 R22, [R1+0x1358] ;  /* 0x0013580001167983 */ /* 0x000f220000300a00 */
[----:B------:R-:W-:-:S02]  /*bd7e0*/  IMAD.MOV.U32 R2, RZ, RZ, R11 ;  /* 0x000000ffff027224 */ /* 0x000fc400078e000b */
[C---:B------:R-:W-:Y:S01]  /*bd7f0*/  HMMA.16816.F32 R8, R12.reuse, R8, R4 ;  /* 0x000000080c08723c */ /* 0x040fe20000001804 */
        /* <DEDUP_REMOVED lines=9> */
[----:B------:R-:W2:Y:S04]  /*bd890*/  LDL.LU.64 R18, [R1+0x1378] ;  /* 0x0013780001127983 */ /* 0x000ea80000300a00 */
[----:B------:R-:W4:Y:S04]  /*bd8a0*/  LDL.LU.64 R6, [R1+0x11a70] ;  /* 0x011a700001067983 */ /* 0x000f280000300a00 */
[----:B------:R-:W4:Y:S04]  /*bd8b0*/  LDL.LU.64 R4, [R1+0x11a68] ;  /* 0x011a680001047983 */ /* 0x000f280000300a00 */
[----:B------:R-:W-:Y:S04]  /*bd8c0*/  STL.64 [R1+0x1310], R8 ;  /* 0x0013100801007387 */ /* 0x000fe80000100a00 */
[----:B------:R0:W-:Y:S04]  /*bd8d0*/  STL.64 [R1+0x1318], R10 ;  /* 0x0013180a01007387 */ /* 0x0001e80000100a00 */
[----:B0-----:R-:W4:Y:S01]  /*bd8e0*/  LDL.LU.64 R10, [R1+0x11a60] ;  /* 0x011a6000010a7983 */ /* 0x001f220000300a00 */
[C---:B---3--:R-:W-:Y:S08]  /*bd8f0*/  HMMA.16816.F32 R24, R12.reuse, R26, R20 ;  /* 0x0000001a0c18723c */ /* 0x048ff00000001814 */
[----:B----4-:R-:W-:Y:S01]  /*bd900*/  HMMA.16816.F32 R8, R12, R10, R4 ;  /* 0x0000000a0c08723c */ /* 0x010fe20000001804 */
[----:B------:R-:W3:Y:S04]  /*bd910*/  LDL.LU.64 R4, [R1+0x1390] ;  /* 0x0013900001047983 */ /* 0x000ee80000300a00 */
[----:B------:R-:W3:-:S14]  /*bd920*/  LDL.LU.64 R6, [R1+0x1398] ;  /* 0x0013980001067983 */ /* 0x000edc0000300a00 */
        /* <DEDUP_REMOVED lines=66> */
[----:B------:R0:W-:Y:S02]  /*bdd50*/  STL.64 [R1+0x13b8], R18 ;  /* 0x0013b81201007387 */ /* 0x0001e40000100a00 */
[----:B0-----:R-:W-:Y:S01]  /*bdd60*/  HMMA.16816.F32 R16, R12, R8, R24 ;  /* 0x000000080c10723c */ /* 0x001fe20000001818 */
[----:B------:R-:W-:Y:S02]  /*bdd70*/  IMAD.MOV.U32 R26, RZ, RZ, R7 ;  /* 0x000000ffff1a7224 */ /* 0x000fe400078e0007 */
[----:B------:R-:W3:Y:S01]  /*bdd80*/  LDL.LU R7, [R1+0x119cc] ;  /* 0x0119cc0001077983 */ /* 0x000ee20000300800 */
[----:B------:R-:W-:-:S15]  /*bdd90*/  IMAD.MOV.U32 R27, RZ, RZ, R2 ;  /* 0x000000ffff1b7224 */ /* 0x000fde00078e0002 */
[----:B------:R0:W-:Y:S04]  /*bdda0*/  STL.64 [R1+0x13c0], R16 ;  /* 0x0013c01001007387 */ /* 0x0001e80000100a00 */
[----:B------:R1:W-:Y:S04]  /*bddb0*/  STL.64 [R1+0x13c8], R18 ;  /* 0x0013c81201007387 */ /* 0x0003e80000100a00 */
[----:B------:R-:W2:Y:S04]  /*bddc0*/  LDL.LU R2, [R1+0x119c8] ;  /* 0x0119c80001027983 */ /* 0x000ea80000300800 */
[----:B0-----:R-:W2:Y:S04]  /*bddd0*/  LDL.LU.64 R16, [R1+0x13f0] ;  /* 0x0013f00001107983 */ /* 0x001ea80000300a00 */
[----:B-1----:R-:W2:Y:S04]  /*bdde0*/  LDL.LU.64 R18, [R1+0x13f8] ;  /* 0x0013f80001127983 */ /* 0x002ea80000300a00 */
[----:B------:R0:W-:Y:S04]  /*bddf0*/  STL.64 [R1+0x117e8], R10 ;  /* 0x0117e80a01007387 */ /* 0x0001e80000100a00 */
[----:B0-----:R-:W2:Y:S04]  /*bde00*/  LDL.LU R11, [R1+0x32b0] ;  /* 0x0032b000010b7983 */ /* 0x001ea80000300800 */
[----:B------:R-:W2:Y:S04]  /*bde10*/  LDL.LU R10, [R1+0x32b8] ;  /* 0x0032b800010a7983 */ /* 0x000ea80000300800 */
[----:B------:R0:W-:Y:S04]  /*bde20*/  STL.64 [R1+0x117e0], R8 ;  /* 0x0117e00801007387 */ /* 0x0001e80000100a00 */
[----:B0-----:R-:W2:Y:S04]  /*bde30*/  LDL.LU R9, [R1+0x32c0] ;  /* 0x0032c00001097983 */ /* 0x001ea80000300800 */
[----:B------:R-:W2:Y:S04]  /*bde40*/  LDL.LU R8, [R1+0x32c8] ;  /* 0x0032c80001087983 */ /* 0x000ea80000300800 */
[----:B------:R-:W2:Y:S01]  /*bde50*/  LDL R28, [R1+0x98] ;  /* 0x00009800011c7983 */ /* 0x000ea20000100800 */
[----:B---3--:R-:W-:-:S15]  /*bde60*/  HMMA.16816.F32 R20, R12, R6, R20 ;  /* 0x000000060c14723c */ /* 0x008fde0000001814 */
[----:B------:R-:W-:-:S04]  /*bde70*/  NOP ;  /* 0x0000000000007918 */ /* 0x000fc80000000000 */
[----:B------:R-:W-:Y:S04]  /*bde80*/  STL.64 [R1+0x13d0], R20 ;  /* 0x0013d01401007387 */ /* 0x000fe80000100a00 */
[----:B------:R0:W-:Y:S04]  /*bde90*/  STL.64 [R1+0x13d8], R22 ;  /* 0x0013d81601007387 */ /* 0x0001e80000100a00 */
[----:B------:R-:W3:Y:S04]  /*bdea0*/  LDL R29, [R1+0x9c] ;  /* 0x00009c00011d7983 */ /* 0x000ee80000100800 */
[----:B0-----:R-:W2:Y:S01]  /*bdeb0*/  LDL.64 R22, [R1+0x38] ;  /* 0x0000380001167983 */ /* 0x001ea20000100a00 */
[----:B----4-:R-:W-:-:S02]  /*bdec0*/  IMAD.MOV.U32 R24, RZ, RZ, R4 ;  /* 0x000000ffff187224 */ /* 0x010fc400078e0004 */
[----:B------:R-:W-:Y:S02]  /*bded0*/  IMAD.MOV.U32 R25, RZ, RZ, R5 ;  /* 0x000000ffff197224 */ /* 0x000fe400078e0005 */
[----:B------:R-:W-:Y:S02]  /*bdee0*/  IMAD.MOV.U32 R20, RZ, RZ, R0 ;  /* 0x000000ffff147224 */ /* 0x000fe400078e0000 */
[----:B------:R-:W-:Y:S01]  /*bdef0*/  IMAD.MOV.U32 R21, RZ, RZ, R3 ;  /* 0x000000ffff157224 */ /* 0x000fe200078e0003 */
[----:B--2---:R-:W-:Y:S04]  /*bdf00*/  STL.64 [R1+0x118a0], R22 ;  /* 0x0118a01601007387 */ /* 0x004fe80000100a00 */
[----:B------:R-:W2:Y:S04]  /*bdf10*/  LDL.LU R4, [R1+0x119c4] ;  /* 0x0119c40001047983 */ /* 0x000ea80000300800 */
[----:B------:R-:W2:Y:S04]  /*bdf20*/  LDL.LU R5, [R1+0x119c0] ;  /* 0x0119c00001057983 */ /* 0x000ea80000300800 */
[----:B------:R0:W-:Y:S04]  /*bdf30*/  STL.64 [R1+0x118b0], R26 ;  /* 0x0118b01a01007387 */ /* 0x0001e80000100a00 */
[----:B0-----:R-:W4:Y:S04]  /*bdf40*/  LDL.LU R26, [R1+0x32c4] ;  /* 0x0032c400011a7983 */ /* 0x001f280000300800 */
[----:B------:R-:W3:Y:S04]  /*bdf50*/  LDL.LU R27, [R1+0x32cc] ;  /* 0x0032cc00011b7983 */ /* 0x000ee80000300800 */
[----:B------:R0:W-:Y:S04]  /*bdf60*/  STL.64 [R1+0x118a8], R24 ;  /* 0x0118a81801007387 */ /* 0x0001e80000100a00 */
[----:B0-----:R-:W3:Y:S04]  /*bdf70*/  LDL.LU R24, [R1+0x32b4] ;  /* 0x0032b40001187983 */ /* 0x001ee80000300800 */
[----:B------:R-:W3:Y:S04]  /*bdf80*/  LDL.LU R25, [R1+0x32bc] ;  /* 0x0032bc0001197983 */ /* 0x000ee80000300800 */
[----:B------:R-:W3:Y:S04]  /*bdf90*/  LDL.LU R0, [R1+0x119bc] ;  /* 0x0119bc0001007983 */ /* 0x000ee80000300800 */
[----:B------:R-:W3:Y:S04]  /*bdfa0*/  LDL.LU R3, [R1+0x119b8] ;  /* 0x0119b80001037983 */ /* 0x000ee80000300800 */
[----:B------:R2:W-:Y:S02]  /*bdfb0*/  STL.64 [R1+0x118b8], R20 ;  /* 0x0118b81401007387 */ /* 0x0005e40000100a00 */
[----:B--2---:R-:W-:Y:S02]  /*bdfc0*/  HMMA.16816.F32 R20, R12, R4, R16 ;  /* 0x000000040c14723c */ /* 0x004fe40000001810 */
[----:B------:R-:W2:Y:S04]  /*bdfd0*/  LDL.LU.64 R16, [R1+0x13e0] ;  /* 0x0013e00001107983 */ /* 0x000ea80000300a00 */
[----:B------:R-:W2:-:S13]  /*bdfe0*/  LDL.LU.64 R18, [R1+0x13e8] ;  /* 0x0013e80001127983 */ /* 0x000e9a0000300a00 */
[----:B------:R-:W-:Y:S04]  /*bdff0*/  STL.64 [R1+0x13f0], R20 ;  /* 0x0013f01401007387 */ /* 0x000fe80000100a00 */
[----:B------:R0:W-:Y:S04]  /*be000*/  STL.64 [R1+0x13f8], R22 ;  /* 0x0013f81601007387 */ /* 0x0001e80000100a00 */
[----:B0-----:R-:W2:Y:S01]  /*be010*/  LDL R22, [R1+0x48] ;  /* 0x0000480001167983 */ /* 0x001ea20000100800 */
[----:B------:R-:W-:-:S03]  /*be020*/  IMAD.MOV.U32 R23, RZ, RZ, R2 ;  /* 0x000000ffff177224 */ /* 0x000fc600078e0002 */
[----:B------:R-:W4:Y:S01]  /*be030*/  LDL.LU R2, [R1+0x119b4] ;  /* 0x0119b40001027983 */ /* 0x000f220000300800 */
[----:B---3--:R-:W-:Y:S02]  /*be040*/  IMAD.MOV.U32 R20, RZ, RZ, R3 ;  /* 0x000000ffff147224 */ /* 0x008fe400078e0003 */
[----:B------:R-:W-:Y:S01]  /*be050*/  IMAD.MOV.U32 R21, RZ, RZ, R0 ;  /* 0x000000ffff157224 */ /* 0x000fe200078e0000 */
[----:B--2---:R-:W-:Y:S04]  /*be060*/  STL.64 [R1+0x118d0], R22 ;  /* 0x0118d01601007387 */ /* 0x004fe80000100a00 */
[----:B------:R-:W-:Y:S04]  /*be070*/  STL.64 [R1+0x117d8], R6 ;  /* 0x0117d80601007387 */ /* 0x000fe80000100a00 */
[----:B------:R0:W-:Y:S04]  /*be080*/  STL.64 [R1+0x117d0], R4 ;  /* 0x0117d00401007387 */ /* 0x0001e80000100a00 */
[----:B0-----:R-:W2:Y:S04]  /*be090*/  LDL.LU.64 R4, [R1+0x1400] ;  /* 0x0014000001047983 */ /* 0x001ea80000300a00 */
[----:B------:R-:W2:Y:S04]  /*be0a0*/  LDL.LU.64 R6, [R1+0x1408] ;  /* 0x0014080001067983 */ /* 0x000ea80000300a00 */
[----:B------:R-:W3:Y:S04]  /*be0b0*/  LDL.LU R3, [R1+0x119b0] ;  /* 0x0119b00001037983 */ /* 0x000ee80000300800 */
[----:B------:R-:W2:Y:S04]  /*be0c0*/  LDL.LU R0, [R1+0x119ac] ;  /* 0x0119ac0001007983 */ /* 0x000ea80000300800 */
[----:B------:R2:W-:Y:S04]  /*be0d0*/  STL.64 [R1+0x118e8], R20 ;  /* 0x0118e81401007387 */ /* 0x0005e80000100a00 */
[----:B------:R-:W2:Y:S04]  /*be0e0*/  LDL R22, [R1+0x58] ;  /* 0x0000580001167983 */ /* 0x000ea80000100800 */
[----:B------:R-:W2:Y:S01]  /*be0f0*/  LDL R23, [R1+0x5c] ;  /* 0x00005c0001177983 */ /* 0x000ea20000100800 */
[----:B------:R-:W-:-:S02]  /*be100*/  IMAD R11, R11, 0x100, R24 ;  /* 0x000001000b0b7824 */ /* 0x000fc400078e0218 */
[----:B------:R-:W-:Y:S02]  /*be110*/  IMAD R10, R10, 0x100, R25 ;  /* 0x000001000a0a7824 */ /* 0x000fe400078e0219 */
[----:B----4-:R-:W-:Y:S02]  /*be120*/  IMAD R9, R9, 0x100, R26 ;  /* 0x0000010009097824 */ /* 0x010fe400078e021a */
[----:B------:R-:W-:Y:S01]  /*be130*/  IMAD R8, R8, 0x100, R27 ;  /* 0x0000010008087824 */ /* 0x000fe200078e021b */
[----:B---3--:R-:W-:Y:S01]  /*be140*/  HMMA.16816.F32 R16, R12, R2, R16 ;  /* 0x000000020c10723c */ /* 0x008fe20000001810 */
[----:B--2---:R0:W-:Y:S01]  /*be150*/  STL.64 [R1+0x11900], R22 ;  /* 0x0119001601007387 */ /* 0x0041e20000100a00 */
[----:B------:R-:W-:-:S15]  /*be160*/  IMAD.MOV.U32 R21, RZ, RZ, R0 ;  /* 0x000000ffff157224 */ /* 0x000fde00078e0000 */
[----:B------:R-:W-:Y:S02]  /*be170*/  NOP ;  /* 0x0000000000007918 */ /* 0x000fe40000000000 */
[----:B------:R-:W-:Y:S04]  /*be180*/  STL.64 [R1+0x13e0], R16 ;  /* 0x0013e01001007387 */ /* 0x000fe80000100a00 */
[----:B------:R-:W-:Y:S04]  /*be190*/  STL.64 [R1+0x13e8], R18 ;  /* 0x0013e81201007387 */ /* 0x000fe80000100a00 */
[----:B------:R-:W2:Y:S04]  /*be1a0*/  LDL R20, [R1+0x60] ;  /* 0x0000600001147983 */ /* 0x000ea80000100800 */
[----:B------:R-:W3:Y:S01]  /*be1b0*/  LDL.LU R0, [R1+0x119a8] ;  /* 0x0119a80001007983 */ /* 0x000ee20000300800 */
[----:B------:R-:W-:-:S02]  /*be1c0*/  F2FP.F16.E5M2.UNPACK_B R12, R11 ;  /* 0x0000000bff0c723e */ /* 0x000fc400020004ff */
[----:B------:R-:W-:Y:S02]  /*be1d0*/  F2FP.F16.E5M2.UNPACK_B R13, R10 ;  /* 0x0000000aff0d723e */ /* 0x000fe400020004ff */
[----:B------:R-:W-:Y:S02]  /*be1e0*/  F2FP.F16.E5M2.UNPACK_B R14, R9 ;  /* 0x00000009ff0e723e */ /* 0x000fe400020004ff */
[----:B------:R-:W-:-:S07]  /*be1f0*/  F2FP.F16.E5M2.UNPACK_B R15, R8 ;  /* 0x00000008ff0f723e */ /* 0x000fce00020004ff */
[----:B------:R-:W-:Y:S01]  /*be200*/  HMMA.16816.F32 R4, R12, R28, R4 ;  /* 0x0000001c0c04723c */ /* 0x000fe20000001804 */
[----:B--2---:R3:W-:Y:S04]  /*be210*/  STL.64 [R1+0x11918], R20 ;  /* 0x0119181401007387 */ /* 0x0047e80000100a00 */
[----:B0-----:R-:W2:-:S14]  /*be220*/  LDL R22, [R1+0x68] ;  /* 0x0000680001167983 */ /* 0x001e9c0000100800 */
[----:B------:R-:W-:Y:S04]  /*be230*/  STL.64 [R1+0x1400], R4 ;  /* 0x0014000401007387 */ /* 0x000fe80000100a00 */
[----:B------:R-:W-:Y:S04]  /*be240*/  STL.64 [R1+0x1408], R6 ;  /* 0x0014080601007387 */ /* 0x000fe80000100a00 */
[----:B------:R-:W2:Y:S01]  /*be250*/  LDL R23, [R1+0x6c] ;  /* 0x00006c0001177983 */ /* 0x000ea20000100800 */
[----:B---3--:R-:W-:-:S03]  /*be260*/  IMAD.MOV.U32 R20, RZ, RZ, R0 ;  /* 0x000000ffff147224 */ /* 0x008fc600078e0000 */
        /* <DEDUP_REMOVED lines=9> */
[----:B------:R-:W3:Y:S04]  /*be300*/  LDL R28, [R1+0x88] ;  /* 0x00008800011c7983 */ /* 0x000ee80000100800 */
[----:B------:R-:W3:Y:S04]  /*be310*/  LDL R29, [R1+0x8c] ;  /* 0x00008c00011d7983 */ /* 0x000ee80000100800 */
[----:B--2---:R-:W-:Y:S04]  /*be320*/  STL.64 [R1+0x11960], R22 ;  /* 0x0119601601007387 */ /* 0x004fe80000100a00 */
[----:B----4-:R0:W-:Y:S04]  /*be330*/  STL.64 [R1+0x11978], R20 ;  /* 0x0119781401007387 */ /* 0x0101e80000100a00 */
[----:B0-----:R-:W2:Y:S04]  /*be340*/  LDL.LU.64 R20, [R1+0x1420] ;  /* 0x0014200001147983 */ /* 0x001ea80000300a00 */
[----:B------:R-:W4:Y:S04]  /*be350*/  LDL.LU.64 R22, [R1+0x1428] ;  /* 0x0014280001167983 */ /* 0x000f280000300a00 */
[----:B----4-:R0:W-:Y:S04]  /*be360*/  STL.64 [R1+0x11988], R22 ;  /* 0x0119881601007387 */ /* 0x0101e80000100a00 */
[----:B0-----:R-:W4:Y:S04]  /*be370*/  LDL R22, [R1+0x90] ;  /* 0x0000900001167983 */ /* 0x001f280000100800 */
[----:B--2---:R-:W-:Y:S04]  /*be380*/  STL.64 [R1+0x11980], R20 ;  /* 0x0119801401007387 */ /* 0x004fe80000100a00 */
[----:B------:R-:W2:Y:S04]  /*be390*/  LDL.LU.64 R24, [R1+0x14b0] ;  /* 0x0014b00001187983 */ /* 0x000ea80000300a00 */
[----:B------:R-:W2:Y:S04]  /*be3a0*/  LDL.LU.64 R26, [R1+0x14b8] ;  /* 0x0014b800011a7983 */ /* 0x000ea80000300a00 */
[----:B--2---:R-:W-:Y:S04]  /*be3b0*/  STL.64 [R1+0x118c8], R26 ;  /* 0x0118c81a01007387 */ /* 0x004fe80000100a00 */
[----:B------:R0:W-:Y:S04]  /*be3c0*/  STL.64 [R1+0x118c0], R24 ;  /* 0x0118c01801007387 */ /* 0x0001e80000100a00 */
[----:B0-----:R-:W2:Y:S04]  /*be3d0*/  LDL.LU.64 R24, [R1+0x14a0] ;  /* 0x0014a00001187983 */ /* 0x001ea80000300a00 */
        /* <DEDUP_REMOVED lines=28> */
[----:B------:R-:W2:Y:S01]  /*be5a0*/  LDL.LU.64 R26, [R1+0x1438] ;  /* 0x00143800011a7983 */ /* 0x000ea20000300a00 */
[----:B---3--:R-:W-:-:S03]  /*be5b0*/  IMAD.MOV.U32 R23, RZ, RZ, R0 ;  /* 0x000000ffff177224 */ /* 0x008fc600078e0000 */
[----:B--2---:R-:W-:Y:S04]  /*be5c0*/  STL.64 [R1+0x11998], R26 ;  /* 0x0119981a01007387 */ /* 0x004fe80000100a00 */
[----:B------:R0:W-:Y:S04]  /*be5d0*/  STL.64 [R1+0x11990], R24 ;  /* 0x0119901801007387 */ /* 0x0001e80000100a00 */
[----:B0-----:R-:W4:Y:S04]  /*be5e0*/  LDL.LU.64 R24, [R1+0x1410] ;  /* 0x0014100001187983 */ /* 0x001f280000300a00 */
[----:B------:R-:W4:Y:S04]  /*be5f0*/  LDL.LU.64 R26, [R1+0x1418] ;  /* 0x00141800011a7983 */ /* 0x000f280000300a00 */
[----:B------:R-:W2:Y:S04]  /*be600*/  LDL.LU.64 R16, [R1+0x14c0] ;  /* 0x0014c00001107983 */ /* 0x000ea80000300a00 */
[----:B------:R-:W2:Y:S04]  /*be610*/  LDL.LU.64 R18, [R1+0x14c8] ;  /* 0x0014c80001127983 */ /* 0x000ea80000300a00 */
[----:B------:R-:W3:Y:S04]  /*be620*/  LDL.LU.64 R8, [R1+0x14d0] ;  /* 0x0014d00001087983 */ /* 0x000ee80000300a00 */
[----:B------:R-:W3:Y:S04]  /*be630*/  LDL.LU.64 R10, [R1+0x14d8] ;  /* 0x0014d800010a7983 */ /* 0x000ee80000300a00 */
[----:B------:R-:W2:Y:S04]  /*be640*/  LDL.LU.64 R4, [R1+0x14e0] ;  /* 0x0014e00001047983 */ /* 0x000ea80000300a00 */
[----:B------:R-:W2:Y:S01]  /*be650*/  LDL.LU.64 R6, [R1+0x14e8] ;  /* 0x0014e80001067983 */ /* 0x000ea20000300a00 */
[----:B----4-:R-:W-:Y:S03]  /*be660*/  HMMA.16816.F32 R20, R12, R22, R24 ;  /* 0x000000160c14723c */ /* 0x010fe60000001818 */
[----:B------:R-:W4:Y:S04]  /*be670*/  LDL.LU.64 R26, [R1+0x11998] ;  /* 0x01199800011a7983 */ /* 0x000f280000300a00 */
[----:B------:R-:W4:-:S12]  /*be680*/  LDL.LU.64 R24, [R1+0x11990] ;  /* 0x0119900001187983 */ /* 0x000f180000300a00 */
[----:B------:R-:W-:Y:S04]  /*be690*/  STL.64 [R1+0x1410], R20 ;  /* 0x0014101401007387 */ /* 0x000fe80000100a00 */
[----:B------:R0:W-:Y:S04]  /*be6a0*/  STL.64 [R1+0x1418], R22 ;  /* 0x0014181601007387 */ /* 0x0001e80000100a00 */
[----:B0-----:R-:W2:Y:S04]  /*be6b0*/  LDL.LU.64 R22, [R1+0x11988] ;  /* 0x0119880001167983 */ /* 0x001ea80000300a00 */
[----:B------:R-:W2:Y:S02]  /*be6c0*/  LDL.LU.64 R20, [R1+0x11980] ;  /* 0x0119800001147983 */ /* 0x000ea40000300a00 */
[----:B--2---:R-:W-:-:S15]  /*be6d0*/  HMMA.16816.F32 R20, R12, R28, R20 ;  /* 0x0000001c0c14723c */ /* 0x004fde0000001814 */
[----:B------:R-:W-:-:S04]  /*be6e0*/  NOP ;  /* 0x0000000000007918 */ /* 0x000fc80000000000 */
[----:B------:R0:W-:Y:S04]  /*be6f0*/  STL.64 [R1+0x1420], R20 ;  /* 0x0014201401007387 */ /* 0x0001e80000100a00 */
[----:B------:R4:W-:Y:S04]  /*be700*/  STL.64 [R1+0x1428], R22 ;  /* 0x0014281601007387 */ /* 0x0009e80000100a00 */
[----:B0-----:R-:W4:Y:S04]  /*be710*/  LDL.LU.64 R20, [R1+0x11978] ;  /* 0x0119780001147983 */ /* 0x001f280000300a00 */
[----:B------:R-:W2:Y:S01]  /*be720*/  LDL.64 R28, [R1] ;  /* 0x00000000011c7983 */ /* 0x000ea20000100a00 */
[----:B----4-:R-:W-:Y:S03]  /*be730*/  HMMA.16816.F32 R20, R12, R20, R24 ;  /* 0x000000140c14723c */ /* 0x010fe60000001818 */
[----:B------:R-:W4:Y:S04]  /*be740*/  LDL.LU.64 R26, [R1+0x11970] ;  /* 0x01197000011a7983 */ /* 0x000f280000300a00 */
[----:B------:R-:W4:-:S12]  /*be750*/  LDL.LU.64 R24, [R1+0x11968] ;  /* 0x0119680001187983 */ /* 0x000f180000300a00 */
        /* <DEDUP_REMOVED lines=47> */
[----:B------:R-:W3:-:S13]  /*bea50*/  LDL.LU.64 R24, [R1+0x118a8] ;  /* 0x0118a80001187983 */ /* 0x000eda0000300a00 */
[----:B------:R-:W-:Y:S04]  /*bea60*/  STL.64 [R1+0x14b0], R20 ;  /* 0x0014b01401007387 */ /* 0x000fe80000100a00 */
[----:B------:R0:W-:Y:S04]  /*bea70*/  STL.64 [R1+0x14b8], R22 ;  /* 0x0014b81601007387 */ /* 0x0001e80000100a00 */
[----:B0-----:R-:W2:Y:S01]  /*bea80*/  LDL.LU.64 R22, [R1+0x118a0] ;  /* 0x0118a00001167983 */ /* 0x001ea20000300a00 */
[C---:B---3--:R-:W-:Y:S08]  /*bea90*/  HMMA.16816.F32 R8, R12.reuse, R24, R8 ;  /* 0x000000180c08723c */ /* 0x048ff00000001808 */
[C---:B----4-:R-:W-:Y:S08]  /*beaa0*/  HMMA.16816.F32 R4, R12.reuse, R26, R4 ;  /* 0x0000001a0c04723c */ /* 0x050ff00000001804 */
[----:B--2---:R-:W-:Y:S01]  /*beab0*/  HMMA.16816.F32 R16, R12, R22, R16 ;  /* 0x000000160c10723c */ /* 0x004fe20000001810 */
[----:B------:R-:W-:-:S05]  /*beac0*/  IMAD.MOV.U32 R0, RZ, RZ, R23 ;  /* 0x000000ffff007224 */ /* 0x000fca00078e0017 */
[----:B------:R-:W-:-:S13]  /*bead0*/  STL [R1+0x11728], R0 ;  /* 0x0117280001007387 */ /* 0x000fda0000100800 */
[----:B------:R-:W-:Y:S04]  /*beae0*/  STL.64 [R1+0x14c0], R16 ;  /* 0x0014c01001007387 */ /* 0x000fe80000100a00 */
[----:B------:R-:W-:Y:S04]  /*beaf0*/  STL.64 [R1+0x14c8], R18 ;  /* 0x0014c81201007387 */ /* 0x000fe80000100a00 */
[----:B------:R-:W2:Y:S04]  /*beb00*/  LDL.LU.64 R24, [R1+0x1540] ;  /* 0x0015400001187983 */ /* 0x000ea80000300a00 */
[----:B------:R-:W-:Y:S04]  /*beb10*/  STL.64 [R1+0x14d0], R8 ;  /* 0x0014d00801007387 */ /* 0x000fe80000100a00 */
[----:B------:R-:W-:Y:S04]  /*beb20*/  STL.64 [R1+0x14d8], R10 ;  /* 0x0014d80a01007387 */ /* 0x000fe80000100a00 */
[----:B------:R-:W3:Y:S04]  /*beb30*/  LDL.LU.64 R26, [R1+0x1548] ;  /* 0x00154800011a7983 */ /* 0x000ee80000300a00 */
[----:B------:R-:W-:Y:S04]  /*beb40*/  STL.64 [R1+0x14e0], R4 ;  /* 0x0014e00401007387 */ /* 0x000fe80000100a00 */
[----:B------:R-:W-:Y:S04]  /*beb50*/  STL.64 [R1+0x14e8], R6 ;  /* 0x0014e80601007387 */ /* 0x000fe80000100a00 */
[----:B---3--:R-:W-:Y:S04]  /*beb60*/  STL.64 [R1+0x11830], R26 ;  /* 0x0118301a01007387 */ /* 0x008fe80000100a00 */
[----:B--2---:R0:W-:Y:S04]  /*beb70*/  STL.64 [R1+0x11828], R24 ;  /* 0x0118281801007387 */ /* 0x0041e80000100a00 */
[----:B0-----:R-:W2:Y:S04]  /*beb80*/  LDL.LU.64 R24, [R1+0x1530] ;  /* 0x0015300001187983 */ /* 0x001ea80000300a00 */
[----:B------:R-:W3:Y:S04]  /*beb90*/  LDL.LU.64 R26, [R1+0x1538] ;  /* 0x00153800011a7983 */ /* 0x000ee80000300a00 */
[----:B---3--:R0:W-:Y:S04]  /*beba0*/  STL.64 [R1+0x11840], R26 ;  /* 0x0118401a01007387 */ /* 0x0081e80000100a00 */
[----:B0-----:R-:W3:Y:S04]  /*bebb0*/  LDL R26, [R1+0x8] ;  /* 0x00000800011a7983 */ /* 0x001ee80000100800 */
[----:B------:R-:W3:Y:S04]  /*bebc0*/  LDL R27, [R1+0xc] ;  /* 0x00000c00011b7983 */ /* 0x000ee80000100800 */
[----:B--2---:R0:W-:Y:S04]  /*bebd0*/  STL.64 [R1+0x11838], R24 ;  /* 0x0118381801007387 */ /* 0x0041e80000100a00 */
[----:B0-----:R-:W2:Y:S04]  /*bebe0*/  LDL R24, [R1+0x10] ;  /* 0x0000100001187983 */ /* 0x001ea80000100800 */
[----:B------:R-:W2:Y:S04]  /*bebf0*/  LDL R25, [R1+0x14] ;  /* 0x0000140001197983 */ /* 0x000ea80000100800 */
[----:B---3--:R0:W-:Y:S04]  /*bec00*/  STL.64 [R1+0x11858], R26 ;  /* 0x0118581a01007387 */ /* 0x0081e80000100a00 */
[----:B0-----:R-:W3:Y:S04]  /*bec10*/  LDL.64 R26, [R1+0x18] ;  /* 0x00001800011a7983 */ /* 0x001ee80000100a00 */
[----:B---3--:R0:W-:Y:S04]  /*bec20*/  STL.64 [R1+0x11888], R26 ;  /* 0x0118881a01007387 */ /* 0x0081e80000100a00 */
[----:B0-----:R-:W3:Y:S04]  /*bec30*/  LDL R26, [R1+0x20] ;  /* 0x00002000011a7983 */ /* 0x001ee80000100800 */
[----:B------:R-:W3:Y:S04]  /*bec40*/  LDL R27, [R1+0x24] ;  /* 0x00002400011b7983 */ /* 0x000ee80000100800 */
[----:B--2---:R-:W-:Y:S04]  /*bec50*/  STL.64 [R1+0x11880], R24 ;  /* 0x0118801801007387 */ /* 0x004fe80000100a00 */
        /* <DEDUP_REMOVED lines=29> */
[----:B0-----:R-:W3:Y:S04]  /*bee30*/  LDL.LU.64 R26, [R1+0x11888] ;  /* 0x01188800011a7983 */ /* 0x001ee80000300a00 */
[----:B------:R-:W2:Y:S01]  /*bee40*/  LDL.LU.64 R24, [R1+0x11880] ;  /* 0x0118800001187983 */ /* 0x000ea20000300a00 */
[----:B---3--:R-:W-:-:S15]  /*bee50*/  HMMA.16816.F32 R16, R12, R26, R16 ;  /* 0x0000001a0c10723c */ /* 0x008fde0000001810 */
        /* <DEDUP_REMOVED lines=18> */
[----:B0-----:R-:W3:Y:S04]  /*bef80*/  LDL.LU.64 R26, [R1+0x11840] ;  /* 0x01184000011a7983 */ /* 0x001ee80000300a00 */
[----:B------:R-:W3:Y:S01]  /*bef90*/  LDL.LU.64 R24, [R1+0x11838] ;  /* 0x0118380001187983 */ /* 0x000ee20000300a00 */
[----:B------:R-:W-:Y:S01]  /*befa0*/  IMAD.MOV.U32 R0, RZ, RZ, R29 ;  /* 0x000000ffff007224 */ /* 0x000fe200078e001d */
[----:B---3--:R-:W-:-:S15]  /*befb0*/  HMMA.16816.F32 R24, R12, R28, R24 ;  /* 0x0000001c0c18723c */ /* 0x008fde0000001818 */
[----:B------:R-:W-:-:S04]  /*befc0*/  NOP ;  /* 0x0000000000007918 */ /* 0x000fc80000000000 */
[----:B------:R-:W-:Y:S04]  /*befd0*/  STL.64 [R1+0x1530], R24 ;  /* 0x0015301801007387 */ /* 0x000fe80000100a00 */
[----:B------:R0:W-:Y:S04]  /*befe0*/  STL.64 [R1+0x1538], R26 ;  /* 0x0015381a01007387 */ /* 0x0001e80000100a00 */
[----:B0-----:R-:W3:Y:S04]  /*beff0*/  LDL.LU.64 R26, [R1+0x11830] ;  /* 0x01183000011a7983 */ /* 0x001ee80000300a00 */
[----:B------:R-:W3:Y:S04]  /*bf000*/  LDL.LU.64 R24, [R1+0x11828] ;  /* 0x0118280001187983 */ /* 0x000ee80000300a00 */
        /* <DEDUP_REMOVED lines=8> */
[----:B0-----:R-:W4:Y:S01]  /*bf090*/  LDL.LU R29, [R1+0x32e8] ;  /* 0x0032e800011d7983 */ /* 0x001f220000300800 */
        /* <DEDUP_REMOVED lines=12> */
[C---:B----4-:R-:W-:Y:S08]  /*bf160*/  HMMA.16816.F32 R24, R12.reuse, R22, R8 ;  /* 0x000000160c18723c */ /* 0x050ff00000001808 */
[C---:B--2---:R-:W-:Y:S01]  /*bf170*/  HMMA.16816.F32 R4, R12.reuse, R20, R4 ;  /* 0x000000140c04723c */ /* 0x044fe20000001804 */
[----:B------:R-:W2:Y:S10]  /*bf180*/  LDL.LU.64 R8, [R1+0x1590] ;  /* 0x0015900001087983 */ /* 0x000eb40000300a00 */
[----:B------:R0:W-:Y:S04]  /*bf190*/  STL.64 [R1+0x1570], R24 ;  /* 0x0015701801007387 */ /* 0x0001e80000100a00 */
[----:B------:R1:W-:Y:S04]  /*bf1a0*/  STL.64 [R1+0x1578], R26 ;  /* 0x0015781a01007387 */ /* 0x0003e80000100a00 */
[----:B------:R-:W2:Y:S04]  /*bf1b0*/  LDL.LU.64 R10, [R1+0x1598] ;  /* 0x00159800010a7983 */ /* 0x000ea80000300a00 */
[----:B------:R4:W-:Y:S04]  /*bf1c0*/  STL.64 [R1+0x1580], R4 ;  /* 0x0015800401007387 */ /* 0x0009e80000100a00 */
[----:B------:R3:W-:Y:S04]  /*bf1d0*/  STL.64 [R1+0x1588], R6 ;  /* 0x0015880601007387 */ /* 0x0007e80000100a00 */
[----:B0-----:R-:W2:Y:S04]  /*bf1e0*/  LDL.LU.64 R24, [R1+0x15a0] ;  /* 0x0015a00001187983 */ /* 0x001ea80000300a00 */
[----:B-1----:R-:W2:Y:S04]  /*bf1f0*/  LDL.LU.64 R26, [R1+0x15a8] ;  /* 0x0015a800011a7983 */ /* 0x002ea80000300a00 */
[----:B----4-:R-:W4:Y:S04]  /*bf200*/  LDL.LU.64 R4, [R1+0x15b0] ;  /* 0x0015b00001047983 */ /* 0x010f280000300a00 */
[----:B---3--:R-:W4:Y:S04]  /*bf210*/  LDL.LU.64 R6, [R1+0x15b8] ;  /* 0x0015b80001067983 */ /* 0x008f280000300a00 */
[----:B------:R0:W-:Y:S04]  /*bf220*/  STL.64 [R1+0x11640], R22 ;  /* 0x0116401601007387 */ /* 0x0001e80000100a00 */
[----:B0-----:R-:W3:Y:S04]  /*bf230*/  LDL.LU R22, [R1+0x32e0] ;  /* 0x0032e00001167983 */ /* 0x001ee80000300800 */
[----:B------:R-:W3:Y:S04]  /*bf240*/  LDL.LU R23, [R1+0x32ec] ;  /* 0x0032ec0001177983 */ /* 0x000ee80000300800 */
[----:B------:R0:W-:Y:S04]  /*bf250*/  STL.64 [R1+0x11638], R20 ;  /* 0x0116381401007387 */ /* 0x0001e80000100a00 */
[----:B0-----:R-:W2:Y:S04]  /*bf260*/  LDL.LU R20, [R1+0x32d8] ;  /* 0x0032d80001147983 */ /* 0x001ea80000300800 */
[----:B------:R-:W2:Y:S04]  /*bf270*/  LDL.LU R21, [R1+0x32e4] ;  /* 0x0032e40001157983 */ /* 0x000ea80000300800 */
[----:B---3--:R-:W-:Y:S04]  /*bf280*/  STL.64 [R1+0x117b8], R22 ;  /* 0x0117b81601007387 */ /* 0x008fe80000100a00 */
[----:B--2---:R0:W-:Y:S04]  /*bf290*/  STL.64 [R1+0x117b0], R20 ;  /* 0x0117b01401007387 */ /* 0x0041e80000100a00 */
[----:B0-----:R-:W2:Y:S04]  /*bf2a0*/  LDL.LU.64 R20, [R1+0x15f0] ;  /* 0x0015f00001147983 */ /* 0x001ea80000300a00 */
[----:B------:R-:W3:Y:S01]  /*bf2b0*/  LDL.LU.64 R22, [R1+0x15f8] ;  /* 0x0015f80001167983 */ /* 0x000ee20000300a00 */
[C---:B------:R-:W-:Y:S08]  /*bf2c0*/  HMMA.16816.F32 R8, R12.reuse, R18, R8 ;  /* 0x000000120c08723c */ /* 0x040ff00000001808 */
[C---:B------:R-:W-:Y:S01]  /*bf2d0*/  HMMA.16816.F32 R24, R12.reuse, R16, R24 ;  /* 0x000000100c18723c */ /* 0x040fe20000001818 */
[----:B---3--:R-:W-:Y:S04]  /*bf2e0*/  STL.64 [R1+0x117c8], R22 ;  /* 0x0117c81601007387 */ /* 0x008fe80000100a00 */
[----:B--2---:R0:W-:Y:S04]  /*bf2f0*/  STL.64 [R1+0x117c0], R20 ;  /* 0x0117c01401007387 */ /* 0x0041e80000100a00 */
[----:B0-----:R-:W2:Y:S04]  /*bf300*/  LDL.LU.64 R20, [R1+0x15d0] ;  /* 0x0015d00001147983 */ /* 0x001ea80000300a00 */
[----:B------:R-:W2:Y:S04]  /*bf310*/  LDL.LU.64 R22, [R1+0x15d8] ;  /* 0x0015d80001167983 */ /* 0x000ea80000300a00 */
[----:B------:R-:W-:Y:S04]  /*bf320*/  STL.64 [R1+0x1590], R8 ;  /* 0x0015900801007387 */ /* 0x000fe80000100a00 */
[----:B------:R0:W-:Y:S04]  /*bf330*/  STL.64 [R1+0x1598], R10 ;  /* 0x0015980a01007387 */ /* 0x0001e80000100a00 */
[----:B0-----:R-:W4:Y:S04]  /*bf340*/  LDL.LU.64 R10, [R1+0x117e8] ;  /* 0x0117e800010a7983 */ /* 0x001f280000300a00 */
[----:B------:R-:W3:Y:S04]  /*bf350*/  LDL.LU.64 R8, [R1+0x117e0] ;  /* 0x0117e00001087983 */ /* 0x000ee80000300a00 */
[----:B------:R0:W-:Y:S04]  /*bf360*/  STL.64 [R1+0x15a0], R24 ;  /* 0x0015a01801007387 */ /* 0x0001e80000100a00 */
[----:B------:R1:W-:Y:S04]  /*bf370*/  STL.64 [R1+0x15a8], R26 ;  /* 0x0015a81a01007387 */ /* 0x0003e80000100a00 */
[----:B0-----:R-:W2:Y:S04]  /*bf380*/  LDL.LU.64 R24, [R1+0x15e0] ;  /* 0x0015e00001187983 */ /* 0x001ea80000300a00 */
[----:B-1----:R-:W2:Y:S04]  /*bf390*/  LDL.LU.64 R26, [R1+0x15e8] ;  /* 0x0015e800011a7983 */ /* 0x002ea80000300a00 */
[----:B------:R-:W-:Y:S04]  /*bf3a0*/  STL.64 [R1+0x11650], R18 ;  /* 0x0116501201007387 */ /* 0x000fe80000100a00 */
[----:B------:R0:W-:Y:S04]  /*bf3b0*/  STL.64 [R1+0x11648], R16 ;  /* 0x0116481001007387 */ /* 0x0001e80000100a00 */
[----:B0-----:R-:W3:Y:S04]  /*bf3c0*/  LDL.LU.64 R16, [R1+0x15c0] ;  /* 0x0015c00001107983 */ /* 0x001ee80000300a00 */
[----:B------:R-:W3:Y:S01]  /*bf3d0*/  LDL.LU.64 R18, [R1+0x15c8] ;  /* 0x0015c80001127983 */ /* 0x000ee20000300a00 */
[----:B----4-:R-:W-:-:S15]  /*bf3e0*/  HMMA.16816.F32 R4, R12, R10, R4 ;  /* 0x0000000a0c04723c */ /* 0x010fde0000001804 */
        /* <DEDUP_REMOVED lines=8> */
[----:B------:R-:W-:Y:S04]  /*bf470*/  STL.64 [R1+0x15c8], R18 ;  /* 0x0015c81201007387 */ /* 0x000fe80000100a00 */
[----:B0-----:R-:W4:Y:S04]  /*bf480*/  LDL.64 R16, [R1+0x98] ;  /* 0x0000980001107983 */ /* 0x001f280000100a00 */
[----:B------:R0:W-:Y:S04]  /*bf490*/  STL.64 [R1+0x11630], R10 ;  /* 0x0116300a01007387 */ /* 0x0001e80000100a00 */
[----:B0-----:R-:W3:Y:S04]  /*bf4a0*/  LDL.LU R10, [R1+0x32d0] ;  /* 0x0032d000010a7983 */ /* 0x001ee80000300800 */
[----:B------:R-:W3:Y:S04]  /*bf4b0*/  LDL.LU R11, [R1+0x32dc] ;  /* 0x0032dc00010b7983 */ /* 0x000ee80000300800 */
        /* <DEDUP_REMOVED lines=14> */
[----:B------:R-:W4:Y:S04]  /*bf5a0*/  LDL R18, [R1+0x90] ;  /* 0x0000900001127983 */ /* 0x000f280000100800 */
[----:B------:R-:W4:Y:S04]  /*bf5b0*/  LDL R19, [R1+0x94] ;  /* 0x0000940001137983 */ /* 0x000f280000100800 */
[----:B------:R-:W-:Y:S04]  /*bf5c0*/  STL.64 [R1+0x11610], R6 ;  /* 0x0116100601007387 */ /* 0x000fe80000100a00 */
[----:B------:R0:W-:Y:S02]  /*bf5d0*/  STL.64 [R1+0x11608], R4 ;  /* 0x0116080401007387 */ /* 0x0001e40000100a00 */
[----:B0-----:R-:W-:Y:S02]  /*bf5e0*/  HMMA.16816.F32 R4, R12, R2, R24 ;  /* 0x000000020c04723c */ /* 0x001fe40000001818 */
[----:B------:R-:W-:-:S15]  /*bf5f0*/  STL [R1+0x115e0], R3 ;  /* 0x0115e00301007387 */ /* 0x000fde0000100800 */
[----:B------:R-:W-:Y:S02]  /*bf600*/  NOP ;  /* 0x0000000000007918 */ /* 0x000fe40000000000 */
[----:B------:R0:W-:Y:S04]  /*bf610*/  STL.64 [R1+0x15e0], R4 ;  /* 0x0015e00401007387 */ /* 0x0001e80000100a00 */
[----:B------:R1:W-:Y:S04]  /*bf620*/  STL.64 [R1+0x15e8], R6 ;  /* 0x0015e80601007387 */ /* 0x0003e80000100a00 */
[----:B0-----:R-:W4:Y:S04]  /*bf630*/  LDL.LU.64 R4, [R1+0x1600] ;  /* 0x0016000001047983 */ /* 0x001f280000300a00 */
[----:B-1----:R-:W4:Y:S04]  /*bf640*/  LDL.LU.64 R6, [R1+0x1608] ;  /* 0x0016080001067983 */ /* 0x002f280000300a00 */
[----:B------:R-:W4:Y:S04]  /*bf650*/  LDL R26, [R1+0x40] ;  /* 0x00004000011a7983 */ /* 0x000f280000100800 */
[----:B------:R-:W4:Y:S04]  /*bf660*/  LDL R27, [R1+0x44] ;  /* 0x00004400011b7983 */ /* 0x000f280000100800 */
[----:B------:R-:W4:Y:S04]  /*bf670*/  LDL R24, [R1+0x48] ;  /* 0x0000480001187983 */ /* 0x000f280000100800 */
[----:B------:R-:W4:Y:S01]  /*bf680*/  LDL R25, [R1+0x4c] ;  /* 0x00004c0001197983 */ /* 0x000f220000100800 */
[----:B------:R-:W-:-:S05]  /*bf690*/  IMAD R9, R10, 0x100, R9 ;  /* 0x000001000a097824 */ /* 0x000fca00078e0209 */
[----:B------:R-:W-:Y:S01]  /*bf6a0*/  F2FP.F16.E5M2.UNPACK_B R12, R9 ;  /* 0x00000009ff0c723e */ /* 0x000fe200020004ff */
[----:B---3--:R-:W-:Y:S02]  /*bf6b0*/  IMAD R8, R20, 0x100, R11 ;  /* 0x0000010014087824 */ /* 0x008fe400078e020b */
[----:B--2---:R-:W-:-:S03]  /*bf6c0*/  IMAD R22, R22, 0x100, R21 ;  /* 0x0000010016167824 */ /* 0x004fc600078e0215 */
[----:B------:R-:W-:Y:S02]  /*bf6d0*/  F2FP.F16.E5M2.UNPACK_B R13, R8 ;  /* 0x00000008ff0d723e */ /* 0x000fe400020004ff */
[----:B------:R-:W2:Y:S04]  /*bf6e0*/  LDL.LU.64 R8, [R1+0x1610] ;  /* 0x0016100001087983 */ /* 0x000ea80000300a00 */
[----:B------:R-:W2:Y:S04]  /*bf6f0*/  LDL.LU.64 R10, [R1+0x1618] ;  /* 0x00161800010a7983 */ /* 0x000ea80000300a00 */
[----:B------:R-:W3:Y:S04]  /*bf700*/  LDL R20, [R1+0x58] ;  /* 0x0000580001147983 */ /* 0x000ee80000100800 */
[----:B------:R-:W3:Y:S01]  /*bf710*/  LDL R21, [R1+0x5c] ;  /* 0x00005c0001157983 */ /* 0x000ee20000100800 */
[----:B------:R-:W-:Y:S01]  /*bf720*/  IMAD R29, R29, 0x100, R23 ;  /* 0x000001001d1d7824 */ /* 0x000fe200078e0217 */
[----:B------:R-:W-:-:S02]  /*bf730*/  F2FP.F16.E5M2.UNPACK_B R14, R22 ;  /* 0x00000016ff0e723e */ /* 0x000fc400020004ff */
[----:B----4-:R-:W-:Y:S04]  /*bf740*/  STL.64 [R1+0x11720], R26 ;  /* 0x0117201a01007387 */ /* 0x010fe80000100a00 */
[----:B------:R-:W-:Y:S04]  /*bf750*/  STL.64 [R1+0x11718], R24 ;  /* 0x0117181801007387 */ /* 0x000fe80000100a00 */
[----:B------:R-:W4:Y:S04]  /*bf760*/  LDL R22, [R1+0x50] ;  /* 0x0000500001167983 */ /* 0x000f280000100800 */
[----:B------:R-:W4:Y:S01]  /*bf770*/  LDL R23, [R1+0x54] ;  /* 0x0000540001177983 */ /* 0x000f220000100800 */
[----:B------:R-:W-:-:S03]  /*bf780*/  F2FP.F16.E5M2.UNPACK_B R15, R29 ;  /* 0x0000001dff0f723e */ /* 0x000fc600020004ff */
[----:B----4-:R-:W-:Y:S04]  /*bf790*/  STL.64 [R1+0x11738], R22 ;  /* 0x0117381601007387 */ /* 0x010fe80000100a00 */
[----:B---3--:R0:W-:Y:S04]  /*bf7a0*/  STL.64 [R1+0x11730], R20 ;  /* 0x0117301401007387 */ /* 0x0081e80000100a00 */
[----:B------:R-:W3:Y:S01]  /*bf7b0*/  LDL.LU R29, [R1+0x117ac] ;  /* 0x0117ac00011d7983 */ /* 0x000ee20000300800 */
[----:B0-----:R-:W-:Y:S01]  /*bf7c0*/  HMMA.16816.F32 R20, R12, R16, R4 ;  /* 0x000000100c14723c */ /* 0x001fe20000001804 */
[----:B------:R-:W-:-:S02]  /*bf7d0*/  IMAD.MOV.U32 R5, RZ, RZ, R16 ;  /* 0x000000ffff057224 */ /* 0x000fc400078e0010 */
[----:B------:R-:W-:Y:S02]  /*bf7e0*/  IMAD.MOV.U32 R4, RZ, RZ, R17 ;  /* 0x000000ffff047224 */ /* 0x000fe400078e0011 */
[----:B------:R-:W-:-:S14]  /*bf7f0*/  IMAD.MOV.U32 R7, RZ, RZ, R0 ;  /* 0x000000ffff077224 */ /* 0x000fdc00078e0000 */
[----:B------:R0:W-:Y:S04]  /*bf800*/  STL.64 [R1+0x1600], R20 ;  /* 0x0016001401007387 */ /* 0x0001e80000100a00 */
[----:B------:R1:W-:Y:S04]  /*bf810*/  STL.64 [R1+0x1608], R22 ;  /* 0x0016081601007387 */ /* 0x0003e80000100a00 */
[----:B------:R-:W4:Y:S04]  /*bf820*/  LDL R6, [R1] ;  /* 0x0000000001067983 */ /* 0x000f280000100800 */
[----:B------:R-:W3:Y:S04]  /*bf830*/  LDL.LU R0, [R1+0x117a8] ;  /* 0x0117a80001007983 */ /* 0x000ee80000300800 */
[----:B------:R-:W-:Y:S04]  /*bf840*/  STL.64 [R1+0x11668], R4 ;  /* 0x0116680401007387 */ /* 0x000fe80000100a00 */
[----:B0-----:R-:W3:Y:S04]  /*bf850*/  LDL.LU.64 R20, [R1+0x1670] ;  /* 0x0016700001147983 */ /* 0x001ee80000300a00 */
[----:B-1----:R-:W3:Y:S01]  /*bf860*/  LDL.LU.64 R22, [R1+0x1678] ;  /* 0x0016780001167983 */ /* 0x002ee20000300a00 */
[----:B--2---:R-:W-:-:S15]  /*bf870*/  HMMA.16816.F32 R8, R12, R18, R8 ;  /* 0x000000120c08723c */ /* 0x004fde0000001808 */
[----:B------:R-:W-:-:S04]  /*bf880*/  NOP ;  /* 0x0000000000007918 */ /* 0x000fc80000000000 */
[----:B------:R-:W-:Y:S04]  /*bf890*/  STL.64 [R1+0x1610], R8 ;  /* 0x0016100801007387 */ /* 0x000fe80000100a00 */
[----:B------:R-:W-:Y:S04]  /*bf8a0*/  STL.64 [R1+0x1618], R10 ;  /* 0x0016180a01007387 */ /* 0x000fe80000100a00 */
[----:B---3--:R0:W-:Y:S04]  /*bf8b0*/  STL.64 [R1+0x11748], R22 ;  /* 0x0117481601007387 */ /* 0x0081e80000100a00 */
[----:B0-----:R-:W2:Y:S04]  /*bf8c0*/  LDL R22, [R1+0x68] ;  /* 0x0000680001167983 */ /* 0x001ea80000100800 */
[----:B------:R-:W2:Y:S04]  /*bf8d0*/  LDL R23, [R1+0x6c] ;  /* 0x00006c0001177983 */ /* 0x000ea80000100800 */
[----:B------:R0:W-:Y:S04]  /*bf8e0*/  STL.64 [R1+0x11740], R20 ;  /* 0x0117401401007387 */ /* 0x0001e80000100a00 */
[----:B------:R-:W3:Y:S04]  /*bf8f0*/  LDL R18, [R1+0x88] ;  /* 0x0000880001127983 */ /* 0x000ee80000100800 */
[----:B------:R-:W3:Y:S04]  /*bf900*/  LDL R19, [R1+0x8c] ;  /* 0x00008c0001137983 */ /* 0x000ee80000100800 */
[----:B0-----:R-:W3:Y:S04]  /*bf910*/  LDL R20, [R1+0x70] ;  /* 0x0000700001147983 */ /* 0x001ee80000100800 */
[----:B------:R-:W3:Y:S04]  /*bf920*/  LDL R21, [R1+0x74] ;  /* 0x0000740001157983 */ /* 0x000ee80000100800 */
[----:B------:R-:W4:Y:S04]  /*bf930*/  LDL.LU.64 R8, [R1+0x1620] ;  /* 0x0016200001087983 */ /* 0x000f280000300a00 */
[----:B------:R-:W4:Y:S04]  /*bf940*/  LDL.LU.64 R10, [R1+0x1628] ;  /* 0x00162800010a7983 */ /* 0x000f280000300a00 */
[----:B--2---:R0:W-:Y:S04]  /*bf950*/  STL.64 [R1+0x11760], R22 ;  /* 0x0117601601007387 */ /* 0x0041e80000100a00 */
[----:B0-----:R-:W2:Y:S04]  /*bf960*/  LDL R22, [R1+0x78] ;  /* 0x0000780001167983 */ /* 0x001ea80000100800 */
[----:B------:R-:W2:Y:S04]  /*bf970*/  LDL R23, [R1+0x7c] ;  /* 0x00007c0001177983 */ /* 0x000ea80000100800 */
[----:B---3--:R0:W-:Y:S04]  /*bf980*/  STL.64 [R1+0x11778], R20 ;  /* 0x0117781401007387 */ /* 0x0081e80000100a00 */
[----:B0-----:R-:W3:Y:S04]  /*bf990*/  LDL R20, [R1+0x80] ;  /* 0x0000800001147983 */ /* 0x001ee80000100800 */
[----:B------:R-:W3:Y:S04]  /*bf9a0*/  LDL R21, [R1+0x84] ;  /* 0x0000840001157983 */ /* 0x000ee80000100800 */
        /* <DEDUP_REMOVED lines=15> */
[C---:B----4-:R-:W-:Y:S03]  /*bfaa0*/  HMMA.16816.F32 R8, R12.reuse, R18, R8 ;  /* 0x000000120c08723c */ /* 0x050fe60000001808 */
[----:B--2---:R-:W-:Y:S04]  /*bfab0*/  STL.64 [R1+0x117a0], R26 ;  /* 0x0117a01a01007387 */ /* 0x004fe80000100a00 */
[----:B------:R0:W-:Y:S04]  /*bfac0*/  STL.64 [R1+0x11798], R24 ;  /* 0x0117981801007387 */ /* 0x0001e80000100a00 */
[----:B0-----:R-:W3:Y:S04]  /*bfad0*/  LDL.LU.64 R24, [R1+0x1630] ;  /* 0x0016300001187983 */ /* 0x001ee80000300a00 */
[----:B------:R-:W3:Y:S04]  /*bfae0*/  LDL.LU.64 R26, [R1+0x1638] ;  /* 0x00163800011a7983 */ /* 0x000ee80000300a00 */
[----:B------:R-:W2:Y:S04]  /*bfaf0*/  LDL.64 R4, [R1+0x8] ;  /* 0x0000080001047983 */ /* 0x000ea80000100a00 */
[----:B------:R-:W-:Y:S01]  /*bfb00*/  STL.64 [R1+0x11698], R6 ;  /* 0x0116980601007387 */ /* 0x000fe20000100a00 */
[C---:B---3--:R-:W-:Y:S03]  /*bfb10*/  HMMA.16816.F32 R20, R12.reuse, R20, R24 ;  /* 0x000000140c14723c */ /* 0x048fe60000001818 */
[----:B--2---:R0:W-:Y:S04]  /*bfb20*/  STL.64 [R1+0x11690], R4 ;  /* 0x0116900401007387 */ /* 0x0041e80000100a00 */
[----:B0-----:R-:W2:Y:S04]  /*bfb30*/  LDL R4, [R1+0x60] ;  /* 0x0000600001047983 */ /* 0x001ea80000100800 */
[----:B------:R-:W2:Y:S04]  /*bfb40*/  LDL R5, [R1+0x64] ;  /* 0x0000640001057983 */ /* 0x000ea80000100800 */
[----:B------:R-:W3:Y:S04]  /*bfb50*/  LDL.LU.64 R16, [R1+0x16a0] ;  /* 0x0016a00001107983 */ /* 0x000ee80000300a00 */
[----:B------:R-:W3:Y:S04]  /*bfb60*/  LDL.LU.64 R18, [R1+0x16a8] ;  /* 0x0016a80001127983 */ /* 0x000ee80000300a00 */
        /* <DEDUP_REMOVED lines=14> */
[----:B0-----:R-:W2:Y:S04]  /*bfc50*/  LDL.LU.64 R20, [R1+0x11778] ;  /* 0x0117780001147983 */ /* 0x001ea80000300a00 */
[----:B------:R-:W3:Y:S04]  /*bfc60*/  LDL R6, [R1+0x10] ;  /* 0x0000100001067983 */ /* 0x000ee80000100800 */
[----:B------:R-:W3:Y:S01]  /*bfc70*/  LDL R7, [R1+0x14] ;  /* 0x0000140001077983 */ /* 0x000ee20000100800 */
[C---:B--2---:R-:W-:Y:S03]  /*bfc80*/  HMMA.16816.F32 R20, R12.reuse, R20, R24 ;  /* 0x000000140c14723c */ /* 0x044fe60000001818 */
[----:B---3--:R-:W-:Y:S04]  /*bfc90*/  STL.64 [R1+0x116b0], R6 ;  /* 0x0116b00601007387 */ /* 0x008fe80000100a00 */
[----:B------:R-:W2:Y:S04]  /*bfca0*/  LDL.LU.64 R26, [R1+0x11770] ;  /* 0x01177000011a7983 */ /* 0x000ea80000300a00 */
[----:B------:R-:W2:Y:S08]  /*bfcb0*/  LDL.LU.64 R24, [R1+0x11768] ;  /* 0x0117680001187983 */ /* 0x000eb00000300a00 */
        /* <DEDUP_REMOVED lines=9> */
[----:B------:R-:W3:Y:S02]  /*bfd50*/  LDL.LU.64 R20, [R1+0x11740] ;  /* 0x0117400001147983 */ /* 0x000ee40000300a00 */
[----:B---3--:R-:W-:Y:S02]  /*bfd60*/  HMMA.16816.F32 R4, R12, R4, R20 ;  /* 0x000000040c04723c */ /* 0x008fe40000001814 */
[----:B------:R-:W3:Y:S04]  /*bfd70*/  LDL.LU.64 R22, [R1+0x11738] ;  /* 0x0117380001167983 */ /* 0x000ee80000300a00 */
[----:B------:R-:W2:-:S13]  /*bfd80*/  LDL.LU.64 R20, [R1+0x11730] ;  /* 0x0117300001147983 */ /* 0x000e9a0000300a00 */
[----:B------:R0:W-:Y:S04]  /*bfd90*/  STL.64 [R1+0x1670], R4 ;  /* 0x0016700401007387 */ /* 0x0001e80000100a00 */
[----:B------:R-:W-:Y:S04]  /*bfda0*/  STL.64 [R1+0x1678], R6 ;  /* 0x0016780601007387 */ /* 0x000fe80000100a00 */
[----:B0-----:R-:W3:Y:S01]  /*bfdb0*/  LDL R4, [R1+0x18] ;  /* 0x0000180001047983 */ /* 0x001ee20000100800 */
[----:B------:R-:W-:-:S03]  /*bfdc0*/  IMAD.MOV.U32 R5, RZ, RZ, R0 ;  /* 0x000000ffff057224 */ /* 0x000fc600078e0000 */
[----:B------:R-:W3:Y:S01]  /*bfdd0*/  LDL.LU R0, [R1+0x11728] ;  /* 0x0117280001007983 */ /* 0x000ee20000300800 */
[----:B--2---:R-:W-:-:S15]  /*bfde0*/  HMMA.16816.F32 R24, R12, R20, R24 ;  /* 0x000000140c18723c */ /* 0x004fde0000001818 */
[----:B------:R-:W-:-:S04]  /*bfdf0*/  NOP ;  /* 0x0000000000007918 */ /* 0x000fc80000000000 */
[----:B------:R-:W-:Y:S04]  /*bfe00*/  STL.64 [R1+0x1680], R24 ;  /* 0x0016801801007387 */ /* 0x000fe80000100a00 */
[----:B------:R0:W-:Y:S04]  /*bfe10*/  STL.64 [R1+0x1688], R26 ;  /* 0x0016881a01007387 */ /* 0x0001e80000100a00 */
[----:B0-----:R-:W4:Y:S04]  /*bfe20*/  LDL.LU.64 R26, [R1+0x11720] ;  /* 0x01172000011a7983 */ /* 0x001f280000300a00 */
[----:B------:R-:W2:Y:S04]  /*bfe30*/  LDL.LU.64 R24, [R1+0x11718] ;  /* 0x0117180001187983 */ /* 0x000ea80000300a00 */
[----:B------:R-:W2:Y:S04]  /*bfe40*/  LDL.64 R6, [R1+0x20] ;  /* 0x0000200001067983 */ /* 0x000ea80000100a00 */
[----:B--2---:R-:W-:Y:S04]  /*bfe50*/  STL.64 [R1+0x116e0], R6 ;  /* 0x0116e00601007387 */ /* 0x004fe80000100a00 */
[----:B---3--:R0:W-:Y:S04]  /*bfe60*/  STL.64 [R1+0x116d8], R4 ;  /* 0x0116d80401007387 */ /* 0x0081e80000100a00 */
[----:B0-----:R-:W2:Y:S04]  /*bfe70*/  LDL.LU.64 R4, [R1+0x1690] ;  /* 0x0016900001047983 */ /* 0x001ea80000300a00 */
[----:B------:R-:W2:Y:S01]  /*bfe80*/  LDL.LU.64 R6, [R1+0x1698] ;  /* 0x0016980001067983 */ /* 0x000ea20000300a00 */
[C---:B------:R-:W-:Y:S08]  /*bfe90*/  HMMA.16816.F32 R16, R12.reuse, R24, R16 ;  /* 0x000000180c10723c */ /* 0x040ff00000001810 */
[C---:B----4-:R-:W-:Y:S08]  /*bfea0*/  HMMA.16816.F32 R8, R12.reuse, R26, R8 ;  /* 0x0000001a0c08723c */ /* 0x050ff00000001808 */
[----:B--2---:R-:W-:-:S15]  /*bfeb0*/  HMMA.16816.F32 R4, R12, R22, R4 ;  /* 0x000000160c04723c */ /* 0x004fde0000001804 */
[----:B------:R-:W-:-:S04]  /*bfec0*/  NOP ;  /* 0x0000000000007918 */ /* 0x000fc80000000000 */
[----:B------:R-:W-:Y:S04]  /*bfed0*/  STL.64 [R1+0x1690], R4 ;  /* 0x0016900401007387 */ /* 0x000fe80000100a00 */
[----:B------:R0:W-:Y:S04]  /*bfee0*/  STL.64 [R1+0x1698], R6 ;  /* 0x0016980601007387 */ /* 0x0001e80000100a00 */
[----:B0-----:R-:W2:Y:S04]  /*bfef0*/  LDL R6, [R1+0x28] ;  /* 0x0000280001067983 */ /* 0x001ea80000100800 */
[----:B------:R-:W-:Y:S04]  /*bff00*/  STL.64 [R1+0x16a0], R16 ;  /* 0x0016a01001007387 */ /* 0x000fe80000100a00 */
[----:B------:R-:W-:Y:S04]  /*bff10*/  STL.64 [R1+0x16a8], R18 ;  /* 0x0016a81201007387 */ /* 0x000fe80000100a00 */
[----:B------:R-:W-:Y:S04]  /*bff20*/  STL.64 [R1+0x16c0], R8 ;  /* 0x0016c00801007387 */ /* 0x000fe80000100a00 */
[----:B------:R0:W-:Y:S04]  /*bff30*/  STL.64 [R1+0x16c8], R10 ;  /* 0x0016c80a01007387 */ /* 0x0001e80000100a00 */
[----:B------:R-:W2:Y:S04]  /*bff40*/  LDL R7, [R1+0x2c] ;  /* 0x00002c0001077983 */ /* 0x000ea80000100800 */
[----:B--2---:R1:W-:Y:S04]  /*bff50*/  STL.64 [R1+0x116f8], R6 ;  /* 0x0116f80601007387 */ /* 0x0043e80000100a00 */
[----:B0-----:R-:W2:Y:S04]  /*bff60*/  LDL R10, [R1+0x30] ;  /* 0x00003000010a7983 */ /* 0x001ea80000100800 */
[----:B------:R-:W2:Y:S04]  /*bff70*/  LDL R11, [R1+0x34] ;  /* 0x00003400010b7983 */ /* 0x000ea80000100800 */
[----:B------:R-:W3:Y:S04]  /*bff80*/  LDL R8, [R1+0x38] ;  /* 0x0000380001087983 */ /* 0x000ee80000100800 */
[----:B--2---:R-:W-:Y:S04]  /*bff90*/  STL.64 [R1+0x11700], R10 ;  /* 0x0117000a01007387 */ /* 0x004fe80000100a00 */
[----:B------:R-:W2:Y:S04]  /*bffa0*/  LDL.LU.64 R4, [R1+0x16e0] ;  /* 0x0016e00001047983 */ /* 0x000ea80000300a00 */
[----:B-1----:R-:W4:Y:S04]  /*bffb0*/  LDL.LU.64 R6, [R1+0x16e8] ;  /* 0x0016e80001067983 */ /* 0x002f280000300a00 */
        /* <DEDUP_REMOVED lines=60> */
[----:B------:R-:W3:Y:S01]  /*c0380*/  LDL.LU.64 R24, [R1+0x116c8] ;  /* 0x0116c80001187983 */ /* 0x000ee20000300a00 */
[----:B------:R-:W-:-:S05]  /*c0390*/  IMAD.MOV.U32 R0, RZ, RZ, R7 ;  /* 0x000000ffff007224 */ /* 0x000fca00078e0007 */
[----:B------:R-:W-:Y:S01]  /*c03a0*/  STL [R1+0x115d0], R0 ;  /* 0x0115d00001007387 */ /* 0x000fe20000100800 */
[----:B---3--:R-:W-:Y:S03]  /*c03b0*/  HMMA.16816.F32 R4, R12, R4, R24 ;  /* 0x000000040c04723c */ /* 0x008fe60000001818 */
        /* <DEDUP_REMOVED lines=11> */
[----:B------:R-:W2:Y:S02]  /*c0470*/  LDL.LU.64 R4, [R1+0x11690] ;  /* 0x0116900001047983 */ /* 0x000ea40000300a00 */
[----:B--2---:R-:W-:-:S15]  /*c0480*/  HMMA.16816.F32 R24, R12, R4, R24 ;  /* 0x000000040c18723c */ /* 0x004fde0000001818 */
[----:B------:R-:W-:-:S04]  /*c0490*/  NOP ;  /* 0x0000000000007918 */ /* 0x000fc80000000000 */
[----:B------:R-:W-:Y:S04]  /*c04a0*/  STL.64 [R1+0x1730], R24 ;  /* 0x0017301801007387 */ /* 0x000fe80000100a00 */
[----:B------:R0:W-:Y:S04]  /*c04b0*/  STL.64 [R1+0x1738], R26 ;  /* 0x0017381a01007387 */ /* 0x0001e80000100a00 */
[----:B0-----:R-:W3:Y:S04]  /*c04c0*/  LDL.LU.64 R26, [R1+0x11688] ;  /* 0x01168800011a7983 */ /* 0x001ee80000300a00 */
[----:B------:R-:W3:Y:S01]  /*c04d0*/  LDL.LU.64 R24, [R1+0x11680] ;  /* 0x0116800001187983 */ /* 0x000ee20000300a00 */
[----:B------:R-:W-:-:S02]  /*c04e0*/  IMAD.MOV.U32 R0, RZ, RZ, R5 ;  /* 0x000000ffff007224 */ /* 0x000fc400078e0005 */
[----:B---3--:R-:W-:Y:S01]  /*c04f0*/  HMMA.16816.F32 R4, R12, R6, R24 ;  /* 0x000000060c04723c */ /* 0x008fe20000001818 */
[----:B------:R-:W2:Y:S04]  /*c0500*/  LDL.LU.64 R26, [R1+0x11678] ;  /* 0x01167800011a7983 */ /* 0x000ea80000300a00 */
[----:B------:R-:W2:-:S14]  /*c0510*/  LDL.LU.64 R24, [R1+0x11670] ;  /* 0x0116700001187983 */ /* 0x000e9c0000300a00 */
[----:B------:R0:W-:Y:S04]  /*c0520*/  STL.64 [R1+0x1750], R4 ;  /* 0x0017500401007387 */ /* 0x0001e80000100a00 */
[----:B------:R-:W-:Y:S04]  /*c0530*/  STL.64 [R1+0x1758], R6 ;  /* 0x0017580601007387 */ /* 0x000fe80000100a00 */
[----:B0-----:R-:W3:Y:S01]  /*c0540*/  LDL.LU.64 R4, [R1+0x11668] ;  /* 0x0116680001047983 */ /* 0x001ee20000300a00 */
[----:B--2---:R-:W-:-:S15]  /*c0550*/  HMMA.16816.F32 R24, R12, R28, R24 ;  /* 0x0000001c0c18723c */ /* 0x004fde0000001818 */
[----:B------:R-:W-:-:S04]  /*c0560*/  NOP ;  /* 0x0000000000007918 */ /* 0x000fc80000000000 */
[----:B------:R-:W-:Y:S04]  /*c0570*/  STL.64 [R1+0x1770], R24 ;  /* 0x0017701801007387 */ /* 0x000fe80000100a00 */
[----:B------:R0:W-:Y:S04]  /*c0580*/  STL.64 [R1+0x1778], R26 ;  /* 0x0017781a01007387 */ /* 0x0001e80000100a00 */
[----:B0-----:R-:W2:Y:S04]  /*c0590*/  LDL.LU.64 R26, [R1+0x11660] ;  /* 0x01166000011a7983 */ /* 0x001ea80000300a00 */
[----:B------:R-:W4:Y:S04]  /*c05a0*/  LDL.LU.64 R24, [R1+0x11658] ;  /* 0x0116580001187983 */ /* 0x000f280000300a00 */
[----:B------:R-:W-:Y:S01]  /*c05b0*/  STL.64 [R1+0x114a0], R28 ;  /* 0x0114a01c01007387 */ /* 0x000fe20000100a00 */
        /* <DEDUP_REMOVED lines=18> */
[----:B0-----:R-:W-:Y:S02]  /*c06e0*/  HMMA.16816.F32 R24, R12, R20, R8 ;  /* 0x000000140c18723c */ /* 0x001fe40000001808 */
[----:B------:R-:W2:Y:S04]  /*c06f0*/  LDL.LU.64 R8, [R1+0x17c0] ;  /* 0x0017c00001087983 */ /* 0x000ea80000300a00 */
[----:B------:R-:W2:-:S13]  /*c0700*/  LDL.LU.64 R10, [R1+0x17c8] ;  /* 0x0017c800010a7983 */ /* 0x000e9a0000300a00 */
[----:B------:R-:W-:Y:S04]  /*c0710*/  STL.64 [R1+0x17b0], R24 ;  /* 0x0017b01801007387 */ /* 0x000fe80000100a00 */
[----:B------:R3:W-:Y:S04]  /*c0720*/  STL.64 [R1+0x17b8], R26 ;  /* 0x0017b81a01007387 */ /* 0x0007e80000100a00 */
[----:B------:R-:W2:Y:S01]  /*c0730*/  LDL.LU R3, [R1+0x32fc] ;  /* 0x0032fc0001037983 */ /* 0x000ea20000300800 */
[----:B---3--:R-:W-:Y:S02]  /*c0740*/  IMAD.MOV.U32 R26, RZ, RZ, R5 ;  /* 0x000000ffff1a7224 */ /* 0x008fe400078e0005 */
[----:B------:R-:W-:-:S02]  /*c0750*/  IMAD.MOV.U32 R27, RZ, RZ, R4 ;  /* 0x000000ffff1b7224 */ /* 0x000fc400078e0004 */
[----:B------:R-:W3:Y:S04]  /*c0760*/  LDL.LU.64 R4, [R1+0x17f0] ;  /* 0x0017f00001047983 */ /* 0x000ee80000300a00 */
[----:B------:R-:W2:Y:S04]  /*c0770*/  LDL.LU.64 R6, [R1+0x17f8] ;  /* 0x0017f80001067983 */ /* 0x000ea80000300a00 */
[----:B--2---:R-:W-:Y:S04]  /*c0780*/  STL.64 [R1+0x11620], R6 ;  /* 0x0116200601007387 */ /* 0x004fe80000100a00 */
[----:B---3--:R0:W-:Y:S04]  /*c0790*/  STL.64 [R1+0x11618], R4 ;  /* 0x0116180401007387 */ /* 0x0081e80000100a00 */
[----:B0-----:R-:W2:Y:S04]  /*c07a0*/  LDL.LU.64 R4, [R1+0x17e0] ;  /* 0x0017e00001047983 */ /* 0x001ea80000300a00 */
[----:B------:R-:W2:Y:S04]  /*c07b0*/  LDL.LU.64 R6, [R1+0x17e8] ;  /* 0x0017e80001067983 */ /* 0x000ea80000300a00 */
[----:B------:R0:W-:Y:S04]  /*c07c0*/  STL.64 [R1+0x115d8], R26 ;  /* 0x0115d81a01007387 */ /* 0x0001e80000100a00 */
[----:B------:R-:W4:Y:S04]  /*c07d0*/  LDL.LU.64 R24, [R1+0x17d0] ;  /* 0x0017d00001187983 */ /* 0x000f280000300a00 */
[----:B0-----:R-:W4:Y:S04]  /*c07e0*/  LDL.LU.64 R26, [R1+0x17d8] ;  /* 0x0017d800011a7983 */ /* 0x001f280000300a00 */
[----:B------:R-:W3:Y:S04]  /*c07f0*/  LDL.64 R28, [R1+0x90] ;  /* 0x00009000011c7983 */ /* 0x000ee80000100a00 */
[----:B------:R0:W-:Y:S04]  /*c0800*/  STL.64 [R1+0x11478], R22 ;  /* 0x0114781601007387 */ /* 0x0001e80000100a00 */
[----:B0-----:R-:W2:Y:S04]  /*c0810*/  LDL.LU R22, [R1+0x330c] ;  /* 0x00330c0001167983 */ /* 0x001ea80000300800 */
[----:B------:R-:W2:Y:S04]  /*c0820*/  LDL.LU R23, [R1+0x3308] ;  /* 0x0033080001177983 */ /* 0x000ea80000300800 */
[----:B------:R0:W-:Y:S04]  /*c0830*/  STL.64 [R1+0x11470], R20 ;  /* 0x0114701401007387 */ /* 0x0001e80000100a00 */
[----:B0-----:R-:W3:Y:S04]  /*c0840*/  LDL.LU R21, [R1+0x32f0] ;  /* 0x0032f00001157983 */ /* 0x001ee80000300800 */
[----:B------:R-:W3:Y:S04]  /*c0850*/  LDL.LU R20, [R1+0x32f8] ;  /* 0x0032f80001147983 */ /* 0x000ee80000300800 */
[----:B--2---:R-:W-:Y:S04]  /*c0860*/  STL.64 [R1+0x115f0], R22 ;  /* 0x0115f01601007387 */ /* 0x004fe80000100a00 */
[----:B---3--:R0:W-:Y:S04]  /*c0870*/  STL.64 [R1+0x115e8], R20 ;  /* 0x0115e81401007387 */ /* 0x0081e80000100a00 */
[----:B0-----:R-:W2:Y:S04]  /*c0880*/  LDL.LU.64 R20, [R1+0x1820] ;  /* 0x0018200001147983 */ /* 0x001ea80000300a00 */
[----:B------:R-:W3:Y:S01]  /*c0890*/  LDL.LU.64 R22, [R1+0x1828] ;  /* 0x0018280001167983 */ /* 0x000ee20000300a00 */
[C---:B------:R-:W-:Y:S03]  /*c08a0*/  HMMA.16816.F32 R8, R12.reuse, R18, R8 ;  /* 0x000000120c08723c */ /* 0x040fe60000001808 */
[----:B---3--:R-:W-:Y:S04]  /*c08b0*/  STL.64 [R1+0x11600], R22 ;  /* 0x0116001601007387 */ /* 0x008fe80000100a00 */
[----:B--2---:R0:W-:Y:S04]  /*c08c0*/  STL.64 [R1+0x115f8], R20 ;  /* 0x0115f81401007387 */ /* 0x0041e80000100a00 */
[----:B0-----:R-:W2:Y:S04]  /*c08d0*/  LDL.LU.64 R20, [R1+0x1800] ;  /* 0x0018000001147983 */ /* 0x001ea80000300a00 */
[----:B------:R-:W2:Y:S04]  /*c08e0*/  LDL.LU.64 R22, [R1+0x1808] ;  /* 0x0018080001167983 */ /* 0x000ea80000300a00 */
[----:B------:R-:W-:Y:S04]  /*c08f0*/  STL.64 [R1+0x17c0], R8 ;  /* 0x0017c00801007387 */ /* 0x000fe80000100a00 */
[----:B------:R0:W-:Y:S04]  /*c0900*/  STL.64 [R1+0x17c8], R10 ;  /* 0x0017c80a01007387 */ /* 0x0001e80000100a00 */
[----:B0-----:R-:W3:Y:S01]  /*c0910*/  LDL.LU.64 R10, [R1+0x11630] ;  /* 0x01163000010a7983 */ /* 0x001ee20000300a00 */
[----:B----4-:R-:W-:Y:S03]  /*c0920*/  HMMA.16816.F32 R24, R12, R16, R24 ;  /* 0x000000100c18723c */ /* 0x010fe60000001818 */
[----:B------:R-:W4:-:S15]  /*c0930*/  LDL.LU.64 R8, [R1+0x11628] ;  /* 0x0116280001087983 */ /* 0x000f1e0000300a00 */
[----:B------:R-:W-:Y:S01]  /*c0940*/  NOP ;  /* 0x0000000000007918 */ /* 0x000fe20000000000 */
[----:B------:R0:W-:Y:S04]  /*c0950*/  STL.64 [R1+0x17d0], R24 ;  /* 0x0017d01801007387 */ /* 0x0001e80000100a00 */
[----:B------:R1:W-:Y:S04]  /*c0960*/  STL.64 [R1+0x17d8], R26 ;  /* 0x0017d81a01007387 */ /* 0x0003e80000100a00 */
[----:B0-----:R-:W2:Y:S04]  /*c0970*/  LDL.LU.64 R24, [R1+0x1810] ;  /* 0x0018100001187983 */ /* 0x001ea80000300a00 */
[----:B-1----:R-:W2:Y:S04]  /*c0980*/  LDL.LU.64 R26, [R1+0x1818] ;  /* 0x00181800011a7983 */ /* 0x002ea80000300a00 */
        /* <DEDUP_REMOVED lines=8> */
[----:B------:R-:W4:Y:S04]  /*c0a10*/  LDL.LU.64 R4, [R1+0x11618] ;  /* 0x0116180001047983 */ /* 0x000f280000300a00 */
[----:B------:R0:W-:Y:S04]  /*c0a20*/  STL [R1+0x1144c], R11 ;  /* 0x01144c0b01007387 */ /* 0x0001e80000100800 */
[----:B0-----:R-:W3:Y:S01]  /*c0a30*/  LDL.LU R11, [R1+0x3300] ;  /* 0x00330000010b7983 */ /* 0x001ee20000300800 */
[----:B----4-:R-:W-:-:S15]  /*c0a40*/  HMMA.16816.F32 R4, R12, R8, R4 ;  /* 0x000000080c04723c */ /* 0x010fde0000001804 */
[----:B------:R-:W-:-:S04]  /*c0a50*/  NOP ;  /* 0x0000000000007918 */ /* 0x000fc80000000000 */
[----:B------:R-:W-:Y:S04]  /*c0a60*/  STL.64 [R1+0x17f0], R4 ;  /* 0x0017f00401007387 */ /* 0x000fe80000100a00 */
[----:B------:R0:W-:Y:S04]  /*c0a70*/  STL.64 [R1+0x17f8], R6 ;  /* 0x0017f80601007387 */ /* 0x0001e80000100a00 */
[----:B0-----:R-:W2:Y:S04]  /*c0a80*/  LDL.LU.64 R6, [R1+0x11610] ;  /* 0x0116100001067983 */ /* 0x001ea80000300a00 */
[----:B------:R-:W4:Y:S04]  /*c0a90*/  LDL.LU.64 R4, [R1+0x11608] ;  /* 0x0116080001047983 */ /* 0x000f280000300a00 */
[----:B------:R0:W-:Y:S04]  /*c0aa0*/  STL [R1+0x11448], R9 ;  /* 0x0114480901007387 */ /* 0x0001e80000100800 */
[----:B0-----:R-:W3:Y:S01]  /*c0ab0*/  LDL.LU R9, [R1+0x3304] ;  /* 0x0033040001097983 */ /* 0x001ee20000300800 */
[----:B--2---:R-:W-:-:S15]  /*c0ac0*/  HMMA.16816.F32 R20, R12, R6, R20 ;  /* 0x000000060c14723c */ /* 0x004fde0000001814 */
        /* <DEDUP_REMOVED lines=10> */
[----:B------:R-:W4:Y:S04]  /*c0b70*/  LDL.LU.64 R20, [R1+0x115e8] ;  /* 0x0115e80001147983 */ /* 0x000f280000300a00 */
[----:B------:R-:W-:Y:S04]  /*c0b80*/  STL.64 [R1+0x11430], R6 ;  /* 0x0114300601007387 */ /* 0x000fe80000100a00 */
[----:B------:R0:W-:Y:S04]  /*c0b90*/  STL.64 [R1+0x11428], R4 ;  /* 0x0114280401007387 */ /* 0x0001e80000100a00 */
[----:B------:R-:W2:Y:S01]  /*c0ba0*/  LDL.LU.64 R16, [R1+0x1830] ;  /* 0x0018300001107983 */ /* 0x000ea20000300a00 */
[----:B----4-:R-:W-:-:S03]  /*c0bb0*/  IMAD R21, R21, 0x100, R19 ;  /* 0x0000010015157824 */ /* 0x010fc600078e0213 */
[----:B------:R-:W4:Y:S04]  /*c0bc0*/  LDL.LU.64 R18, [R1+0x1838] ;  /* 0x0018380001127983 */ /* 0x000f280000300a00 */
[----:B0-----:R-:W4:Y:S04]  /*c0bd0*/  LDL.LU.64 R4, [R1+0x1840] ;  /* 0x0018400001047983 */ /* 0x001f280000300a00 */
[----:B------:R-:W4:Y:S01]  /*c0be0*/  LDL.LU.64 R6, [R1+0x1848] ;  /* 0x0018480001067983 */ /* 0x000f220000300a00 */
[----:B------:R-:W-:-:S03]  /*c0bf0*/  IMAD R20, R20, 0x100, R3 ;  /* 0x0000010014147824 */ /* 0x000fc600078e0203 */
[----:B------:R-:W4:Y:S01]  /*c0c00*/  LDL.LU R3, [R1+0x115e0] ;  /* 0x0115e00001037983 */ /* 0x000f220000300800 */
[----:B---3--:R-:W-:Y:S02]  /*c0c10*/  IMAD R11, R11, 0x100, R9 ;  /* 0x000001000b0b7824 */ /* 0x008fe400078e0209 */
[----:B--2---:R-:W-:Y:S01]  /*c0c20*/  IMAD R9, R23, 0x100, R22 ;  /* 0x0000010017097824 */ /* 0x004fe200078e0216 */
[----:B----4-:R-:W-:Y:S01]  /*c0c30*/  HMMA.16816.F32 R12, R12, R2, R24 ;  /* 0x000000020c0c723c */ /* 0x010fe20000001818 */
[----:B------:R-:W2:-:S15]  /*c0c40*/  LDL.LU.64 R26, [R1+0x115d8] ;  /* 0x0115d800011a7983 */ /* 0x000e9e0000300a00 */
[----:B------:R-:W-:-:S03]  /*c0c50*/  NOP ;  /* 0x0000000000007918 */ /* 0x000fc60000000000 */
[----:B------:R0:W-:Y:S04]  /*c0c60*/  STL.64 [R1+0x1810], R12 ;  /* 0x0018100c01007387 */ /* 0x0001e80000100a00 */
[----:B------:R1:W-:Y:S04]  /*c0c70*/  STL.64 [R1+0x1818], R14 ;  /* 0x0018180e01007387 */ /* 0x0003e80000100a00 */
[----:B------:R-:W3:Y:S04]  /*c0c80*/  LDL R22, [R1+0x38] ;  /* 0x0000380001167983 */ /* 0x000ee80000100800 */
[----:B------:R-:W3:Y:S01]  /*c0c90*/  LDL R23, [R1+0x3c] ;  /* 0x00003c0001177983 */ /* 0x000ee20000100800 */
[----:B0-----:R-:W-:-:S02]  /*c0ca0*/  F2FP.F16.E5M2.UNPACK_B R12, R21 ;  /* 0x00000015ff0c723e */ /* 0x001fc400020004ff */
[----:B------:R-:W-:Y:S01]  /*c0cb0*/  F2FP.F16.E5M2.UNPACK_B R13, R20 ;  /* 0x00000014ff0d723e */ /* 0x000fe200020004ff */
[----:B------:R-:W4:Y:S04]  /*c0cc0*/  LDL R21, [R1+0x44] ;  /* 0x0000440001157983 */ /* 0x000f280000100800 */
[----:B------:R-:W4:Y:S01]  /*c0cd0*/  LDL R20, [R1+0x40] ;  /* 0x0000400001147983 */ /* 0x000f220000100800 */
[----:B-1----:R-:W-:Y:S02]  /*c0ce0*/  F2FP.F16.E5M2.UNPACK_B R14, R11 ;  /* 0x0000000bff0e723e */ /* 0x002fe400020004ff */
[----:B------:R-:W-:-:S07]  /*c0cf0*/  F2FP.F16.E5M2.UNPACK_B R15, R9 ;  /* 0x00000009ff0f723e */ /* 0x000fce00020004ff */
[C---:B------:R-:W-:Y:S01]  /*c0d00*/  HMMA.16816.F32 R4, R12.reuse, R28, R4 ;  /* 0x0000001c0c04723c */ /* 0x040fe20000001804 */
[----:B------:R-:W-:Y:S02]  /*c0d10*/  IMAD.MOV.U32 R11, RZ, RZ, R28 ;  /* 0x000000ffff0b7224 */ /* 0x000fe400078e001c */
[----:B------:R-:W-:Y:S01]  /*c0d20*/  IMAD.MOV.U32 R9, RZ, RZ, R29 ;  /* 0x000000ffff097224 */ /* 0x000fe200078e001d */
[----:B---3--:R-:W-:Y:S04]  /*c0d30*/  STL.64 [R1+0x11510], R22 ;  /* 0x0115101601007387 */ /* 0x008fe80000100a00 */
[----:B----4-:R2:W-:Y:S02]  /*c0d40*/  STL.64 [R1+0x11508], R20 ;  /* 0x0115081401007387 */ /* 0x0105e40000100a00 */
[----:B--2---:R-:W-:Y:S02]  /*c0d50*/  HMMA.16816.F32 R20, R12, R26, R16 ;  /* 0x0000001a0c14723c */ /* 0x004fe40000001810 */
[----:B------:R-:W2:Y:S01]  /*c0d60*/  LDL.64 R18, [R1] ;  /* 0x0000000001127983 */ /* 0x000ea20000100a00 */
[----:B------:R-:W-:-:S15]  /*c0d70*/  IMAD.MOV.U32 R17, RZ, RZ, R0 ;  /* 0x000000ffff117224 */ /* 0x000fde00078e0000 */
[----:B------:R-:W-:Y:S01]  /*c0d80*/  NOP ;  /* 0x0000000000007918 */ /* 0x000fe20000000000 */
[----:B------:R0:W-:Y:S04]  /*c0d90*/  STL.64 [R1+0x1830], R20 ;  /* 0x0018301401007387 */ /* 0x0001e80000100a00 */
[----:B------:R1:W-:Y:S04]  /*c0da0*/  STL.64 [R1+0x1838], R22 ;  /* 0x0018381601007387 */ /* 0x0003e80000100a00 */
[----:B------:R-:W-:Y:S04]  /*c0db0*/  STL.64 [R1+0x1840], R4 ;  /* 0x0018400401007387 */ /* 0x000fe80000100a00 */
[----:B------:R-:W-:Y:S04]  /*c0dc0*/  STL.64 [R1+0x1848], R6 ;  /* 0x0018480601007387 */ /* 0x000fe80000100a00 */
[----:B------:R-:W3:Y:S04]  /*c0dd0*/  LDL.64 R28, [R1+0x10] ;  /* 0x00001000011c7983 */ /* 0x000ee80000100a00 */
[----:B------:R-:W4:Y:S04]  /*c0de0*/  LDL R16, [R1+0x8] ;  /* 0x0000080001107983 */ /* 0x000f280000100800 */
[----:B------:R-:W2:Y:S04]  /*c0df0*/  LDL.LU R0, [R1+0x115d0] ;  /* 0x0115d00001007983 */ /* 0x000ea80000300800 */
[----:B0-----:R-:W2:Y:S04]  /*c0e00*/  LDL.LU.64 R20, [R1+0x18d0] ;  /* 0x0018d00001147983 */ /* 0x001ea80000300a00 */
[----:B-1----:R-:W2:Y:S04]  /*c0e10*/  LDL.LU.64 R22, [R1+0x18d8] ;  /* 0x0018d80001167983 */ /* 0x002ea80000300a00 */
[----:B--2---:R0:W-:Y:S04]  /*c0e20*/  STL.64 [R1+0x11520], R22 ;  /* 0x0115201601007387 */ /* 0x0041e80000100a00 */
[----:B0-----:R-:W2:Y:S04]  /*c0e30*/  LDL R22, [R1+0x50] ;  /* 0x0000500001167983 */ /* 0x001ea80000100800 */
[----:B------:R-:W2:Y:S04]  /*c0e40*/  LDL R23, [R1+0x54] ;  /* 0x0000540001177983 */ /* 0x000ea80000100800 */
[----:B------:R0:W-:Y:S04]  /*c0e50*/  STL.64 [R1+0x11518], R20 ;  /* 0x0115181401007387 */ /* 0x0001e80000100a00 */
[----:B0-----:R-:W3:Y:S04]  /*c0e60*/  LDL R20, [R1+0x58] ;  /* 0x0000580001147983 */ /* 0x001ee80000100800 */
[----:B------:R-:W3:Y:S04]  /*c0e70*/  LDL R21, [R1+0x5c] ;  /* 0x00005c0001157983 */ /* 0x000ee80000100800 */
[----:B--2---:R0:W-:Y:S04]  /*c0e80*/  STL.64 [R1+0x11538], R22 ;  /* 0x0115381601007387 */ /* 0x0041e80000100a00 */
[----:B0-----:R-:W2:Y:S04]  /*c0e90*/  LDL R22, [R1+0x60] ;  /* 0x0000600001167983 */ /* 0x001ea80000100800 */
[----:B------:R-:W2:Y:S04]  /*c0ea0*/  LDL R23, [R1+0x64] ;  /* 0x0000640001177983 */ /* 0x000ea80000100800 */
[----:B---3--:R0:W-:Y:S04]  /*c0eb0*/  STL.64 [R1+0x11550], R20 ;  /* 0x0115501401007387 */ /* 0x0081e80000100a00 */
[----:B------:R-:W3:Y:S04]  /*c0ec0*/  LDL R24, [R1+0x70] ;  /* 0x0000700001187983 */ /* 0x000ee80000100800 */
[----:B------:R-:W3:Y:S04]  /*c0ed0*/  LDL R25, [R1+0x74] ;  /* 0x0000740001197983 */ /* 0x000ee80000100800 */
[----:B------:R-:W2:Y:S04]  /*c0ee0*/  LDL R26, [R1+0x78] ;  /* 0x00007800011a7983 */ /* 0x000ea80000100800 */
[----:B------:R-:W2:Y:S04]  /*c0ef0*/  LDL R27, [R1+0x7c] ;  /* 0x00007c00011b7983 */ /* 0x000ea80000100800 */
        /* <DEDUP_REMOVED lines=9> */
[----:B------:R-:W-:Y:S04]  /*c0f90*/  STL.64 [R1+0x11568], R22 ;  /* 0x0115681601007387 */ /* 0x000fe80000100a00 */
[----:B------:R0:W-:Y:S04]  /*c0fa0*/  STL.64 [R1+0x11580], R20 ;  /* 0x0115801401007387 */ /* 0x0001e80000100a00 */
[----:B0-----:R-:W3:Y:S04]  /*c0fb0*/  LDL.LU.64 R20, [R1+0x1880] ;  /* 0x0018800001147983 */ /* 0x001ee80000300a00 */
        /* <DEDUP_REMOVED lines=22> */
[----:B------:R-:W3:Y:S01]  /*c1120*/  LDL.LU.64 R6, [R1+0x18b8] ;  /* 0x0018b80001067983 */ /* 0x000ee20000300a00 */
[C---:B------:R-:W-:Y:S03]  /*c1130*/  HMMA.16816.F32 R24, R12.reuse, R26, R20 ;  /* 0x0000001a0c18723c */ /* 0x040fe60000001814 */
        /* <DEDUP_REMOVED lines=8> */
[----:B------:R-:W-:Y:S04]  /*c11c0*/  STL.64 [R1+0x114b0], R18 ;  /* 0x0114b01201007387 */ /* 0x000fe80000100a00 */
[----:B----4-:R0:W-:Y:S04]  /*c11d0*/  STL.64 [R1+0x114a8], R16 ;  /* 0x0114a81001007387 */ /* 0x0101e80000100a00 */
[----:B0-----:R-:W3:Y:S04]  /*c11e0*/  LDL.LU.64 R16, [R1+0x18e0] ;  /* 0x0018e00001107983 */ /* 0x001ee80000300a00 */
[----:B------:R-:W3:Y:S04]  /*c11f0*/  LDL.LU.64 R18, [R1+0x18e8] ;  /* 0x0018e80001127983 */ /* 0x000ee80000300a00 */
[----:B------:R0:W-:Y:S04]  /*c1200*/  STL.64 [R1+0x11468], R10 ;  /* 0x0114680a01007387 */ /* 0x0001e80000100a00 */
[----:B0-----:R-:W4:Y:S04]  /*c1210*/  LDL R10, [R1+0x48] ;  /* 0x00004800010a7983 */ /* 0x001f280000100800 */
[----:B------:R-:W4:Y:S04]  /*c1220*/  LDL R11, [R1+0x4c] ;  /* 0x00004c00010b7983 */ /* 0x000f280000100800 */
[----:B------:R-:W-:Y:S04]  /*c1230*/  STL.64 [R1+0x11460], R8 ;  /* 0x0114600801007387 */ /* 0x000fe80000100a00 */
[----:B------:R-:W2:Y:S04]  /*c1240*/  LDL.LU.64 R22, [R1+0x115c8] ;  /* 0x0115c80001167983 */ /* 0x000ea80000300a00 */
[----:B------:R-:W2:Y:S04]  /*c1250*/  LDL.LU.64 R20, [R1+0x115c0] ;  /* 0x0115c00001147983 */ /* 0x000ea80000300a00 */
        /* <DEDUP_REMOVED lines=15> */
[----:B-1----:R-:W2:Y:S04]  /*c1350*/  LDL R26, [R1+0x28] ;  /* 0x00002800011a7983 */ /* 0x002ea80000100800 */
[----:B------:R-:W2:Y:S04]  /*c1360*/  LDL R27, [R1+0x2c] ;  /* 0x00002c00011b7983 */ /* 0x000ea80000100800 */
[----:B--2---:R0:W-:Y:S02]  /*c1370*/  STL.64 [R1+0x114f0], R26 ;  /* 0x0114f01a01007387 */ /* 0x0041e40000100a00 */
[----:B0-----:R-:W-:Y:S02]  /*c1380*/  HMMA.16816.F32 R24, R12, R24, R20 ;  /* 0x000000180c18723c */ /* 0x001fe40000001814 */
[----:B------:R-:W2:-:S15]  /*c1390*/  LDL.LU.64 R20, [R1+0x11580] ;  /* 0x0115800001147983 */ /* 0x000e9e0000300a00 */
[----:B------:R-:W-:Y:S02]  /*c13a0*/  NOP ;  /* 0x0000000000007918 */ /* 0x000fe40000000000 */
[----:B------:R0:W-:Y:S04]  /*c13b0*/  STL.64 [R1+0x1880], R24 ;  /* 0x0018801801007387 */ /* 0x0001e80000100a00 */
[----:B------:R-:W-:Y:S04]  /*c13c0*/  STL.64 [R1+0x1888], R26 ;  /* 0x0018881a01007387 */ /* 0x000fe80000100a00 */
[----:B0-----:R-:W3:Y:S04]  /*c13d0*/  LDL R24, [R1+0x30] ;  /* 0x0000300001187983 */ /* 0x001ee80000100800 */
        /* <DEDUP_REMOVED lines=25> */
[----:B------:R-:W4:Y:S02]  /*c1570*/  LDL.LU.64 R20, [R1+0x11518] ;  /* 0x0115180001147983 */ /* 0x000f240000300a00 */
[----:B----4-:R-:W-:Y:S02]  /*c1580*/  HMMA.16816.F32 R8, R12, R10, R20 ;  /* 0x0000000a0c08723c */ /* 0x010fe40000001814 */
[----:B------:R-:W2:Y:S04]  /*c1590*/  LDL.LU.64 R22, [R1+0x11510] ;  /* 0x0115100001167983 */ /* 0x000ea80000300a00 */
[----:B------:R-:W3:-:S13]  /*c15a0*/  LDL.LU.64 R20, [R1+0x11508] ;  /* 0x0115080001147983 */ /* 0x000eda0000300a00 */
[----:B------:R-:W-:Y:S04]  /*c15b0*/  STL.64 [R1+0x18d0], R8 ;  /* 0x0018d00801007387 */ /* 0x000fe80000100a00 */
[----:B------:R3:W-:Y:S02]  /*c15c0*/  STL.64 [R1+0x18d8], R10 ;  /* 0x0018d80a01007387 */ /* 0x0007e40000100a00 */
[----:B---3--:R-:W-:Y:S02]  /*c15d0*/  HMMA.16816.F32 R8, R12, R20, R16 ;  /* 0x000000140c08723c */ /* 0x008fe40000001810 */
[----:B------:R-:W3:-:S15]  /*c15e0*/  LDL.LU.64 R16, [R1+0x1940] ;  /* 0x0019400001107983 */ /* 0x000ede0000300a00 */
[----:B------:R-:W-:Y:S02]  /*c15f0*/  NOP ;  /* 0x0000000000007918 */ /* 0x000fe40000000000 */
[----:B------:R-:W-:Y:S04]  /*c1600*/  STL.64 [R1+0x18e0], R8 ;  /* 0x0018e00801007387 */ /* 0x000fe80000100a00 */
[----:B------:R-:W-:Y:S04]  /*c1610*/  STL.64 [R1+0x18e8], R10 ;  /* 0x0018e80a01007387 */ /* 0x000fe80000100a00 */
[----:B------:R-:W4:Y:S01]  /*c1620*/  LDL.LU.64 R18, [R1+0x1948] ;  /* 0x0019480001127983 */ /* 0x000f220000300a00 */
[----:B--2---:R-:W-:-:S15]  /*c1630*/  HMMA.16816.F32 R4, R12, R22, R4 ;  /* 0x000000160c04723c */ /* 0x004fde0000001804 */
[----:B------:R-:W-:-:S04]  /*c1640*/  NOP ;  /* 0x0000000000007918 */ /* 0x000fc80000000000 */
[----:B------:R-:W-:Y:S04]  /*c1650*/  STL.64 [R1+0x18f0], R4 ;  /* 0x0018f00401007387 */ /* 0x000fe80000100a00 */
[----:B------:R-:W-:Y:S04]  /*c1660*/  STL.64 [R1+0x18f8], R6 ;  /* 0x0018f80601007387 */ /* 0x000fe80000100a00 */
[----:B----4-:R0:W-:Y:S04]  /*c1670*/  STL.64 [R1+0x114c0], R18 ;  /* 0x0114c01201007387 */ /* 0x0101e80000100a00 */
[----:B0-----:R-:W2:Y:S04]  /*c1680*/  LDL R18, [R1+0x18] ;  /* 0x0000180001127983 */ /* 0x001ea80000100800 */
[----:B------:R-:W2:Y:S04]  /*c1690*/  LDL R19, [R1+0x1c] ;  /* 0x00001c0001137983 */ /* 0x000ea80000100800 */
[----:B------:R-:W4:Y:S04]  /*c16a0*/  LDL.LU.64 R20, [R1+0x1910] ;  /* 0x0019100001147983 */ /* 0x000f280000300a00 */
[----:B------:R-:W2:Y:S04]  /*c16b0*/  LDL.LU.64 R22, [R1+0x1918] ;  /* 0x0019180001167983 */ /* 0x000ea80000300a00 */
[----:B--2---:R-:W-:Y:S04]  /*c16c0*/  STL.64 [R1+0x11500], R22 ;  /* 0x0115001601007387 */ /* 0x004fe80000100a00 */
[----:B----4-:R0:W-:Y:S04]  /*c16d0*/  STL.64 [R1+0x114f8], R20 ;  /* 0x0114f81401007387 */ /* 0x0101e80000100a00 */
[----:B0-----:R-:W2:Y:S04]  /*c16e0*/  LDL.LU.64 R20, [R1+0x1900] ;  /* 0x0019000001147983 */ /* 0x001ea80000300a00 */
[----:B------:R-:W2:Y:S04]  /*c16f0*/  LDL.LU.64 R22, [R1+0x1908] ;  /* 0x0019080001167983 */ /* 0x000ea80000300a00 */
[----:B---3--:R0:W-:Y:S04]  /*c1700*/  STL.64 [R1+0x114b8], R16 ;  /* 0x0114b81001007387 */ /* 0x0081e80000100a00 */
[----:B0-----:R-:W3:Y:S04]  /*c1710*/  LDL R16, [R1+0x20] ;  /* 0x0000200001107983 */ /* 0x001ee80000100800 */
[----:B------:R-:W-:Y:S04]  /*c1720*/  STL.64 [R1+0x114d8], R18 ;  /* 0x0114d81201007387 */ /* 0x000fe80000100a00 */
[----:B------:R-:W4:Y:S04]  /*c1730*/  LDL.LU.64 R8, [R1+0x1950] ;  /* 0x0019500001087983 */ /* 0x000f280000300a00 */
[----:B------:R-:W2:Y:S04]  /*c1740*/  LDL.LU.64 R10, [R1+0x1958] ;  /* 0x00195800010a7983 */ /* 0x000ea80000300a00 */
[----:B--2---:R-:W-:Y:S04]  /*c1750*/  STL.64 [R1+0x114d0], R10 ;  /* 0x0114d00a01007387 */ /* 0x004fe80000100a00 */
[----:B----4-:R0:W-:Y:S04]  /*c1760*/  STL.64 [R1+0x114c8], R8 ;  /* 0x0114c80801007387 */ /* 0x0101e80000100a00 */
[----:B0-----:R-:W2:Y:S04]  /*c1770*/  LDL.LU.64 R8, [R1+0x1930] ;  /* 0x0019300001087983 */ /* 0x001ea80000300a00 */
[----:B------:R-:W4:Y:S01]  /*c1780*/  LDL.LU.64 R10, [R1+0x1938] ;  /* 0x00193800010a7983 */ /* 0x000f220000300a00 */
[C---:B------:R-:W-:Y:S03]  /*c1790*/  HMMA.16816.F32 R24, R12.reuse, R24, R20 ;  /* 0x000000180c18723c */ /* 0x040fe60000001814 */
        /* <DEDUP_REMOVED lines=8> */
[----:B------:R-:W-:Y:S04]  /*c1820*/  STL.64 [R1+0x1900], R24 ;  /* 0x0019001801007387 */ /* 0x000fe80000100a00 */
[----:B------:R0:W-:Y:S04]  /*c1830*/  STL.64 [R1+0x1908], R26 ;  /* 0x0019081a01007387 */ /* 0x0001e80000100a00 */
[----:B0-----:R-:W4:Y:S04]  /*c1840*/  LDL.LU.64 R26, [R1+0x114f0] ;  /* 0x0114f000011a7983 */ /* 0x001f280000300a00 */
[----:B------:R-:W2:Y:S01]  /*c1850*/  LDL.LU.64 R24, [R1+0x1970] ;  /* 0x0019700001187983 */ /* 0x000ea20000300a00 */
[----:B----4-:R-:W-:Y:S03]  /*c1860*/  HMMA.16816.F32 R20, R12, R26, R20 ;  /* 0x0000001a0c14723c */ /* 0x010fe60000001814 */
[----:B------:R-:W4:-:S15]  /*c1870*/  LDL.LU.64 R26, [R1+0x1978] ;  /* 0x00197800011a7983 */ /* 0x000f1e0000300a00 */
[----:B------:R-:W-:Y:S01]  /*c1880*/  NOP ;  /* 0x0000000000007918 */ /* 0x000fe20000000000 */
[----:B------:R0:W-:Y:S04]  /*c1890*/  STL.64 [R1+0x1910], R20 ;  /* 0x0019101401007387 */ /* 0x0001e80000100a00 */
[----:B------:R1:W-:Y:S04]  /*c18a0*/  STL.64 [R1+0x1918], R22 ;  /* 0x0019181601007387 */ /* 0x0003e80000100a00 */
[----:B0-----:R-:W2:Y:S04]  /*c18b0*/  LDL.LU.64 R20, [R1+0x1990] ;  /* 0x0019900001147983 */ /* 0x001ea80000300a00 */
[----:B-1----:R-:W2:Y:S01]  /*c18c0*/  LDL.LU.64 R22, [R1+0x1998] ;  /* 0x0019980001167983 */ /* 0x002ea20000300a00 */
[----:B------:R-:W-:-:S07]  /*c18d0*/  IMAD.MOV.U32 R17, RZ, RZ, R0 ;  /* 0x000000ffff117224 */ /* 0x000fce00078e0000 */
[C---:B---3--:R-:W-:Y:S01]  /*c18e0*/  HMMA.16816.F32 R16, R12.reuse, R16, R8 ;  /* 0x000000100c10723c */ /* 0x048fe20000001808 */
[----:B--2---:R-:W-:Y:S04]  /*c18f0*/  STL.64 [R1+0x11488], R22 ;  /* 0x0114881601007387 */ /* 0x004fe80000100a00 */
[----:B------:R0:W-:Y:S04]  /*c1900*/  STL.64 [R1+0x11480], R20 ;  /* 0x0114801401007387 */ /* 0x0001e80000100a00 */
[----:B0-----:R-:W2:Y:S04]  /*c1910*/  LDL.LU.64 R20, [R1+0x1980] ;  /* 0x0019800001147983 */ /* 0x001ea80000300a00 */
[----:B------:R-:W2:Y:S04]  /*c1920*/  LDL.LU.64 R22, [R1+0x1988] ;  /* 0x0019880001167983 */ /* 0x000ea80000300a00 */
[----:B------:R-:W3:Y:S04]  /*c1930*/  LDL.LU.64 R10, [R1+0x114e8] ;  /* 0x0114e800010a7983 */ /* 0x000ee80000300a00 */
[----:B------:R-:W3:Y:S04]  /*c1940*/  LDL.LU.64 R8, [R1+0x114e0] ;  /* 0x0114e00001087983 */ /* 0x000ee80000300a00 */
        /* <DEDUP_REMOVED lines=16> */
[----:B------:R-:W3:Y:S04]  /*c1a50*/  LDL.LU.64 R16, [R1+0x114a8] ;  /* 0x0114a80001107983 */ /* 0x000ee80000300a00 */
[----:B------:R-:W4:Y:S04]  /*c1a60*/  LDL.LU.64 R28, [R1+0x114a0] ;  /* 0x0114a000011c7983 */ /* 0x000f280000300a00 */
[----:B------:R0:W-:Y:S01]  /*c1a70*/  STL [R1+0x113f8], R0 ;  /* 0x0113f80001007387 */ /* 0x0001e20000100800 */
[C---:B---3--:R-:W-:Y:S08]  /*c1a80*/  HMMA.16816.F32 R8, R12.reuse, R16, R8 ;  /* 0x000000100c08723c */ /* 0x048ff00000001808 */
[C---:B--2---:R-:W-:Y:S08]  /*c1a90*/  HMMA.16816.F32 R4, R12.reuse, R18, R4 ;  /* 0x000000120c04723c */ /* 0x044ff00000001804 */
[----:B----4-:R-:W-:Y:S01]  /*c1aa0*/  HMMA.16816.F32 R24, R12, R28, R24 ;  /* 0x0000001c0c18723c */ /* 0x010fe20000001818 */
[----:B0-----:R-:W-:-:S02]  /*c1ab0*/  IMAD.MOV.U32 R0, RZ, RZ, R19 ;  /* 0x000000ffff007224 */ /* 0x001fc400078e0013 */
[----:B------:R0:W-:Y:S04]  /*c1ac0*/  STL.64 [R1+0x1950], R8 ;  /* 0x0019500801007387 */ /* 0x0001e80000100a00 */
[----:B------:R1:W-:Y:S04]  /*c1ad0*/  STL.64 [R1+0x1958], R10 ;  /* 0x0019580a01007387 */ /* 0x0003e80000100a00 */
[----:B0-----:R-:W2:Y:S04]  /*c1ae0*/  LDL.LU.64 R8, [R1+0x19a0] ;  /* 0x0019a00001087983 */ /* 0x001ea80000300a00 */
[----:B------:R0:W-:Y:S04]  /*c1af0*/  STL.64 [R1+0x1960], R4 ;  /* 0x0019600401007387 */ /* 0x0001e80000100a00 */
[----:B------:R3:W-:Y:S04]  /*c1b00*/  STL.64 [R1+0x1968], R6 ;  /* 0x0019680601007387 */ /* 0x0007e80000100a00 */
[----:B-1----:R-:W2:Y:S04]  /*c1b10*/  LDL.LU.64 R10, [R1+0x19a8] ;  /* 0x0019a800010a7983 */ /* 0x002ea80000300a00 */
[----:B------:R-:W4:Y:S04]  /*c1b20*/  LDL.LU.64 R16, [R1+0x19b0] ;  /* 0x0019b00001107983 */ /* 0x000f280000300a00 */
[----:B------:R-:W4:Y:S04]  /*c1b30*/  LDL.LU.64 R18, [R1+0x19b8] ;  /* 0x0019b80001127983 */ /* 0x000f280000300a00 */
[----:B0-----:R-:W2:Y:S04]  /*c1b40*/  LDL.LU.64 R4, [R1+0x19d0] ;  /* 0x0019d00001047983 */ /* 0x001ea80000300a00 */
[----:B---3--:R-:W3:Y:S04]  /*c1b50*/  LDL.LU.64 R6, [R1+0x19d8] ;  /* 0x0019d80001067983 */ /* 0x008ee80000300a00 */
        /* <DEDUP_REMOVED lines=16> */
[----:B------:R0:W-:Y:S04]  /*c1c60*/  STL.64 [R1+0x11320], R26 ;  /* 0x0113201a01007387 */ /* 0x0001e80000100a00 */
[----:B0-----:R-:W3:Y:S04]  /*c1c70*/  LDL.LU R26, [R1+0x332c] ;  /* 0x00332c00011a7983 */ /* 0x001ee80000300800 */
[----:B------:R-:W3:Y:S04]  /*c1c80*/  LDL.LU R27, [R1+0x3328] ;  /* 0x00332800011b7983 */ /* 0x000ee80000300800 */
[----:B------:R0:W-:Y:S04]  /*c1c90*/  STL.64 [R1+0x11318], R24 ;  /* 0x0113181801007387 */ /* 0x0001e80000100a00 */
[----:B0-----:R-:W3:Y:S04]  /*c1ca0*/  LDL.LU R24, [R1+0x3324] ;  /* 0x0033240001187983 */ /* 0x001ee80000300800 */
[----:B------:R-:W3:Y:S01]  /*c1cb0*/  LDL.LU R25, [R1+0x3320] ;  /* 0x0033200001197983 */ /* 0x000ee20000300800 */
[C---:B--2---:R-:W-:Y:S08]  /*c1cc0*/  HMMA.16816.F32 R8, R12.reuse, R22, R8 ;  /* 0x000000160c08723c */ /* 0x044ff00000001808 */
[C---:B----4-:R-:W-:Y:S01]  /*c1cd0*/  HMMA.16816.F32 R16, R12.reuse, R20, R16 ;  /* 0x000000140c10723c */ /* 0x050fe20000001810 */
[----:B---3--:R-:W-:Y:S04]  /*c1ce0*/  STL.64 [R1+0x11420], R26 ;  /* 0x0114201a01007387 */ /* 0x008fe80000100a00 */
[----:B------:R0:W-:Y:S04]  /*c1cf0*/  STL.64 [R1+0x11418], R24 ;  /* 0x0114181801007387 */ /* 0x0001e80000100a00 */
[----:B0-----:R-:W2:Y:S04]  /*c1d00*/  LDL.LU.64 R24, [R1+0x19c0] ;  /* 0x0019c00001187983 */ /* 0x001ea80000300a00 */
[----:B------:R-:W2:Y:S04]  /*c1d10*/  LDL.LU.64 R26, [R1+0x19c8] ;  /* 0x0019c800011a7983 */ /* 0x000ea80000300a00 */
[----:B------:R-:W-:Y:S04]  /*c1d20*/  STL.64 [R1+0x19a0], R8 ;  /* 0x0019a00801007387 */ /* 0x000fe80000100a00 */
[----:B------:R0:W-:Y:S04]  /*c1d30*/  STL.64 [R1+0x19a8], R10 ;  /* 0x0019a80a01007387 */ /* 0x0001e80000100a00 */
[----:B0-----:R-:W3:Y:S04]  /*c1d40*/  LDL.LU.64 R10, [R1+0x11468] ;  /* 0x01146800010a7983 */ /* 0x001ee80000300a00 */
[----:B------:R-:W4:Y:S04]  /*c1d50*/  LDL.LU.64 R8, [R1+0x11460] ;  /* 0x0114600001087983 */ /* 0x000f280000300a00 */
[----:B------:R-:W-:Y:S04]  /*c1d60*/  STL.64 [R1+0x19b0], R16 ;  /* 0x0019b01001007387 */ /* 0x000fe80000100a00 */
[----:B------:R0:W-:Y:S04]  /*c1d70*/  STL.64 [R1+0x19b8], R18 ;  /* 0x0019b81201007387 */ /* 0x0001e80000100a00 */
[----:B0-----:R-:W2:Y:S04]  /*c1d80*/  LDL.LU.64 R18, [R1+0x11458] ;  /* 0x0114580001127983 */ /* 0x001ea80000300a00 */
[----:B------:R-:W3:Y:S04]  /*c1d90*/  LDL.LU.64 R16, [R1+0x11450] ;  /* 0x0114500001107983 */ /* 0x000ee80000300a00 */
[----:B------:R-:W-:Y:S04]  /*c1da0*/  STL.64 [R1+0x11330], R22 ;  /* 0x0113301601007387 */ /* 0x000fe80000100a00 */
[----:B------:R3:W-:Y:S01]  /*c1db0*/  STL.64 [R1+0x11328], R20 ;  /* 0x0113281401007387 */ /* 0x0007e20000100a00 */
[C---:B--2---:R-:W-:Y:S08]  /*c1dc0*/  HMMA.16816.F32 R24, R12.reuse, R18, R24 ;  /* 0x000000120c18723c */ /* 0x044ff00000001818 */
[----:B---3--:R-:W-:Y:S01]  /*c1dd0*/  HMMA.16816.F32 R20, R12, R16, R4 ;  /* 0x000000100c14723c */ /* 0x008fe20000001804 */
[----:B------:R-:W2:Y:S10]  /*c1de0*/  LDL.LU.64 R4, [R1+0x19f0] ;  /* 0x0019f00001047983 */ /* 0x000eb40000300a00 */
[----:B------:R-:W-:Y:S04]  /*c1df0*/  STL.64 [R1+0x19c0], R24 ;  /* 0x0019c01801007387 */ /* 0x000fe80000100a00 */
[----:B------:R-:W-:Y:S04]  /*c1e00*/  STL.64 [R1+0x19c8], R26 ;  /* 0x0019c81a01007387 */ /* 0x000fe80000100a00 */
[----:B------:R-:W3:Y:S04]  /*c1e10*/  LDL.LU.64 R6, [R1+0x19f8] ;  /* 0x0019f80001067983 */ /* 0x000ee80000300a00 */
[----:B------:R-:W-:Y:S04]  /*c1e20*/  STL.64 [R1+0x19d0], R20 ;  /* 0x0019d01401007387 */ /* 0x000fe80000100a00 */
[----:B------:R0:W-:Y:S02]  /*c1e30*/  STL.64 [R1+0x19d8], R22 ;  /* 0x0019d81601007387 */ /* 0x0001e40000100a00 */
[----:B0-----:R-:W-:-:S02]  /*c1e40*/  IMAD.MOV.U32 R22, RZ, RZ, R11 ;  /* 0x000000ffff167224 */ /* 0x001fc400078e000b */
[----:B---3--:R-:W-:Y:S04]  /*c1e50*/  STL.64 [R1+0x11440], R6 ;  /* 0x0114400601007387 */ /* 0x008fe80000100a00 */
[----:B--2---:R0:W-:Y:S04]  /*c1e60*/  STL.64 [R1+0x11438], R4 ;  /* 0x0114380401007387 */ /* 0x0041e80000100a00 */
[----:B0-----:R-:W2:Y:S04]  /*c1e70*/  LDL.LU.64 R4, [R1+0x19e0] ;  /* 0x0019e00001047983 */ /* 0x001ea80000300a00 */
[----:B------:R-:W2:Y:S04]  /*c1e80*/  LDL.LU.64 R6, [R1+0x19e8] ;  /* 0x0019e80001067983 */ /* 0x000ea80000300a00 */
[----:B------:R-:W2:Y:S01]  /*c1e90*/  LDL.LU R11, [R1+0x1144c] ;  /* 0x01144c00010b7983 */ /* 0x000ea20000300800 */
[----:B----4-:R-:W-:-:S03]  /*c1ea0*/  IMAD.MOV.U32 R23, RZ, RZ, R9 ;  /* 0x000000ffff177224 */ /* 0x010fc600078e0009 */
[----:B------:R-:W3:Y:S04]  /*c1eb0*/  LDL.LU R9, [R1+0x11448] ;  /* 0x0114480001097983 */ /* 0x000ee80000300800 */
[----:B------:R-:W4:Y:S04]  /*c1ec0*/  LDL.LU.64 R24, [R1+0x1a00] ;  /* 0x001a000001187983 */ /* 0x000f280000300a00 */
[----:B------:R-:W4:Y:S04]  /*c1ed0*/  LDL.LU.64 R26, [R1+0x1a08] ;  /* 0x001a0800011a7983 */ /* 0x000f280000300a00 */
[----:B------:R0:W-:Y:S04]  /*c1ee0*/  STL.64 [R1+0x11310], R18 ;  /* 0x0113101201007387 */ /* 0x0001e80000100a00 */
[----:B0-----:R-:W3:Y:S04]  /*c1ef0*/  LDL.LU R18, [R1+0x3310] ;  /* 0x0033100001127983 */ /* 0x001ee80000300800 */
[----:B------:R-:W3:Y:S04]  /*c1f00*/  LDL.LU R19, [R1+0x3318] ;  /* 0x0033180001137983 */ /* 0x000ee80000300800 */
        /* <DEDUP_REMOVED lines=8> */
[----:B------:R-:W3:Y:S04]  /*c1f90*/  LDL.LU.64 R4, [R1+0x11438] ;  /* 0x0114380001047983 */ /* 0x000ee80000300a00 */
[----:B------:R-:W2:Y:S04]  /*c1fa0*/  LDL R20, [R1+0x98] ;  /* 0x0000980001147983 */ /* 0x000ea80000100800 */
[----:B------:R-:W2:Y:S04]  /*c1fb0*/  LDL R21, [R1+0x9c] ;  /* 0x00009c0001157983 */ /* 0x000ea80000100800 */
[----:B------:R-:W-:Y:S01]  /*c1fc0*/  STL.64 [R1+0x11410], R22 ;  /* 0x0114101601007387 */ /* 0x000fe20000100a00 */
[C---:B---3--:R-:W-:Y:S03]  /*c1fd0*/  HMMA.16816.F32 R4, R12.reuse, R8, R4 ;  /* 0x000000080c04723c */ /* 0x048fe60000001804 */
[----:B--2---:R0:W-:Y:S04]  /*c1fe0*/  STL.64 [R1+0x11408], R20 ;  /* 0x0114081401007387 */ /* 0x0041e80000100a00 */
[----:B0-----:R-:W2:Y:S04]  /*c1ff0*/  LDL.LU.64 R20, [R1+0x1a10] ;  /* 0x001a100001147983 */ /* 0x001ea80000300a00 */
[----:B------:R-:W2:Y:S08]  /*c2000*/  LDL.LU.64 R22, [R1+0x1a18] ;  /* 0x001a180001167983 */ /* 0x000eb00000300a00 */
[----:B------:R-:W-:Y:S04]  /*c2010*/  STL.64 [R1+0x19f0], R4 ;  /* 0x0019f00401007387 */ /* 0x000fe80000100a00 */
[----:B------:R0:W-:Y:S04]  /*c2020*/  STL.64 [R1+0x19f8], R6 ;  /* 0x0019f80601007387 */ /* 0x0001e80000100a00 */
[----:B0-----:R-:W4:Y:S04]  /*c2030*/  LDL.LU.64 R6, [R1+0x11430] ;  /* 0x0114300001067983 */ /* 0x001f280000300a00 */
[----:B------:R-:W3:Y:S04]  /*c2040*/  LDL.LU.64 R4, [R1+0x11428] ;  /* 0x0114280001047983 */ /* 0x000ee80000300a00 */
        /* <DEDUP_REMOVED lines=8> */
[----:B0-----:R-:W4:Y:S04]  /*c20d0*/  LDL.LU.64 R26, [R1+0x11420] ;  /* 0x01142000011a7983 */ /* 0x001f280000300a00 */
[----:B------:R-:W4:Y:S01]  /*c20e0*/  LDL.LU.64 R24, [R1+0x11418] ;  /* 0x0114180001187983 */ /* 0x000f220000300a00 */
[C---:B---3--:R-:W-:Y:S08]  /*c20f0*/  HMMA.16816.F32 R8, R12.reuse, R4, R8 ;  /* 0x000000040c08723c */ /* 0x048ff00000001808 */
[----:B--2---:R-:W-:Y:S01]  /*c2100*/  HMMA.16816.F32 R12, R12, R2, R20 ;  /* 0x000000020c0c723c */ /* 0x004fe20000001814 */
[----:B------:R0:W-:Y:S04]  /*c2110*/  STL.64 [R1+0x112d0], R6 ;  /* 0x0112d00601007387 */ /* 0x0001e80000100a00 */
[----:B------:R4:W-:Y:S01]  /*c2120*/  STL.64 [R1+0x112c8], R4 ;  /* 0x0112c80401007387 */ /* 0x0009e20000100a00 */
[----:B------:R-:W-:-:S05]  /*c2130*/  IMAD R18, R18, 0x100, R16 ;  /* 0x0000010012127824 */ /* 0x000fca00078e0210 */
[----:B------:R1:W-:Y:S04]  /*c2140*/  STL.64 [R1+0x1a20], R8 ;  /* 0x001a200801007387 */ /* 0x0003e80000100a00 */
[----:B------:R2:W-:Y:S01]  /*c2150*/  STL.64 [R1+0x1a28], R10 ;  /* 0x001a280a01007387 */ /* 0x0005e20000100a00 */
[----:B0-----:R-:W-:Y:S02]  /*c2160*/  IMAD R6, R19, 0x100, R17 ;  /* 0x0000010013067824 */ /* 0x001fe400078e0211 */
[----:B----4-:R-:W-:Y:S02]  /*c2170*/  IMAD R5, R25, 0x100, R24 ;  /* 0x0000010019057824 */ /* 0x010fe400078e0218 */
[----:B------:R-:W3:Y:S04]  /*c2180*/  LDL R24, [R1+0x88] ;  /* 0x0000880001187983 */ /* 0x000ee80000100800 */
[----:B------:R-:W3:Y:S04]  /*c2190*/  LDL R25, [R1+0x8c] ;  /* 0x00008c0001197983 */ /* 0x000ee80000100800 */
[----:B-1----:R-:W4:Y:S04]  /*c21a0*/  LDL.LU.64 R8, [R1+0x1a40] ;  /* 0x001a400001087983 */ /* 0x002f280000300a00 */
[----:B--2---:R-:W4:Y:S04]  /*c21b0*/  LDL.LU.64 R10, [R1+0x1a48] ;  /* 0x001a4800010a7983 */ /* 0x004f280000300a00 */
[----:B------:R-:W4:Y:S04]  /*c21c0*/  LDL.LU.64 R22, [R1+0x11410] ;  /* 0x0114100001167983 */ /* 0x000f280000300a00 */
[----:B------:R-:W2:Y:S04]  /*c21d0*/  LDL.LU.64 R20, [R1+0x11408] ;  /* 0x0114080001147983 */ /* 0x000ea80000300a00 */
[----:B------:R-:W2:Y:S04]  /*c21e0*/  LDL R16, [R1+0x68] ;  /* 0x0000680001107983 */ /* 0x000ea80000100800 */
[----:B------:R0:W-:Y:S04]  /*c21f0*/  STL.64 [R1+0x1a10], R12 ;  /* 0x001a100c01007387 */ /* 0x0001e80000100a00 */
[----:B------:R1:W-:Y:S04]  /*c2200*/  STL.64 [R1+0x1a18], R14 ;  /* 0x001a180e01007387 */ /* 0x0003e80000100a00 */
[----:B------:R-:W2:Y:S04]  /*c2210*/  LDL R19, [R1+0x64] ;  /* 0x0000640001137983 */ /* 0x000ea80000100800 */
[----:B------:R-:W2:Y:S01]  /*c2220*/  LDL R17, [R1+0x6c] ;  /* 0x00006c0001117983 */ /* 0x000ea20000100800 */
[----:B0-----:R-:W-:-:S03]  /*c2230*/  F2FP.F16.E5M2.UNPACK_B R12, R18 ;  /* 0x00000012ff0c723e */ /* 0x001fc600020004ff */
[----:B------:R-:W2:Y:S01]  /*c2240*/  LDL R18, [R1+0x60] ;  /* 0x0000600001127983 */ /* 0x000ea20000100800 */
[----:B------:R-:W-:Y:S01]  /*c2250*/  IMAD R4, R27, 0x100, R26 ;  /* 0x000001001b047824 */ /* 0x000fe200078e021a */
[----:B-1----:R-:W-:Y:S02]  /*c2260*/  F2FP.F16.E5M2.UNPACK_B R14, R5 ;  /* 0x00000005ff0e723e */ /* 0x002fe400020004ff */
[----:B------:R-:W3:Y:S04]  /*c2270*/  LDL R26, [R1+0x80] ;  /* 0x00008000011a7983 */ /* 0x000ee80000100800 */
[----:B------:R-:W3:Y:S01]  /*c2280*/  LDL R27, [R1+0x84] ;  /* 0x00008400011b7983 */ /* 0x000ee20000100800 */
[----:B------:R-:W-:Y:S02]  /*c2290*/  F2FP.F16.E5M2.UNPACK_B R13, R6 ;  /* 0x00000006ff0d723e */ /* 0x000fe400020004ff */
[----:B------:R-:W-:-:S02]  /*c22a0*/  F2FP.F16.E5M2.UNPACK_B R15, R4 ;  /* 0x00000004ff0f723e */ /* 0x000fc400020004ff */
[----:B------:R-:W3:Y:S04]  /*c22b0*/  LDL.LU.64 R4, [R1+0x1a50] ;  /* 0x001a500001047983 */ /* 0x000ee80000300a00 */
[----:B------:R-:W3:Y:S04]  /*c22c0*/  LDL.LU.64 R6, [R1+0x1a58] ;  /* 0x001a580001067983 */ /* 0x000ee80000300a00 */
[----:B--2---:R-:W-:Y:S04]  /*c22d0*/  STL.64 [R1+0x113d0], R18 ;  /* 0x0113d01201007387 */ /* 0x004fe80000100a00 */
[----:B------:R0:W-:Y:S04]  /*c22e0*/  STL.64 [R1+0x113c8], R16 ;  /* 0x0113c81001007387 */ /* 0x0001e80000100a00 */
[----:B0-----:R-:W2:Y:S04]  /*c22f0*/  LDL.LU.64 R16, [R1+0x1a30] ;  /* 0x001a300001107983 */ /* 0x001ea80000300a00 */
[----:B------:R-:W2:Y:S01]  /*c2300*/  LDL.LU.64 R18, [R1+0x1a38] ;  /* 0x001a380001127983 */ /* 0x000ea20000300a00 */
[C---:B----4-:R-:W-:Y:S03]  /*c2310*/  HMMA.16816.F32 R8, R12.reuse, R22, R8 ;  /* 0x000000160c08723c */ /* 0x050fe60000001808 */
[----:B------:R-:W4:Y:S05]  /*c2320*/  LDL R22, [R1+0x38] ;  /* 0x0000380001167983 */ /* 0x000f2a0000100800 */
[----:B--2---:R-:W-:-:S15]  /*c2330*/  HMMA.16816.F32 R16, R12, R20, R16 ;  /* 0x000000140c10723c */ /* 0x004fde0000001810 */
[----:B------:R-:W-:-:S04]  /*c2340*/  NOP ;  /* 0x0000000000007918 */ /* 0x000fc80000000000 */
[----:B------:R-:W-:Y:S04]  /*c2350*/  STL.64 [R1+0x1a30], R16 ;  /* 0x001a301001007387 */ /* 0x000fe80000100a00 */
[----:B------:R-:W-:Y:S04]  /*c2360*/  STL.64 [R1+0x1a38], R18 ;  /* 0x001a381201007387 */ /* 0x000fe80000100a00 */
[----:B------:R0:W-:Y:S04]  /*c2370*/  STL.64 [R1+0x1a40], R8 ;  /* 0x001a400801007387 */ /* 0x0001e80000100a00 */
[----:B------:R1:W-:Y:S04]  /*c2380*/  STL.64 [R1+0x1a48], R10 ;  /* 0x001a480a01007387 */ /* 0x0003e80000100a00 */
[----:B------:R-:W4:Y:S04]  /*c2390*/  LDL R23, [R1+0x3c] ;  /* 0x00003c0001177983 */ /* 0x000f280000100800 */
[----:B0-----:R-:W2:Y:S04]  /*c23a0*/  LDL.64 R8, [R1+0x48] ;  /* 0x0000480001087983 */ /* 0x001ea80000100a00 */
[----:B-1----:R-:W3:Y:S04]  /*c23b0*/  LDL R10, [R1+0x50] ;  /* 0x00005000010a7983 */ /* 0x002ee80000100800 */
[----:B------:R-:W3:Y:S04]  /*c23c0*/  LDL R11, [R1+0x54] ;  /* 0x00005400010b7983 */ /* 0x000ee80000100800 */
[----:B--2---:R0:W-:Y:S04]  /*c23d0*/  STL.64 [R1+0x113b0], R8 ;  /* 0x0113b00801007387 */ /* 0x0041e80000100a00 */
[----:B0-----:R-:W2:Y:S04]  /*c23e0*/  LDL.64 R8, [R1+0x58] ;  /* 0x0000580001087983 */ /* 0x001ea80000100a00 */
[----:B---3--:R0:W-:Y:S04]  /*c23f0*/  STL.64 [R1+0x113e0], R10 ;  /* 0x0113e00a01007387 */ /* 0x0081e80000100a00 */
[----:B0-----:R-:W3:Y:S04]  /*c2400*/  LDL R10, [R1+0x78] ;  /* 0x00007800010a7983 */ /* 0x001ee80000100800 */
[----:B------:R-:W3:Y:S01]  /*c2410*/  LDL R11, [R1+0x7c] ;  /* 0x00007c00010b7983 */ /* 0x000ee20000100800 */
[C---:B------:R-:W-:Y:S03]  /*c2420*/  HMMA.16816.F32 R4, R12.reuse, R24, R4 ;  /* 0x000000180c04723c */ /* 0x040fe60000001804 */
[----:B--2---:R0:W-:Y:S04]  /*c2430*/  STL.64 [R1+0x113d8], R8 ;  /* 0x0113d80801007387 */ /* 0x0041e80000100a00 */
[----:B---3--:R1:W-:Y:S04]  /*c2440*/  STL.64 [R1+0x11400], R10 ;  /* 0x0114000a01007387 */ /* 0x0083e80000100a00 */
[----:B0-----:R-:W2:Y:S04]  /*c2450*/  LDL.LU.64 R8, [R1+0x1a60] ;  /* 0x001a600001087983 */ /* 0x001ea80000300a00 */
[----:B-1----:R-:W2:Y:S04]  /*c2460*/  LDL.LU.64 R10, [R1+0x1a68] ;  /* 0x001a6800010a7983 */ /* 0x002ea80000300a00 */
[----:B------:R-:W3:Y:S04]  /*c2470*/  LDL.LU.64 R16, [R1+0x1a80] ;  /* 0x001a800001107983 */ /* 0x000ee80000300a00 */
[----:B------:R-:W2:Y:S04]  /*c2480*/  LDL.LU.64 R18, [R1+0x1a88] ;  /* 0x001a880001127983 */ /* 0x000ea80000300a00 */
[----:B------:R-:W-:Y:S04]  /*c2490*/  STL.64 [R1+0x1a50], R4 ;  /* 0x001a500401007387 */ /* 0x000fe80000100a00 */
[----:B------:R-:W-:Y:S04]  /*c24a0*/  STL.64 [R1+0x1a58], R6 ;  /* 0x001a580601007387 */ /* 0x000fe80000100a00 */
[----:B--2---:R-:W-:Y:S04]  /*c24b0*/  STL.64 [R1+0x113f0], R18 ;  /* 0x0113f01201007387 */ /* 0x004fe80000100a00 */
[----:B---3--:R0:W-:Y:S04]  /*c24c0*/  STL.64 [R1+0x113e8], R16 ;  /* 0x0113e81001007387 */ /* 0x0081e80000100a00 */
[----:B0-----:R-:W2:Y:S04]  /*c24d0*/  LDL.LU.64 R16, [R1+0x1a70] ;  /* 0x001a700001107983 */ /* 0x001ea80000300a00 */
[----:B------:R-:W2:Y:S04]  /*c24e0*/  LDL.LU.64 R18, [R1+0x1a78] ;  /* 0x001a780001127983 */ /* 0x000ea80000300a00 */
[----:B------:R-:W3:Y:S04]  /*c24f0*/  LDL R20, [R1+0x40] ;  /* 0x0000400001147983 */ /* 0x000ee80000100800 */
[----:B------:R-:W3:Y:S01]  /*c2500*/  LDL R21, [R1+0x44] ;  /* 0x0000440001157983 */ /* 0x000ee20000100800 */
[----:B------:R-:W-:Y:S03]  /*c2510*/  HMMA.16816.F32 R24, R12, R26, R8 ;  /* 0x0000001a0c18723c */ /* 0x000fe60000001808 */
[----:B------:R-:W2:Y:S04]  /*c2520*/  LDL.LU.64 R4, [R1+0x1aa0] ;  /* 0x001aa00001047983 */ /* 0x000ea80000300a00 */
[----:B------:R-:W2:Y:S04]  /*c2530*/  LDL.LU.64 R6, [R1+0x1aa8] ;  /* 0x001aa80001067983 */ /* 0x000ea80000300a00 */
[----:B----4-:R-:W-:Y:S04]  /*c2540*/  STL.64 [R1+0x113c0], R22 ;  /* 0x0113c01601007387 */ /* 0x010fe80000100a00 */
[----:B---3--:R0:W-:Y:S04]  /*c2550*/  STL.64 [R1+0x113b8], R20 ;  /* 0x0113b81401007387 */ /* 0x0081e80000100a00 */
[----:B0-----:R-:W3:Y:S04]  /*c2560*/  LDL.LU.64 R20, [R1+0x1a90] ;  /* 0x001a900001147983 */ /* 0x001ee80000300a00 */
[----:B------:R-:W3:Y:S04]  /*c2570*/  LDL.LU.64 R22, [R1+0x1a98] ;  /* 0x001a980001167983 */ /* 0x000ee80000300a00 */
[----:B------:R-:W2:Y:S04]  /*c2580*/  LDL.LU.64 R10, [R1+0x11400] ;  /* 0x01140000010a7983 */ /* 0x000ea80000300a00 */
[----:B------:R-:W-:Y:S04]  /*c2590*/  STL.64 [R1+0x1a60], R24 ;  /* 0x001a601801007387 */ /* 0x000fe80000100a00 */
[----:B------:R0:W-:Y:S04]  /*c25a0*/  STL.64 [R1+0x1a68], R26 ;  /* 0x001a681a01007387 */ /* 0x0001e80000100a00 */
[----:B0-----:R-:W4:Y:S01]  /*c25b0*/  LDL R26, [R1] ;  /* 0x00000000011a7983 */ /* 0x001f220000100800 */
[----:B------:R-:W-:-:S03]  /*c25c0*/  IMAD.MOV.U32 R27, RZ, RZ, R0 ;  /* 0x000000ffff1b7224 */ /* 0x000fc600078e0000 */
[----:B------:R-:W3:Y:S04]  /*c25d0*/  LDL.LU R0, [R1+0x113f8] ;  /* 0x0113f80001007983 */ /* 0x000ee80000300800 */
[----:B------:R-:W3:Y:S01]  /*c25e0*/  LDL.64 R24, [R1+0x8] ;  /* 0x0000080001187983 */ /* 0x000ee20000100a00 */
[C---:B--2---:R-:W-:Y:S03]  /*c25f0*/  HMMA.16816.F32 R8, R12.reuse, R10, R16 ;  /* 0x0000000a0c08723c */ /* 0x044fe60000001810 */
[----:B----4-:R0:W-:Y:S04]  /*c2600*/  STL.64 [R1+0x11350], R26 ;  /* 0x0113501a01007387 */ /* 0x0101e80000100a00 */
[----:B0-----:R-:W2:Y:S04]  /*c2610*/  LDL R26, [R1+0x70] ;  /* 0x00007000011a7983 */ /* 0x001ea80000100800 */
[----:B------:R-:W2:Y:S04]  /*c2620*/  LDL R27, [R1+0x74] ;  /* 0x00007400011b7983 */ /* 0x000ea80000100800 */
[----:B---3--:R-:W-:Y:S04]  /*c2630*/  STL.64 [R1+0x11348], R24 ;  /* 0x0113481801007387 */ /* 0x008fe80000100a00 */
[----:B------:R-:W2:Y:S04]  /*c2640*/  LDL.LU.64 R18, [R1+0x113f0] ;  /* 0x0113f00001127983 */ /* 0x000ea80000300a00 */
[----:B------:R-:W2:Y:S04]  /*c2650*/  LDL.LU.64 R16, [R1+0x113e8] ;  /* 0x0113e80001107983 */ /* 0x000ea80000300a00 */
[----:B------:R-:W-:Y:S04]  /*c2660*/  STL.64 [R1+0x1a70], R8 ;  /* 0x001a700801007387 */ /* 0x000fe80000100a00 */
[----:B------:R0:W-:Y:S04]  /*c2670*/  STL.64 [R1+0x1a78], R10 ;  /* 0x001a780a01007387 */ /* 0x0001e80000100a00 */
[----:B0-----:R-:W3:Y:S04]  /*c2680*/  LDL.LU.64 R10, [R1+0x113e0] ;  /* 0x0113e000010a7983 */ /* 0x001ee80000300a00 */
[----:B------:R-:W4:Y:S01]  /*c2690*/  LDL.LU.64 R8, [R1+0x113d8] ;  /* 0x0113d80001087983 */ /* 0x000f220000300a00 */
[----:B--2---:R-:W-:Y:S03]  /*c26a0*/  HMMA.16816.F32 R24, R12, R26, R16 ;  /* 0x0000001a0c18723c */ /* 0x004fe60000001810 */
[----:B------:R-:W2:Y:S04]  /*c26b0*/  LDL.LU.64 R18, [R1+0x113d0] ;  /* 0x0113d00001127983 */ /* 0x000ea80000300a00 */
[----:B------:R-:W2:-:S12]  /*c26c0*/  LDL.LU.64 R16, [R1+0x113c8] ;  /* 0x0113c80001107983 */ /* 0x000e980000300a00 */
[----:B------:R-:W-:Y:S04]  /*c26d0*/  STL.64 [R1+0x1a80], R24 ;  /* 0x001a801801007387 */ /* 0x000fe80000100a00 */
[----:B------:R0:W-:Y:S04]  /*c26e0*/  STL.64 [R1+0x1a88], R26 ;  /* 0x001a881a01007387 */ /* 0x0001e80000100a00 */
[----:B0-----:R-:W3:Y:S01]  /*c26f0*/  LDL R26, [R1+0x10] ;  /* 0x00001000011a7983 */ /* 0x001ee20000100800 */
[----:B------:R-:W-:Y:S01]  /*c2700*/  IMAD.MOV.U32 R27, RZ, RZ, R0 ;  /* 0x000000ffff1b7224 */ /* 0x000fe200078e0000 */
[----:B--2---:R-:W-:-:S15]  /*c2710*/  HMMA.16816.F32 R20, R12, R16, R20 ;  /* 0x000000100c14723c */ /* 0x004fde0000001814 */
[----:B------:R-:W-:-:S04]  /*c2720*/  NOP ;  /* 0x0000000000007918 */ /* 0x000fc80000000000 */
[----:B------:R0:W-:Y:S04]  /*c2730*/  STL.64 [R1+0x1a90], R20 ;  /* 0x001a901401007387 */ /* 0x0001e80000100a00 */
[----:B------:R1:W-:Y:S04]  /*c2740*/  STL.64 [R1+0x1a98], R22 ;  /* 0x001a981601007387 */ /* 0x0003e80000100a00 */
[----:B0-----:R-:W2:Y:S04]  /*c2750*/  LDL.LU.64 R20, [R1+0x1ac0] ;  /* 0x001ac00001147983 */ /* 0x001ea80000300a00 */
[----:B-1----:R-:W2:Y:S04]  /*c2760*/  LDL.LU.64 R22, [R1+0x1ac8] ;  /* 0x001ac80001167983 */ /* 0x002ea80000300a00 */
[----:B---3--:R0:W-:Y:S04]  /*c2770*/  STL.64 [R1+0x11368], R26 ;  /* 0x0113681a01007387 */ /* 0x0081e80000100a00 */
[----:B------:R-:W4:Y:S04]  /*c2780*/  LDL.LU.64 R24, [R1+0x1ab0] ;  /* 0x001ab00001187983 */ /* 0x000f280000300a00 */
[----:B0-----:R-:W4:Y:S01]  /*c2790*/  LDL.LU.64 R26, [R1+0x1ab8] ;  /* 0x001ab800011a7983 */ /* 0x001f220000300a00 */
[----:B------:R-:W-:Y:S03]  /*c27a0*/  HMMA.16816.F32 R4, R12, R18, R4 ;  /* 0x000000120c04723c */ /* 0x000fe60000001804 */
[----:B------:R-:W3:Y:S04]  /*c27b0*/  LDL.LU.64 R16, [R1+0x1ae0] ;  /* 0x001ae00001107983 */ /* 0x000ee80000300a00 */
[----:B------:R-:W3:-:S12]  /*c27c0*/  LDL.LU.64 R18, [R1+0x1ae8] ;  /* 0x001ae80001127983 */ /* 0x000ed80000300a00 */
        /* <DEDUP_REMOVED lines=8> */
[----:B0-----:R-:W4:Y:S04]  /*c2850*/  LDL R24, [R1+0x18] ;  /* 0x0000180001187983 */ /* 0x001f280000100800 */
[----:B-1----:R-:W3:Y:S04]  /*c2860*/  LDL.64 R26, [R1+0x20] ;  /* 0x00002000011a7983 */ /* 0x002ee80000100a00 */
[----:B------:R-:W4:Y:S01]  /*c2870*/  LDL R25, [R1+0x1c] ;  /* 0x00001c0001197983 */ /* 0x000f220000100800 */
[----:B------:R-:W-:-:S02]  /*c2880*/  IMAD.MOV.U32 R0, RZ, RZ, R9 ;  /* 0x000000ffff007224 */ /* 0x000fc400078e0009 */
[C---:B--2---:R-:W-:Y:S01]  /*c2890*/  HMMA.16816.F32 R8, R12.reuse, R10, R20 ;  /* 0x0000000a0c08723c */ /* 0x044fe20000001814 */
[----:B---3--:R-:W-:Y:S04]  /*c28a0*/  STL.64 [R1+0x11398], R26 ;  /* 0x0113981a01007387 */ /* 0x008fe80000100a00 */
[----:B----4-:R0:W-:Y:S04]  /*c28b0*/  STL.64 [R1+0x11390], R24 ;  /* 0x0113901801007387 */ /* 0x0101e80000100a00 */
[----:B0-----:R-:W2:Y:S04]  /*c28c0*/  LDL.LU.64 R24, [R1+0x1ad0] ;  /* 0x001ad00001187983 */ /* 0x001ea80000300a00 */
[----:B------:R-:W2:Y:S04]  /*c28d0*/  LDL.LU.64 R26, [R1+0x1ad8] ;  /* 0x001ad800011a7983 */ /* 0x000ea80000300a00 */
[----:B------:R-:W-:Y:S04]  /*c28e0*/  STL [R1+0x11268], R0 ;  /* 0x0112680001007387 */ /* 0x000fe80000100800 */
[----:B------:R-:W3:Y:S04]  /*c28f0*/  LDL.LU.64 R22, [R1+0x113c0] ;  /* 0x0113c00001167983 */ /* 0x000ee80000300a00 */
[----:B------:R-:W4:Y:S04]  /*c2900*/  LDL.LU.64 R20, [R1+0x113b8] ;  /* 0x0113b80001147983 */ /* 0x000f280000300a00 */
[----:B------:R0:W-:Y:S04]  /*c2910*/  STL.64 [R1+0x1ac0], R8 ;  /* 0x001ac00801007387 */ /* 0x0001e80000100a00 */
[----:B------:R1:W-:Y:S04]  /*c2920*/  STL.64 [R1+0x1ac8], R10 ;  /* 0x001ac80a01007387 */ /* 0x0003e80000100a00 */
[----:B0-----:R-:W2:Y:S04]  /*c2930*/  LDL.LU.64 R8, [R1+0x113b0] ;  /* 0x0113b00001087983 */ /* 0x001ea80000300a00 */
[----:B-1----:R-:W3:Y:S01]  /*c2940*/  LDL.64 R10, [R1+0x30] ;  /* 0x00003000010a7983 */ /* 0x002ee20000100a00 */
[C---:B----4-:R-:W-:Y:S08]  /*c2950*/  HMMA.16816.F32 R16, R12.reuse, R20, R16 ;  /* 0x000000140c10723c */ /* 0x050ff00000001810 */
[----:B--2---:R-:W-:Y:S01]  /*c2960*/  HMMA.16816.F32 R24, R12, R8, R24 ;  /* 0x000000080c18723c */ /* 0x004fe20000001818 */
[----:B------:R-:W-:-:S15]  /*c2970*/  IMAD.MOV.U32 R0, RZ, RZ, R8 ;  /* 0x000000ffff007224 */ /* 0x000fde00078e0008 */
[----:B------:R-:W-:-:S03]  /*c2980*/  NOP ;  /* 0x0000000000007918 */ /* 0x000fc60000000000 */
[----:B------:R-:W-:Y:S04]  /*c2990*/  STL.64 [R1+0x1ad0], R24 ;  /* 0x001ad01801007387 */ /* 0x000fe80000100a00 */
[----:B------:R0:W-:Y:S04]  /*c29a0*/  STL.64 [R1+0x1ad8], R26 ;  /* 0x001ad81a01007387 */ /* 0x0001e80000100a00 */
[----:B0-----:R-:W2:Y:S04]  /*c29b0*/  LDL R26, [R1+0x28] ;  /* 0x00002800011a7983 */ /* 0x001ea80000100800 */
[----:B------:R-:W2:Y:S04]  /*c29c0*/  LDL R27, [R1+0x2c] ;  /* 0x00002c00011b7983 */ /* 0x000ea80000100800 */
[----:B------:R-:W-:Y:S04]  /*c29d0*/  STL [R1+0x1126c], R0 ;  /* 0x01126c0001007387 */ /* 0x000fe80000100800 */
[----:B------:R-:W-:Y:S04]  /*c29e0*/  STL.64 [R1+0x1ae0], R16 ;  /* 0x001ae01001007387 */ /* 0x000fe80000100a00 */
[----:B------:R3:W-:Y:S02]  /*c29f0*/  STL.64 [R1+0x1ae8], R18 ;  /* 0x001ae81201007387 */ /* 0x0007e40000100a00 */
[----:B---3--:R-:W-:Y:S02]  /*c2a00*/  HMMA.16816.F32 R16, R12, R22, R4 ;  /* 0x000000160c10723c */ /* 0x008fe40000001804 */
[----:B------:R-:W3:Y:S04]  /*c2a10*/  LDL.LU.64 R4, [R1+0x2210] ;  /* 0x0022100001047983 */ /* 0x000ee80000300a00 */
[----:B------:R-:W3:-:S13]  /*c2a20*/  LDL.LU.64 R6, [R1+0x2218] ;  /* 0x0022180001067983 */ /* 0x000eda0000300a00 */
[----:B------:R-:W-:Y:S04]  /*c2a30*/  STL.64 [R1+0x1af0], R16 ;  /* 0x001af01001007387 */ /* 0x000fe80000100a00 */
[----:B------:R-:W-:Y:S04]  /*c2a40*/  STL.64 [R1+0x1af8], R18 ;  /* 0x001af81201007387 */ /* 0x000fe80000100a00 */
        /* <DEDUP_REMOVED lines=18> */
[----:B---3--:R-:W-:Y:S03]  /*c2b70*/  HMMA.16816.F32 R4, R12, R10, R4 ;  /* 0x0000000a0c04723c */ /* 0x008fe60000001804 */
[----:B----4-:R-:W-:Y:S04]  /*c2b80*/  STL.64 [R1+0x113a8], R22 ;  /* 0x0113a81601007387 */ /* 0x010fe80000100a00 */
[----:B--2---:R0:W-:Y:S04]  /*c2b90*/  STL.64 [R1+0x113a0], R20 ;  /* 0x0113a01401007387 */ /* 0x0041e80000100a00 */
[----:B0-----:R-:W2:Y:S04]  /*c2ba0*/  LDL.LU.64 R20, [R1+0x2200] ;  /* 0x0022000001147983 */ /* 0x001ea80000300a00 */
[----:B------:R-:W2:Y:S04]  /*c2bb0*/  LDL.LU.64 R22, [R1+0x2208] ;  /* 0x0022080001167983 */ /* 0x000ea80000300a00 */
[----:B------:R-:W3:Y:S04]  /*c2bc0*/  LDL.LU.64 R16, [R1+0x1b70] ;  /* 0x001b700001107983 */ /* 0x000ee80000300a00 */
[----:B------:R-:W3:Y:S04]  /*c2bd0*/  LDL.LU.64 R18, [R1+0x1b78] ;  /* 0x001b780001127983 */ /* 0x000ee80000300a00 */
[----:B------:R-:W4:Y:S01]  /*c2be0*/  LDL.LU.64 R8, [R1+0x1b80] ;  /* 0x001b800001087983 */ /* 0x000f220000300a00 */
[----:B------:R-:W-:-:S03]  /*c2bf0*/  IMAD.MOV.U32 R0, RZ, RZ, R11 ;  /* 0x000000ffff007224 */ /* 0x000fc600078e000b */
[----:B------:R0:W-:Y:S04]  /*c2c00*/  STL.64 [R1+0x1b00], R4 ;  /* 0x001b000401007387 */ /* 0x0001e80000100a00 */
[----:B------:R1:W-:Y:S04]  /*c2c10*/  STL.64 [R1+0x1b08], R6 ;  /* 0x001b080601007387 */ /* 0x0003e80000100a00 */
[----:B------:R-:W4:Y:S04]  /*c2c20*/  LDL.LU.64 R10, [R1+0x1b88] ;  /* 0x001b8800010a7983 */ /* 0x000f280000300a00 */
[----:B0-----:R-:W3:Y:S04]  /*c2c30*/  LDL.LU.64 R4, [R1+0x1b90] ;  /* 0x001b900001047983 */ /* 0x001ee80000300a00 */
[----:B-1----:R-:W3:Y:S04]  /*c2c40*/  LDL.LU.64 R6, [R1+0x1b98] ;  /* 0x001b980001067983 */ /* 0x002ee80000300a00 */
[----:B------:R-:W-:Y:S01]  /*c2c50*/  STL [R1+0x11270], R0 ;  /* 0x0112700001007387 */ /* 0x000fe20000100800 */
        /* <DEDUP_REMOVED lines=37> */
[----:B------:R-:W3:-:S14]  /*c2eb0*/  LDL.LU.64 R20, [R1+0x11328] ;  /* 0x0113280001147983 */ /* 0x000edc0000300a00 */
[----:B------:R-:W-:Y:S04]  /*c2ec0*/  STL.64 [R1+0x1b60], R24 ;  /* 0x001b601801007387 */ /* 0x000fe80000100a00 */
[----:B------:R0:W-:Y:S04]  /*c2ed0*/  STL.64 [R1+0x1b68], R26 ;  /* 0x001b681a01007387 */ /* 0x0001e80000100a00 */
[----:B0-----:R-:W4:Y:S04]  /*c2ee0*/  LDL.LU.64 R26, [R1+0x11320] ;  /* 0x01132000011a7983 */ /* 0x001f280000300a00 */
[----:B------:R-:W2:Y:S01]  /*c2ef0*/  LDL.LU.64 R24, [R1+0x11318] ;  /* 0x0113180001187983 */ /* 0x000ea20000300a00 */
[----:B------:R-:W-:Y:S03]  /*c2f00*/  HMMA.16816.F32 R16, R12, R28, R16 ;  /* 0x0000001c0c10723c */ /* 0x000fe60000001810 */
        /* <DEDUP_REMOVED lines=32> */
[----:B---3--:R-:W-:Y:S04]  /*c3110*/  STL.64 [R1+0x112c0], R26 ;  /* 0x0112c01a01007387 */ /* 0x008fe80000100a00 */
[----:B----4-:R0:W-:Y:S04]  /*c3120*/  STL.64 [R1+0x112b8], R24 ;  /* 0x0112b81801007387 */ /* 0x0101e80000100a00 */
[----:B0-----:R-:W3:Y:S04]  /*c3130*/  LDL.LU.64 R24, [R1+0x1bb0] ;  /* 0x001bb00001187983 */ /* 0x001ee80000300a00 */
[----:B------:R-:W3:Y:S04]  /*c3140*/  LDL.LU.64 R26, [R1+0x1bb8] ;  /* 0x001bb800011a7983 */ /* 0x000ee80000300a00 */
[----:B------:R-:W-:Y:S04]  /*c3150*/  STL.64 [R1+0x1ba0], R16 ;  /* 0x001ba01001007387 */ /* 0x000fe80000100a00 */
[----:B------:R0:W-:Y:S04]  /*c3160*/  STL.64 [R1+0x1ba8], R18 ;  /* 0x001ba81201007387 */ /* 0x0001e80000100a00 */
[----:B0-----:R-:W4:Y:S04]  /*c3170*/  LDL.LU.64 R18, [R1+0x11310] ;  /* 0x0113100001127983 */ /* 0x001f280000300a00 */
[----:B------:R-:W2:Y:S01]  /*c3180*/  LDL.LU.64 R16, [R1+0x11308] ;  /* 0x0113080001107983 */ /* 0x000ea20000300a00 */
[C---:B---3--:R-:W-:Y:S08]  /*c3190*/  HMMA.16816.F32 R24, R12.reuse, R20, R24 ;  /* 0x000000140c18723c */ /* 0x048ff00000001818 */
[C---:B----4-:R-:W-:Y:S11]  /*c31a0*/  HMMA.16816.F32 R8, R12.reuse, R18, R8 ;  /* 0x000000120c08723c */ /* 0x050ff60000001808 */
[----:B------:R0:W-:Y:S04]  /*c31b0*/  STL.64 [R1+0x1bb0], R24 ;  /* 0x001bb01801007387 */ /* 0x0001e80000100a00 */
[----:B------:R1:W-:Y:S04]  /*c31c0*/  STL.64 [R1+0x1bb8], R26 ;  /* 0x001bb81a01007387 */ /* 0x0003e80000100a00 */
[----:B0-----:R-:W3:Y:S04]  /*c31d0*/  LDL.LU.64 R24, [R1+0x1c00] ;  /* 0x001c000001187983 */ /* 0x001ee80000300a00 */
[----:B-1----:R-:W3:Y:S04]  /*c31e0*/  LDL.LU.64 R26, [R1+0x1c08] ;  /* 0x001c0800011a7983 */ /* 0x002ee80000300a00 */
[----:B------:R0:W-:Y:S04]  /*c31f0*/  STL.64 [R1+0x11158], R22 ;  /* 0x0111581601007387 */ /* 0x0001e80000100a00 */
[----:B0-----:R-:W4:Y:S04]  /*c3200*/  LDL.LU R22, [R1+0x3334] ;  /* 0x0033340001167983 */ /* 0x001f280000300800 */
[----:B------:R-:W2:Y:S04]  /*c3210*/  LDL.LU R23, [R1+0x333c] ;  /* 0x00333c0001177983 */ /* 0x000ea80000300800 */
[----:B------:R-:W-:Y:S04]  /*c3220*/  STL.64 [R1+0x11150], R20 ;  /* 0x0111501401007387 */ /* 0x000fe80000100a00 */
        /* <DEDUP_REMOVED lines=36> */
[C---:B---3--:R-:W-:Y:S03]  /*c3470*/  HMMA.16816.F32 R8, R12.reuse, R4, R8 ;  /* 0x000000040c08723c */ /* 0x048fe60000001808 */
[----:B------:R-:W-:Y:S04]  /*c3480*/  STL.64 [R1+0x110e8], R6 ;  /* 0x0110e80601007387 */ /* 0x000fe80000100a00 */
[----:B------:R0:W-:Y:S02]  /*c3490*/  STL.64 [R1+0x110e0], R4 ;  /* 0x0110e00401007387 */ /* 0x0001e40000100a00 */
[----:B0-----:R-:W-:Y:S10]  /*c34a0*/  HMMA.16816.F32 R4, R12, R2, R16 ;  /* 0x000000020c04723c */ /* 0x001ff40000001810 */
[----:B------:R0:W-:Y:S04]  /*c34b0*/  STL.64 [R1+0x1c20], R8 ;  /* 0x001c200801007387 */ /* 0x0001e80000100a00 */
[----:B------:R1:W-:Y:S04]  /*c34c0*/  STL.64 [R1+0x1c28], R10 ;  /* 0x001c280a01007387 */ /* 0x0003e80000100a00 */
[----:B------:R-:W3:Y:S01]  /*c34d0*/  LDL R16, [R1+0x78] ;  /* 0x0000780001107983 */ /* 0x000ee20000100800 */
[----:B----4-:R-:W-:-:S02]  /*c34e0*/  IMAD R25, R25, 0x100, R22 ;  /* 0x0000010019197824 */ /* 0x010fc400078e0216 */
[----:B------:R-:W-:Y:S01]  /*c34f0*/  IMAD R24, R24, 0x100, R23 ;  /* 0x0000010018187824 */ /* 0x000fe200078e0217 */
[----:B------:R-:W4:Y:S04]  /*c3500*/  LDL R22, [R1+0x60] ;  /* 0x0000600001167983 */ /* 0x000f280000100800 */
[----:B------:R-:W4:Y:S04]  /*c3510*/  LDL R23, [R1+0x64] ;  /* 0x0000640001177983 */ /* 0x000f280000100800 */
[----:B------:R-:W-:Y:S04]  /*c3520*/  STL.64 [R1+0x1c10], R4 ;  /* 0x001c100401007387 */ /* 0x000fe80000100a00 */
[----:B------:R-:W-:Y:S04]  /*c3530*/  STL.64 [R1+0x1c18], R6 ;  /* 0x001c180601007387 */ /* 0x000fe80000100a00 */
[----:B------:R-:W2:Y:S04]  /*c3540*/  LDL R20, [R1+0x68] ;  /* 0x0000680001147983 */ /* 0x000ea80000100800 */
[----:B------:R-:W2:Y:S01]  /*c3550*/  LDL R21, [R1+0x6c] ;  /* 0x00006c0001157983 */ /* 0x000ea20000100800 */
[----:B0-----:R-:W-:-:S03]  /*c3560*/  IMAD R8, R29, 0x100, R28 ;  /* 0x000001001d087824 */ /* 0x001fc600078e021c */
[----:B------:R-:W3:Y:S04]  /*c3570*/  LDL R17, [R1+0x7c] ;  /* 0x00007c0001117983 */ /* 0x000ee80000100800 */
[----:B-1----:R-:W3:Y:S04]  /*c3580*/  LDL R10, [R1+0x98] ;  /* 0x00009800010a7983 */ /* 0x002ee80000100800 */
[----:B------:R-:W3:Y:S04]  /*c3590*/  LDL R11, [R1+0x9c] ;  /* 0x00009c00010b7983 */ /* 0x000ee80000100800 */
[----:B------:R-:W3:Y:S04]  /*c35a0*/  LDL.64 R28, [R1+0x80] ;  /* 0x00008000011c7983 */ /* 0x000ee80000100a00 */
[----:B----4-:R-:W-:Y:S04]  /*c35b0*/  STL.64 [R1+0x11288], R22 ;  /* 0x0112881601007387 */ /* 0x010fe80000100a00 */
[----:B--2---:R-:W-:Y:S04]  /*c35c0*/  STL.64 [R1+0x11280], R20 ;  /* 0x0112801401007387 */ /* 0x004fe80000100a00 */
[----:B------:R-:W2:Y:S04]  /*c35d0*/  LDL R18, [R1+0x70] ;  /* 0x0000700001127983 */ /* 0x000ea80000100800 */
[----:B------:R-:W2:Y:S01]  /*c35e0*/  LDL R19, [R1+0x74] ;  /* 0x0000740001137983 */ /* 0x000ea20000100800 */
[----:B------:R-:W-:-:S03]  /*c35f0*/  IMAD R9, R27, 0x100, R26 ;  /* 0x000001001b097824 */ /* 0x000fc600078e021a */
[----:B--2---:R0:W-:Y:S04]  /*c3600*/  STL.64 [R1+0x11298], R18 ;  /* 0x0112981201007387 */ /* 0x0041e80000100a00 */
[----:B0-----:R-:W2:Y:S04]  /*c3610*/  LDL R18, [R1+0x90] ;  /* 0x0000900001127983 */ /* 0x001ea80000100800 */
[----:B------:R-:W2:Y:S04]  /*c3620*/  LDL R19, [R1+0x94] ;  /* 0x0000940001137983 */ /* 0x000ea80000100800 */
[----:B------:R-:W4:Y:S04]  /*c3630*/  LDL.LU.64 R4, [R1+0x1c30] ;  /* 0x001c300001047983 */ /* 0x000f280000300a00 */
[----:B------:R-:W4:Y:S04]  /*c3640*/  LDL.LU.64 R6, [R1+0x1c38] ;  /* 0x001c380001067983 */ /* 0x000f280000300a00 */
[----:B---3--:R-:W-:Y:S04]  /*c3650*/  STL.64 [R1+0x11290], R16 ;  /* 0x0112901001007387 */ /* 0x008fe80000100a00 */
[----:B------:R0:W-:Y:S04]  /*c3660*/  STL [R1+0x110dc], R2 ;  /* 0x0110dc0201007387 */ /* 0x0001e80000100800 */
[----:B------:R1:W-:Y:S04]  /*c3670*/  STL [R1+0x110d8], R3 ;  /* 0x0110d80301007387 */ /* 0x0003e80000100800 */
[----:B------:R-:W3:Y:S04]  /*c3680*/  LDL R26, [R1] ;  /* 0x00000000011a7983 */ /* 0x000ee80000100800 */
[----:B------:R-:W3:Y:S01]  /*c3690*/  LDL R27, [R1+0x4] ;  /* 0x00000400011b7983 */ /* 0x000ee20000100800 */
[----:B------:R-:W-:-:S02]  /*c36a0*/  F2FP.F16.E5M2.UNPACK_B R12, R25 ;  /* 0x00000019ff0c723e */ /* 0x000fc400020004ff */
[----:B------:R-:W-:Y:S01]  /*c36b0*/  F2FP.F16.E5M2.UNPACK_B R13, R24 ;  /* 0x00000018ff0d723e */ /* 0x000fe200020004ff */
[----:B------:R-:W-:Y:S01]  /*c36c0*/  IMAD.MOV.U32 R25, RZ, RZ, R0 ;  /* 0x000000ffff197224 */ /* 0x000fe200078e0000 */
[----:B0-----:R-:W2:Y:S04]  /*c36d0*/  LDL R2, [R1+0x88] ;  /* 0x0000880001027983 */ /* 0x001ea80000100800 */
[----:B-1----:R-:W2:Y:S01]  /*c36e0*/  LDL R3, [R1+0x8c] ;  /* 0x00008c0001037983 */ /* 0x002ea20000100800 */
[----:B------:R-:W-:Y:S02]  /*c36f0*/  F2FP.F16.E5M2.UNPACK_B R14, R9 ;  /* 0x00000009ff0e723e */ /* 0x000fe400020004ff */
[----:B------:R-:W-:Y:S01]  /*c3700*/  F2FP.F16.E5M2.UNPACK_B R15, R8 ;  /* 0x00000008ff0f723e */ /* 0x000fe200020004ff */
[----:B---3--:R-:W-:Y:S04]  /*c3710*/  STL.64 [R1+0x11160], R26 ;  /* 0x0111601a01007387 */ /* 0x008fe80000100a00 */
[----:B------:R-:W3:Y:S04]  /*c3720*/  LDL R24, [R1+0x8] ;  /* 0x0000080001187983 */ /* 0x000ee80000100800 */
[----:B------:R-:W2:Y:S04]  /*c3730*/  LDL.LU R0, [R1+0x112b0] ;  /* 0x0112b00001007983 */ /* 0x000ea80000300800 */
[----:B------:R-:W2:Y:S04]  /*c3740*/  LDL.LU.64 R20, [R1+0x1c60] ;  /* 0x001c600001147983 */ /* 0x000ea80000300a00 */
[----:B------:R-:W2:Y:S01]  /*c3750*/  LDL.LU.64 R22, [R1+0x1c68] ;  /* 0x001c680001167983 */ /* 0x000ea20000300a00 */
[C---:B----4-:R-:W-:Y:S03]  /*c3760*/  HMMA.16816.F32 R4, R12.reuse, R10, R4 ;  /* 0x0000000a0c04723c */ /* 0x050fe60000001804 */
[----:B--2---:R-:W-:Y:S04]  /*c3770*/  STL.64 [R1+0x112a8], R22 ;  /* 0x0112a81601007387 */ /* 0x004fe80000100a00 */
[----:B------:R0:W-:Y:S04]  /*c3780*/  STL.64 [R1+0x112a0], R20 ;  /* 0x0112a01401007387 */ /* 0x0001e80000100a00 */
[----:B0-----:R-:W2:Y:S04]  /*c3790*/  LDL.LU.64 R20, [R1+0x1c40] ;  /* 0x001c400001147983 */ /* 0x001ea80000300a00 */
[----:B------:R-:W2:Y:S04]  /*c37a0*/  LDL.LU.64 R22, [R1+0x1c48] ;  /* 0x001c480001167983 */ /* 0x000ea80000300a00 */
[----:B------:R-:W4:Y:S04]  /*c37b0*/  LDL.LU.64 R8, [R1+0x1c90] ;  /* 0x001c900001087983 */ /* 0x000f280000300a00 */
[----:B------:R-:W4:Y:S04]  /*c37c0*/  LDL.LU.64 R10, [R1+0x1c98] ;  /* 0x001c9800010a7983 */ /* 0x000f280000300a00 */
[----:B------:R0:W-:Y:S04]  /*c37d0*/  STL.64 [R1+0x1c30], R4 ;  /* 0x001c300401007387 */ /* 0x0001e80000100a00 */
[----:B------:R1:W-:Y:S04]  /*c37e0*/  STL.64 [R1+0x1c38], R6 ;  /* 0x001c380601007387 */ /* 0x0003e80000100a00 */
[----:B0-----:R-:W2:Y:S04]  /*c37f0*/  LDL.LU.64 R4, [R1+0x1ca0] ;  /* 0x001ca00001047983 */ /* 0x001ea80000300a00 */
[----:B-1----:R-:W2:Y:S04]  /*c3800*/  LDL.LU.64 R6, [R1+0x1ca8] ;  /* 0x001ca80001067983 */ /* 0x002ea80000300a00 */
[----:B------:R-:W2:Y:S04]  /*c3810*/  LDL.64 R26, [R1+0x10] ;  /* 0x00001000011a7983 */ /* 0x000ea80000100a00 */
[----:B--2---:R-:W-:Y:S04]  /*c3820*/  STL.64 [R1+0x11190], R26 ;  /* 0x0111901a01007387 */ /* 0x004fe80000100a00 */
[----:B---3--:R0:W-:Y:S04]  /*c3830*/  STL.64 [R1+0x11188], R24 ;  /* 0x0111881801007387 */ /* 0x0081e80000100a00 */
[----:B0-----:R-:W2:Y:S04]  /*c3840*/  LDL.LU.64 R24, [R1+0x1c50] ;  /* 0x001c500001187983 */ /* 0x001ea80000300a00 */
[----:B------:R-:W2:Y:S01]  /*c3850*/  LDL.LU.64 R26, [R1+0x1c58] ;  /* 0x001c5800011a7983 */ /* 0x000ea20000300a00 */
[----:B------:R-:W-:Y:S03]  /*c3860*/  HMMA.16816.F32 R16, R12, R18, R20 ;  /* 0x000000120c10723c */ /* 0x000fe60000001814 */
[----:B------:R-:W3:Y:S04]  /*c3870*/  LDL.LU.64 R22, [R1+0x112a8] ;  /* 0x0112a80001167983 */ /* 0x000ee80000300a00 */
[----:B------:R-:W3:-:S12]  /*c3880*/  LDL.LU.64 R20, [R1+0x112a0] ;  /* 0x0112a00001147983 */ /* 0x000ed80000300a00 */
        /* <DEDUP_REMOVED lines=8> */
[----:B0-----:R-:W2:Y:S04]  /*c3910*/  LDL R26, [R1+0x18] ;  /* 0x00001800011a7983 */ /* 0x001ea80000100800 */
[----:B------:R-:W2:Y:S01]  /*c3920*/  LDL R27, [R1+0x1c] ;  /* 0x00001c00011b7983 */ /* 0x000ea20000100800 */
[----:B---3--:R-:W-:Y:S03]  /*c3930*/  HMMA.16816.F32 R20, R12, R28, R20 ;  /* 0x0000001c0c14723c */ /* 0x008fe60000001814 */
[----:B--2---:R0:W-:Y:S04]  /*c3940*/  STL.64 [R1+0x111a8], R26 ;  /* 0x0111a81a01007387 */ /* 0x0041e80000100a00 */
[----:B------:R-:W2:Y:S04]  /*c3950*/  LDL.LU.64 R24, [R1+0x1c70] ;  /* 0x001c700001187983 */ /* 0x000ea80000300a00 */
[----:B0-----:R-:W2:Y:S08]  /*c3960*/  LDL.LU.64 R26, [R1+0x1c78] ;  /* 0x001c7800011a7983 */ /* 0x001eb00000300a00 */
[----:B------:R-:W-:Y:S04]  /*c3970*/  STL.64 [R1+0x1c60], R20 ;  /* 0x001c601401007387 */ /* 0x000fe80000100a00 */
[----:B------:R0:W-:Y:S01]  /*c3980*/  STL.64 [R1+0x1c68], R22 ;  /* 0x001c681601007387 */ /* 0x0001e20000100a00 */
[----:B------:R-:W-:-:S02]  /*c3990*/  IMAD.MOV.U32 R2, RZ, RZ, R28 ;  /* 0x000000ffff027224 */ /* 0x000fc400078e001c */
[----:B------:R-:W-:Y:S01]  /*c39a0*/  IMAD.MOV.U32 R3, RZ, RZ, R29 ;  /* 0x000000ffff037224 */ /* 0x000fe200078e001d */
[----:B0-----:R-:W3:Y:S04]  /*c39b0*/  LDL.LU.64 R22, [R1+0x11288] ;  /* 0x0112880001167983 */ /* 0x001ee80000300a00 */
[----:B------:R-:W4:Y:S04]  /*c39c0*/  LDL.LU.64 R20, [R1+0x11280] ;  /* 0x0112800001147983 */ /* 0x000f280000300a00 */
[----:B------:R-:W3:Y:S01]  /*c39d0*/  LDL.LU.64 R28, [R1+0x11278] ;  /* 0x01127800011c7983 */ /* 0x000ee20000300a00 */
[----:B--2---:R-:W-:-:S15]  /*c39e0*/  HMMA.16816.F32 R24, R12, R16, R24 ;  /* 0x000000100c18723c */ /* 0x004fde0000001818 */
[----:B------:R-:W-:-:S04]  /*c39f0*/  NOP ;  /* 0x0000000000007918 */ /* 0x000fc80000000000 */
[----:B------:R0:W-:Y:S04]  /*c3a00*/  STL.64 [R1+0x1c70], R24 ;  /* 0x001c701801007387 */ /* 0x0001e80000100a00 */
[----:B------:R-:W-:Y:S04]  /*c3a10*/  STL.64 [R1+0x1c78], R26 ;  /* 0x001c781a01007387 */ /* 0x000fe80000100a00 */
[----:B0-----:R-:W2:Y:S01]  /*c3a20*/  LDL R24, [R1+0x20] ;  /* 0x0000200001187983 */ /* 0x001ea20000100800 */
[----:B------:R-:W-:-:S03]  /*c3a30*/  IMAD.MOV.U32 R25, RZ, RZ, R0 ;  /* 0x000000ffff197224 */ /* 0x000fc600078e0000 */
[----:B------:R-:W3:Y:S04]  /*c3a40*/  LDL.LU R0, [R1+0x11270] ;  /* 0x0112700001007983 */ /* 0x000ee80000300800 */
[----:B--2---:R0:W-:Y:S04]  /*c3a50*/  STL.64 [R1+0x111c0], R24 ;  /* 0x0111c01801007387 */ /* 0x0041e80000100a00 */
[----:B0-----:R-:W2:Y:S04]  /*c3a60*/  LDL.LU.64 R24, [R1+0x1c80] ;  /* 0x001c800001187983 */ /* 0x001ea80000300a00 */
[----:B------:R-:W2:Y:S01]  /*c3a70*/  LDL.LU.64 R26, [R1+0x1c88] ;  /* 0x001c8800011a7983 */ /* 0x000ea20000300a00 */
[C---:B----4-:R-:W-:Y:S08]  /*c3a80*/  HMMA.16816.F32 R8, R12.reuse, R20, R8 ;  /* 0x000000140c08723c */ /* 0x050ff00000001808 */
[C---:B---3--:R-:W-:Y:S08]  /*c3a90*/  HMMA.16816.F32 R4, R12.reuse, R22, R4 ;  /* 0x000000160c04723c */ /* 0x048ff00000001804 */
[----:B--2---:R-:W-:-:S15]  /*c3aa0*/  HMMA.16816.F32 R16, R12, R18, R24 ;  /* 0x000000120c10723c */ /* 0x004fde0000001818 */
[----:B------:R-:W-:-:S04]  /*c3ab0*/  NOP ;  /* 0x0000000000007918 */ /* 0x000fc80000000000 */
[----:B------:R-:W-:Y:S04]  /*c3ac0*/  STL.64 [R1+0x1c80], R16 ;  /* 0x001c801001007387 */ /* 0x000fe80000100a00 */
[----:B------:R-:W-:Y:S04]  /*c3ad0*/  STL.64 [R1+0x1c88], R18 ;  /* 0x001c881201007387 */ /* 0x000fe80000100a00 */
[----:B------:R-:W2:Y:S04]  /*c3ae0*/  LDL R26, [R1+0x28] ;  /* 0x00002800011a7983 */ /* 0x000ea80000100800 */
[----:B------:R-:W-:Y:S04]  /*c3af0*/  STL.64 [R1+0x1c90], R8 ;  /* 0x001c900801007387 */ /* 0x000fe80000100a00 */
[----:B------:R-:W-:Y:S04]  /*c3b00*/  STL.64 [R1+0x1c98], R10 ;  /* 0x001c980a01007387 */ /* 0x000fe80000100a00 */
[----:B------:R-:W-:Y:S04]  /*c3b10*/  STL.64 [R1+0x1ca0], R4 ;  /* 0x001ca00401007387 */ /* 0x000fe80000100a00 */
[----:B------:R-:W-:Y:S04]  /*c3b20*/  STL.64 [R1+0x1ca8], R6 ;  /* 0x001ca80601007387 */ /* 0x000fe80000100a00 */
[----:B------:R-:W2:Y:S04]  /*c3b30*/  LDL R27, [R1+0x2c] ;  /* 0x00002c00011b7983 */ /* 0x000ea80000100800 */
[----:B------:R-:W3:Y:S01]  /*c3b40*/  LDL R24, [R1+0x30] ;  /* 0x0000300001187983 */ /* 0x000ee20000100800 */
[----:B------:R-:W-:-:S03]  /*c3b50*/  IMAD.MOV.U32 R25, RZ, RZ, R0 ;  /* 0x000000ffff197224 */ /* 0x000fc600078e0000 */
[----:B------:R-:W4:Y:S04]  /*c3b60*/  LDL.LU R0, [R1+0x1126c] ;  /* 0x01126c0001007983 */ /* 0x000f280000300800 */
[----:B--2---:R0:W-:Y:S04]  /*c3b70*/  STL.64 [R1+0x111d8], R26 ;  /* 0x0111d81a01007387 */ /* 0x0041e80000100a00 */
[----:B0-----:R-:W2:Y:S04]  /*c3b80*/  LDL R26, [R1+0x38] ;  /* 0x00003800011a7983 */ /* 0x001ea80000100800 */
[----:B------:R-:W2:Y:S04]  /*c3b90*/  LDL R27, [R1+0x3c] ;  /* 0x00003c00011b7983 */ /* 0x000ea80000100800 */
[----:B---3--:R0:W-:Y:S04]  /*c3ba0*/  STL.64 [R1+0x111f0], R24 ;  /* 0x0111f01801007387 */ /* 0x0081e80000100a00 */
[----:B0-----:R-:W3:Y:S04]  /*c3bb0*/  LDL R24, [R1+0x40] ;  /* 0x0000400001187983 */ /* 0x001ee80000100800 */
[----:B------:R-:W3:Y:S04]  /*c3bc0*/  LDL R25, [R1+0x44] ;  /* 0x0000440001197983 */ /* 0x000ee80000100800 */
[----:B--2---:R4:W-:Y:S02]  /*c3bd0*/  STL.64 [R1+0x11208], R26 ;  /* 0x0112081a01007387 */ /* 0x0049e40000100a00 */
[----:B----4-:R-:W-:-:S02]  /*c3be0*/  IMAD.MOV.U32 R26, RZ, RZ, R0 ;  /* 0x000000ffff1a7224 */ /* 0x010fc400078e0000 */
[----:B------:R-:W2:Y:S04]  /*c3bf0*/  LDL.LU R0, [R1+0x11268] ;  /* 0x0112680001007983 */ /* 0x000ea80000300800 */
[----:B------:R-:W4:Y:S04]  /*c3c00*/  LDL R27, [R1+0x4c] ;  /* 0x00004c00011b7983 */ /* 0x000f280000100800 */
[----:B---3--:R0:W-:Y:S04]  /*c3c10*/  STL.64 [R1+0x11220], R24 ;  /* 0x0112201801007387 */ /* 0x0081e80000100a00 */
[----:B0-----:R-:W3:Y:S04]  /*c3c20*/  LDL R24, [R1+0x50] ;  /* 0x0000500001187983 */ /* 0x001ee80000100800 */
[----:B------:R-:W3:Y:S04]  /*c3c30*/  LDL R25, [R1+0x54] ;  /* 0x0000540001197983 */ /* 0x000ee80000100800 */
[----:B----4-:R0:W-:Y:S04]  /*c3c40*/  STL.64 [R1+0x11238], R26 ;  /* 0x0112381a01007387 */ /* 0x0101e80000100a00 */
[----:B0-----:R-:W4:Y:S04]  /*c3c50*/  LDL R26, [R1+0x58] ;  /* 0x00005800011a7983 */ /* 0x001f280000100800 */
        /* <DEDUP_REMOVED lines=107> */
[----:B0-----:R-:W4:Y:S04]  /*c4310*/  LDL.LU.64 R26, [R1+0x11190] ;  /* 0x01119000011a7983 */ /* 0x001f280000300a00 */
[----:B------:R-:W2:Y:S01]  /*c4320*/  LDL.LU.64 R24, [R1+0x11188] ;  /* 0x0111880001187983 */ /* 0x000ea20000300a00 */
[----:B----4-:R-:W-:-:S15]  /*c4330*/  HMMA.16816.F32 R20, R12, R26, R20 ;  /* 0x0000001a0c14723c */ /* 0x010fde0000001814 */
[----:B------:R-:W-:-:S04]  /*c4340*/  NOP ;  /* 0x0000000000007918 */ /* 0x000fc80000000000 */
[----:B------:R-:W-:Y:S04]  /*c4350*/  STL.64 [R1+0x1d40], R20 ;  /* 0x001d401401007387 */ /* 0x000fe80000100a00 */
[----:B------:R0:W-:Y:S04]  /*c4360*/  STL.64 [R1+0x1d48], R22 ;  /* 0x001d481601007387 */ /* 0x0001e80000100a00 */
[----:B0-----:R-:W2:Y:S04]  /*c4370*/  LDL.LU.64 R22, [R1+0x11180] ;  /* 0x0111800001167983 */ /* 0x001ea80000300a00 */
[----:B------:R-:W2:Y:S01]  /*c4380*/  LDL.LU.64 R20, [R1+0x11178] ;  /* 0x0111780001147983 */ /* 0x000ea20000300a00 */
[----:B------:R-:W-:-:S02]  /*c4390*/  IMAD.MOV.U32 R0, RZ, RZ, R27 ;  /* 0x000000ffff007224 */ /* 0x000fc400078e001b */
[----:B--2---:R-:W-:Y:S01]  /*c43a0*/  HMMA.16816.F32 R24, R12, R24, R20 ;  /* 0x000000180c18723c */ /* 0x004fe20000001814 */
[----:B------:R-:W2:Y:S04]  /*c43b0*/  LDL.LU.64 R22, [R1+0x11170] ;  /* 0x0111700001167983 */ /* 0x000ea80000300a00 */
[----:B------:R-:W2:-:S14]  /*c43c0*/  LDL.LU.64 R20, [R1+0x11168] ;  /* 0x0111680001147983 */ /* 0x000e9c0000300a00 */
[----:B------:R-:W-:Y:S04]  /*c43d0*/  STL.64 [R1+0x1d50], R24 ;  /* 0x001d501801007387 */ /* 0x000fe80000100a00 */
[----:B------:R0:W-:Y:S04]  /*c43e0*/  STL.64 [R1+0x1d58], R26 ;  /* 0x001d581a01007387 */ /* 0x0001e80000100a00 */
[----:B0-----:R-:W2:Y:S02]  /*c43f0*/  LDL.LU.64 R26, [R1+0x11160] ;  /* 0x01116000011a7983 */ /* 0x001ea40000300a00 */
[----:B--2---:R-:W-:Y:S02]  /*c4400*/  HMMA.16816.F32 R24, R12, R26, R20 ;  /* 0x0000001a0c18723c */ /* 0x004fe40000001814 */
[----:B------:R-:W2:Y:S04]  /*c4410*/  LDL.LU.64 R22, [R1+0x11158] ;  /* 0x0111580001167983 */ /* 0x000ea80000300a00 */
[----:B------:R-:W4:-:S13]  /*c4420*/  LDL.LU.64 R20, [R1+0x11150] ;  /* 0x0111500001147983 */ /* 0x000f1a0000300a00 */
[----:B------:R-:W-:Y:S04]  /*c4430*/  STL.64 [R1+0x1d60], R24 ;  /* 0x001d601801007387 */ /* 0x000fe80000100a00 */
[----:B------:R0:W-:Y:S04]  /*c4440*/  STL.64 [R1+0x1d68], R26 ;  /* 0x001d681a01007387 */ /* 0x0001e80000100a00 */
[----:B0-----:R-:W3:Y:S01]  /*c4450*/  LDL.LU.64 R26, [R1+0x11148] ;  /* 0x01114800011a7983 */ /* 0x001ee20000300a00 */
[----:B------:R-:W-:Y:S03]  /*c4460*/  HMMA.16816.F32 R16, R12, R28, R16 ;  /* 0x0000001c0c10723c */ /* 0x000fe60000001810 */
[----:B------:R-:W2:Y:S04]  /*c4470*/  LDL.LU.64 R24, [R1+0x11140] ;  /* 0x0111400001187983 */ /* 0x000ea80000300a00 */
[----:B------:R-:W-:-:S12]  /*c4480*/  STL.64 [R1+0x10ff8], R28 ;  /* 0x010ff81c01007387 */ /* 0x000fd80000100a00 */
[----:B------:R0:W-:Y:S04]  /*c4490*/  STL.64 [R1+0x1d70], R16 ;  /* 0x001d701001007387 */ /* 0x0001e80000100a00 */
[----:B------:R1:W-:Y:S04]  /*c44a0*/  STL.64 [R1+0x1d78], R18 ;  /* 0x001d781201007387 */ /* 0x0003e80000100a00 */
[----:B0-----:R-:W4:Y:S01]  /*c44b0*/  LDL.LU.64 R16, [R1+0x1db0] ;  /* 0x001db00001107983 */ /* 0x001f220000300a00 */
[----:B---3--:R-:W-:-:S15]  /*c44c0*/  HMMA.16816.F32 R8, R12, R26, R8 ;  /* 0x0000001a0c08723c */ /* 0x008fde0000001808 */
[----:B------:R-:W-:-:S04]  /*c44d0*/  NOP ;  /* 0x0000000000007918 */ /* 0x000fc80000000000 */
[----:B------:R-:W-:Y:S04]  /*c44e0*/  STL.64 [R1+0x1d80], R8 ;  /* 0x001d800801007387 */ /* 0x000fe80000100a00 */
[----:B------:R-:W-:Y:S04]  /*c44f0*/  STL.64 [R1+0x1d88], R10 ;  /* 0x001d880a01007387 */ /* 0x000fe80000100a00 */
[----:B-1----:R-:W3:Y:S01]  /*c4500*/  LDL.LU.64 R18, [R1+0x1db8] ;  /* 0x001db80001127983 */ /* 0x002ee20000300a00 */
        /* <DEDUP_REMOVED lines=21> */
[----:B------:R-:W3:Y:S04]  /*c4660*/  LDL.LU R28, [R1+0x336c] ;  /* 0x00336c00011c7983 */ /* 0x000ee80000300800 */
[----:B------:R-:W3:Y:S04]  /*c4670*/  LDL.LU R29, [R1+0x3368] ;  /* 0x00336800011d7983 */ /* 0x000ee80000300800 */
[----:B------:R0:W-:Y:S04]  /*c4680*/  STL.64 [R1+0x10ff0], R26 ;  /* 0x010ff01a01007387 */ /* 0x0001e80000100a00 */
[----:B0-----:R-:W4:Y:S04]  /*c4690*/  LDL.LU R26, [R1+0x3364] ;  /* 0x00336400011a7983 */ /* 0x001f280000300800 */
[----:B------:R-:W4:Y:S04]  /*c46a0*/  LDL.LU R27, [R1+0x3360] ;  /* 0x00336000011b7983 */ /* 0x000f280000300800 */
[----:B------:R0:W-:Y:S04]  /*c46b0*/  STL.64 [R1+0x10fe8], R24 ;  /* 0x010fe81801007387 */ /* 0x0001e80000100a00 */
[----:B0-----:R-:W2:Y:S04]  /*c46c0*/  LDL.LU R24, [R1+0x335c] ;  /* 0x00335c0001187983 */ /* 0x001ea80000300800 */
[----:B------:R-:W2:Y:S04]  /*c46d0*/  LDL.LU R25, [R1+0x3358] ;  /* 0x0033580001197983 */ /* 0x000ea80000300800 */
        /* <DEDUP_REMOVED lines=48> */
[----:B------:R0:W-:Y:S04]  /*c49e0*/  STL.64 [R1+0x1e00], R20 ;  /* 0x001e001401007387 */ /* 0x0001e80000100a00 */
[----:B------:R1:W-:Y:S04]  /*c49f0*/  STL.64 [R1+0x1e08], R22 ;  /* 0x001e081601007387 */ /* 0x0003e80000100a00 */
[----:B0-----:R-:W2:Y:S04]  /*c4a00*/  LDL.LU.64 R20, [R1+0x1e10] ;  /* 0x001e100001147983 */ /* 0x001ea80000300a00 */
[----:B-1----:R-:W2:Y:S04]  /*c4a10*/  LDL.LU.64 R22, [R1+0x1e18] ;  /* 0x001e180001167983 */ /* 0x002ea80000300a00 */
[----:B------:R-:W-:Y:S04]  /*c4a20*/  STL.64 [R1+0x11028], R6 ;  /* 0x0110280601007387 */ /* 0x000fe80000100a00 */
[----:B------:R0:W-:Y:S04]  /*c4a30*/  STL.64 [R1+0x1e20], R8 ;  /* 0x001e200801007387 */ /* 0x0001e80000100a00 */
[----:B------:R1:W-:Y:S01]  /*c4a40*/  STL.64 [R1+0x1e28], R10 ;  /* 0x001e280a01007387 */ /* 0x0003e20000100a00 */
[----:B0-----:R-:W-:-:S03]  /*c4a50*/  IMAD.MOV.U32 R8, RZ, RZ, R2 ;  /* 0x000000ffff087224 */ /* 0x001fc600078e0002 */
[----:B-1----:R-:W3:Y:S04]  /*c4a60*/  LDL R10, [R1+0x78] ;  /* 0x00007800010a7983 */ /* 0x002ee80000100800 */
[----:B------:R-:W3:Y:S04]  /*c4a70*/  LDL R11, [R1+0x7c] ;  /* 0x00007c00010b7983 */ /* 0x000ee80000100800 */
[----:B------:R-:W2:Y:S01]  /*c4a80*/  LDL.LU R2, [R1+0x110dc] ;  /* 0x0110dc0001027983 */ /* 0x000ea20000300800 */
[----:B------:R-:W-:-:S03]  /*c4a90*/  IMAD.MOV.U32 R9, RZ, RZ, R3 ;  /* 0x000000ffff097224 */ /* 0x000fc600078e0003 */
[----:B------:R-:W2:Y:S01]  /*c4aa0*/  LDL.LU R3, [R1+0x110d8] ;  /* 0x0110d80001037983 */ /* 0x000ea20000300800 */
[----:B----4-:R-:W-:Y:S02]  /*c4ab0*/  IMAD R17, R27, 0x100, R26 ;  /* 0x000001001b117824 */ /* 0x010fe400078e021a */
[----:B------:R-:W-:Y:S02]  /*c4ac0*/  IMAD R19, R19, 0x100, R18 ;  /* 0x0000010013137824 */ /* 0x000fe400078e0212 */
[----:B------:R-:W-:Y:S01]  /*c4ad0*/  IMAD R18, R25, 0x100, R24 ;  /* 0x0000010019127824 */ /* 0x000fe200078e0218 */
[----:B---3--:R-:W-:Y:S04]  /*c4ae0*/  STL.64 [R1+0x11080], R10 ;  /* 0x0110800a01007387 */ /* 0x008fe80000100a00 */
[----:B------:R2:W-:Y:S02]  /*c4af0*/  STL.64 [R1+0x11098], R8 ;  /* 0x0110980801007387 */ /* 0x0005e40000100a00 */
[----:B--2---:R-:W-:Y:S02]  /*c4b00*/  HMMA.16816.F32 R8, R12, R2, R20 ;  /* 0x000000020c08723c */ /* 0x004fe40000001814 */
[----:B------:R-:W-:Y:S04]  /*c4b10*/  STL [R1+0x10f80], R4 ;  /* 0x010f800401007387 */ /* 0x000fe80000100800 */
[----:B------:R-:W-:Y:S04]  /*c4b20*/  STL [R1+0x10f7c], R5 ;  /* 0x010f7c0501007387 */ /* 0x000fe80000100800 */
[----:B------:R-:W2:Y:S04]  /*c4b30*/  LDL R6, [R1+0x88] ;  /* 0x0000880001067983 */ /* 0x000ea80000100800 */
[----:B------:R-:W2:Y:S04]  /*c4b40*/  LDL R7, [R1+0x8c] ;  /* 0x00008c0001077983 */ /* 0x000ea80000100800 */
[----:B------:R-:W3:Y:S04]  /*c4b50*/  LDL R26, [R1+0x70] ;  /* 0x00007000011a7983 */ /* 0x000ee80000100800 */
[----:B------:R0:W-:Y:S04]  /*c4b60*/  STL.64 [R1+0x1e10], R8 ;  /* 0x001e100801007387 */ /* 0x0001e80000100a00 */
[----:B------:R1:W-:Y:S04]  /*c4b70*/  STL.64 [R1+0x1e18], R10 ;  /* 0x001e180a01007387 */ /* 0x0003e80000100a00 */
[----:B------:R-:W3:Y:S04]  /*c4b80*/  LDL R27, [R1+0x74] ;  /* 0x00007400011b7983 */ /* 0x000ee80000100800 */
[----:B------:R-:W4:Y:S04]  /*c4b90*/  LDL R24, [R1+0x68] ;  /* 0x0000680001187983 */ /* 0x000f280000100800 */
[----:B------:R-:W4:Y:S04]  /*c4ba0*/  LDL R25, [R1+0x6c] ;  /* 0x00006c0001197983 */ /* 0x000f280000100800 */
[----:B0-----:R-:W2:Y:S04]  /*c4bb0*/  LDL.LU.64 R8, [R1+0x1e50] ;  /* 0x001e500001087983 */ /* 0x001ea80000300a00 */
[----:B-1----:R-:W2:Y:S04]  /*c4bc0*/  LDL.LU.64 R10, [R1+0x1e58] ;  /* 0x001e5800010a7983 */ /* 0x002ea80000300a00 */
[----:B--2---:R0:W-:Y:S04]  /*c4bd0*/  STL.64 [R1+0x110a8], R10 ;  /* 0x0110a80a01007387 */ /* 0x0041e80000100a00 */
[----:B0-----:R-:W2:Y:S04]  /*c4be0*/  LDL R10, [R1+0x90] ;  /* 0x00009000010a7983 */ /* 0x001ea80000100800 */
[----:B------:R-:W2:Y:S04]  /*c4bf0*/  LDL R11, [R1+0x94] ;  /* 0x00009400010b7983 */ /* 0x000ea80000100800 */
[----:B------:R0:W-:Y:S04]  /*c4c00*/  STL.64 [R1+0x110a0], R8 ;  /* 0x0110a00801007387 */ /* 0x0001e80000100a00 */
[----:B0-----:R-:W4:Y:S04]  /*c4c10*/  LDL R8, [R1+0x98] ;  /* 0x0000980001087983 */ /* 0x001f280000100800 */
[----:B------:R-:W4:Y:S04]  /*c4c20*/  LDL R9, [R1+0x9c] ;  /* 0x00009c0001097983 */ /* 0x000f280000100800 */
[----:B--2---:R-:W-:Y:S04]  /*c4c30*/  STL.64 [R1+0x110c0], R10 ;  /* 0x0110c00a01007387 */ /* 0x004fe80000100a00 */
[----:B---3--:R-:W-:Y:S04]  /*c4c40*/  STL.64 [R1+0x11090], R26 ;  /* 0x0110901a01007387 */ /* 0x008fe80000100a00 */
[----:B----4-:R0:W-:Y:S04]  /*c4c50*/  STL.64 [R1+0x11088], R24 ;  /* 0x0110881801007387 */ /* 0x0101e80000100a00 */
[----:B0-----:R-:W2:Y:S04]  /*c4c60*/  LDL.LU.64 R24, [R1+0x1e60] ;  /* 0x001e600001187983 */ /* 0x001ea80000300a00 */
[----:B------:R-:W3:Y:S04]  /*c4c70*/  LDL.LU.64 R26, [R1+0x1e68] ;  /* 0x001e6800011a7983 */ /* 0x000ee80000300a00 */
[----:B---3--:R-:W-:Y:S04]  /*c4c80*/  STL.64 [R1+0x110b8], R26 ;  /* 0x0110b81a01007387 */ /* 0x008fe80000100a00 */
[----:B--2---:R0:W-:Y:S04]  /*c4c90*/  STL.64 [R1+0x110b0], R24 ;  /* 0x0110b01801007387 */ /* 0x0041e80000100a00 */
[----:B0-----:R-:W2:Y:S04]  /*c4ca0*/  LDL.LU.64 R24, [R1+0x1e40] ;  /* 0x001e400001187983 */ /* 0x001ea80000300a00 */
[----:B------:R-:W3:Y:S01]  /*c4cb0*/  LDL.LU.64 R26, [R1+0x1e48] ;  /* 0x001e4800011a7983 */ /* 0x000ee20000300a00 */
[----:B------:R-:W-:Y:S01]  /*c4cc0*/  IMAD R16, R29, 0x100, R28 ;  /* 0x000001001d107824 */ /* 0x000fe200078e021c */
[----:B------:R-:W-:-:S02]  /*c4cd0*/  F2FP.F16.E5M2.UNPACK_B R12, R19 ;  /* 0x00000013ff0c723e */ /* 0x000fc400020004ff */
[----:B------:R-:W-:Y:S02]  /*c4ce0*/  F2FP.F16.E5M2.UNPACK_B R13, R18 ;  /* 0x00000012ff0d723e */ /* 0x000fe400020004ff */
[----:B------:R-:W-:Y:S01]  /*c4cf0*/  F2FP.F16.E5M2.UNPACK_B R14, R17 ;  /* 0x00000011ff0e723e */ /* 0x000fe200020004ff */
[----:B---3--:R-:W-:Y:S04]  /*c4d00*/  STL.64 [R1+0x110d0], R26 ;  /* 0x0110d01a01007387 */ /* 0x008fe80000100a00 */
[----:B--2---:R0:W-:Y:S04]  /*c4d10*/  STL.64 [R1+0x110c8], R24 ;  /* 0x0110c81801007387 */ /* 0x0041e80000100a00 */
[----:B0-----:R-:W2:Y:S04]  /*c4d20*/  LDL.LU.64 R24, [R1+0x1e30] ;  /* 0x001e300001187983 */ /* 0x001ea80000300a00 */
[----:B------:R-:W2:Y:S04]  /*c4d30*/  LDL.LU.64 R26, [R1+0x1e38] ;  /* 0x001e3800011a7983 */ /* 0x000ea80000300a00 */
[----:B------:R-:W3:Y:S04]  /*c4d40*/  LDL.64 R4, [R1+0x50] ;  /* 0x0000500001047983 */ /* 0x000ee80000100a00 */
[----:B------:R-:W4:Y:S04]  /*c4d50*/  LDL.64 R20, [R1+0x48] ;  /* 0x0000480001147983 */ /* 0x000f280000100a00 */
[----:B------:R-:W-:Y:S04]  /*c4d60*/  STL [R1+0x10f6c], R2 ;  /* 0x010f6c0201007387 */ /* 0x000fe80000100800 */
[----:B------:R0:W-:Y:S04]  /*c4d70*/  STL [R1+0x10f68], R3 ;  /* 0x010f680301007387 */ /* 0x0001e80000100800 */
[----:B------:R-:W3:Y:S01]  /*c4d80*/  LDL.64 R22, [R1+0x40] ;  /* 0x0000400001167983 */ /* 0x000ee20000100a00 */
[----:B------:R-:W-:-:S03]  /*c4d90*/  F2FP.F16.E5M2.UNPACK_B R15, R16 ;  /* 0x00000010ff0f723e */ /* 0x000fc600020004ff */
[----:B0-----:R-:W4:Y:S04]  /*c4da0*/  LDL.64 R2, [R1+0x58] ;  /* 0x0000580001027983 */ /* 0x001f280000100a00 */
[C---:B--2---:R-:W-:Y:S01]  /*c4db0*/  HMMA.16816.F32 R8, R12.reuse, R8, R24 ;  /* 0x000000080c08723c */ /* 0x044fe20000001818 */
[----:B---3--:R-:W-:Y:S04]  /*c4dc0*/  STL.64 [R1+0x11048], R22 ;  /* 0x0110481601007387 */ /* 0x008fe80000100a00 */
[----:B----4-:R0:W-:Y:S04]  /*c4dd0*/  STL.64 [R1+0x11040], R20 ;  /* 0x0110401401007387 */ /* 0x0101e80000100a00 */
[----:B0-----:R-:W2:Y:S04]  /*c4de0*/  LDL.LU.64 R20, [R1+0x1e70] ;  /* 0x001e700001147983 */ /* 0x001ea80000300a00 */
[----:B------:R-:W2:Y:S04]  /*c4df0*/  LDL.LU.64 R22, [R1+0x1e78] ;  /* 0x001e780001167983 */ /* 0x000ea80000300a00 */
[----:B------:R-:W3:Y:S04]  /*c4e00*/  LDL.64 R28, [R1+0x38] ;  /* 0x00003800011c7983 */ /* 0x000ee80000100a00 */
        /* <DEDUP_REMOVED lines=18> */
[----:B0-----:R-:W1:Y:S02]  /*c4f30*/  LDL.LU.64 R8, [R1+0x11098] ;  /* 0x0110980001087983 */ /* 0x001e640000300a00 */
[----:B-1----:R-:W-:Y:S02]  /*c4f40*/  HMMA.16816.F32 R8, R12, R8, R24 ;  /* 0x000000080c08723c */ /* 0x002fe40000001818 */
[----:B------:R-:W4:Y:S04]  /*c4f50*/  LDL.LU.64 R26, [R1+0x11090] ;  /* 0x01109000011a7983 */ /* 0x000f280000300a00 */
[----:B------:R-:W2:-:S13]  /*c4f60*/  LDL.LU.64 R24, [R1+0x11088] ;  /* 0x0110880001187983 */ /* 0x000e9a0000300a00 */
[----:B------:R-:W-:Y:S04]  /*c4f70*/  STL.64 [R1+0x1e60], R8 ;  /* 0x001e600801007387 */ /* 0x000fe80000100a00 */
[----:B------:R0:W-:Y:S04]  /*c4f80*/  STL.64 [R1+0x1e68], R10 ;  /* 0x001e680a01007387 */ /* 0x0001e80000100a00 */
[----:B0-----:R-:W2:Y:S04]  /*c4f90*/  LDL.LU.64 R10, [R1+0x11080] ;  /* 0x01108000010a7983 */ /* 0x001ea80000300a00 */
[----:B------:R-:W3:Y:S01]  /*c4fa0*/  LDL.LU.64 R8, [R1+0x1e90] ;  /* 0x001e900001087983 */ /* 0x000ee20000300a00 */
[----:B--2---:R-:W-:Y:S03]  /*c4fb0*/  HMMA.16816.F32 R20, R12, R10, R20 ;  /* 0x0000000a0c14723c */ /* 0x004fe60000001814 */
[----:B------:R-:W3:-:S15]  /*c4fc0*/  LDL.LU.64 R10, [R1+0x1e98] ;  /* 0x001e9800010a7983 */ /* 0x000ede0000300a00 */
[----:B------:R-:W-:Y:S01]  /*c4fd0*/  NOP ;  /* 0x0000000000007918 */ /* 0x000fe20000000000 */
[----:B------:R-:W-:Y:S04]  /*c4fe0*/  STL.64 [R1+0x1e70], R20 ;  /* 0x001e701401007387 */ /* 0x000fe80000100a00 */
[----:B------:R-:W-:Y:S04]  /*c4ff0*/  STL.64 [R1+0x1e78], R22 ;  /* 0x001e781601007387 */ /* 0x000fe80000100a00 */
[----:B------:R-:W2:Y:S04]  /*c5000*/  LDL.LU.64 R6, [R1+0x30] ;  /* 0x0000300001067983 */ /* 0x000ea80000300a00 */
[----:B--2---:R-:W-:Y:S04]  /*c5010*/  STL.64 [R1+0x11058], R6 ;  /* 0x0110580601007387 */ /* 0x004fe80000100a00 */
[----:B------:R0:W-:Y:S04]  /*c5020*/  STL.64 [R1+0x11050], R4 ;  /* 0x0110500401007387 */ /* 0x0001e80000100a00 */
[----:B0-----:R-:W2:Y:S04]  /*c5030*/  LDL.LU.64 R4, [R1+0x1eb0] ;  /* 0x001eb00001047983 */ /* 0x001ea80000300a00 */
[----:B------:R-:W2:Y:S01]  /*c5040*/  LDL.LU.64 R6, [R1+0x1eb8] ;  /* 0x001eb80001067983 */ /* 0x000ea20000300a00 */
[C---:B----4-:R-:W-:Y:S03]  /*c5050*/  HMMA.16816.F32 R16, R12.reuse, R26, R16 ;  /* 0x0000001a0c10723c */ /* 0x050fe60000001810 */
[----:B--2---:R0:W-:Y:S04]  /*c5060*/  STL.64 [R1+0x11068], R6 ;  /* 0x0110680601007387 */ /* 0x0041e80000100a00 */
[----:B0-----:R-:W2:Y:S04]  /*c5070*/  LDL R6, [R1+0x60] ;  /* 0x0000600001067983 */ /* 0x001ea80000100800 */
[----:B------:R-:W2:Y:S04]  /*c5080*/  LDL R7, [R1+0x64] ;  /* 0x0000640001077983 */ /* 0x000ea80000100800 */
[----:B------:R-:W-:Y:S04]  /*c5090*/  STL.64 [R1+0x11060], R4 ;  /* 0x0110600401007387 */ /* 0x000fe80000100a00 */
[----:B------:R-:W4:Y:S04]  /*c50a0*/  LDL.LU.64 R20, [R1+0x1ec0] ;  /* 0x001ec00001147983 */ /* 0x000f280000300a00 */
[----:B------:R-:W2:Y:S01]  /*c50b0*/  LDL.LU.64 R22, [R1+0x1ec8] ;  /* 0x001ec80001167983 */ /* 0x000ea20000300a00 */
[C---:B---3--:R-:W-:Y:S03]  /*c50c0*/  HMMA.16816.F32 R8, R12.reuse, R24, R8 ;  /* 0x000000180c08723c */ /* 0x048fe60000001808 */
[----:B------:R-:W-:Y:S04]  /*c50d0*/  STL.64 [R1+0x1e80], R16 ;  /* 0x001e801001007387 */ /* 0x000fe80000100a00 */
[----:B------:R-:W-:Y:S04]  /*c50e0*/  STL.64 [R1+0x1e88], R18 ;  /* 0x001e881201007387 */ /* 0x000fe80000100a00 */
[----:B--2---:R-:W-:Y:S04]  /*c50f0*/  STL.64 [R1+0x11078], R22 ;  /* 0x0110781601007387 */ /* 0x004fe80000100a00 */
[----:B----4-:R0:W-:Y:S04]  /*c5100*/  STL.64 [R1+0x11070], R20 ;  /* 0x0110701401007387 */ /* 0x0101e80000100a00 */
[----:B0-----:R-:W2:Y:S04]  /*c5110*/  LDL.LU.64 R20, [R1+0x1ea0] ;  /* 0x001ea00001147983 */ /* 0x001ea80000300a00 */
[----:B------:R-:W2:Y:S04]  /*c5120*/  LDL.LU.64 R22, [R1+0x1ea8] ;  /* 0x001ea80001167983 */ /* 0x000ea80000300a00 */
[----:B------:R-:W3:Y:S04]  /*c5130*/  LDL.64 R26, [R1+0x18] ;  /* 0x00001800011a7983 */ /* 0x000ee80000100a00 */
[----:B------:R-:W4:Y:S04]  /*c5140*/  LDL R24, [R1+0x20] ;  /* 0x0000200001187983 */ /* 0x000f280000100800 */
[----:B------:R0:W-:Y:S04]  /*c5150*/  STL.64 [R1+0x1e90], R8 ;  /* 0x001e900801007387 */ /* 0x0001e80000100a00 */
[----:B------:R1:W-:Y:S04]  /*c5160*/  STL.64 [R1+0x1e98], R10 ;  /* 0x001e980a01007387 */ /* 0x0003e80000100a00 */
[----:B------:R-:W4:Y:S04]  /*c5170*/  LDL R25, [R1+0x24] ;  /* 0x0000240001197983 */ /* 0x000f280000100800 */
[----:B------:R-:W4:Y:S04]  /*c5180*/  LDL.LU.64 R16, [R1+0x1ee0] ;  /* 0x001ee00001107983 */ /* 0x000f280000300a00 */
[----:B------:R-:W4:Y:S04]  /*c5190*/  LDL.LU.64 R18, [R1+0x1ee8] ;  /* 0x001ee80001127983 */ /* 0x000f280000300a00 */
[----:B0-----:R-:W4:Y:S04]  /*c51a0*/  LDL.LU.64 R8, [R1+0x1ef0] ;  /* 0x001ef00001087983 */ /* 0x001f280000300a00 */
[----:B-1----:R-:W4:Y:S01]  /*c51b0*/  LDL.LU.64 R10, [R1+0x1ef8] ;  /* 0x001ef800010a7983 */ /* 0x002f220000300a00 */
[C---:B--2---:R-:W-:Y:S03]  /*c51c0*/  HMMA.16816.F32 R4, R12.reuse, R6, R20 ;  /* 0x000000060c04723c */ /* 0x044fe60000001814 */
[----:B---3--:R-:W-:Y:S04]  /*c51d0*/  STL.64 [R1+0x11038], R26 ;  /* 0x0110381a01007387 */ /* 0x008fe80000100a00 */
[----:B----4-:R0:W-:Y:S04]  /*c51e0*/  STL.64 [R1+0x11030], R24 ;  /* 0x0110301801007387 */ /* 0x0101e80000100a00 */
[----:B0-----:R-:W2:Y:S04]  /*c51f0*/  LDL.LU.64 R24, [R1+0x1ed0] ;  /* 0x001ed00001187983 */ /* 0x001ea80000300a00 */
[----:B------:R-:W2:Y:S04]  /*c5200*/  LDL.LU.64 R26, [R1+0x1ed8] ;  /* 0x001ed800011a7983 */ /* 0x000ea80000300a00 */
[----:B------:R-:W3:Y:S04]  /*c5210*/  LDL.LU.64 R22, [R1+0x11078] ;  /* 0x0110780001167983 */ /* 0x000ee80000300a00 */
[----:B------:R-:W3:Y:S04]  /*c5220*/  LDL.LU.64 R20, [R1+0x11070] ;  /* 0x0110700001147983 */ /* 0x000ee80000300a00 */
        /* <DEDUP_REMOVED lines=8> */
[----:B0-----:R-:W4:Y:S04]  /*c52b0*/  LDL.LU.64 R6, [R1+0x11058] ;  /* 0x0110580001067983 */ /* 0x001f280000300a00 */
[----:B------:R-:W3:Y:S01]  /*c52c0*/  LDL.LU.64 R4, [R1+0x11050] ;  /* 0x0110500001047983 */ /* 0x000ee20000300a00 */
[----:B------:R-:W-:-:S05]  /*c52d0*/  IMAD.MOV.U32 R3, RZ, RZ, R2 ;  /* 0x000000ffff037224 */ /* 0x000fca00078e0002 */
[----:B------:R-:W-:Y:S01]  /*c52e0*/  STL [R1+0x10f70], R3 ;  /* 0x010f700301007387 */ /* 0x000fe20000100800 */
[----:B---3--:R-:W-:-:S15]  /*c52f0*/  HMMA.16816.F32 R20, R12, R4, R20 ;  /* 0x000000040c14723c */ /* 0x008fde0000001814 */
[----:B------:R-:W-:-:S04]  /*c5300*/  NOP ;  /* 0x0000000000007918 */ /* 0x000fc80000000000 */
[----:B------:R-:W-:Y:S04]  /*c5310*/  STL.64 [R1+0x1ec0], R20 ;  /* 0x001ec01401007387 */ /* 0x000fe80000100a00 */
[----:B------:R0:W-:Y:S04]  /*c5320*/  STL.64 [R1+0x1ec8], R22 ;  /* 0x001ec81601007387 */ /* 0x0001e80000100a00 */
[----:B0-----:R-:W3:Y:S04]  /*c5330*/  LDL.LU.64 R22, [R1+0x11048] ;  /* 0x0110480001167983 */ /* 0x001ee80000300a00 */
[----:B------:R-:W2:Y:S01]  /*c5340*/  LDL.LU.64 R20, [R1+0x11040] ;  /* 0x0110400001147983 */ /* 0x000ea20000300a00 */
[----:B------:R-:W-:Y:S01]  /*c5350*/  IMAD.MOV.U32 R2, RZ, RZ, R5 ;  /* 0x000000ffff027224 */ /* 0x000fe200078e0005 */
[C---:B------:R-:W-:Y:S04]  /*c5360*/  HMMA.16816.F32 R8, R12.reuse, R28, R8 ;  /* 0x0000001c0c08723c */ /* 0x040fe80000001808 */
[----:B------:R0:W-:Y:S04]  /*c5370*/  STL [R1+0x10f74], R2 ;  /* 0x010f740201007387 */ /* 0x0001e80000100800 */
[C---:B--2---:R-:W-:Y:S08]  /*c5380*/  HMMA.16816.F32 R24, R12.reuse, R20, R24 ;  /* 0x000000140c18723c */ /* 0x044ff00000001818 */
[----:B---3--:R-:W-:Y:S01]  /*c5390*/  HMMA.16816.F32 R16, R12, R22, R16 ;  /* 0x000000160c10723c */ /* 0x008fe20000001810 */
[----:B------:R-:W-:-:S02]  /*c53a0*/  IMAD.MOV.U32 R3, RZ, RZ, R21 ;  /* 0x000000ffff037224 */ /* 0x000fc400078e0015 */
[----:B0-----:R-:W-:-:S08]  /*c53b0*/  IMAD.MOV.U32 R2, RZ, RZ, R22 ;  /* 0x000000ffff027224 */ /* 0x001fd000078e0016 */
[----:B------:R0:W-:Y:S04]  /*c53c0*/  STL.64 [R1+0x1ed0], R24 ;  /* 0x001ed01801007387 */ /* 0x0001e80000100a00 */
[----:B------:R1:W-:Y:S04]  /*c53d0*/  STL.64 [R1+0x1ed8], R26 ;  /* 0x001ed81a01007387 */ /* 0x0003e80000100a00 */
[----:B0-----:R-:W2:Y:S04]  /*c53e0*/  LDL.LU.64 R24, [R1+0x1f00] ;  /* 0x001f000001187983 */ /* 0x001ea80000300a00 */
[----:B-1----:R-:W2:Y:S04]  /*c53f0*/  LDL.LU.64 R26, [R1+0x1f08] ;  /* 0x001f0800011a7983 */ /* 0x002ea80000300a00 */
[----:B------:R-:W-:Y:S04]  /*c5400*/  STL [R1+0x10f78], R3 ;  /* 0x010f780301007387 */ /* 0x000fe80000100800 */
[----:B------:R0:W-:Y:S04]  /*c5410*/  STL.64 [R1+0x1ee0], R16 ;  /* 0x001ee01001007387 */ /* 0x0001e80000100a00 */
[----:B------:R1:W-:Y:S04]  /*c5420*/  STL.64 [R1+0x1ee8], R18 ;  /* 0x001ee81201007387 */ /* 0x0003e80000100a00 */
[----:B------:R-:W3:Y:S04]  /*c5430*/  LDL.LU.64 R20, [R1+0x21b0] ;  /* 0x0021b00001147983 */ /* 0x000ee80000300a00 */
[----:B------:R0:W-:Y:S04]  /*c5440*/  STL.64 [R1+0x1ef0], R8 ;  /* 0x001ef00801007387 */ /* 0x0001e80000100a00 */
[----:B------:R1:W-:Y:S04]  /*c5450*/  STL.64 [R1+0x1ef8], R10 ;  /* 0x001ef80a01007387 */ /* 0x0003e80000100a00 */
[----:B------:R-:W3:Y:S04]  /*c5460*/  LDL.LU.64 R22, [R1+0x21b8] ;  /* 0x0021b80001167983 */ /* 0x000ee80000300a00 */
[----:B0-----:R-:W3:Y:S04]  /*c5470*/  LDL.LU.64 R16, [R1+0x21a0] ;  /* 0x0021a00001107983 */ /* 0x001ee80000300a00 */
[----:B-1----:R-:W3:Y:S04]  /*c5480*/  LDL.LU.64 R18, [R1+0x21a8] ;  /* 0x0021a80001127983 */ /* 0x002ee80000300a00 */
[----:B------:R-:W3:Y:S04]  /*c5490*/  LDL R8, [R1+0x10] ;  /* 0x0000100001087983 */ /* 0x000ee80000100800 */
[----:B------:R-:W3:Y:S04]  /*c54a0*/  LDL R10, [R1+0x8] ;  /* 0x00000800010a7983 */ /* 0x000ee80000100800 */
[----:B------:R-:W3:Y:S01]  /*c54b0*/  LDL R11, [R1+0xc] ;  /* 0x00000c00010b7983 */ /* 0x000ee20000100800 */
[----:B------:R-:W-:-:S02]  /*c54c0*/  IMAD.MOV.U32 R3, RZ, RZ, R29 ;  /* 0x000000ffff037224 */ /* 0x000fc400078e001d */
[----:B----4-:R-:W-:Y:S02]  /*c54d0*/  IMAD.MOV.U32 R4, RZ, RZ, R6 ;  /* 0x000000ffff047224 */ /* 0x010fe400078e0006 */
[----:B------:R-:W-:Y:S01]  /*c54e0*/  IMAD.MOV.U32 R5, RZ, RZ, R7 ;  /* 0x000000ffff057224 */ /* 0x000fe200078e0007 */
[----:B--2---:R-:W-:Y:S01]  /*c54f0*/  HMMA.16816.F32 R24, R12, R6, R24 ;  /* 0x000000060c18723c */ /* 0x004fe20000001818 */
[----:B---3--:R0:W-:Y:S04]  /*c5500*/  STL.64 [R1+0x11010], R10 ;  /* 0x0110100a01007387 */ /* 0x0081e80000100a00 */
[----:B------:R-:W2:Y:S04]  /*c5510*/  LDL.64 R28, [R1] ;  /* 0x00000000011c7983 */ /* 0x000ea80000100a00 */
[----:B0-----:R-:W3:Y:S10]  /*c5520*/  LDL.64 R10, [R1+0x28] ;  /* 0x00002800010a7983 */ /* 0x001ef40000100a00 */
[----:B------:R-:W-:Y:S04]  /*c5530*/  STL.64 [R1+0x1f00], R24 ;  /* 0x001f001801007387 */ /* 0x000fe80000100a00 */
[----:B------:R0:W-:Y:S04]  /*c5540*/  STL.64 [R1+0x1f08], R26 ;  /* 0x001f081a01007387 */ /* 0x0001e80000100a00 */
[----:B0-----:R-:W4:Y:S04]  /*c5550*/  LDL.LU.64 R26, [R1+0x11038] ;  /* 0x01103800011a7983 */ /* 0x001f280000300a00 */
[----:B------:R-:W2:Y:S04]  /*c5560*/  LDL.LU.64 R24, [R1+0x11030] ;  /* 0x0110300001187983 */ /* 0x000ea80000300a00 */
[----:B------:R-:W2:Y:S04]  /*c5570*/  LDL.LU.64 R6, [R1+0x11028] ;  /* 0x0110280001067983 */ /* 0x000ea80000300a00 */
[----:B--2---:R-:W-:Y:S04]  /*c5580*/  STL.64 [R1+0x10fa0], R6 ;  /* 0x010fa00601007387 */ /* 0x004fe80000100a00 */
[----:B------:R0:W-:Y:S04]  /*c5590*/  STL.64 [R1+0x10f98], R4 ;  /* 0x010f980401007387 */ /* 0x0001e80000100a00 */
[----:B0-----:R-:W2:Y:S04]  /*c55a0*/  LDL.LU.64 R4, [R1+0x21c0] ;  /* 0x0021c00001047983 */ /* 0x001ea80000300a00 */
[----:B------:R-:W2:Y:S01]  /*c55b0*/  LDL.LU.64 R6, [R1+0x21c8] ;  /* 0x0021c80001067983 */ /* 0x000ea20000300a00 */
[----:B------:R-:W-:-:S02]  /*c55c0*/  IMAD.MOV.U32 R9, RZ, RZ, R0 ;  /* 0x000000ffff097224 */ /* 0x000fc400078e0000 */
[----:B---3--:R-:W-:-:S05]  /*c55d0*/  IMAD.MOV.U32 R0, RZ, RZ, R11 ;  /* 0x000000ffff007224 */ /* 0x008fca00078e000b */
[----:B------:R-:W-:Y:S01]  /*c55e0*/  STL [R1+0x10e58], R0 ;  /* 0x010e580001007387 */ /* 0x000fe20000100800 */
[C---:B----4-:R-:W-:Y:S08]  /*c55f0*/  HMMA.16816.F32 R16, R12.reuse, R26, R16 ;  /* 0x0000001a0c10723c */ /* 0x050ff00000001810 */
[----:B--2---:R-:W-:-:S15]  /*c5600*/  HMMA.16816.F32 R4, R12, R10, R4 ;  /* 0x0000000a0c04723c */ /* 0x004fde0000001804 */
[----:B------:R-:W-:-:S04]  /*c5610*/  NOP ;  /* 0x0000000000007918 */ /* 0x000fc80000000000 */
[----:B------:R-:W-:Y:S04]  /*c5620*/  STL.64 [R1+0x1f80], R4 ;  /* 0x001f800401007387 */ /* 0x000fe80000100a00 */
[----:B------:R0:W-:Y:S02]  /*c5630*/  STL.64 [R1+0x1f88], R6 ;  /* 0x001f880601007387 */ /* 0x0001e40000100a00 */
[----:B0-----:R-:W-:-:S15]  /*c5640*/  HMMA.16816.F32 R4, R12, R24, R20 ;  /* 0x000000180c04723c */ /* 0x001fde0000001814 */
[----:B------:R-:W-:-:S04]  /*c5650*/  NOP ;  /* 0x0000000000007918 */ /* 0x000fc80000000000 */
[----:B------:R0:W-:Y:S04]  /*c5660*/  STL.64 [R1+0x1fb0], R4 ;  /* 0x001fb00401007387 */ /* 0x0001e80000100a00 */
[----:B------:R1:W-:Y:S04]  /*c5670*/  STL.64 [R1+0x1fb8], R6 ;  /* 0x001fb80601007387 */ /* 0x0003e80000100a00 */
[----:B0-----:R-:W2:Y:S04]  /*c5680*/  LDL.LU.64 R4, [R1+0x2100] ;  /* 0x0021000001047983 */ /* 0x001ea80000300a00 */
[----:B------:R-:W-:Y:S04]  /*c5690*/  STL.64 [R1+0x1fe0], R16 ;  /* 0x001fe01001007387 */ /* 0x000fe80000100a00 */
[----:B------:R-:W-:Y:S04]  /*c56a0*/  STL.64 [R1+0x1fe8], R18 ;  /* 0x001fe81201007387 */ /* 0x000fe80000100a00 */
[----:B-1----:R-:W3:Y:S01]  /*c56b0*/  LDL.LU.64 R6, [R1+0x2108] ;  /* 0x0021080001067983 */ /* 0x002ee20000300a00 */
[----:B------:R-:W-:-:S03]  /*c56c0*/  IMAD.MOV.U32 R0, RZ, RZ, R26 ;  /* 0x000000ffff007224 */ /* 0x000fc600078e001a */
[----:B---3--:R-:W-:Y:S04]  /*c56d0*/  STL.64 [R1+0x11020], R6 ;  /* 0x0110200601007387 */ /* 0x008fe80000100a00 */
[----:B--2---:R0:W-:Y:S04]  /*c56e0*/  STL.64 [R1+0x11018], R4 ;  /* 0x0110180401007387 */ /* 0x0041e80000100a00 */
        /* <DEDUP_REMOVED lines=21> */
[----:B------:R-:W-:Y:S04]  /*c5840*/  STL [R1+0x10e90], R0 ;  /* 0x010e900001007387 */ /* 0x000fe80000100800 */
[----:B------:R-:W4:Y:S04]  /*c5850*/  LDL.LU.64 R6, [R1+0x11020] ;  /* 0x0110200001067983 */ /* 0x000f280000300a00 */
[----:B------:R-:W4:Y:S04]  /*c5860*/  LDL.LU.64 R4, [R1+0x11018] ;  /* 0x0110180001047983 */ /* 0x000f280000300a00 */
[----:B------:R-:W-:Y:S04]  /*c5870*/  STL.64 [R1+0x2030], R8 ;  /* 0x0020300801007387 */ /* 0x000fe80000100a00 */
[----:B------:R0:W-:Y:S04]  /*c5880*/  STL.64 [R1+0x2038], R10 ;  /* 0x0020380a01007387 */ /* 0x0001e80000100a00 */
[----:B0-----:R-:W4:Y:S01]  /*c5890*/  LDL.LU.64 R10, [R1+0x11010] ;  /* 0x01101000010a7983 */ /* 0x001f220000300a00 */
[----:B------:R-:W-:Y:S01]  /*c58a0*/  HMMA.16816.F32 R24, R12, R28, R24 ;  /* 0x0000001c0c18723c */ /* 0x000fe20000001818 */
[----:B------:R-:W-:-:S07]  /*c58b0*/  IMAD.MOV.U32 R0, RZ, RZ, R29 ;  /* 0x000000ffff007224 */ /* 0x000fce00078e001d */
[----:B----4-:R-:W-:Y:S01]  /*c58c0*/  HMMA.16816.F32 R8, R12, R10, R4 ;  /* 0x0000000a0c08723c */ /* 0x010fe20000001804 */
[----:B------:R-:W4:Y:S04]  /*c58d0*/  LDL.LU.64 R4, [R1+0x2120] ;  /* 0x0021200001047983 */ /* 0x000f280000300a00 */
[----:B------:R-:W4:-:S14]  /*c58e0*/  LDL.LU.64 R6, [R1+0x2128] ;  /* 0x0021280001067983 */ /* 0x000f1c0000300a00 */
[----:B------:R0:W-:Y:S04]  /*c58f0*/  STL.64 [R1+0x2100], R8 ;  /* 0x0021000801007387 */ /* 0x0001e80000100a00 */
[----:B------:R1:W-:Y:S04]  /*c5900*/  STL.64 [R1+0x2108], R10 ;  /* 0x0021080a01007387 */ /* 0x0003e80000100a00 */
[----:B0-----:R-:W2:Y:S04]  /*c5910*/  LDL.LU.64 R8, [R1+0x2110] ;  /* 0x0021100001087983 */ /* 0x001ea80000300a00 */
[----:B-1----:R-:W2:Y:S04]  /*c5920*/  LDL.LU.64 R10, [R1+0x2118] ;  /* 0x00211800010a7983 */ /* 0x002ea80000300a00 */
        /* <DEDUP_REMOVED lines=37> */
[----:B0-----:R-:W4:Y:S04]  /*c5b80*/  LDL.LU.64 R18, [R1+0x10fb0] ;  /* 0x010fb00001127983 */ /* 0x001f280000300a00 */
[----:B------:R-:W2:Y:S04]  /*c5b90*/  LDL.LU.64 R16, [R1+0x10fa8] ;  /* 0x010fa80001107983 */ /* 0x000ea80000300a00 */
[----:B------:R-:W-:Y:S04]  /*c5ba0*/  STL.64 [R1+0x10da0], R22 ;  /* 0x010da01601007387 */ /* 0x000fe80000100a00 */
[----:B------:R0:W-:Y:S04]  /*c5bb0*/  STL.64 [R1+0x10d98], R20 ;  /* 0x010d981401007387 */ /* 0x0001e80000100a00 */
[----:B0-----:R-:W3:Y:S04]  /*c5bc0*/  LDL.LU.64 R20, [R1+0x31c0] ;  /* 0x0031c00001147983 */ /* 0x001ee80000300a00 */
[----:B------:R-:W3:Y:S01]  /*c5bd0*/  LDL.LU.64 R22, [R1+0x31c8] ;  /* 0x0031c80001167983 */ /* 0x000ee20000300a00 */
[C---:B----4-:R-:W-:Y:S08]  /*c5be0*/  HMMA.16816.F32 R4, R12.reuse, R18, R4 ;  /* 0x000000120c04723c */ /* 0x050ff00000001804 */
[C---:B--2---:R-:W-:Y:S11]  /*c5bf0*/  HMMA.16816.F32 R8, R12.reuse, R16, R8 ;  /* 0x000000100c08723c */ /* 0x044ff60000001808 */
[----:B------:R-:W-:Y:S04]  /*c5c00*/  STL.64 [R1+0x21c0], R4 ;  /* 0x0021c00401007387 */ /* 0x000fe80000100a00 */
[----:B------:R0:W-:Y:S04]  /*c5c10*/  STL.64 [R1+0x21c8], R6 ;  /* 0x0021c80601007387 */ /* 0x0001e80000100a00 */
[----:B0-----:R-:W3:Y:S04]  /*c5c20*/  LDL.LU.64 R6, [R1+0x10fa0] ;  /* 0x010fa00001067983 */ /* 0x001ee80000300a00 */
[----:B------:R-:W2:Y:S04]  /*c5c30*/  LDL.LU.64 R4, [R1+0x10f98] ;  /* 0x010f980001047983 */ /* 0x000ea80000300a00 */
[----:B------:R-:W-:Y:S04]  /*c5c40*/  STL.64 [R1+0x21d0], R8 ;  /* 0x0021d00801007387 */ /* 0x000fe80000100a00 */
[----:B------:R0:W-:Y:S04]  /*c5c50*/  STL.64 [R1+0x21d8], R10 ;  /* 0x0021d80a01007387 */ /* 0x0001e80000100a00 */
[----:B0-----:R-:W4:Y:S04]  /*c5c60*/  LDL.LU.64 R10, [R1+0x10f90] ;  /* 0x010f9000010a7983 */ /* 0x001f280000300a00 */
[----:B------:R-:W2:Y:S04]  /*c5c70*/  LDL.LU.64 R8, [R1+0x10f88] ;  /* 0x010f880001087983 */ /* 0x000ea80000300a00 */
[----:B------:R-:W-:Y:S04]  /*c5c80*/  STL.64 [R1+0x10d80], R18 ;  /* 0x010d801201007387 */ /* 0x000fe80000100a00 */
[----:B------:R0:W-:Y:S04]  /*c5c90*/  STL.64 [R1+0x10d78], R16 ;  /* 0x010d781001007387 */ /* 0x0001e80000100a00 */
[----:B0-----:R-:W4:Y:S04]  /*c5ca0*/  LDL.LU.64 R16, [R1+0x31e0] ;  /* 0x0031e00001107983 */ /* 0x001f280000300a00 */
[----:B------:R-:W4:Y:S01]  /*c5cb0*/  LDL.LU.64 R18, [R1+0x31e8] ;  /* 0x0031e80001127983 */ /* 0x000f220000300a00 */
        /* <DEDUP_REMOVED lines=8> */
[----:B------:R0:W-:Y:S02]  /*c5d40*/  STL.64 [R1+0x21f8], R26 ;  /* 0x0021f81a01007387 */ /* 0x0001e40000100a00 */
[----:B0-----:R-:W-:-:S02]  /*c5d50*/  IMAD.MOV.U32 R26, RZ, RZ, R4 ;  /* 0x000000ffff1a7224 */ /* 0x001fc400078e0004 */
[----:B------:R-:W-:Y:S01]  /*c5d60*/  IMAD.MOV.U32 R27, RZ, RZ, R5 ;  /* 0x000000ffff1b7224 */ /* 0x000fe200078e0005 */
[----:B------:R-:W2:Y:S04]  /*c5d70*/  LDL.LU R4, [R1+0x10f80] ;  /* 0x010f800001047983 */ /* 0x000ea80000300800 */
[----:B------:R-:W2:Y:S04]  /*c5d80*/  LDL.LU R5, [R1+0x10f7c] ;  /* 0x010f7c0001057983 */ /* 0x000ea80000300800 */
[----:B------:R0:W-:Y:S04]  /*c5d90*/  STL.64 [R1+0x10d60], R10 ;  /* 0x010d600a01007387 */ /* 0x0001e80000100a00 */
[----:B0-----:R-:W4:Y:S04]  /*c5da0*/  LDL.LU R10, [R1+0x338c] ;  /* 0x00338c00010a7983 */ /* 0x001f280000300800 */
[----:B------:R-:W4:Y:S04]  /*c5db0*/  LDL.LU R11, [R1+0x3388] ;  /* 0x00338800010b7983 */ /* 0x000f280000300800 */
[----:B------:R0:W-:Y:S04]  /*c5dc0*/  STL.64 [R1+0x10d58], R8 ;  /* 0x010d580801007387 */ /* 0x0001e80000100a00 */
[----:B0-----:R-:W4:Y:S04]  /*c5dd0*/  LDL.LU R8, [R1+0x3370] ;  /* 0x0033700001087983 */ /* 0x001f280000300800 */
[----:B------:R-:W4:Y:S04]  /*c5de0*/  LDL.LU R9, [R1+0x3380] ;  /* 0x0033800001097983 */ /* 0x000f280000300800 */
[----:B------:R-:W4:Y:S01]  /*c5df0*/  LDL.LU R24, [R1+0x38] ;  /* 0x0000380001187983 */ /* 0x000f220000300800 */
[----:B---3--:R-:W-:Y:S01]  /*c5e00*/  HMMA.16816.F32 R20, R12, R6, R20 ;  /* 0x000000060c14723c */ /* 0x008fe20000001814 */
[----:B------:R-:W-:-:S15]  /*c5e10*/  IMAD.MOV.U32 R25, RZ, RZ, R3 ;  /* 0x000000ffff197224 */ /* 0x000fde00078e0003 */
[----:B------:R-:W-:-:S03]  /*c5e20*/  NOP ;  /* 0x0000000000007918 */ /* 0x000fc60000000000 */
[----:B------:R-:W-:Y:S04]  /*c5e30*/  STL.64 [R1+0x2200], R20 ;  /* 0x0022001401007387 */ /* 0x000fe80000100a00 */
[----:B------:R-:W-:Y:S04]  /*c5e40*/  STL.64 [R1+0x2208], R22 ;  /* 0x0022081601007387 */ /* 0x000fe80000100a00 */
[----:B------:R-:W3:Y:S04]  /*c5e50*/  LDL.LU R3, [R1+0x10f78] ;  /* 0x010f780001037983 */ /* 0x000ee80000300800 */
[----:B------:R0:W-:Y:S04]  /*c5e60*/  STL.64 [R1+0x10e68], R26 ;  /* 0x010e681a01007387 */ /* 0x0001e80000100a00 */
[----:B0-----:R-:W3:Y:S04]  /*c5e70*/  LDL.LU R26, [R1+0x3378] ;  /* 0x00337800011a7983 */ /* 0x001ee80000300800 */
[----:B------:R-:W3:Y:S01]  /*c5e80*/  LDL.LU R27, [R1+0x3384] ;  /* 0x00338400011b7983 */ /* 0x000ee20000300800 */
[----:B------:R-:W-:Y:S01]  /*c5e90*/  IMAD.MOV.U32 R22, RZ, RZ, R2 ;  /* 0x000000ffff167224 */ /* 0x000fe200078e0002 */
[----:B--2---:R-:W-:Y:S02]  /*c5ea0*/  HMMA.16816.F32 R16, R12, R4, R16 ;  /* 0x000000040c10723c */ /* 0x004fe40000001810 */
[----:B----4-:R0:W-:Y:S04]  /*c5eb0*/  STL.64 [R1+0x10e60], R24 ;  /* 0x010e601801007387 */ /* 0x0101e80000100a00 */
[----:B0-----:R-:W2:Y:S04]  /*c5ec0*/  LDL.LU R24, [R1+0x3374] ;  /* 0x0033740001187983 */ /* 0x001ea80000300800 */
[----:B------:R-:W4:Y:S04]  /*c5ed0*/  LDL.LU R25, [R1+0x337c] ;  /* 0x00337c0001197983 */ /* 0x000f280000300800 */
[----:B------:R-:W2:Y:S05]  /*c5ee0*/  LDL.LU R2, [R1+0x10f74] ;  /* 0x010f740001027983 */ /* 0x000eaa0000300800 */
[----:B------:R0:W-:Y:S04]  /*c5ef0*/  STL.64 [R1+0x2230], R16 ;  /* 0x0022301001007387 */ /* 0x0001e80000100a00 */
[----:B------:R1:W-:Y:S04]  /*c5f00*/  STL.64 [R1+0x2238], R18 ;  /* 0x0022381201007387 */ /* 0x0003e80000100a00 */
[----:B------:R-:W2:Y:S04]  /*c5f10*/  LDL.LU R23, [R1+0x44] ;  /* 0x0000440001177983 */ /* 0x000ea80000300800 */
[----:B------:R-:W4:Y:S01]  /*c5f20*/  LDL.LU R20, [R1+0x48] ;  /* 0x0000480001147983 */ /* 0x000f220000300800 */
[----:B---3--:R-:W-:-:S03]  /*c5f30*/  IMAD.MOV.U32 R21, RZ, RZ, R3 ;  /* 0x000000ffff157224 */ /* 0x008fc600078e0003 */
[----:B------:R-:W3:Y:S04]  /*c5f40*/  LDL.LU R3, [R1+0x10f70] ;  /* 0x010f700001037983 */ /* 0x000ee80000300800 */
[----:B0-----:R-:W3:Y:S04]  /*c5f50*/  LDL.LU.64 R16, [R1+0x31a0] ;  /* 0x0031a00001107983 */ /* 0x001ee80000300a00 */
[----:B-1----:R-:W3:Y:S04]  /*c5f60*/  LDL.LU.64 R18, [R1+0x31a8] ;  /* 0x0031a80001127983 */ /* 0x002ee80000300a00 */
[----:B--2---:R0:W-:Y:S04]  /*c5f70*/  STL.64 [R1+0x10e78], R22 ;  /* 0x010e781601007387 */ /* 0x0041e80000100a00 */
[----:B0-----:R-:W2:Y:S01]  /*c5f80*/  LDL.LU R22, [R1+0x50] ;  /* 0x0000500001167983 */ /* 0x001ea20000300800 */
[----:B------:R-:W-:-:S03]  /*c5f90*/  IMAD.MOV.U32 R23, RZ, RZ, R2 ;  /* 0x000000ffff177224 */ /* 0x000fc600078e0002 */
[----:B------:R-:W2:Y:S04]  /*c5fa0*/  LDL.LU R2, [R1+0x10f6c] ;  /* 0x010f6c0001027983 */ /* 0x000ea80000300800 */
[----:B----4-:R3:W-:Y:S02]  /*c5fb0*/  STL.64 [R1+0x10e70], R20 ;  /* 0x010e701401007387 */ /* 0x0107e40000100a00 */
[----:B---3--:R-:W-:Y:S02]  /*c5fc0*/  IMAD.MOV.U32 R20, RZ, RZ, R3 ;  /* 0x000000ffff147224 */ /* 0x008fe400078e0003 */
[----:B--2---:R0:W-:Y:S04]  /*c5fd0*/  STL.64 [R1+0x10e98], R22 ;  /* 0x010e981601007387 */ /* 0x0041e80000100a00 */
[----:B------:R-:W-:Y:S04]  /*c5fe0*/  STL.64 [R1+0x10d70], R6 ;  /* 0x010d700601007387 */ /* 0x000fe80000100a00 */
[----:B------:R-:W-:Y:S04]  /*c5ff0*/  STL.64 [R1+0x10d68], R4 ;  /* 0x010d680401007387 */ /* 0x000fe80000100a00 */
[----:B------:R-:W2:Y:S04]  /*c6000*/  LDL.LU R3, [R1+0x10f68] ;  /* 0x010f680001037983 */ /* 0x000ea80000300800 */
[----:B------:R-:W3:Y:S04]  /*c6010*/  LDL.LU R21, [R1+0x5c] ;  /* 0x00005c0001157983 */ /* 0x000ee80000300800 */
[----:B---3--:R1:W-:Y:S04]  /*c6020*/  STL.64 [R1+0x10eb0], R20 ;  /* 0x010eb01401007387 */ /* 0x0083e80000100a00 */
[----:B0-----:R-:W3:Y:S04]  /*c6030*/  LDL.LU R22, [R1+0x60] ;  /* 0x0000600001167983 */ /* 0x001ee80000300800 */
[----:B------:R-:W3:Y:S01]  /*c6040*/  LDL.LU R23, [R1+0x64] ;  /* 0x0000640001177983 */ /* 0x000ee20000300800 */
[----:B--2---:R-:W-:Y:S03]  /*c6050*/  HMMA.16816.F32 R12, R12, R2, R16 ;  /* 0x000000020c0c723c */ /* 0x004fe60000001810 */
[----:B---3--:R0:W-:Y:S04]  /*c6060*/  STL.64 [R1+0x10ec8], R22 ;  /* 0x010ec81601007387 */ /* 0x0081e80000100a00 */
[----:B-1----:R-:W2:-:S12]  /*c6070*/  LDL.LU R20, [R1+0x68] ;  /* 0x0000680001147983 */ /* 0x002e980000300800 */
[----:B------:R-:W-:Y:S04]  /*c6080*/  STL.64 [R1+0x2220], R12 ;  /* 0x0022200c01007387 */ /* 0x000fe80000100a00 */
[----:B------:R-:W-:Y:S04]  /*c6090*/  STL.64 [R1+0x2228], R14 ;  /* 0x0022280e01007387 */ /* 0x000fe80000100a00 */
[----:B------:R-:W2:Y:S04]  /*c60a0*/  LDL.LU R21, [R1+0x6c] ;  /* 0x00006c0001157983 */ /* 0x000ea80000300800 */
[----:B--2---:R1:W-:Y:S04]  /*c60b0*/  STL.64 [R1+0x10ee0], R20 ;  /* 0x010ee01401007387 */ /* 0x0043e80000100a00 */
[----:B------:R2:W-:Y:S04]  /*c60c0*/  STL [R1+0x10d2c], R2 ;  /* 0x010d2c0201007387 */ /* 0x0005e80000100800 */
[----:B------:R3:W-:Y:S04]  /*c60d0*/  STL [R1+0x10d28], R3 ;  /* 0x010d280301007387 */ /* 0x0007e80000100800 */
[----:B0-----:R-:W4:Y:S04]  /*c60e0*/  LDL.LU R22, [R1+0x70] ;  /* 0x0000700001167983 */ /* 0x001f280000300800 */
[----:B------:R-:W4:Y:S04]  /*c60f0*/  LDL.LU R23, [R1+0x74] ;  /* 0x0000740001177983 */ /* 0x000f280000300800 */
[----:B-1----:R-:W4:Y:S04]  /*c6100*/  LDL.LU R20, [R1+0x78] ;  /* 0x0000780001147983 */ /* 0x002f280000300800 */
[----:B------:R-:W4:Y:S04]  /*c6110*/  LDL.LU R21, [R1+0x7c] ;  /* 0x00007c0001157983 */ /* 0x000f280000300800 */
[----:B--2---:R-:W2:Y:S04]  /*c6120*/  LDL.LU R2, [R1+0x80] ;  /* 0x0000800001027983 */ /* 0x004ea80000300800 */
[----:B---3--:R-:W2:Y:S04]  /*c6130*/  LDL.LU R3, [R1+0x84] ;  /* 0x0000840001037983 */ /* 0x008ea80000300800 */
[----:B----4-:R-:W-:Y:S04]  /*c6140*/  STL.64 [R1+0x10ef8], R22 ;  /* 0x010ef81601007387 */ /* 0x010fe80000100a00 */
[----:B------:R0:W-:Y:S04]  /*c6150*/  STL.64 [R1+0x10f10], R20 ;  /* 0x010f101401007387 */ /* 0x0001e80000100a00 */
[----:B0-----:R-:W3:Y:S04]  /*c6160*/  LDL.LU.64 R20, [R1+0x20c0] ;  /* 0x0020c00001147983 */ /* 0x001ee80000300a00 */
[----:B------:R-:W4:Y:S04]  /*c6170*/  LDL.LU.64 R22, [R1+0x20c8] ;  /* 0x0020c80001167983 */ /* 0x000f280000300a00 */
[----:B----4-:R0:W-:Y:S04]  /*c6180*/  STL.64 [R1+0x10f20], R22 ;  /* 0x010f201601007387 */ /* 0x0101e80000100a00 */
[----:B0-----:R-:W4:Y:S04]  /*c6190*/  LDL.LU R22, [R1+0x88] ;  /* 0x0000880001167983 */ /* 0x001f280000300800 */
[----:B------:R-:W4:Y:S04]  /*c61a0*/  LDL.LU R23, [R1+0x8c] ;  /* 0x00008c0001177983 */ /* 0x000f280000300800 */
[----:B---3--:R0:W-:Y:S04]  /*c61b0*/  STL.64 [R1+0x10f18], R20 ;  /* 0x010f181401007387 */ /* 0x0081e80000100a00 */
[----:B0-----:R-:W3:Y:S04]  /*c61c0*/  LDL.LU R20, [R1+0x90] ;  /* 0x0000900001147983 */ /* 0x001ee80000300800 */
[----:B------:R-:W3:Y:S01]  /*c61d0*/  LDL.LU R21, [R1+0x94] ;  /* 0x0000940001157983 */ /* 0x000ee20000300800 */
[----:B------:R-:W-:-:S02]  /*c61e0*/  IMAD R8, R8, 0x100, R24 ;  /* 0x0000010008087824 */ /* 0x000fc400078e0218 */
[----:B------:R-:W-:Y:S02]  /*c61f0*/  IMAD R6, R26, 0x100, R25 ;  /* 0x000001001a067824 */ /* 0x000fe400078e0219 */
[----:B------:R-:W-:Y:S01]  /*c6200*/  IMAD R5, R9, 0x100, R27 ;  /* 0x0000010009057824 */ /* 0x000fe200078e021b */
[----:B----4-:R0:W-:Y:S04]  /*c6210*/  STL.64 [R1+0x10f38], R22 ;  /* 0x010f381601007387 */ /* 0x0101e80000100a00 */
[----:B0-----:R-:W4:Y:S04]  /*c6220*/  LDL.LU R22, [R1+0x98] ;  /* 0x0000980001167983 */ /* 0x001f280000300800 */
[----:B------:R-:W4:Y:S04]  /*c6230*/  LDL.LU R23, [R1+0x9c] ;  /* 0x00009c0001177983 */ /* 0x000f280000300800 */
        /* <DEDUP_REMOVED lines=35> */
[----:B------:R-:W-:-:S04]  /*c6470*/  IMAD R4, R11, 0x100, R10 ;  /* 0x000001000b047824 */ /* 0x000fc800078e020a */
[----:B------:R-:W-:Y:S01]  /*c6480*/  IMAD.MOV.U32 R15, RZ, RZ, R4 ;  /* 0x000000ffff0f7224 */ /* 0x000fe200078e0004 */
[----:B---3--:R-:W-:Y:S04]  /*c6490*/  STL.64 [R1+0x10f60], R26 ;  /* 0x010f601a01007387 */ /* 0x008fe80000100a00 */
[----:B--2---:R0:W-:Y:S04]  /*c64a0*/  STL.64 [R1+0x10f58], R24 ;  /* 0x010f581801007387 */ /* 0x0041e80000100a00 */
[----:B0-----:R-:W4:Y:S04]  /*c64b0*/  LDL.LU.64 R24, [R1+0x3190] ;  /* 0x0031900001187983 */ /* 0x001f280000300a00 */
[----:B------:R-:W4:Y:S01]  /*c64c0*/  LDL.LU.64 R26, [R1+0x3198] ;  /* 0x00319800011a7983 */ /* 0x000f220000300a00 */
[----:B------:R-:W-:-:S02]  /*c64d0*/  F2FP.F16.E5M2.UNPACK_B R12, R8 ;  /* 0x00000008ff0c723e */ /* 0x000fc400020004ff */
[----:B------:R-:W-:Y:S02]  /*c64e0*/  F2FP.F16.E5M2.UNPACK_B R13, R6 ;  /* 0x00000006ff0d723e */ /* 0x000fe400020004ff */
[----:B------:R-:W-:Y:S02]  /*c64f0*/  F2FP.F16.E5M2.UNPACK_B R14, R5 ;  /* 0x00000005ff0e723e */ /* 0x000fe400020004ff */
[----:B------:R-:W-:Y:S01]  /*c6500*/  F2FP.F16.E5M2.UNPACK_B R15, R15 ;  /* 0x0000000fff0f723e */ /* 0x000fe200020004ff */
        /* <DEDUP_REMOVED lines=29> */
[----:B0-----:R-:W4:Y:S02]  /*c66e0*/  LDL.LU.64 R20, [R1+0x10f10] ;  /* 0x010f100001147983 */ /* 0x001f240000300a00 */
[----:B----4-:R-:W-:Y:S02]  /*c66f0*/  HMMA.16816.F32 R20, R12, R20, R24 ;  /* 0x000000140c14723c */ /* 0x010fe40000001818 */
        /* <DEDUP_REMOVED lines=29> */
[----:B------:R-:W4:Y:S01]  /*c68d0*/  LDL.LU R2, [R1] ;  /* 0x0000000001027983 */ /* 0x000f220000300800 */
[----:B------:R-:W-:-:S03]  /*c68e0*/  IMAD.MOV.U32 R3, RZ, RZ, R0 ;  /* 0x000000ffff037224 */ /* 0x000fc600078e0000 */
[----:B------:R-:W3:Y:S01]  /*c68f0*/  LDL.LU R0, [R1+0x10e90] ;  /* 0x010e900001007983 */ /* 0x000ee20000300800 */
        /* <DEDUP_REMOVED lines=13> */
[----:B------:R-:W-:-:S15]  /*c69d0*/  HMMA.16816.F32 R16, R12, R22, R16 ;  /* 0x000000160c10723c */ /* 0x000fde0000001810 */
[----:B------:R-:W-:-:S04]  /*c69e0*/  NOP ;  /* 0x0000000000007918 */ /* 0x000fc80000000000 */
[----:B------:R-:W-:Y:S04]  /*c69f0*/  STL.64 [R1+0x2370], R16 ;  /* 0x0023701001007387 */ /* 0x000fe80000100a00 */
[----:B------:R-:W-:Y:S01]  /*c6a00*/  STL.64 [R1+0x2378], R18 ;  /* 0x0023781201007387 */ /* 0x000fe20000100a00 */
[C---:B---3--:R-:W-:Y:S03]  /*c6a10*/  HMMA.16816.F32 R8, R12.reuse, R24, R8 ;  /* 0x000000180c08723c */ /* 0x048fe60000001808 */
[----:B------:R-:W3:Y:S05]  /*c6a20*/  LDL.LU.64 R24, [R1+0xef0] ;  /* 0x000ef00001187983 */ /* 0x000eea0000300a00 */
[----:B--2---:R-:W-:Y:S11]  /*c6a30*/  HMMA.16816.F32 R4, R12, R26, R4 ;  /* 0x0000001a0c04723c */ /* 0x004ff60000001804 */
[----:B------:R-:W-:Y:S04]  /*c6a40*/  STL.64 [R1+0x2360], R8 ;  /* 0x0023600801007387 */ /* 0x000fe80000100a00 */
[----:B------:R-:W-:Y:S04]  /*c6a50*/  STL.64 [R1+0x2368], R10 ;  /* 0x0023680a01007387 */ /* 0x000fe80000100a00 */
[----:B------:R-:W2:Y:S04]  /*c6a60*/  LDL.LU.64 R26, [R1+0xef8] ;  /* 0x000ef800011a7983 */ /* 0x000ea80000300a00 */
[----:B------:R-:W-:Y:S04]  /*c6a70*/  STL.64 [R1+0x2350], R4 ;  /* 0x0023500401007387 */ /* 0x000fe80000100a00 */
[----:B------:R-:W-:Y:S04]  /*c6a80*/  STL.64 [R1+0x2358], R6 ;  /* 0x0023580601007387 */ /* 0x000fe80000100a00 */
[----:B--2---:R-:W-:Y:S04]  /*c6a90*/  STL.64 [R1+0x10dd0], R26 ;  /* 0x010dd01a01007387 */ /* 0x004fe80000100a00 */
[----:B---3--:R0:W-:Y:S04]  /*c6aa0*/  STL.64 [R1+0x10dc8], R24 ;  /* 0x010dc81801007387 */ /* 0x0081e80000100a00 */
[----:B0-----:R-:W2:Y:S04]  /*c6ab0*/  LDL.LU.64 R24, [R1+0xf50] ;  /* 0x000f500001187983 */ /* 0x001ea80000300a00 */
[----:B------:R-:W3:Y:S04]  /*c6ac0*/  LDL.LU.64 R26, [R1+0xf58] ;  /* 0x000f5800011a7983 */ /* 0x000ee80000300a00 */
[----:B---3--:R0:W-:Y:S04]  /*c6ad0*/  STL.64 [R1+0x10de0], R26 ;  /* 0x010de01a01007387 */ /* 0x0081e80000100a00 */
[----:B0-----:R-:W3:Y:S04]  /*c6ae0*/  LDL.LU R26, [R1+0x8] ;  /* 0x00000800011a7983 */ /* 0x001ee80000300800 */
[----:B------:R-:W3:Y:S04]  /*c6af0*/  LDL.LU R27, [R1+0xc] ;  /* 0x00000c00011b7983 */ /* 0x000ee80000300800 */
[----:B--2---:R0:W-:Y:S04]  /*c6b00*/  STL.64 [R1+0x10dd8], R24 ;  /* 0x010dd81801007387 */ /* 0x0041e80000100a00 */
[----:B0-----:R-:W2:Y:S04]  /*c6b10*/  LDL.LU R24, [R1+0x10] ;  /* 0x0000100001187983 */ /* 0x001ea80000300800 */
[----:B------:R-:W2:Y:S04]  /*c6b20*/  LDL.LU R25, [R1+0x14] ;  /* 0x0000140001197983 */ /* 0x000ea80000300800 */
[----:B---3--:R0:W-:Y:S02]  /*c6b30*/  STL.64 [R1+0x10df8], R26 ;  /* 0x010df81a01007387 */ /* 0x0081e40000100a00 */
[----:B0-----:R-:W-:-:S02]  /*c6b40*/  IMAD.MOV.U32 R26, RZ, RZ, R0 ;  /* 0x000000ffff1a7224 */ /* 0x001fc400078e0000 */
[----:B------:R-:W3:Y:S04]  /*c6b50*/  LDL.LU R0, [R1+0x10e58] ;  /* 0x010e580001007983 */ /* 0x000ee80000300800 */
[----:B------:R-:W3:Y:S04]  /*c6b60*/  LDL.LU R27, [R1+0x1c] ;  /* 0x00001c00011b7983 */ /* 0x000ee80000300800 */
[----:B--2---:R0:W-:Y:S04]  /*c6b70*/  STL.64 [R1+0x10e10], R24 ;  /* 0x010e101801007387 */ /* 0x0041e80000100a00 */
[----:B0-----:R-:W2:Y:S04]  /*c6b80*/  LDL.LU R24, [R1+0x20] ;  /* 0x0000200001187983 */ /* 0x001ea80000300800 */
[----:B------:R-:W2:Y:S04]  /*c6b90*/  LDL.LU R25, [R1+0x24] ;  /* 0x0000240001197983 */ /* 0x000ea80000300800 */
[----:B---3--:R0:W-:Y:S04]  /*c6ba0*/  STL.64 [R1+0x10e28], R26 ;  /* 0x010e281a01007387 */ /* 0x0081e80000100a00 */
[----:B0-----:R-:W3:Y:S04]  /*c6bb0*/  LDL.LU R26, [R1+0x28] ;  /* 0x00002800011a7983 */ /* 0x001ee80000300800 */
        /* <DEDUP_REMOVED lines=23> */
[----:B------:R-:W-:-:S03]  /*c6d30*/  IMAD.MOV.U32 R27, RZ, RZ, R0 ;  /* 0x000000ffff1b7224 */ /* 0x000fc600078e0000 */
[----:B--2---:R-:W-:Y:S04]  /*c6d40*/  STL.64 [R1+0x10e50], R22 ;  /* 0x010e501601007387 */ /* 0x004fe80000100a00 */
[----:B------:R0:W-:Y:S04]  /*c6d50*/  STL.64 [R1+0x10e48], R20 ;  /* 0x010e481401007387 */ /* 0x0001e80000100a00 */
[----:B0-----:R-:W3:Y:S04]  /*c6d60*/  LDL.LU.64 R20, [R1+0x1090] ;  /* 0x0010900001147983 */ /* 0x001ee80000300a00 */
[----:B------:R-:W3:Y:S04]  /*c6d70*/  LDL.LU.64 R22, [R1+0x1098] ;  /* 0x0010980001167983 */ /* 0x000ee80000300a00 */
[----:B------:R-:W2:Y:S04]  /*c6d80*/  LDL.LU.64 R16, [R1+0x9e0] ;  /* 0x0009e00001107983 */ /* 0x000ea80000300a00 */
[----:B------:R-:W2:Y:S01]  /*c6d90*/  LDL.LU.64 R18, [R1+0x9e8] ;  /* 0x0009e80001127983 */ /* 0x000ea20000300a00 */
[C---:B---3--:R-:W-:Y:S03]  /*c6da0*/  HMMA.16816.F32 R24, R12.reuse, R26, R20 ;  /* 0x0000001a0c18723c */ /* 0x048fe60000001814 */
[----:B--2---:R-:W-:Y:S04]  /*c6db0*/  STL.64 [R1+0x10d90], R18 ;  /* 0x010d901201007387 */ /* 0x004fe80000100a00 */
[----:B------:R0:W-:Y:S04]  /*c6dc0*/  STL.64 [R1+0x10d88], R16 ;  /* 0x010d881001007387 */ /* 0x0001e80000100a00 */
[----:B0-----:R-:W2:Y:S04]  /*c6dd0*/  LDL.LU.64 R16, [R1+0xd40] ;  /* 0x000d400001107983 */ /* 0x001ea80000300a00 */
[----:B------:R-:W2:Y:S04]  /*c6de0*/  LDL.LU.64 R18, [R1+0xd48] ;  /* 0x000d480001127983 */ /* 0x000ea80000300a00 */
[----:B------:R-:W3:Y:S04]  /*c6df0*/  LDL.LU.64 R4, [R1+0x970] ;  /* 0x0009700001047983 */ /* 0x000ee80000300a00 */
[----:B------:R-:W3:Y:S04]  /*c6e00*/  LDL.LU.64 R6, [R1+0x978] ;  /* 0x0009780001067983 */ /* 0x000ee80000300a00 */
[----:B------:R-:W2:Y:S04]  /*c6e10*/  LDL.LU.64 R8, [R1+0x920] ;  /* 0x0009200001087983 */ /* 0x000ea80000300a00 */
[----:B------:R-:W2:Y:S04]  /*c6e20*/  LDL.LU.64 R10, [R1+0x928] ;  /* 0x00092800010a7983 */ /* 0x000ea80000300a00 */
        /* <DEDUP_REMOVED lines=41> */
[----:B------:R-:W4:Y:S01]  /*c70c0*/  LDL.LU.64 R24, [R1+0x10db8] ;  /* 0x010db80001187983 */ /* 0x000f220000300a00 */
[----:B--2---:R-:W-:-:S15]  /*c70d0*/  HMMA.16816.F32 R20, R12, R26, R20 ;  /* 0x0000001a0c14723c */ /* 0x004fde0000001814 */
[----:B------:R-:W-:-:S04]  /*c70e0*/  NOP ;  /* 0x0000000000007918 */ /* 0x000fc80000000000 */
[----:B------:R-:W-:Y:S04]  /*c70f0*/  STL.64 [R1+0x22d0], R20 ;  /* 0x0022d01401007387 */ /* 0x000fe80000100a00 */
[----:B------:R0:W-:Y:S04]  /*c7100*/  STL.64 [R1+0x22d8], R22 ;  /* 0x0022d81601007387 */ /* 0x0001e80000100a00 */
[----:B0-----:R-:W4:Y:S04]  /*c7110*/  LDL.LU.64 R22, [R1+0x10db0] ;  /* 0x010db00001167983 */ /* 0x001f280000300a00 */
[----:B------:R-:W4:Y:S02]  /*c7120*/  LDL.LU.64 R20, [R1+0x10da8] ;  /* 0x010da80001147983 */ /* 0x000f240000300a00 */
[----:B----4-:R-:W-:Y:S02]  /*c7130*/  HMMA.16816.F32 R24, R12, R24, R20 ;  /* 0x000000180c18723c */ /* 0x010fe40000001814 */
[----:B------:R-:W2:Y:S04]  /*c7140*/  LDL.LU.64 R22, [R1+0x10da0] ;  /* 0x010da00001167983 */ /* 0x000ea80000300a00 */
[----:B------:R-:W4:-:S13]  /*c7150*/  LDL.LU.64 R20, [R1+0x10d98] ;  /* 0x010d980001147983 */ /* 0x000f1a0000300a00 */
[----:B------:R0:W-:Y:S04]  /*c7160*/  STL.64 [R1+0x22c0], R24 ;  /* 0x0022c01801007387 */ /* 0x0001e80000100a00 */
[----:B------:R1:W-:Y:S04]  /*c7170*/  STL.64 [R1+0x22c8], R26 ;  /* 0x0022c81a01007387 */ /* 0x0003e80000100a00 */
[----:B0-----:R-:W3:Y:S04]  /*c7180*/  LDL.LU.64 R24, [R1+0x880] ;  /* 0x0008800001187983 */ /* 0x001ee80000300a00 */
[----:B-1----:R-:W3:Y:S01]  /*c7190*/  LDL.LU.64 R26, [R1+0x888] ;  /* 0x00088800011a7983 */ /* 0x002ee20000300a00 */
[----:B--2---:R-:W-:-:S15]  /*c71a0*/  HMMA.16816.F32 R16, R12, R22, R16 ;  /* 0x000000160c10723c */ /* 0x004fde0000001810 */
[----:B------:R-:W-:-:S04]  /*c71b0*/  NOP ;  /* 0x0000000000007918 */ /* 0x000fc80000000000 */
[----:B------:R-:W-:Y:S04]  /*c71c0*/  STL.64 [R1+0x22b0], R16 ;  /* 0x0022b01001007387 */ /* 0x000fe80000100a00 */
[----:B------:R0:W-:Y:S04]  /*c71d0*/  STL.64 [R1+0x22b8], R18 ;  /* 0x0022b81201007387 */ /* 0x0001e80000100a00 */
[----:B0-----:R-:W4:Y:S04]  /*c71e0*/  LDL.LU.64 R18, [R1+0x10d90] ;  /* 0x010d900001127983 */ /* 0x001f280000300a00 */
[----:B------:R-:W4:Y:S02]  /*c71f0*/  LDL.LU.64 R16, [R1+0x10d88] ;  /* 0x010d880001107983 */ /* 0x000f240000300a00 */
[----:B----4-:R-:W-:Y:S02]  /*c7200*/  HMMA.16816.F32 R20, R12, R20, R16 ;  /* 0x000000140c14723c */ /* 0x010fe40000001810 */
[----:B------:R-:W3:Y:S04]  /*c7210*/  LDL.LU.64 R18, [R1+0x10d80] ;  /* 0x010d800001127983 */ /* 0x000ee80000300a00 */
[----:B------:R-:W2:-:S13]  /*c7220*/  LDL.LU.64 R16, [R1+0x10d78] ;  /* 0x010d780001107983 */ /* 0x000e9a0000300a00 */
[----:B------:R0:W-:Y:S04]  /*c7230*/  STL.64 [R1+0x22a0], R20 ;  /* 0x0022a01401007387 */ /* 0x0001e80000100a00 */
[----:B------:R1:W-:Y:S04]  /*c7240*/  STL.64 [R1+0x22a8], R22 ;  /* 0x0022a81601007387 */ /* 0x0003e80000100a00 */
[----:B0-----:R-:W4:Y:S04]  /*c7250*/  LDL.LU.64 R20, [R1+0x900] ;  /* 0x0009000001147983 */ /* 0x001f280000300a00 */
[----:B-1----:R-:W4:Y:S01]  /*c7260*/  LDL.LU.64 R22, [R1+0x908] ;  /* 0x0009080001167983 */ /* 0x002f220000300a00 */
[C---:B---3--:R-:W-:Y:S08]  /*c7270*/  HMMA.16816.F32 R4, R12.reuse, R18, R4 ;  /* 0x000000120c04723c */ /* 0x048ff00000001804 */
[C---:B--2---:R-:W-:Y:S11]  /*c7280*/  HMMA.16816.F32 R16, R12.reuse, R16, R8 ;  /* 0x000000100c10723c */ /* 0x044ff60000001808 */
[----:B------:R-:W-:Y:S04]  /*c7290*/  STL.64 [R1+0x2290], R4 ;  /* 0x0022900401007387 */ /* 0x000fe80000100a00 */
[----:B------:R0:W-:Y:S04]  /*c72a0*/  STL.64 [R1+0x2298], R6 ;  /* 0x0022980601007387 */ /* 0x0001e80000100a00 */
[----:B0-----:R-:W2:Y:S04]  /*c72b0*/  LDL.LU.64 R6, [R1+0x10d70] ;  /* 0x010d700001067983 */ /* 0x001ea80000300a00 */
[----:B------:R-:W3:Y:S04]  /*c72c0*/  LDL.LU.64 R4, [R1+0x10d68] ;  /* 0x010d680001047983 */ /* 0x000ee80000300a00 */
[----:B------:R-:W4:Y:S04]  /*c72d0*/  LDL.LU.64 R10, [R1+0x10d60] ;  /* 0x010d6000010a7983 */ /* 0x000f280000300a00 */
[----:B------:R-:W2:Y:S04]  /*c72e0*/  LDL.LU.64 R8, [R1+0x10d58] ;  /* 0x010d580001087983 */ /* 0x000ea80000300a00 */
[----:B------:R-:W-:Y:S04]  /*c72f0*/  STL.64 [R1+0x2280], R16 ;  /* 0x0022801001007387 */ /* 0x000fe80000100a00 */
[----:B------:R4:W-:Y:S02]  /*c7300*/  STL.64 [R1+0x2288], R18 ;  /* 0x0022881201007387 */ /* 0x0009e40000100a00 */
[C---:B----4-:R-:W-:Y:S08]  /*c7310*/  HMMA.16816.F32 R16, R12.reuse, R10, R20 ;  /* 0x0000000a0c10723c */ /* 0x050ff00000001814 */
[C---:B--2---:R-:W-:Y:S01]  /*c7320*/  HMMA.16816.F32 R8, R12.reuse, R8, R24 ;  /* 0x000000080c08723c */ /* 0x044fe20000001818 */
[----:B------:R-:W2:Y:S10]  /*c7330*/  LDL.LU R20, [R1+0xf0] ;  /* 0x0000f00001147983 */ /* 0x000eb40000300800 */
[----:B------:R-:W-:Y:S04]  /*c7340*/  STL.64 [R1+0x2270], R16 ;  /* 0x0022701001007387 */ /* 0x000fe80000100a00 */
[----:B------:R-:W-:Y:S04]  /*c7350*/  STL.64 [R1+0x2278], R18 ;  /* 0x0022781201007387 */ /* 0x000fe80000100a00 */
[----:B------:R0:W-:Y:S04]  /*c7360*/  STL.64 [R1+0x2260], R8 ;  /* 0x0022600801007387 */ /* 0x0001e80000100a00 */
[----:B------:R1:W-:Y:S04]  /*c7370*/  STL.64 [R1+0x2268], R10 ;  /* 0x0022680a01007387 */ /* 0x0003e80000100a00 */
[----:B------:R-:W2:Y:S04]  /*c7380*/  LDL.LU R21, [R1+0xf4] ;  /* 0x0000f40001157983 */ /* 0x000ea80000300800 */
[----:B------:R-:W4:Y:S04]  /*c7390*/  LDL.LU R22, [R1+0xf8] ;  /* 0x0000f80001167983 */ /* 0x000f280000300800 */
[----:B------:R-:W4:Y:S04]  /*c73a0*/  LDL.LU R23, [R1+0xfc] ;  /* 0x0000fc0001177983 */ /* 0x000f280000300800 */
[----:B----4-:R-:W-:Y:S04]  /*c73b0*/  STL.64 [R1+0x10ce0], R22 ;  /* 0x010ce01601007387 */ /* 0x010fe80000100a00 */
[----:B--2---:R-:W-:Y:S04]  /*c73c0*/  STL.64 [R1+0x10cd8], R20 ;  /* 0x010cd81401007387 */ /* 0x004fe80000100a00 */
[----:B0-----:R-:W2:Y:S04]  /*c73d0*/  LDL.LU R8, [R1+0xe0] ;  /* 0x0000e00001087983 */ /* 0x001ea80000300800 */
[----:B------:R-:W2:Y:S04]  /*c73e0*/  LDL.LU R9, [R1+0xe4] ;  /* 0x0000e40001097983 */ /* 0x000ea80000300800 */
[----:B-1----:R-:W4:Y:S04]  /*c73f0*/  LDL.LU R10, [R1+0xe8] ;  /* 0x0000e800010a7983 */ /* 0x002f280000300800 */
[----:B------:R-:W4:Y:S04]  /*c7400*/  LDL.LU R11, [R1+0xec] ;  /* 0x0000ec00010b7983 */ /* 0x000f280000300800 */
[----:B----4-:R-:W-:Y:S04]  /*c7410*/  STL.64 [R1+0x10cf0], R10 ;  /* 0x010cf00a01007387 */ /* 0x010fe80000100a00 */
[----:B--2---:R0:W-:Y:S04]  /*c7420*/  STL.64 [R1+0x10ce8], R8 ;  /* 0x010ce80801007387 */ /* 0x0041e80000100a00 */
[----:B0-----:R-:W2:Y:S04]  /*c7430*/  LDL.LU R8, [R1+0xc0] ;  /* 0x0000c00001087983 */ /* 0x001ea80000300800 */
[----:B------:R-:W2:Y:S04]  /*c7440*/  LDL.LU R9, [R1+0xc4] ;  /* 0x0000c40001097983 */ /* 0x000ea80000300800 */
[----:B------:R-:W4:Y:S04]  /*c7450*/  LDL.LU R10, [R1+0xc8] ;  /* 0x0000c800010a7983 */ /* 0x000f280000300800 */
[----:B------:R-:W4:Y:S04]  /*c7460*/  LDL.LU R11, [R1+0xcc] ;  /* 0x0000cc00010b7983 */ /* 0x000f280000300800 */
[----:B------:R-:W2:Y:S04]  /*c7470*/  LDL.LU R2, [R1+0x33a4] ;  /* 0x0033a40001027983 */ /* 0x000ea80000300800 */
[----:B--2---:R0:W-:Y:S04]  /*c7480*/  STL [R1+0x10d30], R2 ;  /* 0x010d300201007387 */ /* 0x0041e80000100800 */
[----:B0-----:R-:W2:Y:S04]  /*c7490*/  LDL.LU R2, [R1+0x339c] ;  /* 0x00339c0001027983 */ /* 0x001ea80000300800 */
[----:B--2---:R0:W-:Y:S04]  /*c74a0*/  STL [R1+0x10d34], R2 ;  /* 0x010d340201007387 */ /* 0x0041e80000100800 */
[----:B0-----:R-:W2:Y:S04]  /*c74b0*/  LDL.LU R2, [R1+0x3394] ;  /* 0x0033940001027983 */ /* 0x001ea80000300800 */
[----:B------:R-:W2:Y:S04]  /*c74c0*/  LDL.LU R3, [R1+0x33ac] ;  /* 0x0033ac0001037983 */ /* 0x000ea80000300800 */
[----:B----4-:R-:W-:Y:S04]  /*c74d0*/  STL.64 [R1+0x10d00], R10 ;  /* 0x010d000a01007387 */ /* 0x010fe80000100a00 */
[----:B------:R0:W-:Y:S04]  /*c74e0*/  STL.64 [R1+0x10cf8], R8 ;  /* 0x010cf80801007387 */ /* 0x0001e80000100a00 */
[----:B------:R-:W4:Y:S04]  /*c74f0*/  LDL.LU R16, [R1+0x2830] ;  /* 0x0028300001107983 */ /* 0x000f280000300800 */
[----:B------:R-:W2:Y:S04]  /*c7500*/  LDL.LU R20, [R1+0xd0] ;  /* 0x0000d00001147983 */ /* 0x000ea80000300800 */
[----:B------:R-:W2:Y:S04]  /*c7510*/  LDL.LU R21, [R1+0xd4] ;  /* 0x0000d40001157983 */ /* 0x000ea80000300800 */
[----:B------:R-:W2:Y:S04]  /*c7520*/  LDL.LU R22, [R1+0xd8] ;  /* 0x0000d80001167983 */ /* 0x000ea80000300800 */
[----:B------:R-:W2:Y:S04]  /*c7530*/  LDL.LU R23, [R1+0xdc] ;  /* 0x0000dc0001177983 */ /* 0x000ea80000300800 */
[----:B0-----:R-:W2:Y:S04]  /*c7540*/  LDL.LU R9, [R1+0x2800] ;  /* 0x0028000001097983 */ /* 0x001ea80000300800 */
[----:B------:R-:W2:Y:S04]  /*c7550*/  LDL.LU R10, [R1+0x2804] ;  /* 0x00280400010a7983 */ /* 0x000ea80000300800 */
[----:B------:R-:W2:Y:S04]  /*c7560*/  LDL.LU R11, [R1+0x2810] ;  /* 0x00281000010b7983 */ /* 0x000ea80000300800 */
[----:B--2---:R-:W-:Y:S04]  /*c7570*/  STL.64 [R1+0x10d20], R10 ;  /* 0x010d200a01007387 */ /* 0x004fe80000100a00 */
[----:B------:R-:W-:Y:S04]  /*c7580*/  STL [R1+0x10d18], R9 ;  /* 0x010d180901007387 */ /* 0x000fe80000100800 */
[----:B------:R-:W-:Y:S04]  /*c7590*/  STL.64 [R1+0x10d10], R22 ;  /* 0x010d101601007387 */ /* 0x000fe80000100a00 */
[----:B------:R0:W-:Y:S04]  /*c75a0*/  STL.64 [R1+0x10d08], R20 ;  /* 0x010d081401007387 */ /* 0x0001e80000100a00 */
[----:B0-----:R-:W2:Y:S04]  /*c75b0*/  LDL.LU R20, [R1+0xb0] ;  /* 0x0000b00001147983 */ /* 0x001ea80000300800 */
[----:B------:R-:W2:Y:S04]  /*c75c0*/  LDL.LU R21, [R1+0xb4] ;  /* 0x0000b40001157983 */ /* 0x000ea80000300800 */
[----:B------:R-:W2:Y:S04]  /*c75d0*/  LDL.LU R22, [R1+0xb8] ;  /* 0x0000b80001167983 */ /* 0x000ea80000300800 */
[----:B------:R-:W2:Y:S04]  /*c75e0*/  LDL.LU R23, [R1+0xbc] ;  /* 0x0000bc0001177983 */ /* 0x000ea80000300800 */
        /* <DEDUP_REMOVED lines=8> */
[----:B------:R-:W3:Y:S04]  /*c7670*/  LDL.LU.64 R8, [R1+0x7d0] ;  /* 0x0007d00001087983 */ /* 0x000ee80000300a00 */
[----:B------:R-:W3:Y:S04]  /*c7680*/  LDL.LU.64 R10, [R1+0x7d8] ;  /* 0x0007d800010a7983 */ /* 0x000ee80000300a00 */
        /* <DEDUP_REMOVED lines=10> */
[----:B--2---:R-:W-:-:S15]  /*c7730*/  HMMA.16816.F32 R20, R12, R6, R20 ;  /* 0x000000060c14723c */ /* 0x004fde0000001814 */
[----:B------:R-:W-:-:S04]  /*c7740*/  NOP ;  /* 0x0000000000007918 */ /* 0x000fc80000000000 */
[----:B------:R-:W-:Y:S04]  /*c7750*/  STL.64 [R1+0x2250], R20 ;  /* 0x0022501401007387 */ /* 0x000fe80000100a00 */
[----:B------:R0:W-:Y:S04]  /*c7760*/  STL.64 [R1+0x2258], R22 ;  /* 0x0022581601007387 */ /* 0x0001e80000100a00 */
[----:B0-----:R-:W3:Y:S04]  /*c7770*/  LDL.LU.64 R22, [R1+0x10d50] ;  /* 0x010d500001167983 */ /* 0x001ee80000300a00 */
[----:B------:R-:W3:Y:S04]  /*c7780*/  LDL.LU.64 R20, [R1+0x10d48] ;  /* 0x010d480001147983 */ /* 0x000ee80000300a00 */
[----:B------:R-:W2:Y:S04]  /*c7790*/  LDL.LU R6, [R1+0x33a0] ;  /* 0x0033a00001067983 */ /* 0x000ea80000300800 */
[----:B------:R-:W2:Y:S01]  /*c77a0*/  LDL.LU R7, [R1+0x33a8] ;  /* 0x0033a80001077983 */ /* 0x000ea20000300800 */
[----:B---3--:R-:W-:-:S15]  /*c77b0*/  HMMA.16816.F32 R20, R12, R4, R20 ;  /* 0x000000040c14723c */ /* 0x008fde0000001814 */
[----:B------:R-:W-:-:S04]  /*c77c0*/  NOP ;  /* 0x0000000000007918 */ /* 0x000fc80000000000 */
[----:B------:R-:W-:Y:S04]  /*c77d0*/  STL.64 [R1+0x2240], R20 ;  /* 0x0022401401007387 */ /* 0x000fe80000100a00 */
[----:B------:R0:W-:Y:S04]  /*c77e0*/  STL.64 [R1+0x2248], R22 ;  /* 0x0022481601007387 */ /* 0x0001e80000100a00 */
[----:B0-----:R-:W3:Y:S04]  /*c77f0*/  LDL.LU.64 R22, [R1+0x10d40] ;  /* 0x010d400001167983 */ /* 0x001ee80000300a00 */
[----:B------:R-:W3:Y:S04]  /*c7800*/  LDL.LU.64 R20, [R1+0x10d38] ;  /* 0x010d380001147983 */ /* 0x000ee80000300a00 */
[----:B------:R-:W2:Y:S04]  /*c7810*/  LDL.LU R4, [R1+0x3390] ;  /* 0x0033900001047983 */ /* 0x000ea80000300800 */
[----:B------:R-:W3:Y:S01]  /*c7820*/  LDL.LU R5, [R1+0x3398] ;  /* 0x0033980001057983 */ /* 0x000ee20000300800 */
[----:B--2---:R-:W-:-:S03]  /*c7830*/  IMAD R4, R4, 0x100, R2 ;  /* 0x0000010004047824 */ /* 0x004fc600078e0202 */
[----:B------:R-:W3:Y:S02]  /*c7840*/  LDL.LU R2, [R1+0x10d34] ;  /* 0x010d340001027983 */ /* 0x000ee40000300800 */
[----:B---3--:R-:W-:Y:S02]  /*c7850*/  IMAD R5, R5, 0x100, R2 ;  /* 0x0000010005057824 */ /* 0x008fe400078e0202 */
[----:B------:R-:W2:Y:S01]  /*c7860*/  LDL.LU R2, [R1+0x10d30] ;  /* 0x010d300001027983 */ /* 0x000ea20000300800 */
[----:B------:R-:W-:Y:S02]  /*c7870*/  IMAD R7, R7, 0x100, R3 ;  /* 0x0000010007077824 */ /* 0x000fe400078e0203 */
[----:B--2---:R-:W-:Y:S02]  /*c7880*/  IMAD R6, R6, 0x100, R2 ;  /* 0x0000010006067824 */ /* 0x004fe400078e0202 */
[----:B------:R-:W2:Y:S04]  /*c7890*/  LDL.LU R2, [R1+0x10d2c] ;  /* 0x010d2c0001027983 */ /* 0x000ea80000300800 */
[----:B------:R-:W2:Y:S02]  /*c78a0*/  LDL.LU R3, [R1+0x10d28] ;  /* 0x010d280001037983 */ /* 0x000ea40000300800 */
[----:B--2---:R-:W-:Y:S02]  /*c78b0*/  HMMA.16816.F32 R12, R12, R2, R8 ;  /* 0x000000020c0c723c */ /* 0x004fe40000001808 */
[----:B------:R-:W2:Y:S04]  /*c78c0*/  LDL.LU.64 R10, [R1+0x10d20] ;  /* 0x010d2000010a7983 */ /* 0x000ea80000300a00 */
[----:B------:R-:W3:Y:S04]  /*c78d0*/  LDL.LU R9, [R1+0x10d18] ;  /* 0x010d180001097983 */ /* 0x000ee80000300800 */
[----:B------:R-:W4:Y:S04]  /*c78e0*/  LDL.LU R2, [R1+0x2820] ;  /* 0x0028200001027983 */ /* 0x000f280000300800 */
[----:B------:R-:W4:Y:S05]  /*c78f0*/  LDL.LU R3, [R1+0x2824] ;  /* 0x0028240001037983 */ /* 0x000f2a0000300800 */
[----:B------:R0:W-:Y:S04]  /*c7900*/  STL.64 [R1+0x2210], R12 ;  /* 0x0022100c01007387 */ /* 0x0001e80000100a00 */
[----:B------:R1:W-:Y:S01]  /*c7910*/  STL.64 [R1+0x2218], R14 ;  /* 0x0022180e01007387 */ /* 0x0003e20000100a00 */
[----:B0-----:R-:W-:-:S02]  /*c7920*/  F2FP.F16.E5M2.UNPACK_B R12, R4 ;  /* 0x00000004ff0c723e */ /* 0x001fc400020004ff */
[----:B------:R-:W-:Y:S02]  /*c7930*/  F2FP.F16.E5M2.UNPACK_B R13, R5 ;  /* 0x00000005ff0d723e */ /* 0x000fe400020004ff */
[----:B-1----:R-:W-:Y:S02]  /*c7940*/  F2FP.F16.E5M2.UNPACK_B R14, R6 ;  /* 0x00000006ff0e723e */ /* 0x002fe400020004ff */
[----:B------:R-:W-:Y:S01]  /*c7950*/  F2FP.F16.E5M2.UNPACK_B R15, R7 ;  /* 0x00000007ff0f723e */ /* 0x000fe200020004ff */
[----:B------:R-:W4:Y:S01]  /*c7960*/  LDL.LU R4, [R1+0x2814] ;  /* 0x0028140001047983 */ /* 0x000f220000300800 */
[----:B---3--:R-:W-:Y:S02]  /*c7970*/  F2FP.F16.E5M2.UNPACK_B R8, R9.H1 ;  /* 0x00000009ff08723e */ /* 0x008fe400030004ff */
[----:B--2---:R-:W-:Y:S02]  /*c7980*/  F2FP.F16.E5M2.UNPACK_B R9, R10.H1 ;  /* 0x0000000aff09723e */ /* 0x004fe400030004ff */
[----:B------:R-:W-:-:S03]  /*c7990*/  F2FP.F16.E5M2.UNPACK_B R6, R11.H1 ;  /* 0x0000000bff06723e */ /* 0x000fc600030004ff */
[----:B------:R0:W-:Y:S02]  /*c79a0*/  STL.64 [R1+0x98], R8 ;  /* 0x0000980801007387 */ /* 0x0001e40000100a00 */
[----:B0-----:R-:W-:Y:S02]  /*c79b0*/  HMMA.16816.F32 R8, R12, R8, R20 ;  /* 0x000000080c08723c */ /* 0x001fe40000001814 */
[----:B------:R-:W2:Y:S04]  /*c79c0*/  LDL.LU.64 R22, [R1+0x10d10] ;  /* 0x010d100001167983 */ /* 0x000ea80000300a00 */
[----:B------:R-:W2:-:S13]  /*c79d0*/  LDL.LU.64 R20, [R1+0x10d08] ;  /* 0x010d080001147983 */ /* 0x000e9a0000300a00 */
[----:B------:R-:W-:Y:S04]  /*c79e0*/  STL.64 [R1+0x2440], R8 ;  /* 0x0024400801007387 */ /* 0x000fe80000100a00 */
[----:B------:R0:W-:Y:S04]  /*c79f0*/  STL.64 [R1+0x2448], R10 ;  /* 0x0024480a01007387 */ /* 0x0001e80000100a00 */
[----:B0-----:R-:W3:Y:S04]  /*c7a00*/  LDL.LU.64 R10, [R1+0x10d00] ;  /* 0x010d0000010a7983 */ /* 0x001ee80000300a00 */
[----:B------:R-:W3:Y:S01]  /*c7a10*/  LDL.LU.64 R8, [R1+0x10cf8] ;  /* 0x010cf80001087983 */ /* 0x000ee20000300a00 */
[----:B----4-:R-:W-:-:S05]  /*c7a20*/  F2FP.F16.E5M2.UNPACK_B R7, R4.H1 ;  /* 0x00000004ff07723e */ /* 0x010fca00030004ff */
[----:B------:R-:W-:Y:S01]  /*c7a30*/  STL.64 [R1+0x90], R6 ;  /* 0x0000900601007387 */ /* 0x000fe20000100a00 */
[----:B------:R-:W-:Y:S02]  /*c7a40*/  F2FP.F16.E5M2.UNPACK_B R4, R2.H1 ;  /* 0x00000002ff04723e */ /* 0x000fe400030004ff */
[----:B------:R-:W-:Y:S01]  /*c7a50*/  F2FP.F16.E5M2.UNPACK_B R5, R3.H1 ;  /* 0x00000003ff05723e */ /* 0x000fe200030004ff */
[----:B---3--:R-:W-:-:S15]  /*c7a60*/  HMMA.16816.F32 R8, R12, R6, R8 ;  /* 0x000000060c08723c */ /* 0x008fde0000001808 */
[----:B------:R-:W-:-:S04]  /*c7a70*/  NOP ;  /* 0x0000000000007918 */ /* 0x000fc80000000000 */
[----:B------:R-:W-:Y:S04]  /*c7a80*/  STL.64 [R1+0x2470], R8 ;  /* 0x0024700801007387 */ /* 0x000fe80000100a00 */
[----:B------:R0:W-:Y:S04]  /*c7a90*/  STL.64 [R1+0x2478], R10 ;  /* 0x0024780a01007387 */ /* 0x0001e80000100a00 */
[----:B0-----:R-:W3:Y:S04]  /*c7aa0*/  LDL.LU.64 R10, [R1+0x10cf0] ;  /* 0x010cf000010a7983 */ /* 0x001ee80000300a00 */
[----:B------:R-:W3:Y:S04]  /*c7ab0*/  LDL.LU.64 R8, [R1+0x10ce8] ;  /* 0x010ce80001087983 */ /* 0x000ee80000300a00 */
[----:B------:R2:W-:Y:S02]  /*c7ac0*/  STL.64 [R1+0x88], R4 ;  /* 0x0000880401007387 */ /* 0x0005e40000100a00 */
[----:B--2---:R-:W-:Y:S02]  /*c7ad0*/  HMMA.16816.F32 R4, R12, R4, R20 ;  /* 0x000000040c04723c */ /* 0x004fe40000001814 */
[----:B------:R-:W2:Y:S04]  /*c7ae0*/  LDL.LU.64 R22, [R1+0x10ce0] ;  /* 0x010ce00001167983 */ /* 0x000ea80000300a00 */
[----:B------:R-:W2:Y:S01]  /*c7af0*/  LDL.LU.64 R20, [R1+0x10cd8] ;  /* 0x010cd80001147983 */ /* 0x000ea20000300a00 */
[----:B------:R-:W-:-:S02]  /*c7b00*/  F2FP.F16.E5M2.UNPACK_B R2, R16.H1 ;  /* 0x00000010ff02723e */ /* 0x000fc400030004ff */
[----:B------:R-:W-:-:S10]  /*c7b10*/  F2FP.F16.E5M2.UNPACK_B R3, R17.H1 ;  /* 0x00000011ff03723e */ /* 0x000fd400030004ff */
[----:B------:R0:W-:Y:S04]  /*c7b20*/  STL.64 [R1+0x2480], R4 ;  /* 0x0024800401007387 */ /* 0x0001e80000100a00 */
[----:B------:R-:W-:Y:S04]  /*c7b30*/  STL.64 [R1+0x2488], R6 ;  /* 0x0024880601007387 */ /* 0x000fe80000100a00 */
[----:B------:R1:W-:Y:S01]  /*c7b40*/  STL.64 [R1+0x80], R2 ;  /* 0x0000800201007387 */ /* 0x0003e20000100a00 */
[----:B0-----:R-:W-:Y:S02]  /*c7b50*/  F2FP.F16.E5M2.UNPACK_B R4, R18.H1 ;  /* 0x00000012ff04723e */ /* 0x001fe400030004ff */
[----:B------:R-:W-:-:S02]  /*c7b60*/  F2FP.F16.E5M2.UNPACK_B R5, R19.H1 ;  /* 0x00000013ff05723e */ /* 0x000fc400030004ff */
[----:B------:R-:W-:Y:S01]  /*c7b70*/  F2FP.F16.E5M2.UNPACK_B R0, R0.H1 ;  /* 0x00000000ff00723e */ /* 0x000fe200030004ff */
[----:B---3--:R-:W-:Y:S01]  /*c7b80*/  HMMA.16816.F32 R8, R12, R2, R8 ;  /* 0x000000020c08723c */ /* 0x008fe20000001808 */
[----:B-1----:R-:W-:Y:S02]  /*c7b90*/  F2FP.F16.E5M2.UNPACK_B R2, R28.H1 ;  /* 0x0000001cff02723e */ /* 0x002fe400030004ff */
[----:B------:R-:W-:-:S15]  /*c7ba0*/  F2FP.F16.E5M2.UNPACK_B R3, R29.H1 ;  /* 0x0000001dff03723e */ /* 0x000fde00030004ff */
[----:B------:R-:W-:Y:S01]  /*c7bb0*/  NOP ;  /* 0x0000000000007918 */ /* 0x000fe20000000000 */
[----:B------:R-:W-:Y:S04]  /*c7bc0*/  STL.64 [R1+0x24a0], R8 ;  /* 0x0024a00801007387 */ /* 0x000fe80000100a00 */
[----:B------:R-:W-:Y:S04]  /*c7bd0*/  STL.64 [R1+0x24a8], R10 ;  /* 0x0024a80a01007387 */ /* 0x000fe80000100a00 */
[----:B------:R2:W-:Y:S02]  /*c7be0*/  STL.64 [R1+0x78], R4 ;  /* 0x0000780401007387 */ /* 0x0005e40000100a00 */
[----:B--2---:R-:W-:-:S15]  /*c7bf0*/  HMMA.16816.F32 R4, R12, R4, R20 ;  /* 0x000000040c04723c */ /* 0x004fde0000001814 */
[----:B------:R-:W-:-:S04]  /*c7c00*/  NOP ;  /* 0x0000000000007918 */ /* 0x000fc80000000000 */
[----:B------:R-:W-:Y:S04]  /*c7c10*/  STL.64 [R1+0x24b0], R4 ;  /* 0x0024b00401007387 */ /* 0x000fe80000100a00 */
[----:B------:R0:W-:Y:S02]  /*c7c20*/  STL.64 [R1+0x24b8], R6 ;  /* 0x0024b80601007387 */ /* 0x0001e40000100a00 */
[----:B0-----:R-:W-:Y:S02]  /*c7c30*/  HMMA.16816.F32 R4, R12, R2, R24 ;  /* 0x000000020c04723c */ /* 0x001fe40000001818 */
[----:B------:R-:W-:Y:S04]  /*c7c40*/  STL.64 [R1+0x70], R2 ;  /* 0x0000700201007387 */ /* 0x000fe80000100a00 */
[----:B------:R-:W2:-:S13]  /*c7c50*/  LDL.LU R20, [R1+0x190] ;  /* 0x0001900001147983 */ /* 0x000e9a0000300800 */
[----:B------:R-:W-:Y:S04]  /*c7c60*/  STL.64 [R1+0x24d0], R4 ;  /* 0x0024d00401007387 */ /* 0x000fe80000100a00 */
[----:B------:R-:W-:Y:S04]  /*c7c70*/  STL.64 [R1+0x24d8], R6 ;  /* 0x0024d80601007387 */ /* 0x000fe80000100a00 */
[----:B------:R-:W2:Y:S04]  /*c7c80*/  LDL.LU R21, [R1+0x194] ;  /* 0x0001940001157983 */ /* 0x000ea80000300800 */
[----:B------:R-:W-:Y:S04]  /*c7c90*/  STL [R1+0x68], R0 ;  /* 0x0000680001007387 */ /* 0x000fe80000100800 */
[----:B------:R-:W3:Y:S04]  /*c7ca0*/  LDL.LU R22, [R1+0x198] ;  /* 0x0001980001167983 */ /* 0x000ee80000300800 */
[----:B------:R-:W3:Y:S04]  /*c7cb0*/  LDL.LU R23, [R1+0x19c] ;  /* 0x00019c0001177983 */ /* 0x000ee80000300800 */
[----:B---3--:R-:W-:Y:S04]  /*c7cc0*/  STL.64 [R1+0x10c30], R22 ;  /* 0x010c301601007387 */ /* 0x008fe80000100a00 */
[----:B--2---:R-:W-:Y:S04]  /*c7cd0*/  STL.64 [R1+0x10c28], R20 ;  /* 0x010c281401007387 */ /* 0x004fe80000100a00 */
[----:B------:R-:W2:Y:S04]  /*c7ce0*/  LDL.LU R8, [R1+0x180] ;  /* 0x0001800001087983 */ /* 0x000ea80000300800 */
[----:B------:R-:W2:Y:S04]  /*c7cf0*/  LDL.LU R9, [R1+0x184] ;  /* 0x0001840001097983 */ /* 0x000ea80000300800 */
[----:B------:R-:W3:Y:S04]  /*c7d00*/  LDL.LU R10, [R1+0x188] ;  /* 0x00018800010a7983 */ /* 0x000ee80000300800 */
[----:B------:R-:W3:Y:S04]  /*c7d10*/  LDL.LU R11, [R1+0x18c] ;  /* 0x00018c00010b7983 */ /* 0x000ee80000300800 */
[----:B---3--:R-:W-:Y:S04]  /*c7d20*/  STL.64 [R1+0x10c40], R10 ;  /* 0x010c400a01007387 */ /* 0x008fe80000100a00 */
[----:B--2---:R0:W-:Y:S04]  /*c7d30*/  STL.64 [R1+0x10c38], R8 ;  /* 0x010c380801007387 */ /* 0x0041e80000100a00 */
[----:B0-----:R-:W2:Y:S04]  /*c7d40*/  LDL.LU R8, [R1+0x160] ;  /* 0x0001600001087983 */ /* 0x001ea80000300800 */
[----:B------:R-:W2:Y:S04]  /*c7d50*/  LDL.LU R9, [R1+0x164] ;  /* 0x0001640001097983 */ /* 0x000ea80000300800 */
[----:B------:R-:W3:Y:S04]  /*c7d60*/  LDL.LU R10, [R1+0x168] ;  /* 0x00016800010a7983 */ /* 0x000ee80000300800 */
[----:B------:R-:W3:Y:S04]  /*c7d70*/  LDL.LU R11, [R1+0x16c] ;  /* 0x00016c00010b7983 */ /* 0x000ee80000300800 */
[----:B------:R-:W4:Y:S04]  /*c7d80*/  LDL.LU R6, [R1+0x28a4] ;  /* 0x0028a40001067983 */ /* 0x000f280000300800 */
[----:B------:R-:W4:Y:S04]  /*c7d90*/  LDL.LU R5, [R1+0x28b0] ;  /* 0x0028b00001057983 */ /* 0x000f280000300800 */
[----:B---3--:R-:W-:Y:S04]  /*c7da0*/  STL.64 [R1+0x10c50], R10 ;  /* 0x010c500a01007387 */ /* 0x008fe80000100a00 */
[----:B--2---:R0:W-:Y:S04]  /*c7db0*/  STL.64 [R1+0x10c48], R8 ;  /* 0x010c480801007387 */ /* 0x0041e80000100a00 */
[----:B------:R-:W2:Y:S04]  /*c7dc0*/  LDL.LU R4, [R1+0x28b4] ;  /* 0x0028b40001047983 */ /* 0x000ea80000300800 */
[----:B----4-:R-:W-:Y:S04]  /*c7dd0*/  STL [R1+0x10c70], R6 ;  /* 0x010c700601007387 */ /* 0x010fe80000100800 */
[----:B--2---:R-:W-:Y:S04]  /*c7de0*/  STL.64 [R1+0x10c68], R4 ;  /* 0x010c680401007387 */ /* 0x004fe80000100a00 */
[----:B------:R-:W2:Y:S04]  /*c7df0*/  LDL.LU R2, [R1+0x28c0] ;  /* 0x0028c00001027983 */ /* 0x000ea80000300800 */
[----:B------:R-:W3:Y:S04]  /*c7e00*/  LDL.LU R3, [R1+0x28c4] ;  /* 0x0028c40001037983 */ /* 0x000ee80000300800 */
        /* <DEDUP_REMOVED lines=8> */
[----:B--2---:R-:W-:Y:S04]  /*c7e90*/  STL [R1+0x10c88], R11 ;  /* 0x010c880b01007387 */ /* 0x004fe80000100800 */
[----:B------:R-:W2:Y:S04]  /*c7ea0*/  LDL.LU R7, [R1+0x28a0] ;  /* 0x0028a00001077983 */ /* 0x000ea80000300800 */
[----:B--2---:R-:W-:Y:S04]  /*c7eb0*/  STL [R1+0x10ca0], R7 ;  /* 0x010ca00701007387 */ /* 0x004fe80000100800 */
[----:B------:R-:W-:Y:S04]  /*c7ec0*/  STL.64 [R1+0x10c60], R22 ;  /* 0x010c601601007387 */ /* 0x000fe80000100a00 */
[----:B------:R0:W-:Y:S04]  /*c7ed0*/  STL.64 [R1+0x10c58], R20 ;  /* 0x010c581401007387 */ /* 0x0001e80000100a00 */
[----:B0-----:R-:W2:Y:S04]  /*c7ee0*/  LDL.LU R20, [R1+0x150] ;  /* 0x0001500001147983 */ /* 0x001ea80000300800 */
[----:B------:R-:W2:Y:S04]  /*c7ef0*/  LDL.LU R21, [R1+0x154] ;  /* 0x0001540001157983 */ /* 0x000ea80000300800 */
[----:B------:R-:W2:Y:S04]  /*c7f00*/  LDL.LU R22, [R1+0x158] ;  /* 0x0001580001167983 */ /* 0x000ea80000300800 */
[----:B------:R-:W2:Y:S04]  /*c7f10*/  LDL.LU R23, [R1+0x15c] ;  /* 0x00015c0001177983 */ /* 0x000ea80000300800 */
[----:B------:R-:W2:Y:S04]  /*c7f20*/  LDL.LU R6, [R1+0x2874] ;  /* 0x0028740001067983 */ /* 0x000ea80000300800 */
[----:B------:R-:W2:Y:S04]  /*c7f30*/  LDL.LU R8, [R1+0x2880] ;  /* 0x0028800001087983 */ /* 0x000ea80000300800 */
[----:B------:R-:W-:Y:S04]  /*c7f40*/  STL [R1+0x10cc0], R10 ;  /* 0x010cc00a01007387 */ /* 0x000fe80000100800 */
[----:B------:R-:W3:Y:S04]  /*c7f50*/  LDL.LU R4, [R1+0x2864] ;  /* 0x0028640001047983 */ /* 0x000ee80000300800 */
[----:B------:R-:W3:Y:S04]  /*c7f60*/  LDL.LU R5, [R1+0x2870] ;  /* 0x0028700001057983 */ /* 0x000ee80000300800 */
[----:B--2---:R-:W-:Y:S04]  /*c7f70*/  STL.64 [R1+0x10cb8], R8 ;  /* 0x010cb80801007387 */ /* 0x004fe80000100a00 */
        /* <DEDUP_REMOVED lines=17> */
[----:B------:R-:W2:Y:S01]  /*c8090*/  LDL.LU R23, [R1+0x12c] ;  /* 0x00012c0001177983 */ /* 0x000ea20000300800 */
[----:B------:R-:W-:Y:S01]  /*c80a0*/  IMAD.MOV.U32 R10, RZ, RZ, R0 ;  /* 0x000000ffff0a7224 */ /* 0x000fe200078e0000 */
[----:B---3--:R-:W-:-:S02]  /*c80b0*/  F2FP.F16.E5M2.UNPACK_B R11, R4.H1 ;  /* 0x00000004ff0b723e */ /* 0x008fc400030004ff */
[----:B--2---:R-:W-:Y:S04]  /*c80c0*/  STL.64 [R1+0x10cd0], R22 ;  /* 0x010cd01601007387 */ /* 0x004fe80000100a00 */
[----:B------:R0:W-:Y:S04]  /*c80d0*/  STL.64 [R1+0x10cc8], R20 ;  /* 0x010cc81401007387 */ /* 0x0001e80000100a00 */
[----:B0-----:R-:W2:Y:S04]  /*c80e0*/  LDL.LU R20, [R1+0x110] ;  /* 0x0001100001147983 */ /* 0x001ea80000300800 */
[----:B------:R-:W2:Y:S04]  /*c80f0*/  LDL.LU R21, [R1+0x114] ;  /* 0x0001140001157983 */ /* 0x000ea80000300800 */
[----:B------:R-:W2:Y:S04]  /*c8100*/  LDL.LU R22, [R1+0x118] ;  /* 0x0001180001167983 */ /* 0x000ea80000300800 */
[----:B------:R-:W2:Y:S04]  /*c8110*/  LDL.LU R23, [R1+0x11c] ;  /* 0x00011c0001177983 */ /* 0x000ea80000300800 */
        /* <DEDUP_REMOVED lines=10> */
[----:B------:R2:W-:Y:S02]  /*c81c0*/  STL [R1+0x6c], R11 ;  /* 0x00006c0b01007387 */ /* 0x0005e40000100800 */
[----:B--2---:R-:W-:Y:S02]  /*c81d0*/  HMMA.16816.F32 R8, R12, R10, R20 ;  /* 0x0000000a0c08723c */ /* 0x004fe40000001814 */
[----:B------:R-:W2:Y:S04]  /*c81e0*/  LDL.LU.64 R22, [R1+0x10cd0] ;  /* 0x010cd00001167983 */ /* 0x000ea80000300a00 */
[----:B------:R-:W2:Y:S01]  /*c81f0*/  LDL.LU.64 R20, [R1+0x10cc8] ;  /* 0x010cc80001147983 */ /* 0x000ea20000300a00 */
[----:B------:R-:W-:-:S02]  /*c8200*/  F2FP.F16.E5M2.UNPACK_B R4, R5.H1 ;  /* 0x00000005ff04723e */ /* 0x000fc400030004ff */
[----:B------:R-:W-:-:S10]  /*c8210*/  F2FP.F16.E5M2.UNPACK_B R5, R6.H1 ;  /* 0x00000006ff05723e */ /* 0x000fd400030004ff */
[----:B------:R-:W-:Y:S04]  /*c8220*/  STL.64 [R1+0x24f0], R8 ;  /* 0x0024f00801007387 */ /* 0x000fe80000100a00 */
[----:B------:R0:W-:Y:S04]  /*c8230*/  STL.64 [R1+0x24f8], R10 ;  /* 0x0024f80a01007387 */ /* 0x0001e80000100a00 */
[----:B0-----:R-:W3:Y:S04]  /*c8240*/  LDL.LU R10, [R1+0x10cc0] ;  /* 0x010cc000010a7983 */ /* 0x001ee80000300800 */
[----:B------:R-:W3:Y:S04]  /*c8250*/  LDL.LU.64 R8, [R1+0x10cb8] ;  /* 0x010cb80001087983 */ /* 0x000ee80000300a00 */
[----:B------:R2:W-:Y:S02]  /*c8260*/  STL.64 [R1+0x60], R4 ;  /* 0x0000600401007387 */ /* 0x0005e40000100a00 */
[----:B--2---:R-:W-:Y:S02]  /*c8270*/  HMMA.16816.F32 R4, R12, R4, R20 ;  /* 0x000000040c04723c */ /* 0x004fe40000001814 */
[----:B------:R-:W2:Y:S04]  /*c8280*/  LDL.LU.64 R22, [R1+0x10cb0] ;  /* 0x010cb00001167983 */ /* 0x000ea80000300a00 */
[----:B------:R-:W2:-:S13]  /*c8290*/  LDL.LU.64 R20, [R1+0x10ca8] ;  /* 0x010ca80001147983 */ /* 0x000e9a0000300a00 */
[----:B------:R-:W-:Y:S04]  /*c82a0*/  STL.64 [R1+0x2500], R4 ;  /* 0x0025000401007387 */ /* 0x000fe80000100a00 */
[----:B------:R0:W-:Y:S01]  /*c82b0*/  STL.64 [R1+0x2508], R6 ;  /* 0x0025080601007387 */ /* 0x0001e20000100a00 */
[----:B---3--:R-:W-:Y:S02]  /*c82c0*/  F2FP.F16.E5M2.UNPACK_B R8, R8.H1 ;  /* 0x00000008ff08723e */ /* 0x008fe400030004ff */
[----:B------:R-:W-:Y:S01]  /*c82d0*/  F2FP.F16.E5M2.UNPACK_B R9, R9.H1 ;  /* 0x00000009ff09723e */ /* 0x000fe200030004ff */
[----:B0-----:R-:W3:Y:S01]  /*c82e0*/  LDL.LU R7, [R1+0x10ca0] ;  /* 0x010ca00001077983 */ /* 0x001ee20000300800 */
[----:B------:R-:W-:-:S03]  /*c82f0*/  F2FP.F16.E5M2.UNPACK_B R4, R10.H1 ;  /* 0x0000000aff04723e */ /* 0x000fc600030004ff */
[----:B------:R2:W-:Y:S02]  /*c8300*/  STL.64 [R1+0x58], R8 ;  /* 0x0000580801007387 */ /* 0x0005e40000100a00 */
[----:B--2---:R-:W-:Y:S02]  /*c8310*/  HMMA.16816.F32 R8, R12, R8, R20 ;  /* 0x000000080c08723c */ /* 0x004fe40000001814 */
[----:B------:R-:W2:Y:S04]  /*c8320*/  LDL.LU.64 R22, [R1+0x10c98] ;  /* 0x010c980001167983 */ /* 0x000ea80000300a00 */
[----:B------:R-:W2:-:S13]  /*c8330*/  LDL.LU.64 R20, [R1+0x10c90] ;  /* 0x010c900001147983 */ /* 0x000e9a0000300a00 */
[----:B------:R-:W-:Y:S04]  /*c8340*/  STL.64 [R1+0x2520], R8 ;  /* 0x0025200801007387 */ /* 0x000fe80000100a00 */
[----:B------:R0:W-:Y:S04]  /*c8350*/  STL.64 [R1+0x2528], R10 ;  /* 0x0025280a01007387 */ /* 0x0001e80000100a00 */
[----:B0-----:R-:W2:Y:S01]  /*c8360*/  LDL.LU R11, [R1+0x10c88] ;  /* 0x010c8800010b7983 */ /* 0x001ea20000300800 */
[----:B---3--:R-:W-:Y:S02]  /*c8370*/  F2FP.F16.E5M2.UNPACK_B R8, R7.H1 ;  /* 0x00000007ff08723e */ /* 0x008fe400030004ff */
[----:B--2---:R-:W-:-:S05]  /*c8380*/  F2FP.F16.E5M2.UNPACK_B R5, R11.H1 ;  /* 0x0000000bff05723e */ /* 0x004fca00030004ff */
[----:B------:R0:W-:Y:S02]  /*c8390*/  STL.64 [R1+0x50], R4 ;  /* 0x0000500401007387 */ /* 0x0001e40000100a00 */
[----:B0-----:R-:W-:Y:S02]  /*c83a0*/  HMMA.16816.F32 R4, R12, R4, R20 ;  /* 0x000000040c04723c */ /* 0x001fe40000001814 */
[----:B------:R-:W2:Y:S04]  /*c83b0*/  LDL.LU.64 R22, [R1+0x10c80] ;  /* 0x010c800001167983 */ /* 0x000ea80000300a00 */
[----:B------:R-:W2:-:S13]  /*c83c0*/  LDL.LU.64 R20, [R1+0x10c78] ;  /* 0x010c780001147983 */ /* 0x000e9a0000300a00 */
[----:B------:R-:W-:Y:S04]  /*c83d0*/  STL.64 [R1+0x2540], R4 ;  /* 0x0025400401007387 */ /* 0x000fe80000100a00 */
[----:B------:R0:W-:Y:S04]  /*c83e0*/  STL.64 [R1+0x2548], R6 ;  /* 0x0025480601007387 */ /* 0x0001e80000100a00 */
[----:B0-----:R-:W3:Y:S04]  /*c83f0*/  LDL.LU R6, [R1+0x10c70] ;  /* 0x010c700001067983 */ /* 0x001ee80000300800 */
[----:B------:R-:W2:Y:S01]  /*c8400*/  LDL.LU.64 R4, [R1+0x10c68] ;  /* 0x010c680001047983 */ /* 0x000ea20000300a00 */
[----:B---3--:R-:W-:-:S05]  /*c8410*/  F2FP.F16.E5M2.UNPACK_B R9, R6.H1 ;  /* 0x00000006ff09723e */ /* 0x008fca00030004ff */
[----:B------:R2:W-:Y:S02]  /*c8420*/  STL.64 [R1+0x48], R8 ;  /* 0x0000480801007387 */ /* 0x0005e40000100a00 */
[----:B--2---:R-:W-:Y:S02]  /*c8430*/  HMMA.16816.F32 R8, R12, R8, R20 ;  /* 0x000000080c08723c */ /* 0x004fe40000001814 */
[----:B------:R-:W2:Y:S04]  /*c8440*/  LDL.LU.64 R22, [R1+0x10c60] ;  /* 0x010c600001167983 */ /* 0x000ea80000300a00 */
[----:B------:R-:W2:-:S13]  /*c8450*/  LDL.LU.64 R20, [R1+0x10c58] ;  /* 0x010c580001147983 */ /* 0x000e9a0000300a00 */
[----:B------:R-:W-:Y:S04]  /*c8460*/  STL.64 [R1+0x2560], R8 ;  /* 0x0025600801007387 */ /* 0x000fe80000100a00 */
[----:B------:R0:W-:Y:S04]  /*c8470*/  STL.64 [R1+0x2568], R10 ;  /* 0x0025680a01007387 */ /* 0x0001e80000100a00 */
[----:B0-----:R-:W3:Y:S04]  /*c8480*/  LDL.LU.64 R10, [R1+0x10c50] ;  /* 0x010c5000010a7983 */ /* 0x001ee80000300a00 */
[----:B------:R-:W3:Y:S01]  /*c8490*/  LDL.LU.64 R8, [R1+0x10c48] ;  /* 0x010c480001087983 */ /* 0x000ee20000300a00 */
[----:B------:R-:W-:-:S02]  /*c84a0*/  F2FP.F16.E5M2.UNPACK_B R6, R5.H1 ;  /* 0x00000005ff06723e */ /* 0x000fc400030004ff */
[----:B------:R-:W-:-:S05]  /*c84b0*/  F2FP.F16.E5M2.UNPACK_B R7, R4.H1 ;  /* 0x00000004ff07723e */ /* 0x000fca00030004ff */
        /* <DEDUP_REMOVED lines=13> */
[----:B----4-:R-:W-:-:S02]  /*c8590*/  F2FP.F16.E5M2.UNPACK_B R2, R16.H1 ;  /* 0x00000010ff02723e */ /* 0x010fc400030004ff */
        /* <DEDUP_REMOVED lines=37> */
[----:B0-----:R-:W2:Y:S04]  /*c87f0*/  LDL.LU R16, [R1+0x1f0] ;  /* 0x0001f00001107983 */ /* 0x001ea80000300800 */
[----:B------:R-:W2:Y:S04]  /*c8800*/  LDL.LU R17, [R1+0x1f4] ;  /* 0x0001f40001117983 */ /* 0x000ea80000300800 */
[----:B------:R-:W3:Y:S04]  /*c8810*/  LDL.LU R18, [R1+0x1f8] ;  /* 0x0001f80001127983 */ /* 0x000ee80000300800 */
[----:B------:R-:W3:Y:S04]  /*c8820*/  LDL.LU R19, [R1+0x1fc] ;  /* 0x0001fc0001137983 */ /* 0x000ee80000300800 */
[----:B------:R-:W2:Y:S04]  /*c8830*/  LDL.LU R3, [R1+0x2934] ;  /* 0x0029340001037983 */ /* 0x000ea80000300800 */
        /* <DEDUP_REMOVED lines=8> */
[----:B---3--:R0:W-:Y:S04]  /*c88c0*/  STL.64 [R1+0x10bd0], R18 ;  /* 0x010bd01201007387 */ /* 0x0081e80000100a00 */
[----:B0-----:R-:W3:Y:S04]  /*c88d0*/  LDL.LU R18, [R1+0x2920] ;  /* 0x0029200001127983 */ /* 0x001ee80000300800 */
[----:B------:R-:W3:Y:S04]  /*c88e0*/  LDL.LU R19, [R1+0x2924] ;  /* 0x0029240001137983 */ /* 0x000ee80000300800 */
[----:B--2---:R0:W-:Y:S04]  /*c88f0*/  STL.64 [R1+0x10bc8], R16 ;  /* 0x010bc81001007387 */ /* 0x0041e80000100a00 */
[----:B0-----:R-:W2:Y:S04]  /*c8900*/  LDL.LU R17, [R1+0x2914] ;  /* 0x0029140001117983 */ /* 0x001ea80000300800 */
[----:B---3--:R0:W-:Y:S04]  /*c8910*/  STL.64 [R1+0x10c10], R18 ;  /* 0x010c101201007387 */ /* 0x0081e80000100a00 */
[----:B0-----:R-:W3:Y:S04]  /*c8920*/  LDL.LU R19, [R1+0x2904] ;  /* 0x0029040001137983 */ /* 0x001ee80000300800 */
[----:B------:R-:W3:Y:S04]  /*c8930*/  LDL.LU R16, [R1+0x2910] ;  /* 0x0029100001107983 */ /* 0x000ee80000300800 */
[----:B--2---:R-:W-:Y:S04]  /*c8940*/  STL [R1+0x10c08], R17 ;  /* 0x010c081101007387 */ /* 0x004fe80000100800 */
[----:B------:R-:W4:Y:S04]  /*c8950*/  LDL.LU R27, [R1+0x2954] ;  /* 0x00295400011b7983 */ /* 0x000f280000300800 */
[----:B------:R-:W2:Y:S04]  /*c8960*/  LDL.LU R24, [R1+0x2960] ;  /* 0x0029600001187983 */ /* 0x000ea80000300800 */
[----:B------:R-:W2:Y:S04]  /*c8970*/  LDL.LU R25, [R1+0x2964] ;  /* 0x0029640001197983 */ /* 0x000ea80000300800 */
[----:B----4-:R-:W-:Y:S04]  /*c8980*/  STL.64 [R1+0x10be0], R26 ;  /* 0x010be01a01007387 */ /* 0x010fe80000100a00 */
[----:B--2---:R0:W-:Y:S04]  /*c8990*/  STL.64 [R1+0x10bd8], R24 ;  /* 0x010bd81801007387 */ /* 0x0041e80000100a00 */
[----:B0-----:R-:W2:Y:S04]  /*c89a0*/  LDL.LU R24, [R1+0x1d0] ;  /* 0x0001d00001187983 */ /* 0x001ea80000300800 */
[----:B------:R-:W2:Y:S04]  /*c89b0*/  LDL.LU R25, [R1+0x1d4] ;  /* 0x0001d40001197983 */ /* 0x000ea80000300800 */
[----:B------:R-:W4:Y:S04]  /*c89c0*/  LDL.LU R26, [R1+0x1d8] ;  /* 0x0001d800011a7983 */ /* 0x000f280000300800 */
[----:B------:R-:W4:Y:S04]  /*c89d0*/  LDL.LU R27, [R1+0x1dc] ;  /* 0x0001dc00011b7983 */ /* 0x000f280000300800 */
[----:B----4-:R-:W-:Y:S04]  /*c89e0*/  STL.64 [R1+0x10bf0], R26 ;  /* 0x010bf01a01007387 */ /* 0x010fe80000100a00 */
[----:B--2---:R-:W-:Y:S04]  /*c89f0*/  STL.64 [R1+0x10be8], R24 ;  /* 0x010be81801007387 */ /* 0x004fe80000100a00 */
[----:B------:R-:W2:Y:S04]  /*c8a00*/  LDL.LU R22, [R1+0x2970] ;  /* 0x0029700001167983 */ /* 0x000ea80000300800 */
[----:B------:R-:W4:Y:S04]  /*c8a10*/  LDL.LU R4, [R1+0x210] ;  /* 0x0002100001047983 */ /* 0x000f280000300800 */
[----:B------:R-:W4:Y:S04]  /*c8a20*/  LDL.LU R5, [R1+0x214] ;  /* 0x0002140001057983 */ /* 0x000f280000300800 */
[----:B------:R-:W2:Y:S04]  /*c8a30*/  LDL.LU R6, [R1+0x218] ;  /* 0x0002180001067983 */ /* 0x000ea80000300800 */
[----:B------:R-:W2:Y:S04]  /*c8a40*/  LDL.LU R7, [R1+0x21c] ;  /* 0x00021c0001077983 */ /* 0x000ea80000300800 */
[----:B--2---:R-:W-:Y:S04]  /*c8a50*/  STL.64 [R1+0x10c00], R6 ;  /* 0x010c000601007387 */ /* 0x004fe80000100a00 */
[----:B----4-:R0:W-:Y:S04]  /*c8a60*/  STL.64 [R1+0x10bf8], R4 ;  /* 0x010bf80401007387 */ /* 0x0101e80000100a00 */
[----:B0-----:R-:W2:Y:S04]  /*c8a70*/  LDL.LU R4, [R1+0x1c0] ;  /* 0x0001c00001047983 */ /* 0x001ea80000300800 */
[----:B------:R-:W2:Y:S04]  /*c8a80*/  LDL.LU R5, [R1+0x1c4] ;  /* 0x0001c40001057983 */ /* 0x000ea80000300800 */
[----:B------:R-:W4:Y:S04]  /*c8a90*/  LDL.LU R6, [R1+0x1c8] ;  /* 0x0001c80001067983 */ /* 0x000f280000300800 */
[----:B------:R-:W4:Y:S01]  /*c8aa0*/  LDL.LU R7, [R1+0x1cc] ;  /* 0x0001cc0001077983 */ /* 0x000f220000300800 */
[----:B------:R-:W-:Y:S01]  /*c8ab0*/  IMAD.MOV.U32 R18, RZ, RZ, R0 ;  /* 0x000000ffff127224 */ /* 0x000fe200078e0000 */
[----:B---3--:R-:W-:-:S02]  /*c8ac0*/  F2FP.F16.E5M2.UNPACK_B R19, R19.H1 ;  /* 0x00000013ff13723e */ /* 0x008fc400030004ff */
[----:B----4-:R-:W-:Y:S04]  /*c8ad0*/  STL.64 [R1+0x10c20], R6 ;  /* 0x010c200601007387 */ /* 0x010fe80000100a00 */
[----:B--2---:R0:W-:Y:S04]  /*c8ae0*/  STL.64 [R1+0x10c18], R4 ;  /* 0x010c180401007387 */ /* 0x0041e80000100a00 */
[----:B0-----:R-:W2:Y:S04]  /*c8af0*/  LDL.LU R4, [R1+0x1b0] ;  /* 0x0001b00001047983 */ /* 0x001ea80000300800 */
[----:B------:R-:W2:Y:S04]  /*c8b00*/  LDL.LU R5, [R1+0x1b4] ;  /* 0x0001b40001057983 */ /* 0x000ea80000300800 */
[----:B------:R-:W2:Y:S04]  /*c8b10*/  LDL.LU R6, [R1+0x1b8] ;  /* 0x0001b80001067983 */ /* 0x000ea80000300800 */
[----:B------:R-:W2:Y:S04]  /*c8b20*/  LDL.LU R7, [R1+0x1bc] ;  /* 0x0001bc0001077983 */ /* 0x000ea80000300800 */
[----:B------:R-:W3:Y:S04]  /*c8b30*/  LDL.LU R23, [R1+0x2974] ;  /* 0x0029740001177983 */ /* 0x000ee80000300800 */
[----:B------:R-:W4:Y:S04]  /*c8b40*/  LDL.LU R20, [R1+0x2980] ;  /* 0x0029800001147983 */ /* 0x000f280000300800 */
[----:B------:R-:W3:Y:S04]  /*c8b50*/  LDL.LU R21, [R1+0x2984] ;  /* 0x0029840001157983 */ /* 0x000ee80000300800 */
[----:B------:R-:W3:Y:S04]  /*c8b60*/  LDL.LU R0, [R1+0x2990] ;  /* 0x0029900001007983 */ /* 0x000ee80000300800 */
[----:B------:R-:W3:Y:S04]  /*c8b70*/  LDL.LU R8, [R1+0x230] ;  /* 0x0002300001087983 */ /* 0x000ee80000300800 */
[----:B------:R-:W3:Y:S04]  /*c8b80*/  LDL.LU R9, [R1+0x234] ;  /* 0x0002340001097983 */ /* 0x000ee80000300800 */
[----:B------:R-:W3:Y:S04]  /*c8b90*/  LDL.LU R10, [R1+0x238] ;  /* 0x00023800010a7983 */ /* 0x000ee80000300800 */
[----:B------:R-:W3:Y:S01]  /*c8ba0*/  LDL.LU R11, [R1+0x23c] ;  /* 0x00023c00010b7983 */ /* 0x000ee20000300800 */
[----:B------:R-:W-:-:S03]  /*c8bb0*/  F2FP.F16.E5M2.UNPACK_B R24, R16.H1 ;  /* 0x00000010ff18723e */ /* 0x000fc600030004ff */
[----:B------:R2:W-:Y:S02]  /*c8bc0*/  STL [R1+0x1c], R19 ;  /* 0x00001c1301007387 */ /* 0x0005e40000100800 */
[----:B--2---:R-:W-:Y:S02]  /*c8bd0*/  HMMA.16816.F32 R16, R12, R18, R4 ;  /* 0x000000120c10723c */ /* 0x004fe40000001804 */
[----:B------:R-:W2:Y:S04]  /*c8be0*/  LDL.LU.64 R6, [R1+0x10c20] ;  /* 0x010c200001067983 */ /* 0x000ea80000300a00 */
[----:B------:R-:W2:-:S13]  /*c8bf0*/  LDL.LU.64 R4, [R1+0x10c18] ;  /* 0x010c180001047983 */ /* 0x000e9a0000300a00 */
[----:B------:R-:W-:Y:S04]  /*c8c00*/  STL.64 [R1+0x25f0], R16 ;  /* 0x0025f01001007387 */ /* 0x000fe80000100a00 */
[----:B------:R0:W-:Y:S04]  /*c8c10*/  STL.64 [R1+0x25f8], R18 ;  /* 0x0025f81201007387 */ /* 0x0001e80000100a00 */
[----:B0-----:R-:W2:Y:S04]  /*c8c20*/  LDL.LU.64 R18, [R1+0x10c10] ;  /* 0x010c100001127983 */ /* 0x001ea80000300a00 */
[----:B------:R-:W2:Y:S02]  /*c8c30*/  LDL.LU R17, [R1+0x10c08] ;  /* 0x010c080001117983 */ /* 0x000ea40000300800 */
[----:B--2---:R-:W-:-:S05]  /*c8c40*/  F2FP.F16.E5M2.UNPACK_B R25, R17.H1 ;  /* 0x00000011ff19723e */ /* 0x004fca00030004ff */
[----:B------:R0:W-:Y:S02]  /*c8c50*/  STL.64 [R1+0x10], R24 ;  /* 0x0000101801007387 */ /* 0x0001e40000100a00 */
[----:B0-----:R-:W-:Y:S02]  /*c8c60*/  HMMA.16816.F32 R24, R12, R24, R4 ;  /* 0x000000180c18723c */ /* 0x001fe40000001804 */
[----:B------:R-:W2:Y:S04]  /*c8c70*/  LDL.LU.64 R6, [R1+0x10c00] ;  /* 0x010c000001067983 */ /* 0x000ea80000300a00 */
[----:B------:R-:W2:-:S13]  /*c8c80*/  LDL.LU.64 R4, [R1+0x10bf8] ;  /* 0x010bf80001047983 */ /* 0x000e9a0000300a00 */
[----:B------:R-:W-:Y:S04]  /*c8c90*/  STL.64 [R1+0x2620], R24 ;  /* 0x0026201801007387 */ /* 0x000fe80000100a00 */
[----:B------:R0:W-:Y:S04]  /*c8ca0*/  STL.64 [R1+0x2628], R26 ;  /* 0x0026281a01007387 */ /* 0x0001e80000100a00 */
[----:B0-----:R-:W2:Y:S04]  /*c8cb0*/  LDL.LU.64 R26, [R1+0x10bf0] ;  /* 0x010bf000011a7983 */ /* 0x001ea80000300a00 */
[----:B------:R-:W2:Y:S01]  /*c8cc0*/  LDL.LU.64 R24, [R1+0x10be8] ;  /* 0x010be80001187983 */ /* 0x000ea20000300a00 */
[----:B------:R-:W-:-:S02]  /*c8cd0*/  F2FP.F16.E5M2.UNPACK_B R16, R18.H1 ;  /* 0x00000012ff10723e */ /* 0x000fc400030004ff */
[----:B------:R-:W-:-:S05]  /*c8ce0*/  F2FP.F16.E5M2.UNPACK_B R17, R19.H1 ;  /* 0x00000013ff11723e */ /* 0x000fca00030004ff */
[----:B------:R2:W-:Y:S02]  /*c8cf0*/  STL.64 [R1+0x8], R16 ;  /* 0x0000081001007387 */ /* 0x0005e40000100a00 */
[----:B--2---:R-:W-:Y:S02]  /*c8d00*/  HMMA.16816.F32 R16, R12, R16, R24 ;  /* 0x000000100c10723c */ /* 0x004fe40000001818 */
        /* <DEDUP_REMOVED lines=8> */
[----:B------:R-:W-:Y:S02]  /*c8d90*/  STL.64 [R1], R2 ;  /* 0x0000000201007387 */ /* 0x000fe40000100a00 */
[----:B--2---:R-:W-:-:S15]  /*c8da0*/  HMMA.16816.F32 R16, R12, R2, R16 ;  /* 0x000000020c10723c */ /* 0x004fde0000001810 */
[----:B------:R-:W-:-:S04]  /*c8db0*/  NOP ;  /* 0x0000000000007918 */ /* 0x000fc80000000000 */
[----:B------:R-:W-:Y:S04]  /*c8dc0*/  STL.64 [R1+0x2650], R16 ;  /* 0x0026501001007387 */ /* 0x000fe80000100a00 */
[----:B------:R0:W-:Y:S04]  /*c8dd0*/  STL.64 [R1+0x2658], R18 ;  /* 0x0026581201007387 */ /* 0x0001e80000100a00 */
[----:B0-----:R-:W2:Y:S04]  /*c8de0*/  LDL.LU.64 R18, [R1+0x10bc0] ;  /* 0x010bc00001127983 */ /* 0x001ea80000300a00 */
[----:B------:R-:W2:Y:S01]  /*c8df0*/  LDL.LU.64 R16, [R1+0x10bb8] ;  /* 0x010bb80001107983 */ /* 0x000ea20000300a00 */
[----:B------:R-:W-:-:S02]  /*c8e00*/  F2FP.F16.E5M2.UNPACK_B R28, R28.H1 ;  /* 0x0000001cff1c723e */ /* 0x000fc400030004ff */
[----:B------:R-:W-:-:S07]  /*c8e10*/  F2FP.F16.E5M2.UNPACK_B R29, R29.H1 ;  /* 0x0000001dff1d723e */ /* 0x000fce00030004ff */
[----:B--2---:R-:W-:-:S15]  /*c8e20*/  HMMA.16816.F32 R16, R12, R28, R16 ;  /* 0x0000001c0c10723c */ /* 0x004fde0000001810 */
[----:B------:R-:W-:-:S04]  /*c8e30*/  NOP ;  /* 0x0000000000007918 */ /* 0x000fc80000000000 */
[----:B------:R-:W-:Y:S04]  /*c8e40*/  STL.64 [R1+0x2670], R16 ;  /* 0x0026701001007387 */ /* 0x000fe80000100a00 */
[----:B------:R0:W-:Y:S04]  /*c8e50*/  STL.64 [R1+0x2678], R18 ;  /* 0x0026781201007387 */ /* 0x0001e80000100a00 */
[----:B0-----:R-:W2:Y:S04]  /*c8e60*/  LDL.LU.64 R18, [R1+0x10bb0] ;  /* 0x010bb00001127983 */ /* 0x001ea80000300a00 */
[----:B------:R-:W2:Y:S01]  /*c8e70*/  LDL.LU.64 R16, [R1+0x10ba8] ;  /* 0x010ba80001107983 */ /* 0x000ea20000300a00 */
[----:B------:R-:W-:-:S02]  /*c8e80*/  F2FP.F16.E5M2.UNPACK_B R26, R26.H1 ;  /* 0x0000001aff1a723e */ /* 0x000fc400030004ff */
[----:B------:R-:W-:Y:S01]  /*c8e90*/  F2FP.F16.E5M2.UNPACK_B R27, R27.H1 ;  /* 0x0000001bff1b723e */ /* 0x000fe200030004ff */
[----:B------:R-:W-:Y:S04]  /*c8ea0*/  STL [R1+0x10b44], R28 ;  /* 0x010b441c01007387 */ /* 0x000fe80000100800 */
[----:B------:R-:W-:Y:S01]  /*c8eb0*/  STL [R1+0x10b40], R29 ;  /* 0x010b401d01007387 */ /* 0x000fe20000100800 */
[----:B------:R-:W-:Y:S02]  /*c8ec0*/  F2FP.F16.E5M2.UNPACK_B R24, R24.H1 ;  /* 0x00000018ff18723e */ /* 0x000fe400030004ff */
[----:B------:R-:W-:Y:S01]  /*c8ed0*/  F2FP.F16.E5M2.UNPACK_B R25, R25.H1 ;  /* 0x00000019ff19723e */ /* 0x000fe200030004ff */
[----:B--2---:R-:W-:-:S15]  /*c8ee0*/  HMMA.16816.F32 R16, R12, R26, R16 ;  /* 0x0000001a0c10723c */ /* 0x004fde0000001810 */
[----:B------:R-:W-:-:S04]  /*c8ef0*/  NOP ;  /* 0x0000000000007918 */ /* 0x000fc80000000000 */
[----:B------:R-:W-:Y:S04]  /*c8f00*/  STL.64 [R1+0x2690], R16 ;  /* 0x0026901001007387 */ /* 0x000fe80000100a00 */
[----:B------:R0:W-:Y:S04]  /*c8f10*/  STL.64 [R1+0x2698], R18 ;  /* 0x0026981201007387 */ /* 0x0001e80000100a00 */
[----:B0-----:R-:W2:Y:S04]  /*c8f20*/  LDL.LU.64 R18, [R1+0x10ba0] ;  /* 0x010ba00001127983 */ /* 0x001ea80000300a00 */
[----:B------:R-:W2:Y:S01]  /*c8f30*/  LDL.LU.64 R16, [R1+0x10b98] ;  /* 0x010b980001107983 */ /* 0x000ea20000300a00 */
[----:B------:R-:W-:Y:S01]  /*c8f40*/  HMMA.16816.F32 R4, R12, R24, R4 ;  /* 0x000000180c04723c */ /* 0x000fe20000001804 */
[----:B------:R-:W-:-:S02]  /*c8f50*/  F2FP.F16.E5M2.UNPACK_B R22, R22.H1 ;  /* 0x00000016ff16723e */ /* 0x000fc400030004ff */
[----:B---3--:R-:W-:Y:S01]  /*c8f60*/  F2FP.F16.E5M2.UNPACK_B R23, R23.H1 ;  /* 0x00000017ff17723e */ /* 0x008fe200030004ff */
[----:B------:R-:W-:Y:S04]  /*c8f70*/  STL.64 [R1+0x10950], R26 ;  /* 0x0109501a01007387 */ /* 0x000fe80000100a00 */
[----:B------:R-:W-:Y:S11]  /*c8f80*/  STL.64 [R1+0x10948], R24 ;  /* 0x0109481801007387 */ /* 0x000ff60000100a00 */
[----:B------:R-:W-:Y:S04]  /*c8f90*/  STL.64 [R1+0x26a0], R4 ;  /* 0x0026a00401007387 */ /* 0x000fe80000100a00 */
[----:B------:R2:W-:Y:S01]  /*c8fa0*/  STL.64 [R1+0x26a8], R6 ;  /* 0x0026a80601007387 */ /* 0x0005e20000100a00 */
[----:B----4-:R-:W-:-:S02]  /*c8fb0*/  F2FP.F16.E5M2.UNPACK_B R20, R20.H1 ;  /* 0x00000014ff14723e */ /* 0x010fc400030004ff */
[----:B------:R-:W-:Y:S01]  /*c8fc0*/  F2FP.F16.E5M2.UNPACK_B R21, R21.H1 ;  /* 0x00000015ff15723e */ /* 0x000fe200030004ff */
[----:B--2---:R-:W-:-:S15]  /*c8fd0*/  HMMA.16816.F32 R4, R12, R22, R16 ;  /* 0x000000160c04723c */ /* 0x004fde0000001810 */
[----:B------:R-:W-:-:S04]  /*c8fe0*/  NOP ;  /* 0x0000000000007918 */ /* 0x000fc80000000000 */
[----:B------:R-:W-:Y:S04]  /*c8ff0*/  STL.64 [R1+0x26c0], R4 ;  /* 0x0026c00401007387 */ /* 0x000fe80000100a00 */
[----:B------:R0:W-:Y:S04]  /*c9000*/  STL.64 [R1+0x26c8], R6 ;  /* 0x0026c80601007387 */ /* 0x0001e80000100a00 */
[----:B------:R-:W2:Y:S01]  /*c9010*/  LDL.LU R24, [R1+0x2a0] ;  /* 0x0002a00001187983 */ /* 0x000ea20000300800 */
[----:B0-----:R-:W-:-:S15]  /*c9020*/  HMMA.16816.F32 R4, R12, R20, R8 ;  /* 0x000000140c04723c */ /* 0x001fde0000001808 */
[----:B------:R-:W-:-:S04]  /*c9030*/  NOP ;  /* 0x0000000000007918 */ /* 0x000fc80000000000 */
[----:B------:R-:W-:Y:S04]  /*c9040*/  STL.64 [R1+0x26e0], R4 ;  /* 0x0026e00401007387 */ /* 0x000fe80000100a00 */
[----:B------:R-:W-:Y:S04]  /*c9050*/  STL.64 [R1+0x26e8], R6 ;  /* 0x0026e80601007387 */ /* 0x000fe80000100a00 */
        /* <DEDUP_REMOVED lines=18> */
[----:B------:R-:W2:Y:S04]  /*c9180*/  LDL.LU R16, [R1+0x29a0] ;  /* 0x0029a00001107983 */ /* 0x000ea80000300800 */
[----:B------:R-:W2:Y:S04]  /*c9190*/  LDL.LU R17, [R1+0x29a4] ;  /* 0x0029a40001117983 */ /* 0x000ea80000300800 */
[----:B------:R-:W2:Y:S04]  /*c91a0*/  LDL.LU R10, [R1+0x29b0] ;  /* 0x0029b000010a7983 */ /* 0x000ea80000300800 */
[----:B------:R-:W2:Y:S04]  /*c91b0*/  LDL.LU R11, [R1+0x29b4] ;  /* 0x0029b400010b7983 */ /* 0x000ea80000300800 */
[----:B------:R-:W4:Y:S04]  /*c91c0*/  LDL.LU R8, [R1+0x29c0] ;  /* 0x0029c00001087983 */ /* 0x000f280000300800 */
[----:B--2---:R-:W-:Y:S04]  /*c91d0*/  STL.64 [R1+0x10b90], R10 ;  /* 0x010b900a01007387 */ /* 0x004fe80000100a00 */
[----:B----4-:R0:W-:Y:S04]  /*c91e0*/  STL.64 [R1+0x10b88], R8 ;  /* 0x010b880801007387 */ /* 0x0101e80000100a00 */
[----:B0-----:R-:W2:Y:S04]  /*c91f0*/  LDL.LU R8, [R1+0x240] ;  /* 0x0002400001087983 */ /* 0x001ea80000300800 */
[----:B------:R-:W2:Y:S04]  /*c9200*/  LDL.LU R9, [R1+0x244] ;  /* 0x0002440001097983 */ /* 0x000ea80000300800 */
[----:B------:R-:W2:Y:S04]  /*c9210*/  LDL.LU R10, [R1+0x248] ;  /* 0x00024800010a7983 */ /* 0x000ea80000300800 */
[----:B------:R-:W2:Y:S04]  /*c9220*/  LDL.LU R11, [R1+0x24c] ;  /* 0x00024c00010b7983 */ /* 0x000ea80000300800 */
[----:B---3--:R-:W-:Y:S04]  /*c9230*/  STL.64 [R1+0x10b70], R26 ;  /* 0x010b701a01007387 */ /* 0x008fe80000100a00 */
[----:B------:R0:W-:Y:S04]  /*c9240*/  STL.64 [R1+0x10b68], R24 ;  /* 0x010b681801007387 */ /* 0x0001e80000100a00 */
[----:B0-----:R-:W3:Y:S04]  /*c9250*/  LDL.LU R24, [R1+0x260] ;  /* 0x0002600001187983 */ /* 0x001ee80000300800 */
[----:B------:R-:W3:Y:S04]  /*c9260*/  LDL.LU R25, [R1+0x264] ;  /* 0x0002640001197983 */ /* 0x000ee80000300800 */
[----:B------:R-:W4:Y:S04]  /*c9270*/  LDL.LU R26, [R1+0x268] ;  /* 0x00026800011a7983 */ /* 0x000f280000300800 */
[----:B------:R-:W4:Y:S01]  /*c9280*/  LDL.LU R27, [R1+0x26c] ;  /* 0x00026c00011b7983 */ /* 0x000f220000300800 */
[----:B------:R-:W-:-:S02]  /*c9290*/  F2FP.F16.E5M2.UNPACK_B R18, R0.H1 ;  /* 0x00000000ff12723e */ /* 0x000fc400030004ff */
[----:B------:R-:W-:Y:S01]  /*c92a0*/  F2FP.F16.E5M2.UNPACK_B R19, R19.H1 ;  /* 0x00000013ff13723e */ /* 0x000fe200030004ff */
[----:B----4-:R-:W-:Y:S04]  /*c92b0*/  STL.64 [R1+0x10b80], R26 ;  /* 0x010b801a01007387 */ /* 0x010fe80000100a00 */
[----:B---3--:R0:W-:Y:S04]  /*c92c0*/  STL.64 [R1+0x10b78], R24 ;  /* 0x010b781801007387 */ /* 0x0081e80000100a00 */
[----:B0-----:R-:W3:Y:S04]  /*c92d0*/  LDL.LU R24, [R1+0x250] ;  /* 0x0002500001187983 */ /* 0x001ee80000300800 */
[----:B------:R-:W3:Y:S04]  /*c92e0*/  LDL.LU R25, [R1+0x254] ;  /* 0x0002540001197983 */ /* 0x000ee80000300800 */
[----:B------:R-:W3:Y:S04]  /*c92f0*/  LDL.LU R26, [R1+0x258] ;  /* 0x00025800011a7983 */ /* 0x000ee80000300800 */
[----:B------:R-:W3:Y:S01]  /*c9300*/  LDL.LU R27, [R1+0x25c] ;  /* 0x00025c00011b7983 */ /* 0x000ee20000300800 */
[----:B------:R-:W-:-:S02]  /*c9310*/  F2FP.F16.E5M2.UNPACK_B R16, R16.H1 ;  /* 0x00000010ff10723e */ /* 0x000fc400030004ff */
[----:B------:R-:W-:Y:S01]  /*c9320*/  F2FP.F16.E5M2.UNPACK_B R17, R17.H1 ;  /* 0x00000011ff11723e */ /* 0x000fe200030004ff */
[C---:B--2---:R-:W-:Y:S01]  /*c9330*/  HMMA.16816.F32 R8, R12.reuse, R18, R8 ;  /* 0x000000120c08723c */ /* 0x044fe20000001808 */
        /* <DEDUP_REMOVED lines=8> */
[----:B------:R0:W-:Y:S04]  /*c93c0*/  STL.64 [R1+0x10930], R22 ;  /* 0x0109301601007387 */ /* 0x0001e80000100a00 */
[----:B0-----:R-:W2:Y:S04]  /*c93d0*/  LDL.LU R22, [R1+0x33c4] ;  /* 0x0033c40001167983 */ /* 0x001ea80000300800 */
[----:B------:R-:W2:Y:S04]  /*c93e0*/  LDL.LU R23, [R1+0x33cc] ;  /* 0x0033cc0001177983 */ /* 0x000ea80000300800 */
[----:B------:R0:W-:Y:S04]  /*c93f0*/  STL.64 [R1+0x10928], R20 ;  /* 0x0109281401007387 */ /* 0x0001e80000100a00 */
[----:B0-----:R-:W2:Y:S04]  /*c9400*/  LDL.LU R20, [R1+0x33b0] ;  /* 0x0033b00001147983 */ /* 0x001ea80000300800 */
[----:B------:R-:W2:Y:S04]  /*c9410*/  LDL.LU R21, [R1+0x33bc] ;  /* 0x0033bc0001157983 */ /* 0x000ea80000300800 */
[----:B------:R-:W-:Y:S04]  /*c9420*/  STL.64 [R1+0x26f0], R8 ;  /* 0x0026f00801007387 */ /* 0x000fe80000100a00 */
[----:B------:R0:W-:Y:S04]  /*c9430*/  STL.64 [R1+0x26f8], R10 ;  /* 0x0026f80a01007387 */ /* 0x0001e80000100a00 */
[----:B0-----:R-:W2:Y:S04]  /*c9440*/  LDL.LU.64 R10, [R1+0x10b90] ;  /* 0x010b9000010a7983 */ /* 0x001ea80000300a00 */
[----:B------:R-:W4:Y:S01]  /*c9450*/  LDL.LU.64 R8, [R1+0x10b88] ;  /* 0x010b880001087983 */ /* 0x000f220000300a00 */
[----:B---3--:R-:W-:-:S15]  /*c9460*/  HMMA.16816.F32 R24, R12, R16, R24 ;  /* 0x000000100c18723c */ /* 0x008fde0000001818 */
[----:B------:R-:W-:-:S04]  /*c9470*/  NOP ;  /* 0x0000000000007918 */ /* 0x000fc80000000000 */
[----:B------:R-:W-:Y:S04]  /*c9480*/  STL.64 [R1+0x2710], R24 ;  /* 0x0027101801007387 */ /* 0x000fe80000100a00 */
[----:B------:R0:W-:Y:S04]  /*c9490*/  STL.64 [R1+0x2718], R26 ;  /* 0x0027181a01007387 */ /* 0x0001e80000100a00 */
[----:B0-----:R-:W3:Y:S04]  /*c94a0*/  LDL.LU.64 R26, [R1+0x10b80] ;  /* 0x010b8000011a7983 */ /* 0x001ee80000300a00 */
[----:B------:R-:W3:Y:S01]  /*c94b0*/  LDL.LU.64 R24, [R1+0x10b78] ;  /* 0x010b780001187983 */ /* 0x000ee20000300a00 */
[----:B--2---:R-:W-:-:S02]  /*c94c0*/  F2FP.F16.E5M2.UNPACK_B R10, R10.H1 ;  /* 0x0000000aff0a723e */ /* 0x004fc400030004ff */
[----:B------:R-:W-:Y:S01]  /*c94d0*/  F2FP.F16.E5M2.UNPACK_B R11, R11.H1 ;  /* 0x0000000bff0b723e */ /* 0x000fe200030004ff */
[----:B------:R0:W-:Y:S04]  /*c94e0*/  STL.64 [R1+0x10940], R18 ;  /* 0x0109401201007387 */ /* 0x0001e80000100a00 */
[----:B0-----:R-:W2:Y:S04]  /*c94f0*/  LDL.LU R19, [R1+0x33b4] ;  /* 0x0033b40001137983 */ /* 0x001ea80000300800 */
[----:B------:R-:W-:Y:S01]  /*c9500*/  STL.64 [R1+0x10938], R16 ;  /* 0x0109381001007387 */ /* 0x000fe20000100a00 */
[----:B---3--:R-:W-:-:S15]  /*c9510*/  HMMA.16816.F32 R24, R12, R10, R24 ;  /* 0x0000000a0c18723c */ /* 0x008fde0000001818 */
[----:B------:R-:W-:-:S04]  /*c9520*/  NOP ;  /* 0x0000000000007918 */ /* 0x000fc80000000000 */
[----:B------:R-:W-:Y:S04]  /*c9530*/  STL.64 [R1+0x2730], R24 ;  /* 0x0027301801007387 */ /* 0x000fe80000100a00 */
[----:B------:R0:W-:Y:S04]  /*c9540*/  STL.64 [R1+0x2738], R26 ;  /* 0x0027381a01007387 */ /* 0x0001e80000100a00 */
[----:B0-----:R-:W3:Y:S04]  /*c9550*/  LDL.LU.64 R26, [R1+0x10b70] ;  /* 0x010b7000011a7983 */ /* 0x001ee80000300a00 */
[----:B------:R-:W3:Y:S01]  /*c9560*/  LDL.LU.64 R24, [R1+0x10b68] ;  /* 0x010b680001187983 */ /* 0x000ee20000300a00 */
[----:B----4-:R-:W-:-:S02]  /*c9570*/  F2FP.F16.E5M2.UNPACK_B R8, R8.H1 ;  /* 0x00000008ff08723e */ /* 0x010fc400030004ff */
[----:B------:R-:W-:-:S07]  /*c9580*/  F2FP.F16.E5M2.UNPACK_B R9, R9.H1 ;  /* 0x00000009ff09723e */ /* 0x000fce00030004ff */
[----:B---3--:R-:W-:-:S15]  /*c9590*/  HMMA.16816.F32 R24, R12, R8, R24 ;  /* 0x000000080c18723c */ /* 0x008fde0000001818 */
[----:B------:R-:W-:-:S04]  /*c95a0*/  NOP ;  /* 0x0000000000007918 */ /* 0x000fc80000000000 */
[----:B------:R-:W-:Y:S04]  /*c95b0*/  STL.64 [R1+0x2740], R24 ;  /* 0x0027401801007387 */ /* 0x000fe80000100a00 */
[----:B------:R0:W-:Y:S04]  /*c95c0*/  STL.64 [R1+0x2748], R26 ;  /* 0x0027481a01007387 */ /* 0x0001e80000100a00 */
[----:B0-----:R-:W3:Y:S04]  /*c95d0*/  LDL.LU.64 R26, [R1+0x10b60] ;  /* 0x010b6000011a7983 */ /* 0x001ee80000300a00 */
[----:B------:R-:W3:Y:S01]  /*c95e0*/  LDL.LU.64 R24, [R1+0x10b58] ;  /* 0x010b580001187983 */ /* 0x000ee20000300a00 */
[----:B------:R-:W-:-:S02]  /*c95f0*/  F2FP.F16.E5M2.UNPACK_B R6, R6.H1 ;  /* 0x00000006ff06723e */ /* 0x000fc400030004ff */
[----:B------:R-:W-:Y:S01]  /*c9600*/  F2FP.F16.E5M2.UNPACK_B R7, R7.H1 ;  /* 0x00000007ff07723e */ /* 0x000fe200030004ff */
[----:B------:R-:W-:Y:S04]  /*c9610*/  STL.64 [R1+0x10910], R10 ;  /* 0x0109100a01007387 */ /* 0x000fe80000100a00 */
[----:B------:R0:W-:Y:S04]  /*c9620*/  STL.64 [R1+0x10908], R8 ;  /* 0x0109080801007387 */ /* 0x0001e80000100a00 */
[----:B0-----:R-:W4:Y:S04]  /*c9630*/  LDL.LU R8, [R1+0x790] ;  /* 0x0007900001087983 */ /* 0x001f280000300800 */
[----:B------:R-:W4:Y:S04]  /*c9640*/  LDL.LU R9, [R1+0x794] ;  /* 0x0007940001097983 */ /* 0x000f280000300800 */
[----:B------:R-:W4:Y:S04]  /*c9650*/  LDL.LU R10, [R1+0x798] ;  /* 0x00079800010a7983 */ /* 0x000f280000300800 */
[----:B------:R-:W4:Y:S01]  /*c9660*/  LDL.LU R11, [R1+0x79c] ;  /* 0x00079c00010b7983 */ /* 0x000f220000300800 */
[----:B---3--:R-:W-:-:S15]  /*c9670*/  HMMA.16816.F32 R24, R12, R6, R24 ;  /* 0x000000060c18723c */ /* 0x008fde0000001818 */
[----:B------:R-:W-:-:S04]  /*c9680*/  NOP ;  /* 0x0000000000007918 */ /* 0x000fc80000000000 */
[----:B------:R-:W-:Y:S04]  /*c9690*/  STL.64 [R1+0x2770], R24 ;  /* 0x0027701801007387 */ /* 0x000fe80000100a00 */
[----:B------:R0:W-:Y:S04]  /*c96a0*/  STL.64 [R1+0x2778], R26 ;  /* 0x0027781a01007387 */ /* 0x0001e80000100a00 */
[----:B0-----:R-:W3:Y:S04]  /*c96b0*/  LDL.LU.64 R26, [R1+0x10b50] ;  /* 0x010b5000011a7983 */ /* 0x001ee80000300a00 */
[----:B------:R-:W3:Y:S01]  /*c96c0*/  LDL.LU.64 R24, [R1+0x10b48] ;  /* 0x010b480001187983 */ /* 0x000ee20000300a00 */
[----:B------:R-:W-:-:S02]  /*c96d0*/  F2FP.F16.E5M2.UNPACK_B R4, R4.H1 ;  /* 0x00000004ff04723e */ /* 0x000fc400030004ff */
[----:B------:R-:W-:-:S07]  /*c96e0*/  F2FP.F16.E5M2.UNPACK_B R5, R5.H1 ;  /* 0x00000005ff05723e */ /* 0x000fce00030004ff */
[C---:B----4-:R-:W-:Y:S01]  /*c96f0*/  HMMA.16816.F32 R8, R12.reuse, R4, R8 ;  /* 0x000000040c08723c */ /* 0x050fe20000001808 */
[----:B------:R-:W-:Y:S02]  /*c9700*/  F2FP.F16.E5M2.UNPACK_B R2, R2.H1 ;  /* 0x00000002ff02723e */ /* 0x000fe400030004ff */
[----:B------:R-:W-:Y:S01]  /*c9710*/  F2FP.F16.E5M2.UNPACK_B R3, R3.H1 ;  /* 0x00000003ff03723e */ /* 0x000fe200030004ff */
[----:B------:R-:W-:Y:S04]  /*c9720*/  STL.64 [R1+0x108f0], R6 ;  /* 0x0108f00601007387 */ /* 0x000fe80000100a00 */
[----:B------:R2:W-:Y:S11]  /*c9730*/  STL.64 [R1+0x108e8], R4 ;  /* 0x0108e80401007387 */ /* 0x0005f60000100a00 */
[----:B------:R-:W-:Y:S04]  /*c9740*/  STL.64 [R1+0x2780], R8 ;  /* 0x0027800801007387 */ /* 0x000fe80000100a00 */
[----:B------:R3:W-:Y:S01]  /*c9750*/  STL.64 [R1+0x2788], R10 ;  /* 0x0027880a01007387 */ /* 0x0007e20000100a00 */
[----:B--2---:R-:W-:Y:S01]  /*c9760*/  IMAD R4, R20, 0x100, R19 ;  /* 0x0000010014047824 */ /* 0x004fe200078e0213 */
[----:B---3--:R-:W-:Y:S04]  /*c9770*/  HMMA.16816.F32 R8, R12, R2, R24 ;  /* 0x000000020c08723c */ /* 0x008fe80000001818 */
[----:B------:R-:W-:-:S02]  /*c9780*/  F2FP.F16.E5M2.UNPACK_B R12, R4 ;  /* 0x00000004ff0c723e */ /* 0x000fc400020004ff */
[----:B------:R-:W2:-:S13]  /*c9790*/  LDL.LU R4, [R1+0x610] ;  /* 0x0006100001047983 */ /* 0x000e9a0000300800 */
[----:B------:R-:W-:Y:S04]  /*c97a0*/  STL.64 [R1+0x2750], R8 ;  /* 0x0027500801007387 */ /* 0x000fe80000100a00 */
[----:B------:R-:W-:Y:S04]  /*c97b0*/  STL.64 [R1+0x2758], R10 ;  /* 0x0027580a01007387 */ /* 0x000fe80000100a00 */
[----:B------:R-:W2:Y:S04]  /*c97c0*/  LDL.LU R5, [R1+0x614] ;  /* 0x0006140001057983 */ /* 0x000ea80000300800 */
[----:B------:R-:W3:Y:S04]  /*c97d0*/  LDL.LU R6, [R1+0x618] ;  /* 0x0006180001067983 */ /* 0x000ee80000300800 */
[----:B------:R-:W3:Y:S04]  /*c97e0*/  LDL.LU R7, [R1+0x61c] ;  /* 0x00061c0001077983 */ /* 0x000ee80000300800 */
[----:B---3--:R0:W-:Y:S04]  /*c97f0*/  STL.64 [R1+0x10960], R6 ;  /* 0x0109600601007387 */ /* 0x0081e80000100a00 */
[----:B--2---:R1:W-:Y:S04]  /*c9800*/  STL.64 [R1+0x10958], R4 ;  /* 0x0109580401007387 */ /* 0x0043e80000100a00 */
[----:B------:R-:W2:Y:S04]  /*c9810*/  LDL.LU R16, [R1+0x630] ;  /* 0x0006300001107983 */ /* 0x000ea80000300800 */
[----:B------:R-:W2:Y:S04]  /*c9820*/  LDL.LU R17, [R1+0x634] ;  /* 0x0006340001117983 */ /* 0x000ea80000300800 */
        /* <DEDUP_REMOVED lines=10> */
[----:B0-----:R-:W3:Y:S04]  /*c98d0*/  LDL R6, [R1] ;  /* 0x0000000001067983 */ /* 0x001ee80000100800 */
[----:B------:R-:W3:Y:S04]  /*c98e0*/  LDL R7, [R1+0x4] ;  /* 0x0000040001077983 */ /* 0x000ee80000100800 */
[----:B-1----:R-:W4:Y:S04]  /*c98f0*/  LDL R4, [R1+0x8] ;  /* 0x0000080001047983 */ /* 0x002f280000100800 */
[----:B------:R-:W4:Y:S04]  /*c9900*/  LDL R5, [R1+0xc] ;  /* 0x00000c0001057983 */ /* 0x000f280000100800 */
[----:B---3--:R0:W-:Y:S04]  /*c9910*/  STL.64 [R1+0x10990], R6 ;  /* 0x0109900601007387 */ /* 0x0081e80000100a00 */
[----:B----4-:R-:W-:Y:S04]  /*c9920*/  STL.64 [R1+0x10988], R4 ;  /* 0x0109880401007387 */ /* 0x010fe80000100a00 */
[----:B--2---:R-:W2:Y:S04]  /*c9930*/  LDL.LU R24, [R1+0x660] ;  /* 0x0006600001187983 */ /* 0x004ea80000300800 */
[----:B------:R-:W2:Y:S04]  /*c9940*/  LDL.LU R25, [R1+0x664] ;  /* 0x0006640001197983 */ /* 0x000ea80000300800 */
[----:B------:R-:W3:Y:S04]  /*c9950*/  LDL.LU R26, [R1+0x668] ;  /* 0x00066800011a7983 */ /* 0x000ee80000300800 */
[----:B------:R-:W3:Y:S04]  /*c9960*/  LDL.LU R27, [R1+0x66c] ;  /* 0x00066c00011b7983 */ /* 0x000ee80000300800 */
[----:B---3--:R-:W-:Y:S04]  /*c9970*/  STL.64 [R1+0x109a0], R26 ;  /* 0x0109a01a01007387 */ /* 0x008fe80000100a00 */
[----:B--2---:R1:W-:Y:S04]  /*c9980*/  STL.64 [R1+0x10998], R24 ;  /* 0x0109981801007387 */ /* 0x0043e80000100a00 */
[----:B0-----:R-:W2:Y:S04]  /*c9990*/  LDL R6, [R1+0x10] ;  /* 0x0000100001067983 */ /* 0x001ea80000100800 */
[----:B------:R-:W2:Y:S04]  /*c99a0*/  LDL R7, [R1+0x14] ;  /* 0x0000140001077983 */ /* 0x000ea80000100800 */
[----:B--2---:R-:W-:Y:S04]  /*c99b0*/  STL.64 [R1+0x109a8], R6 ;  /* 0x0109a80601007387 */ /* 0x004fe80000100a00 */
[----:B-1----:R-:W2:Y:S04]  /*c99c0*/  LDL.LU R24, [R1+0x670] ;  /* 0x0006700001187983 */ /* 0x002ea80000300800 */
[----:B------:R-:W2:Y:S04]  /*c99d0*/  LDL.LU R25, [R1+0x674] ;  /* 0x0006740001197983 */ /* 0x000ea80000300800 */
[----:B------:R-:W3:Y:S04]  /*c99e0*/  LDL.LU R26, [R1+0x678] ;  /* 0x00067800011a7983 */ /* 0x000ee80000300800 */
[----:B------:R-:W3:Y:S04]  /*c99f0*/  LDL.LU R27, [R1+0x67c] ;  /* 0x00067c00011b7983 */ /* 0x000ee80000300800 */
[----:B---3--:R-:W-:Y:S04]  /*c9a00*/  STL.64 [R1+0x109b8], R26 ;  /* 0x0109b81a01007387 */ /* 0x008fe80000100a00 */
[----:B--2---:R0:W-:Y:S04]  /*c9a10*/  STL.64 [R1+0x109b0], R24 ;  /* 0x0109b01801007387 */ /* 0x0041e80000100a00 */
[----:B------:R-:W2:Y:S04]  /*c9a20*/  LDL R4, [R1+0x18] ;  /* 0x0000180001047983 */ /* 0x000ea80000100800 */
[----:B------:R-:W2:Y:S04]  /*c9a30*/  LDL R5, [R1+0x1c] ;  /* 0x00001c0001057983 */ /* 0x000ea80000100800 */
[----:B--2---:R1:W-:Y:S04]  /*c9a40*/  STL.64 [R1+0x109c0], R4 ;  /* 0x0109c00401007387 */ /* 0x0043e80000100a00 */
[----:B0-----:R-:W2:Y:S04]  /*c9a50*/  LDL.LU R24, [R1+0x680] ;  /* 0x0006800001187983 */ /* 0x001ea80000300800 */
[----:B------:R-:W2:Y:S04]  /*c9a60*/  LDL.LU R25, [R1+0x684] ;  /* 0x0006840001197983 */ /* 0x000ea80000300800 */
[----:B------:R-:W3:Y:S04]  /*c9a70*/  LDL.LU R26, [R1+0x688] ;  /* 0x00068800011a7983 */ /* 0x000ee80000300800 */
[----:B------:R-:W3:Y:S04]  /*c9a80*/  LDL.LU R27, [R1+0x68c] ;  /* 0x00068c00011b7983 */ /* 0x000ee80000300800 */
[----:B---3--:R-:W-:Y:S04]  /*c9a90*/  STL.64 [R1+0x109d0], R26 ;  /* 0x0109d01a01007387 */ /* 0x008fe80000100a00 */
[----:B--2---:R0:W-:Y:S04]  /*c9aa0*/  STL.64 [R1+0x109c8], R24 ;  /* 0x0109c81801007387 */ /* 0x0041e80000100a00 */
[----:B------:R-:W2:Y:S04]  /*c9ab0*/  LDL R6, [R1+0x20] ;  /* 0x0000200001067983 */ /* 0x000ea80000100800 */
[----:B------:R-:W2:Y:S04]  /*c9ac0*/  LDL R7, [R1+0x24] ;  /* 0x0000240001077983 */ /* 0x000ea80000100800 */
[----:B-1----:R-:W3:Y:S04]  /*c9ad0*/  LDL R4, [R1+0x28] ;  /* 0x0000280001047983 */ /* 0x002ee80000100800 */
[----:B------:R-:W3:Y:S04]  /*c9ae0*/  LDL R5, [R1+0x2c] ;  /* 0x00002c0001057983 */ /* 0x000ee80000100800 */
[----:B--2---:R1:W-:Y:S04]  /*c9af0*/  STL.64 [R1+0x109d8], R6 ;  /* 0x0109d80601007387 */ /* 0x0043e80000100a00 */
[----:B---3--:R-:W-:Y:S04]  /*c9b00*/  STL.64 [R1+0x109f0], R4 ;  /* 0x0109f00401007387 */ /* 0x008fe80000100a00 */
[----:B0-----:R-:W2:Y:S04]  /*c9b10*/  LDL.LU R24, [R1+0x690] ;  /* 0x0006900001187983 */ /* 0x001ea80000300800 */
[----:B------:R-:W2:Y:S04]  /*c9b20*/  LDL.LU R25, [R1+0x694] ;  /* 0x0006940001197983 */ /* 0x000ea80000300800 */
[----:B------:R-:W3:Y:S04]  /*c9b30*/  LDL.LU R26, [R1+0x698] ;  /* 0x00069800011a7983 */ /* 0x000ee80000300800 */
[----:B------:R-:W3:Y:S04]  /*c9b40*/  LDL.LU R27, [R1+0x69c] ;  /* 0x00069c00011b7983 */ /* 0x000ee80000300800 */
[----:B-1----:R-:W4:Y:S04]  /*c9b50*/  LDL R6, [R1+0x30] ;  /* 0x0000300001067983 */ /* 0x002f280000100800 */
[----:B------:R-:W4:Y:S04]  /*c9b60*/  LDL R7, [R1+0x34] ;  /* 0x0000340001077983 */ /* 0x000f280000100800 */
[----:B----4-:R-:W-:Y:S04]  /*c9b70*/  STL.64 [R1+0x10a08], R6 ;  /* 0x010a080601007387 */ /* 0x010fe80000100a00 */
[----:B---3--:R-:W-:Y:S04]  /*c9b80*/  STL.64 [R1+0x109e8], R26 ;  /* 0x0109e81a01007387 */ /* 0x008fe80000100a00 */
[----:B--2---:R0:W-:Y:S04]  /*c9b90*/  STL.64 [R1+0x109e0], R24 ;  /* 0x0109e01801007387 */ /* 0x0041e80000100a00 */
[----:B0-----:R-:W2:Y:S04]  /*c9ba0*/  LDL.LU R24, [R1+0x6a0] ;  /* 0x0006a00001187983 */ /* 0x001ea80000300800 */
[----:B------:R-:W2:Y:S04]  /*c9bb0*/  LDL.LU R25, [R1+0x6a4] ;  /* 0x0006a40001197983 */ /* 0x000ea80000300800 */
[----:B------:R-:W3:Y:S04]  /*c9bc0*/  LDL.LU R26, [R1+0x6a8] ;  /* 0x0006a800011a7983 */ /* 0x000ee80000300800 */
[----:B------:R-:W3:Y:S04]  /*c9bd0*/  LDL.LU R27, [R1+0x6ac] ;  /* 0x0006ac00011b7983 */ /* 0x000ee80000300800 */
[----:B------:R-:W4:Y:S04]  /*c9be0*/  LDL R4, [R1+0x38] ;  /* 0x0000380001047983 */ /* 0x000f280000100800 */
        /* <DEDUP_REMOVED lines=28> */
[----:B------:R-:W2:Y:S04]  /*c9db0*/  LDL R4, [R1+0x58] ;  /* 0x0000580001047983 */ /* 0x000ea80000100800 */
[----:B------:R-:W2:Y:S04]  /*c9dc0*/  LDL R5, [R1+0x5c] ;  /* 0x00005c0001057983 */ /* 0x000ea80000100800 */
[----:B----4-:R-:W-:Y:S04]  /*c9dd0*/  STL.64 [R1+0x10a68], R6 ;  /* 0x010a680601007387 */ /* 0x010fe80000100a00 */
[----:B--2---:R-:W-:Y:S04]  /*c9de0*/  STL.64 [R1+0x10a80], R4 ;  /* 0x010a800401007387 */ /* 0x004fe80000100a00 */
[----:B---3--:R-:W-:Y:S04]  /*c9df0*/  STL.64 [R1+0x10a48], R26 ;  /* 0x010a481a01007387 */ /* 0x008fe80000100a00 */
[----:B------:R0:W-:Y:S04]  /*c9e00*/  STL.64 [R1+0x10a40], R24 ;  /* 0x010a401801007387 */ /* 0x0001e80000100a00 */
        /* <DEDUP_REMOVED lines=63> */
[----:B---3--:R-:W-:Y:S04]  /*ca200*/  STL.64 [R1+0x10af0], R26 ;  /* 0x010af01a01007387 */ /* 0x008fe80000100a00 */
[----:B--2---:R0:W-:Y:S04]  /*ca210*/  STL.64 [R1+0x10ae8], R24 ;  /* 0x010ae81801007387 */ /* 0x0041e80000100a00 */
[----:B0-----:R-:W2:Y:S04]  /*ca220*/  LDL.LU R24, [R1+0x750] ;  /* 0x0007500001187983 */ /* 0x001ea80000300800 */
        /* <DEDUP_REMOVED lines=14> */
[----:B------:R-:W3:Y:S01]  /*ca310*/  LDL.LU R27, [R1+0x77c] ;  /* 0x00077c00011b7983 */ /* 0x000ee20000300800 */
[----:B------:R-:W-:-:S02]  /*ca320*/  IMAD R28, R28, 0x100, R21 ;  /* 0x000001001c1c7824 */ /* 0x000fc400078e0215 */
[----:B------:R-:W-:Y:S02]  /*ca330*/  IMAD R29, R29, 0x100, R22 ;  /* 0x000001001d1d7824 */ /* 0x000fe400078e0216 */
[----:B------:R-:W-:Y:S01]  /*ca340*/  IMAD R0, R0, 0x100, R23 ;  /* 0x0000010000007824 */ /* 0x000fe200078e0217 */
[----:B---3--:R-:W-:Y:S04]  /*ca350*/  STL.64 [R1+0x10b38], R26 ;  /* 0x010b381a01007387 */ /* 0x008fe80000100a00 */
[----:B--2---:R0:W-:Y:S04]  /*ca360*/  STL.64 [R1+0x10b30], R24 ;  /* 0x010b301801007387 */ /* 0x0041e80000100a00 */
[----:B0-----:R-:W4:Y:S04]  /*ca370*/  LDL.LU R24, [R1+0x780] ;  /* 0x0007800001187983 */ /* 0x001f280000300800 */
[----:B------:R-:W4:Y:S04]  /*ca380*/  LDL.LU R25, [R1+0x784] ;  /* 0x0007840001197983 */ /* 0x000f280000300800 */
[----:B------:R-:W4:Y:S04]  /*ca390*/  LDL.LU R26, [R1+0x788] ;  /* 0x00078800011a7983 */ /* 0x000f280000300800 */
[----:B------:R-:W4:Y:S01]  /*ca3a0*/  LDL.LU R27, [R1+0x78c] ;  /* 0x00078c00011b7983 */ /* 0x000f220000300800 */
[----:B------:R-:W-:-:S02]  /*ca3b0*/  F2FP.F16.E5M2.UNPACK_B R13, R28 ;  /* 0x0000001cff0d723e */ /* 0x000fc400020004ff */
[----:B------:R-:W-:Y:S02]  /*ca3c0*/  F2FP.F16.E5M2.UNPACK_B R14, R29 ;  /* 0x0000001dff0e723e */ /* 0x000fe400020004ff */
[----:B------:R-:W-:Y:S01]  /*ca3d0*/  F2FP.F16.E5M2.UNPACK_B R15, R0 ;  /* 0x00000000ff0f723e */ /* 0x000fe200020004ff */
[----:B------:R-:W2:Y:S04]  /*ca3e0*/  LDL.LU R16, [R1+0x650] ;  /* 0x0006500001107983 */ /* 0x000ea80000300800 */
[----:B------:R-:W2:Y:S04]  /*ca3f0*/  LDL.LU R17, [R1+0x654] ;  /* 0x0006540001117983 */ /* 0x000ea80000300800 */
[----:B------:R-:W2:Y:S04]  /*ca400*/  LDL.LU R18, [R1+0x658] ;  /* 0x0006580001127983 */ /* 0x000ea80000300800 */
[----:B------:R-:W2:Y:S04]  /*ca410*/  LDL.LU R19, [R1+0x65c] ;  /* 0x00065c0001137983 */ /* 0x000ea80000300800 */
[----:B------:R-:W3:Y:S04]  /*ca420*/  LDL.LU R20, [R1+0x620] ;  /* 0x0006200001147983 */ /* 0x000ee80000300800 */
[----:B------:R-:W3:Y:S04]  /*ca430*/  LDL.LU R21, [R1+0x624] ;  /* 0x0006240001157983 */ /* 0x000ee80000300800 */
[----:B------:R-:W3:Y:S04]  /*ca440*/  LDL.LU R22, [R1+0x628] ;  /* 0x0006280001167983 */ /* 0x000ee80000300800 */
[----:B------:R-:W3:Y:S04]  /*ca450*/  LDL.LU R23, [R1+0x62c] ;  /* 0x00062c0001177983 */ /* 0x000ee80000300800 */
[----:B------:R-:W2:Y:S04]  /*ca460*/  LDL.LU R8, [R1+0x600] ;  /* 0x0006000001087983 */ /* 0x000ea80000300800 */
[----:B------:R-:W2:Y:S04]  /*ca470*/  LDL.LU R9, [R1+0x604] ;  /* 0x0006040001097983 */ /* 0x000ea80000300800 */
[----:B------:R-:W2:Y:S04]  /*ca480*/  LDL.LU R10, [R1+0x608] ;  /* 0x00060800010a7983 */ /* 0x000ea80000300800 */
[----:B------:R-:W2:Y:S04]  /*ca490*/  LDL.LU R11, [R1+0x60c] ;  /* 0x00060c00010b7983 */ /* 0x000ea80000300800 */
[----:B------:R-:W2:Y:S04]  /*ca4a0*/  LDL.LU R28, [R1+0x10b44] ;  /* 0x010b4400011c7983 */ /* 0x000ea80000300800 */
[----:B------:R-:W2:Y:S01]  /*ca4b0*/  LDL.LU R29, [R1+0x10b40] ;  /* 0x010b4000011d7983 */ /* 0x000ea20000300800 */
        /* <DEDUP_REMOVED lines=108> */
[----:B------:R-:W4:Y:S02]  /*cab80*/  LDL.LU.64 R4, [R1+0x10988] ;  /* 0x0109880001047983 */ /* 0x000f240000300a00 */
[----:B----4-:R-:W-:-:S15]  /*cab90*/  HMMA.16816.F32 R24, R12, R4, R24 ;  /* 0x000000040c18723c */ /* 0x010fde0000001818 */
[----:B------:R-:W-:-:S04]  /*caba0*/  NOP ;  /* 0x0000000000007918 */ /* 0x000fc80000000000 */
[----:B------:R-:W-:Y:S04]  /*cabb0*/  STL.64 [R1+0x2490], R24 ;  /* 0x0024901801007387 */ /* 0x000fe80000100a00 */
[----:B------:R0:W-:Y:S04]  /*cabc0*/  STL.64 [R1+0x2498], R26 ;  /* 0x0024981a01007387 */ /* 0x0001e80000100a00 */
[----:B0-----:R-:W4:Y:S04]  /*cabd0*/  LDL.LU.64 R26, [R1+0x10980] ;  /* 0x01098000011a7983 */ /* 0x001f280000300a00 */
[----:B------:R-:W4:Y:S01]  /*cabe0*/  LDL.LU.64 R24, [R1+0x10978] ;  /* 0x0109780001187983 */ /* 0x000f220000300a00 */
[----:B--2---:R-:W-:Y:S03]  /*cabf0*/  HMMA.16816.F32 R4, R12, R6, R16 ;  /* 0x000000060c04723c */ /* 0x004fe60000001810 */
[----:B------:R-:W2:Y:S04]  /*cac00*/  LDL.LU.64 R18, [R1+0x10970] ;  /* 0x0109700001127983 */ /* 0x000ea80000300a00 */
[----:B------:R-:W2:-:S12]  /*cac10*/  LDL.LU.64 R16, [R1+0x10968] ;  /* 0x0109680001107983 */ /* 0x000e980000300a00 */
[----:B------:R-:W-:Y:S04]  /*cac20*/  STL.64 [R1+0x2460], R4 ;  /* 0x0024600401007387 */ /* 0x000fe80000100a00 */
[----:B------:R0:W-:Y:S04]  /*cac30*/  STL.64 [R1+0x2468], R6 ;  /* 0x0024680601007387 */ /* 0x0001e80000100a00 */
[----:B0-----:R-:W2:Y:S04]  /*cac40*/  LDL.LU.64 R6, [R1+0x10960] ;  /* 0x0109600001067983 */ /* 0x001ea80000300a00 */
[----:B------:R-:W2:Y:S01]  /*cac50*/  LDL.LU.64 R4, [R1+0x10958] ;  /* 0x0109580001047983 */ /* 0x000ea20000300a00 */
[----:B----4-:R-:W-:-:S15]  /*cac60*/  HMMA.16816.F32 R24, R12, R28, R24 ;  /* 0x0000001c0c18723c */ /* 0x010fde0000001818 */
[----:B------:R-:W-:-:S04]  /*cac70*/  NOP ;  /* 0x0000000000007918 */ /* 0x000fc80000000000 */
[----:B------:R-:W-:Y:S04]  /*cac80*/  STL.64 [R1+0x2450], R24 ;  /* 0x0024501801007387 */ /* 0x000fe80000100a00 */
[----:B------:R0:W-:Y:S04]  /*cac90*/  STL.64 [R1+0x2458], R26 ;  /* 0x0024581a01007387 */ /* 0x0001e80000100a00 */
[----:B0-----:R-:W2:Y:S04]  /*caca0*/  LDL.LU.64 R26, [R1+0x10950] ;  /* 0x01095000011a7983 */ /* 0x001ea80000300a00 */
[----:B------:R-:W3:Y:S04]  /*cacb0*/  LDL.LU.64 R24, [R1+0x10948] ;  /* 0x0109480001187983 */ /* 0x000ee80000300a00 */
[----:B------:R-:W-:Y:S01]  /*cacc0*/  STL.64 [R1+0x107e0], R28 ;  /* 0x0107e01c01007387 */ /* 0x000fe20000100a00 */
        /* <DEDUP_REMOVED lines=12> */
[----:B------:R-:W3:Y:S01]  /*cad90*/  LDL.LU R0, [R1+0x33e8] ;  /* 0x0033e80001007983 */ /* 0x000ee20000300800 */
[C---:B----4-:R-:W-:Y:S08]  /*cada0*/  HMMA.16816.F32 R24, R12.reuse, R22, R4 ;  /* 0x000000160c18723c */ /* 0x050ff00000001804 */
[C---:B--2---:R-:W-:Y:S11]  /*cadb0*/  HMMA.16816.F32 R4, R12.reuse, R20, R8 ;  /* 0x000000140c04723c */ /* 0x044ff60000001808 */
[----:B------:R0:W-:Y:S04]  /*cadc0*/  STL.64 [R1+0x2150], R24 ;  /* 0x0021501801007387 */ /* 0x0001e80000100a00 */
[----:B------:R1:W-:Y:S04]  /*cadd0*/  STL.64 [R1+0x2158], R26 ;  /* 0x0021581a01007387 */ /* 0x0003e80000100a00 */
[----:B0-----:R-:W2:Y:S04]  /*cade0*/  LDL.LU R24, [R1+0x580] ;  /* 0x0005800001187983 */ /* 0x001ea80000300800 */
[----:B------:R0:W-:Y:S04]  /*cadf0*/  STL.64 [R1+0x2140], R4 ;  /* 0x0021400401007387 */ /* 0x0001e80000100a00 */
[----:B------:R4:W-:Y:S04]  /*cae00*/  STL.64 [R1+0x2148], R6 ;  /* 0x0021480601007387 */ /* 0x0009e80000100a00 */
[----:B------:R-:W2:Y:S04]  /*cae10*/  LDL.LU R25, [R1+0x584] ;  /* 0x0005840001197983 */ /* 0x000ea80000300800 */
[----:B-1----:R-:W2:Y:S04]  /*cae20*/  LDL.LU R26, [R1+0x588] ;  /* 0x00058800011a7983 */ /* 0x002ea80000300800 */
[----:B------:R-:W2:Y:S04]  /*cae30*/  LDL.LU R27, [R1+0x58c] ;  /* 0x00058c00011b7983 */ /* 0x000ea80000300800 */
[----:B0-----:R-:W2:Y:S04]  /*cae40*/  LDL.LU R4, [R1+0x5c0] ;  /* 0x0005c00001047983 */ /* 0x001ea80000300800 */
[----:B------:R-:W2:Y:S04]  /*cae50*/  LDL.LU R5, [R1+0x5c4] ;  /* 0x0005c40001057983 */ /* 0x000ea80000300800 */
[----:B----4-:R-:W4:Y:S04]  /*cae60*/  LDL.LU R6, [R1+0x5c8] ;  /* 0x0005c80001067983 */ /* 0x010f280000300800 */
[----:B------:R-:W4:Y:S04]  /*cae70*/  LDL.LU R7, [R1+0x5cc] ;  /* 0x0005cc0001077983 */ /* 0x000f280000300800 */
[----:B------:R-:W2:Y:S04]  /*cae80*/  LDL.LU R8, [R1+0x5e0] ;  /* 0x0005e00001087983 */ /* 0x000ea80000300800 */
        /* <DEDUP_REMOVED lines=9> */
[----:B----4-:R-:W-:Y:S04]  /*caf20*/  STL.64 [R1+0x10900], R6 ;  /* 0x0109000601007387 */ /* 0x010fe80000100a00 */
[----:B------:R0:W-:Y:S04]  /*caf30*/  STL.64 [R1+0x108f8], R4 ;  /* 0x0108f80401007387 */ /* 0x0001e80000100a00 */
[----:B0-----:R-:W4:Y:S04]  /*caf40*/  LDL.LU R4, [R1+0x5d0] ;  /* 0x0005d00001047983 */ /* 0x001f280000300800 */
[----:B------:R-:W4:Y:S04]  /*caf50*/  LDL.LU R5, [R1+0x5d4] ;  /* 0x0005d40001057983 */ /* 0x000f280000300800 */
[----:B------:R-:W4:Y:S04]  /*caf60*/  LDL.LU R6, [R1+0x5d8] ;  /* 0x0005d80001067983 */ /* 0x000f280000300800 */
[----:B------:R-:W4:Y:S04]  /*caf70*/  LDL.LU R7, [R1+0x5dc] ;  /* 0x0005dc0001077983 */ /* 0x000f280000300800 */
        /* <DEDUP_REMOVED lines=12> */
[C---:B------:R-:W-:Y:S03]  /*cb040*/  HMMA.16816.F32 R8, R12.reuse, R18, R8 ;  /* 0x000000120c08723c */ /* 0x040fe60000001808 */
[----:B--2---:R-:W-:Y:S04]  /*cb050*/  STL.64 [R1+0x108e0], R26 ;  /* 0x0108e01a01007387 */ /* 0x004fe80000100a00 */
[----:B------:R0:W-:Y:S04]  /*cb060*/  STL.64 [R1+0x108d8], R24 ;  /* 0x0108d81801007387 */ /* 0x0001e80000100a00 */
[----:B0-----:R-:W2:Y:S04]  /*cb070*/  LDL.LU R24, [R1+0x5b0] ;  /* 0x0005b00001187983 */ /* 0x001ea80000300800 */
[----:B------:R-:W2:Y:S04]  /*cb080*/  LDL.LU R25, [R1+0x5b4] ;  /* 0x0005b40001197983 */ /* 0x000ea80000300800 */
[----:B------:R-:W2:Y:S04]  /*cb090*/  LDL.LU R26, [R1+0x5b8] ;  /* 0x0005b800011a7983 */ /* 0x000ea80000300800 */
[----:B------:R-:W2:Y:S04]  /*cb0a0*/  LDL.LU R27, [R1+0x5bc] ;  /* 0x0005bc00011b7983 */ /* 0x000ea80000300800 */
[----:B------:R-:W2:Y:S04]  /*cb0b0*/  LDL.64 R28, [R1+0x90] ;  /* 0x00009000011c7983 */ /* 0x000ea80000100a00 */
[----:B------:R0:W-:Y:S04]  /*cb0c0*/  STL.64 [R1+0x107b8], R22 ;  /* 0x0107b81601007387 */ /* 0x0001e80000100a00 */
[----:B0-----:R-:W2:Y:S04]  /*cb0d0*/  LDL.64 R22, [R1+0x98] ;  /* 0x0000980001167983 */ /* 0x001ea80000100a00 */
[----:B------:R0:W-:Y:S04]  /*cb0e0*/  STL.64 [R1+0x107b0], R20 ;  /* 0x0107b01401007387 */ /* 0x0001e80000100a00 */
[----:B0-----:R-:W2:Y:S04]  /*cb0f0*/  LDL.LU R20, [R1+0x33e0] ;  /* 0x0033e00001147983 */ /* 0x001ea80000300800 */
[----:B------:R-:W2:Y:S04]  /*cb100*/  LDL.LU R21, [R1+0x33ec] ;  /* 0x0033ec0001157983 */ /* 0x000ea80000300800 */
        /* <DEDUP_REMOVED lines=9> */
[----:B------:R-:W3:Y:S04]  /*cb1a0*/  LDL.LU.64 R8, [R1+0x10908] ;  /* 0x0109080001087983 */ /* 0x000ee80000300a00 */
[----:B------:R-:W-:Y:S04]  /*cb1b0*/  STL.64 [R1+0x10798], R18 ;  /* 0x0107981201007387 */ /* 0x000fe80000100a00 */
[----:B------:R0:W-:Y:S04]  /*cb1c0*/  STL.64 [R1+0x10790], R16 ;  /* 0x0107901001007387 */ /* 0x0001e80000100a00 */
[----:B0-----:R-:W2:Y:S04]  /*cb1d0*/  LDL.LU R16, [R1+0x590] ;  /* 0x0005900001107983 */ /* 0x001ea80000300800 */
[----:B------:R-:W2:Y:S04]  /*cb1e0*/  LDL.LU R17, [R1+0x594] ;  /* 0x0005940001117983 */ /* 0x000ea80000300800 */
[----:B------:R-:W2:Y:S04]  /*cb1f0*/  LDL.LU R18, [R1+0x598] ;  /* 0x0005980001127983 */ /* 0x000ea80000300800 */
[----:B------:R-:W2:Y:S01]  /*cb200*/  LDL.LU R19, [R1+0x59c] ;  /* 0x00059c0001137983 */ /* 0x000ea20000300800 */
[----:B----4-:R-:W-:-:S15]  /*cb210*/  HMMA.16816.F32 R4, R12, R10, R4 ;  /* 0x0000000a0c04723c */ /* 0x010fde0000001804 */
        /* <DEDUP_REMOVED lines=12> */
[----:B0-----:R-:W4:Y:S04]  /*cb2e0*/  LDL.LU R10, [R1+0x33d8] ;  /* 0x0033d800010a7983 */ /* 0x001f280000300800 */
[----:B------:R-:W3:Y:S04]  /*cb2f0*/  LDL.LU R11, [R1+0x33e4] ;  /* 0x0033e400010b7983 */ /* 0x000ee80000300800 */
[----:B------:R0:W-:Y:S04]  /*cb300*/  STL.64 [R1+0x10770], R8 ;  /* 0x0107700801007387 */ /* 0x0001e80000100a00 */
[----:B0-----:R-:W3:Y:S04]  /*cb310*/  LDL.LU R8, [R1+0x33d0] ;  /* 0x0033d00001087983 */ /* 0x001ee80000300800 */
[----:B------:R-:W4:Y:S01]  /*cb320*/  LDL.LU R9, [R1+0x33dc] ;  /* 0x0033dc0001097983 */ /* 0x000f220000300800 */
        /* <DEDUP_REMOVED lines=11> */
[----:B------:R-:W2:Y:S04]  /*cb3e0*/  LDL.LU.64 R24, [R1+0x108c8] ;  /* 0x0108c80001187983 */ /* 0x000ea80000300a00 */
[----:B------:R0:W-:Y:S04]  /*cb3f0*/  STL.64 [R1+0x10768], R6 ;  /* 0x0107680601007387 */ /* 0x0001e80000100a00 */
[----:B0-----:R-:W3:Y:S04]  /*cb400*/  LDL.LU R7, [R1+0x33d4] ;  /* 0x0033d40001077983 */ /* 0x001ee80000300800 */
[----:B------:R4:W-:Y:S01]  /*cb410*/  STL.64 [R1+0x10760], R4 ;  /* 0x0107600401007387 */ /* 0x0009e20000100a00 */
[----:B------:R-:W-:-:S02]  /*cb420*/  IMAD R0, R0, 0x100, R21 ;  /* 0x0000010000007824 */ /* 0x000fc400078e0215 */
[----:B----4-:R-:W-:Y:S02]  /*cb430*/  IMAD R5, R10, 0x100, R9 ;  /* 0x000001000a057824 */ /* 0x010fe400078e0209 */
[----:B------:R-:W-:Y:S01]  /*cb440*/  IMAD R4, R20, 0x100, R11 ;  /* 0x0000010014047824 */ /* 0x000fe200078e020b */
[----:B--2---:R-:W-:Y:S01]  /*cb450*/  HMMA.16816.F32 R12, R12, R2, R24 ;  /* 0x000000020c0c723c */ /* 0x004fe20000001818 */
[----:B------:R-:W2:Y:S04]  /*cb460*/  LDL.LU.64 R26, [R1+0x108c0] ;  /* 0x0108c000011a7983 */ /* 0x000ea80000300a00 */
[----:B------:R-:W2:Y:S04]  /*cb470*/  LDL.LU.64 R24, [R1+0x108b8] ;  /* 0x0108b80001187983 */ /* 0x000ea80000300a00 */
[----:B------:R-:W-:Y:S04]  /*cb480*/  STL [R1+0x106e4], R2 ;  /* 0x0106e40201007387 */ /* 0x000fe80000100800 */
[----:B------:R-:W-:Y:S01]  /*cb490*/  STL [R1+0x106e0], R3 ;  /* 0x0106e00301007387 */ /* 0x000fe20000100800 */
[----:B---3--:R-:W-:-:S05]  /*cb4a0*/  IMAD R8, R8, 0x100, R7 ;  /* 0x0000010008087824 */ /* 0x008fca00078e0207 */
[----:B------:R0:W-:Y:S04]  /*cb4b0*/  STL.64 [R1+0x20b0], R12 ;  /* 0x0020b00c01007387 */ /* 0x0001e80000100a00 */
[----:B------:R1:W-:Y:S01]  /*cb4c0*/  STL.64 [R1+0x20b8], R14 ;  /* 0x0020b80e01007387 */ /* 0x0003e20000100a00 */
[----:B0-----:R-:W-:Y:S02]  /*cb4d0*/  F2FP.F16.E5M2.UNPACK_B R12, R8 ;  /* 0x00000008ff0c723e */ /* 0x001fe400020004ff */
[----:B------:R-:W-:Y:S02]  /*cb4e0*/  F2FP.F16.E5M2.UNPACK_B R13, R5 ;  /* 0x00000005ff0d723e */ /* 0x000fe400020004ff */
[----:B-1----:R-:W-:Y:S02]  /*cb4f0*/  F2FP.F16.E5M2.UNPACK_B R14, R4 ;  /* 0x00000004ff0e723e */ /* 0x002fe400020004ff */
[----:B------:R-:W-:-:S07]  /*cb500*/  F2FP.F16.E5M2.UNPACK_B R15, R0 ;  /* 0x00000000ff0f723e */ /* 0x000fce00020004ff */
[----:B------:R-:W-:Y:S01]  /*cb510*/  HMMA.16816.F32 R4, R12, R22, R16 ;  /* 0x000000160c04723c */ /* 0x000fe20000001810 */
[----:B------:R-:W-:Y:S02]  /*cb520*/  IMAD.MOV.U32 R0, RZ, RZ, R23 ;  /* 0x000000ffff007224 */ /* 0x000fe400078e0017 */
[----:B------:R-:W-:-:S15]  /*cb530*/  IMAD.MOV.U32 R2, RZ, RZ, R22 ;  /* 0x000000ffff027224 */ /* 0x000fde00078e0016 */
[----:B------:R-:W-:Y:S01]  /*cb540*/  NOP ;  /* 0x0000000000007918 */ /* 0x000fe20000000000 */
[----:B------:R-:W-:Y:S04]  /*cb550*/  STL.64 [R1+0x20a0], R4 ;  /* 0x0020a00401007387 */ /* 0x000fe80000100a00 */
[----:B------:R0:W-:Y:S04]  /*cb560*/  STL.64 [R1+0x20a8], R6 ;  /* 0x0020a80601007387 */ /* 0x0001e80000100a00 */
[----:B------:R-:W-:Y:S04]  /*cb570*/  STL [R1+0x106f4], R0 ;  /* 0x0106f40001007387 */ /* 0x000fe80000100800 */
[----:B------:R-:W-:Y:S04]  /*cb580*/  STL [R1+0x106f0], R2 ;  /* 0x0106f00201007387 */ /* 0x000fe80000100800 */
[----:B0-----:R-:W3:Y:S01]  /*cb590*/  LDL.64 R6, [R1+0x68] ;  /* 0x0000680001067983 */ /* 0x001ee20000100a00 */
[----:B--2---:R-:W-:-:S15]  /*cb5a0*/  HMMA.16816.F32 R8, R12, R28, R24 ;  /* 0x0000001c0c08723c */ /* 0x004fde0000001818 */
[----:B------:R-:W-:-:S04]  /*cb5b0*/  NOP ;  /* 0x0000000000007918 */ /* 0x000fc80000000000 */
[----:B------:R0:W-:Y:S04]  /*cb5c0*/  STL.64 [R1+0x2090], R8 ;  /* 0x0020900801007387 */ /* 0x0001e80000100a00 */
[----:B------:R1:W-:Y:S04]  /*cb5d0*/  STL.64 [R1+0x2098], R10 ;  /* 0x0020980a01007387 */ /* 0x0003e80000100a00 */
[----:B---3--:R2:W-:Y:S04]  /*cb5e0*/  STL.64 [R1+0x10880], R6 ;  /* 0x0108800601007387 */ /* 0x0085e80000100a00 */
[----:B0-----:R-:W3:Y:S04]  /*cb5f0*/  LDL.LU R8, [R1+0x520] ;  /* 0x0005200001087983 */ /* 0x001ee80000300800 */
[----:B------:R-:W3:Y:S04]  /*cb600*/  LDL.LU R9, [R1+0x524] ;  /* 0x0005240001097983 */ /* 0x000ee80000300800 */
[----:B-1----:R-:W4:Y:S04]  /*cb610*/  LDL.LU R10, [R1+0x528] ;  /* 0x00052800010a7983 */ /* 0x002f280000300800 */
[----:B------:R-:W4:Y:S04]  /*cb620*/  LDL.LU R11, [R1+0x52c] ;  /* 0x00052c00010b7983 */ /* 0x000f280000300800 */
[----:B------:R-:W3:Y:S04]  /*cb630*/  LDL.64 R4, [R1+0x70] ;  /* 0x0000700001047983 */ /* 0x000ee80000100a00 */
[----:B--2---:R-:W2:Y:S04]  /*cb640*/  LDL.64 R6, [R1+0x78] ;  /* 0x0000780001067983 */ /* 0x004ea80000100a00 */
[----:B--2---:R-:W-:Y:S04]  /*cb650*/  STL.64 [R1+0x108a0], R6 ;  /* 0x0108a00601007387 */ /* 0x004fe80000100a00 */
[----:B---3--:R-:W-:Y:S04]  /*cb660*/  STL.64 [R1+0x10898], R4 ;  /* 0x0108980401007387 */ /* 0x008fe80000100a00 */
[----:B----4-:R-:W-:Y:S04]  /*cb670*/  STL.64 [R1+0x10868], R10 ;  /* 0x0108680a01007387 */ /* 0x010fe80000100a00 */
[----:B------:R0:W-:Y:S04]  /*cb680*/  STL.64 [R1+0x10860], R8 ;  /* 0x0108600801007387 */ /* 0x0001e80000100a00 */
[----:B0-----:R-:W2:Y:S04]  /*cb690*/  LDL.LU R8, [R1+0x530] ;  /* 0x0005300001087983 */ /* 0x001ea80000300800 */
[----:B------:R-:W2:Y:S04]  /*cb6a0*/  LDL.LU R9, [R1+0x534] ;  /* 0x0005340001097983 */ /* 0x000ea80000300800 */
[----:B------:R-:W3:Y:S04]  /*cb6b0*/  LDL.LU R10, [R1+0x538] ;  /* 0x00053800010a7983 */ /* 0x000ee80000300800 */
[----:B------:R-:W3:Y:S04]  /*cb6c0*/  LDL.LU R11, [R1+0x53c] ;  /* 0x00053c00010b7983 */ /* 0x000ee80000300800 */
        /* <DEDUP_REMOVED lines=16> */
[----:B------:R-:W-:-:S03]  /*cb7d0*/  IMAD.MOV.U32 R3, RZ, RZ, R29 ;  /* 0x000000ffff037224 */ /* 0x000fc600078e001d */
[----:B----4-:R-:W-:Y:S04]  /*cb7e0*/  STL.64 [R1+0x10890], R10 ;  /* 0x0108900a01007387 */ /* 0x010fe80000100a00 */
[----:B---3--:R0:W-:Y:S04]  /*cb7f0*/  STL.64 [R1+0x10888], R8 ;  /* 0x0108880801007387 */ /* 0x0081e80000100a00 */
[----:B0-----:R-:W3:Y:S04]  /*cb800*/  LDL.LU R8, [R1+0x550] ;  /* 0x0005500001087983 */ /* 0x001ee80000300800 */
[----:B------:R-:W3:Y:S04]  /*cb810*/  LDL.LU R9, [R1+0x554] ;  /* 0x0005540001097983 */ /* 0x000ee80000300800 */
[----:B------:R-:W3:Y:S04]  /*cb820*/  LDL.LU R10, [R1+0x558] ;  /* 0x00055800010a7983 */ /* 0x000ee80000300800 */
[----:B------:R-:W3:Y:S04]  /*cb830*/  LDL.LU R11, [R1+0x55c] ;  /* 0x00055c00010b7983 */ /* 0x000ee80000300800 */
[----:B------:R-:W4:Y:S04]  /*cb840*/  LDL.64 R20, [R1+0x60] ;  /* 0x0000600001147983 */ /* 0x000f280000100a00 */
[----:B------:R-:W2:Y:S04]  /*cb850*/  LDL.LU R16, [R1+0x510] ;  /* 0x0005100001107983 */ /* 0x000ea80000300800 */
[----:B------:R-:W2:Y:S04]  /*cb860*/  LDL.LU R17, [R1+0x514] ;  /* 0x0005140001117983 */ /* 0x000ea80000300800 */
[----:B------:R-:W2:Y:S04]  /*cb870*/  LDL.LU R18, [R1+0x518] ;  /* 0x0005180001127983 */ /* 0x000ea80000300800 */
[----:B------:R-:W2:Y:S04]  /*cb880*/  LDL.LU R19, [R1+0x51c] ;  /* 0x00051c0001137983 */ /* 0x000ea80000300800 */
[----:B------:R-:W2:Y:S04]  /*cb890*/  LDL.64 R22, [R1+0x58] ;  /* 0x0000580001167983 */ /* 0x000ea80000100a00 */
[----:B------:R-:W2:Y:S04]  /*cb8a0*/  LDL.LU R24, [R1+0x500] ;  /* 0x0005000001187983 */ /* 0x000ea80000300800 */
[----:B------:R-:W2:Y:S04]  /*cb8b0*/  LDL.LU R25, [R1+0x504] ;  /* 0x0005040001197983 */ /* 0x000ea80000300800 */
[----:B------:R-:W2:Y:S04]  /*cb8c0*/  LDL.LU R26, [R1+0x508] ;  /* 0x00050800011a7983 */ /* 0x000ea80000300800 */
[----:B------:R-:W2:Y:S04]  /*cb8d0*/  LDL.LU R27, [R1+0x50c] ;  /* 0x00050c00011b7983 */ /* 0x000ea80000300800 */
[----:B------:R-:W2:Y:S04]  /*cb8e0*/  LDL.64 R28, [R1+0x50] ;  /* 0x00005000011c7983 */ /* 0x000ea80000100a00 */
[----:B------:R0:W-:Y:S04]  /*cb8f0*/  STL [R1+0x106f8], R3 ;  /* 0x0106f80301007387 */ /* 0x0001e80000100800 */
[----:B0-----:R-:W2:Y:S02]  /*cb900*/  LDL.64 R2, [R1+0x88] ;  /* 0x0000880001027983 */ /* 0x001ea40000100a00 */
[----:B--2---:R-:W-:Y:S01]  /*cb910*/  HMMA.16816.F32 R4, R12, R2, R4 ;  /* 0x000000020c04723c */ /* 0x004fe20000001804 */
[----:B------:R-:W-:-:S02]  /*cb920*/  IMAD.MOV.U32 R0, RZ, RZ, R2 ;  /* 0x000000ffff007224 */ /* 0x000fc400078e0002 */
[----:B------:R-:W-:-:S15]  /*cb930*/  IMAD.MOV.U32 R2, RZ, RZ, R3 ;  /* 0x000000ffff027224 */ /* 0x000fde00078e0003 */
[----:B------:R-:W-:Y:S01]  /*cb940*/  NOP ;  /* 0x0000000000007918 */ /* 0x000fe20000000000 */
[----:B------:R-:W-:Y:S04]  /*cb950*/  STL.64 [R1+0x2080], R4 ;  /* 0x0020800401007387 */ /* 0x000fe80000100a00 */
[----:B------:R0:W-:Y:S04]  /*cb960*/  STL.64 [R1+0x2088], R6 ;  /* 0x0020880601007387 */ /* 0x0001e80000100a00 */
[----:B0-----:R-:W2:Y:S04]  /*cb970*/  LDL.LU.64 R6, [R1+0x108b0] ;  /* 0x0108b00001067983 */ /* 0x001ea80000300a00 */
[----:B------:R-:W2:Y:S04]  /*cb980*/  LDL.LU.64 R4, [R1+0x108a8] ;  /* 0x0108a80001047983 */ /* 0x000ea80000300a00 */
[----:B------:R0:W-:Y:S04]  /*cb990*/  STL [R1+0x10700], R2 ;  /* 0x0107000201007387 */ /* 0x0001e80000100800 */
[----:B0-----:R-:W2:Y:S04]  /*cb9a0*/  LDL.64 R2, [R1+0x80] ;  /* 0x0000800001027983 */ /* 0x001ea80000100a00 */
[----:B------:R-:W-:Y:S01]  /*cb9b0*/  STL [R1+0x106fc], R0 ;  /* 0x0106fc0001007387 */ /* 0x000fe20000100800 */
[----:B--2---:R-:W-:-:S15]  /*cb9c0*/  HMMA.16816.F32 R4, R12, R2, R4 ;  /* 0x000000020c04723c */ /* 0x004fde0000001804 */
[----:B------:R-:W-:-:S04]  /*cb9d0*/  NOP ;  /* 0x0000000000007918 */ /* 0x000fc80000000000 */
[----:B------:R-:W-:Y:S04]  /*cb9e0*/  STL.64 [R1+0x2070], R4 ;  /* 0x0020700401007387 */ /* 0x000fe80000100a00 */
[----:B------:R0:W-:Y:S04]  /*cb9f0*/  STL.64 [R1+0x2078], R6 ;  /* 0x0020780601007387 */ /* 0x0001e80000100a00 */
[----:B0-----:R-:W3:Y:S04]  /*cba00*/  LDL.LU.64 R6, [R1+0x108a0] ;  /* 0x0108a00001067983 */ /* 0x001ee80000300a00 */
[----:B------:R-:W2:Y:S04]  /*cba10*/  LDL.LU.64 R4, [R1+0x10898] ;  /* 0x0108980001047983 */ /* 0x000ea80000300a00 */
[----:B------:R-:W-:Y:S01]  /*cba20*/  STL [R1+0x10704], R3 ;  /* 0x0107040301007387 */ /* 0x000fe20000100800 */
[----:B---3--:R-:W-:-:S15]  /*cba30*/  HMMA.16816.F32 R8, R12, R6, R8 ;  /* 0x000000060c08723c */ /* 0x008fde0000001808 */
[----:B------:R-:W-:-:S04]  /*cba40*/  NOP ;  /* 0x0000000000007918 */ /* 0x000fc80000000000 */
[----:B------:R-:W-:Y:S04]  /*cba50*/  STL.64 [R1+0x2060], R8 ;  /* 0x0020600801007387 */ /* 0x000fe80000100a00 */
[----:B------:R0:W-:Y:S04]  /*cba60*/  STL.64 [R1+0x2068], R10 ;  /* 0x0020680a01007387 */ /* 0x0001e80000100a00 */
[----:B0-----:R-:W2:Y:S04]  /*cba70*/  LDL.LU.64 R10, [R1+0x10890] ;  /* 0x01089000010a7983 */ /* 0x001ea80000300a00 */
[----:B------:R-:W2:Y:S01]  /*cba80*/  LDL.LU.64 R8, [R1+0x10888] ;  /* 0x0108880001087983 */ /* 0x000ea20000300a00 */
[----:B------:R-:W-:-:S02]  /*cba90*/  IMAD.MOV.U32 R0, RZ, RZ, R7 ;  /* 0x000000ffff007224 */ /* 0x000fc400078e0007 */
[----:B------:R-:W-:Y:S02]  /*cbaa0*/  IMAD.MOV.U32 R2, RZ, RZ, R6 ;  /* 0x000000ffff027224 */ /* 0x000fe400078e0006 */
[----:B------:R-:W3:Y:S04]  /*cbab0*/  LDL.LU.64 R6, [R1+0x10880] ;  /* 0x0108800001067983 */ /* 0x000ee80000300a00 */
[----:B------:R-:W-:Y:S04]  /*cbac0*/  STL [R1+0x1070c], R0 ;  /* 0x01070c0001007387 */ /* 0x000fe80000100800 */
[----:B------:R-:W-:Y:S01]  /*cbad0*/  STL [R1+0x10708], R2 ;  /* 0x0107080201007387 */ /* 0x000fe20000100800 */
        /* <DEDUP_REMOVED lines=16> */
[----:B----4-:R-:W-:-:S03]  /*cbbe0*/  IMAD.MOV.U32 R3, RZ, RZ, R21 ;  /* 0x000000ffff037224 */ /* 0x010fc600078e0015 */
[----:B------:R0:W-:Y:S04]  /*cbbf0*/  STL [R1+0x10718], R2 ;  /* 0x0107180201007387 */ /* 0x0001e80000100800 */
[----:B------:R1:W-:Y:S04]  /*cbc00*/  STL [R1+0x10714], R0 ;  /* 0x0107140001007387 */ /* 0x0003e80000100800 */
[----:B------:R-:W-:Y:S01]  /*cbc10*/  STL [R1+0x1071c], R3 ;  /* 0x01071c0301007387 */ /* 0x000fe20000100800 */
[----:B0-----:R-:W-:Y:S02]  /*cbc20*/  IMAD.MOV.U32 R2, RZ, RZ, R22 ;  /* 0x000000ffff027224 */ /* 0x001fe400078e0016 */
[----:B-1----:R-:W-:Y:S01]  /*cbc30*/  IMAD.MOV.U32 R0, RZ, RZ, R23 ;  /* 0x000000ffff007224 */ /* 0x002fe200078e0017 */
[----:B--2---:R-:W-:-:S15]  /*cbc40*/  HMMA.16816.F32 R4, R12, R20, R8 ;  /* 0x000000140c04723c */ /* 0x004fde0000001808 */
[----:B------:R-:W-:-:S04]  /*cbc50*/  NOP ;  /* 0x0000000000007918 */ /* 0x000fc80000000000 */
[----:B------:R-:W-:Y:S04]  /*cbc60*/  STL.64 [R1+0x2020], R4 ;  /* 0x0020200401007387 */ /* 0x000fe80000100a00 */
[----:B------:R0:W-:Y:S02]  /*cbc70*/  STL.64 [R1+0x2028], R6 ;  /* 0x0020280601007387 */ /* 0x0001e40000100a00 */
[----:B0-----:R-:W-:-:S15]  /*cbc80*/  HMMA.16816.F32 R4, R12, R22, R16 ;  /* 0x000000160c04723c */ /* 0x001fde0000001810 */
[----:B------:R-:W-:-:S04]  /*cbc90*/  NOP ;  /* 0x0000000000007918 */ /* 0x000fc80000000000 */
[----:B------:R-:W-:Y:S04]  /*cbca0*/  STL.64 [R1+0x2010], R4 ;  /* 0x0020100401007387 */ /* 0x000fe80000100a00 */
[----:B------:R0:W-:Y:S04]  /*cbcb0*/  STL.64 [R1+0x2018], R6 ;  /* 0x0020180601007387 */ /* 0x0001e80000100a00 */
[----:B------:R-:W-:Y:S04]  /*cbcc0*/  STL [R1+0x10724], R0 ;  /* 0x0107240001007387 */ /* 0x000fe80000100800 */
[----:B------:R-:W-:Y:S04]  /*cbcd0*/  STL [R1+0x10720], R2 ;  /* 0x0107200201007387 */ /* 0x000fe80000100800 */
[----:B0-----:R-:W2:Y:S01]  /*cbce0*/  LDL.64 R6, [R1+0x28] ;  /* 0x0000280001067983 */ /* 0x001ea20000100a00 */
[----:B------:R-:W-:-:S15]  /*cbcf0*/  HMMA.16816.F32 R8, R12, R28, R24 ;  /* 0x0000001c0c08723c */ /* 0x000fde0000001818 */
[----:B------:R-:W-:-:S04]  /*cbd00*/  NOP ;  /* 0x0000000000007918 */ /* 0x000fc80000000000 */
[----:B------:R0:W-:Y:S04]  /*cbd10*/  STL.64 [R1+0x2000], R8 ;  /* 0x0020000801007387 */ /* 0x0001e80000100a00 */
[----:B------:R1:W-:Y:S04]  /*cbd20*/  STL.64 [R1+0x2008], R10 ;  /* 0x0020080a01007387 */ /* 0x0003e80000100a00 */
[----:B--2---:R2:W-:Y:S04]  /*cbd30*/  STL.64 [R1+0x10828], R6 ;  /* 0x0108280601007387 */ /* 0x0045e80000100a00 */
        /* <DEDUP_REMOVED lines=108> */
[----:B------:R0:W-:Y:S02]  /*cc400*/  STL.64 [R1+0x1f68], R6 ;  /* 0x001f680601007387 */ /* 0x0001e40000100a00 */
[----:B0-----:R-:W-:Y:S02]  /*cc410*/  HMMA.16816.F32 R4, R12, R28, R24 ;  /* 0x0000001c0c04723c */ /* 0x001fe40000001818 */
[----:B------:R-:W-:Y:S04]  /*cc420*/  STL [R1+0x10754], R0 ;  /* 0x0107540001007387 */ /* 0x000fe80000100800 */
[----:B------:R-:W-:Y:S04]  /*cc430*/  STL [R1+0x10750], R2 ;  /* 0x0107500201007387 */ /* 0x000fe80000100800 */
[----:B------:R-:W2:Y:S09]  /*cc440*/  LDL.LU R16, [R1+0x410] ;  /* 0x0004100001107983 */ /* 0x000eb20000300800 */
[----:B------:R-:W-:Y:S04]  /*cc450*/  STL.64 [R1+0x1f50], R4 ;  /* 0x001f500401007387 */ /* 0x000fe80000100a00 */
[----:B------:R-:W-:Y:S04]  /*cc460*/  STL.64 [R1+0x1f58], R6 ;  /* 0x001f580601007387 */ /* 0x000fe80000100a00 */
[----:B------:R-:W2:Y:S04]  /*cc470*/  LDL.LU R17, [R1+0x414] ;  /* 0x0004140001117983 */ /* 0x000ea80000300800 */
[----:B------:R-:W3:Y:S04]  /*cc480*/  LDL.LU R18, [R1+0x418] ;  /* 0x0004180001127983 */ /* 0x000ee80000300800 */
[----:B------:R-:W3:Y:S04]  /*cc490*/  LDL.LU R19, [R1+0x41c] ;  /* 0x00041c0001137983 */ /* 0x000ee80000300800 */
[----:B------:R-:W4:Y:S04]  /*cc4a0*/  LDL.LU R20, [R1+0x430] ;  /* 0x0004300001147983 */ /* 0x000f280000300800 */
[----:B------:R-:W4:Y:S04]  /*cc4b0*/  LDL.LU R21, [R1+0x434] ;  /* 0x0004340001157983 */ /* 0x000f280000300800 */
[----:B------:R-:W2:Y:S04]  /*cc4c0*/  LDL.LU R22, [R1+0x438] ;  /* 0x0004380001167983 */ /* 0x000ea80000300800 */
[----:B------:R-:W2:Y:S04]  /*cc4d0*/  LDL.LU R23, [R1+0x43c] ;  /* 0x00043c0001177983 */ /* 0x000ea80000300800 */
        /* <DEDUP_REMOVED lines=10> */
[----:B------:R-:W-:-:S03]  /*cc580*/  IMAD.MOV.U32 R3, RZ, RZ, R29 ;  /* 0x000000ffff037224 */ /* 0x000fc600078e001d */
[----:B--2---:R-:W-:Y:S04]  /*cc590*/  STL.64 [R1+0x10800], R26 ;  /* 0x0108001a01007387 */ /* 0x004fe80000100a00 */
[----:B------:R0:W-:Y:S04]  /*cc5a0*/  STL.64 [R1+0x107f8], R24 ;  /* 0x0107f81801007387 */ /* 0x0001e80000100a00 */
[----:B0-----:R-:W2:Y:S04]  /*cc5b0*/  LDL.LU R24, [R1+0x470] ;  /* 0x0004700001187983 */ /* 0x001ea80000300800 */
[----:B------:R-:W2:Y:S04]  /*cc5c0*/  LDL.LU R25, [R1+0x474] ;  /* 0x0004740001197983 */ /* 0x000ea80000300800 */
[----:B------:R-:W2:Y:S04]  /*cc5d0*/  LDL.LU R26, [R1+0x478] ;  /* 0x00047800011a7983 */ /* 0x000ea80000300800 */
[----:B------:R-:W2:Y:S04]  /*cc5e0*/  LDL.LU R27, [R1+0x47c] ;  /* 0x00047c00011b7983 */ /* 0x000ea80000300800 */
[----:B------:R-:W2:Y:S04]  /*cc5f0*/  LDL.64 R28, [R1] ;  /* 0x00000000011c7983 */ /* 0x000ea80000100a00 */
[----:B------:R-:W-:Y:S04]  /*cc600*/  STL.64 [R1+0x107c8], R22 ;  /* 0x0107c81601007387 */ /* 0x000fe80000100a00 */
[----:B----4-:R0:W-:Y:S04]  /*cc610*/  STL.64 [R1+0x107c0], R20 ;  /* 0x0107c01401007387 */ /* 0x0101e80000100a00 */
[----:B0-----:R-:W4:Y:S04]  /*cc620*/  LDL.LU R20, [R1+0x440] ;  /* 0x0004400001147983 */ /* 0x001f280000300800 */
[----:B------:R-:W4:Y:S04]  /*cc630*/  LDL.LU R21, [R1+0x444] ;  /* 0x0004440001157983 */ /* 0x000f280000300800 */
[----:B------:R-:W4:Y:S04]  /*cc640*/  LDL.LU R22, [R1+0x448] ;  /* 0x0004480001167983 */ /* 0x000f280000300800 */
[----:B------:R-:W4:Y:S04]  /*cc650*/  LDL.LU R23, [R1+0x44c] ;  /* 0x00044c0001177983 */ /* 0x000f280000300800 */
[----:B---3--:R-:W-:Y:S04]  /*cc660*/  STL.64 [R1+0x107a8], R18 ;  /* 0x0107a81201007387 */ /* 0x008fe80000100a00 */
[----:B------:R0:W-:Y:S04]  /*cc670*/  STL.64 [R1+0x107a0], R16 ;  /* 0x0107a01001007387 */ /* 0x0001e80000100a00 */
[----:B0-----:R-:W3:Y:S04]  /*cc680*/  LDL.LU R16, [R1+0x420] ;  /* 0x0004200001107983 */ /* 0x001ee80000300800 */
[----:B------:R-:W3:Y:S04]  /*cc690*/  LDL.LU R17, [R1+0x424] ;  /* 0x0004240001117983 */ /* 0x000ee80000300800 */
[----:B------:R-:W3:Y:S04]  /*cc6a0*/  LDL.LU R18, [R1+0x428] ;  /* 0x0004280001127983 */ /* 0x000ee80000300800 */
[----:B------:R-:W3:Y:S04]  /*cc6b0*/  LDL.LU R19, [R1+0x42c] ;  /* 0x00042c0001137983 */ /* 0x000ee80000300800 */
        /* <DEDUP_REMOVED lines=15> */
[----:B0-----:R-:W2:Y:S02]  /*cc7b0*/  LDL.64 R2, [R1+0x8] ;  /* 0x0000080001027983 */ /* 0x001ea40000100a00 */
        /* <DEDUP_REMOVED lines=20> */
[----:B0-----:R-:W4:Y:S04]  /*cc900*/  LDL.LU.64 R26, [R1+0x107d8] ;  /* 0x0107d800011a7983 */ /* 0x001f280000300a00 */
[----:B------:R-:W2:Y:S04]  /*cc910*/  LDL.LU.64 R24, [R1+0x107d0] ;  /* 0x0107d00001187983 */ /* 0x000ea80000300a00 */
[----:B------:R-:W-:Y:S04]  /*cc920*/  STL [R1+0x106e8], R28 ;  /* 0x0106e81c01007387 */ /* 0x000fe80000100800 */
[----:B------:R-:W-:Y:S01]  /*cc930*/  STL [R1+0x106cc], R29 ;  /* 0x0106cc1d01007387 */ /* 0x000fe20000100800 */
[----:B----4-:R-:W-:-:S15]  /*cc940*/  HMMA.16816.F32 R20, R12, R26, R20 ;  /* 0x0000001a0c14723c */ /* 0x010fde0000001814 */
[----:B------:R-:W-:-:S04]  /*cc950*/  NOP ;  /* 0x0000000000007918 */ /* 0x000fc80000000000 */
        /* <DEDUP_REMOVED lines=56> */
[----:B0-----:R-:W2:Y:S04]  /*ccce0*/  LDL.LU.64 R6, [R1+0x10768] ;  /* 0x0107680001067983 */ /* 0x001ea80000300a00 */
[----:B------:R-:W4:Y:S01]  /*cccf0*/  LDL.LU.64 R4, [R1+0x10760] ;  /* 0x0107600001047983 */ /* 0x000f220000300a00 */
[----:B---3--:R-:W-:Y:S03]  /*ccd00*/  HMMA.16816.F32 R16, R12, R8, R16 ;  /* 0x000000080c10723c */ /* 0x008fe60000001810 */
[----:B------:R-:W-:Y:S04]  /*ccd10*/  STL.64 [R1+0x104b0], R10 ;  /* 0x0104b00a01007387 */ /* 0x000fe80000100a00 */
[----:B------:R-:W-:-:S12]  /*ccd20*/  STL.64 [R1+0x104a8], R8 ;  /* 0x0104a80801007387 */ /* 0x000fd80000100a00 */
[----:B------:R-:W-:Y:S04]  /*ccd30*/  STL.64 [R1+0x1090], R16 ;  /* 0x0010901001007387 */ /* 0x000fe80000100a00 */
[----:B------:R2:W-:Y:S04]  /*ccd40*/  STL.64 [R1+0x1098], R18 ;  /* 0x0010981201007387 */ /* 0x0005e80000100a00 */
[----:B------:R-:W-:Y:S01]  /*ccd50*/  STL [R1+0x106ec], R15 ;  /* 0x0106ec0f01007387 */ /* 0x000fe20000100800 */
[C---:B--2---:R-:W-:Y:S08]  /*ccd60*/  HMMA.16816.F32 R16, R12.reuse, R6, R20 ;  /* 0x000000060c10723c */ /* 0x044ff00000001814 */
[----:B----4-:R-:W-:Y:S11]  /*ccd70*/  HMMA.16816.F32 R8, R12, R4, R24 ;  /* 0x000000040c08723c */ /* 0x010ff60000001818 */
[----:B------:R-:W-:Y:S04]  /*ccd80*/  STL.64 [R1+0x1040], R16 ;  /* 0x0010401001007387 */ /* 0x000fe80000100a00 */
[----:B------:R0:W-:Y:S04]  /*ccd90*/  STL.64 [R1+0x1048], R18 ;  /* 0x0010481201007387 */ /* 0x0001e80000100a00 */
[----:B------:R-:W2:Y:S04]  /*ccda0*/  LDL.LU R20, [R1+0x820] ;  /* 0x0008200001147983 */ /* 0x000ea80000300800 */
[----:B------:R1:W-:Y:S04]  /*ccdb0*/  STL.64 [R1+0x1000], R8 ;  /* 0x0010000801007387 */ /* 0x0003e80000100a00 */
[----:B------:R3:W-:Y:S04]  /*ccdc0*/  STL.64 [R1+0x1008], R10 ;  /* 0x0010080a01007387 */ /* 0x0007e80000100a00 */
[----:B------:R-:W2:Y:S04]  /*ccdd0*/  LDL.LU R21, [R1+0x824] ;  /* 0x0008240001157983 */ /* 0x000ea80000300800 */
[----:B------:R-:W4:Y:S04]  /*ccde0*/  LDL.LU R22, [R1+0x828] ;  /* 0x0008280001167983 */ /* 0x000f280000300800 */
[----:B------:R-:W4:Y:S04]  /*ccdf0*/  LDL.LU R23, [R1+0x82c] ;  /* 0x00082c0001177983 */ /* 0x000f280000300800 */
[----:B----4-:R-:W-:Y:S04]  /*cce00*/  STL.64 [R1+0x10528], R22 ;  /* 0x0105281601007387 */ /* 0x010fe80000100a00 */
[----:B--2---:R2:W-:Y:S04]  /*cce10*/  STL.64 [R1+0x10520], R20 ;  /* 0x0105201401007387 */ /* 0x0045e80000100a00 */
[----:B0-----:R-:W4:Y:S01]  /*cce20*/  LDL R18, [R1] ;  /* 0x0000000001127983 */ /* 0x001f220000100800 */
[----:B------:R-:W-:-:S02]  /*cce30*/  IMAD.MOV.U32 R19, RZ, RZ, R3 ;  /* 0x000000ffff137224 */ /* 0x000fc400078e0003 */
[----:B------:R-:W-:Y:S02]  /*cce40*/  IMAD.MOV.U32 R16, RZ, RZ, R0 ;  /* 0x000000ffff107224 */ /* 0x000fe400078e0000 */
[----:B------:R-:W-:Y:S01]  /*cce50*/  IMAD.MOV.U32 R17, RZ, RZ, R2 ;  /* 0x000000ffff117224 */ /* 0x000fe200078e0002 */
[----:B------:R-:W2:Y:S04]  /*cce60*/  LDL.LU R3, [R1+0x10758] ;  /* 0x0107580001037983 */ /* 0x000ea80000300800 */
[----:B------:R-:W2:Y:S04]  /*cce70*/  LDL.LU R0, [R1+0x10754] ;  /* 0x0107540001007983 */ /* 0x000ea80000300800 */
[----:B------:R-:W2:Y:S04]  /*cce80*/  LDL.LU R2, [R1+0x10750] ;  /* 0x0107500001027983 */ /* 0x000ea80000300800 */
[----:B----4-:R-:W-:Y:S04]  /*cce90*/  STL.64 [R1+0x10538], R18 ;  /* 0x0105381201007387 */ /* 0x010fe80000100a00 */
[----:B------:R0:W-:Y:S04]  /*ccea0*/  STL.64 [R1+0x10530], R16 ;  /* 0x0105301001007387 */ /* 0x0001e80000100a00 */
[----:B-1----:R-:W4:Y:S04]  /*cceb0*/  LDL.LU R8, [R1+0x800] ;  /* 0x0008000001087983 */ /* 0x002f280000300800 */
[----:B------:R-:W4:Y:S04]  /*ccec0*/  LDL.LU R9, [R1+0x804] ;  /* 0x0008040001097983 */ /* 0x000f280000300800 */
[----:B---3--:R-:W3:Y:S04]  /*cced0*/  LDL.LU R10, [R1+0x808] ;  /* 0x00080800010a7983 */ /* 0x008ee80000300800 */
[----:B------:R-:W3:Y:S01]  /*ccee0*/  LDL.LU R11, [R1+0x80c] ;  /* 0x00080c00010b7983 */ /* 0x000ee20000300800 */
[----:B--2---:R-:W-:-:S03]  /*ccef0*/  IMAD.MOV.U32 R27, RZ, RZ, R3 ;  /* 0x000000ffff1b7224 */ /* 0x004fc600078e0003 */
[----:B---3--:R1:W-:Y:S04]  /*ccf00*/  STL.64 [R1+0x10548], R10 ;  /* 0x0105480a01007387 */ /* 0x0083e80000100a00 */
[----:B----4-:R2:W-:Y:S04]  /*ccf10*/  STL.64 [R1+0x10540], R8 ;  /* 0x0105400801007387 */ /* 0x0105e80000100a00 */
[----:B------:R-:W3:Y:S04]  /*ccf20*/  LDL R26, [R1+0x10] ;  /* 0x00001000011a7983 */ /* 0x000ee80000100800 */
[----:B------:R-:W1:Y:S04]  /*ccf30*/  LDL.LU R3, [R1+0x1074c] ;  /* 0x01074c0001037983 */ /* 0x000e680000300800 */
[----:B------:R-:W4:Y:S04]  /*ccf40*/  LDL.LU R20, [R1+0x7c0] ;  /* 0x0007c00001147983 */ /* 0x000f280000300800 */
[----:B------:R-:W4:Y:S04]  /*ccf50*/  LDL.LU R21, [R1+0x7c4] ;  /* 0x0007c40001157983 */ /* 0x000f280000300800 */
[----:B------:R-:W2:Y:S04]  /*ccf60*/  LDL.LU R22, [R1+0x7c8] ;  /* 0x0007c80001167983 */ /* 0x000ea80000300800 */
[----:B------:R-:W2:Y:S01]  /*ccf70*/  LDL.LU R23, [R1+0x7cc] ;  /* 0x0007cc0001177983 */ /* 0x000ea20000300800 */
[----:B------:R-:W-:-:S02]  /*ccf80*/  IMAD.MOV.U32 R24, RZ, RZ, R2 ;  /* 0x000000ffff187224 */ /* 0x000fc400078e0002 */
[----:B------:R-:W-:Y:S01]  /*ccf90*/  IMAD.MOV.U32 R25, RZ, RZ, R0 ;  /* 0x000000ffff197224 */ /* 0x000fe200078e0000 */
[----:B--2---:R-:W-:Y:S04]  /*ccfa0*/  STL.64 [R1+0x10558], R22 ;  /* 0x0105581601007387 */ /* 0x004fe80000100a00 */
[----:B----4-:R-:W-:Y:S04]  /*ccfb0*/  STL.64 [R1+0x10550], R20 ;  /* 0x0105501401007387 */ /* 0x010fe80000100a00 */
[----:B------:R-:W2:Y:S04]  /*ccfc0*/  LDL.LU R2, [R1+0x10748] ;  /* 0x0107480001027983 */ /* 0x000ea80000300800 */
[----:B------:R-:W4:Y:S04]  /*ccfd0*/  LDL.LU R0, [R1+0x10744] ;  /* 0x0107440001007983 */ /* 0x000f280000300800 */
[----:B---3--:R-:W-:Y:S04]  /*ccfe0*/  STL.64 [R1+0x10568], R26 ;  /* 0x0105681a01007387 */ /* 0x008fe80000100a00 */
[----:B------:R3:W-:Y:S04]  /*ccff0*/  STL.64 [R1+0x10560], R24 ;  /* 0x0105601801007387 */ /* 0x0007e80000100a00 */
[----:B0-----:R-:W2:Y:S04]  /*cd000*/  LDL.LU R16, [R1+0x7b0] ;  /* 0x0007b00001107983 */ /* 0x001ea80000300800 */
[----:B------:R-:W2:Y:S04]  /*cd010*/  LDL.LU R17, [R1+0x7b4] ;  /* 0x0007b40001117983 */ /* 0x000ea80000300800 */
[----:B------:R-:W2:Y:S04]  /*cd020*/  LDL.LU R18, [R1+0x7b8] ;  /* 0x0007b80001127983 */ /* 0x000ea80000300800 */
[----:B------:R-:W2:Y:S01]  /*cd030*/  LDL.LU R19, [R1+0x7bc] ;  /* 0x0007bc0001137983 */ /* 0x000ea20000300800 */
[----:B-1----:R-:W-:-:S03]  /*cd040*/  IMAD.MOV.U32 R11, RZ, RZ, R3 ;  /* 0x000000ffff0b7224 */ /* 0x002fc600078e0003 */
[----:B--2---:R0:W-:Y:S04]  /*cd050*/  STL.64 [R1+0x10578], R18 ;  /* 0x0105781201007387 */ /* 0x0041e80000100a00 */
[----:B------:R-:W-:Y:S04]  /*cd060*/  STL.64 [R1+0x10570], R16 ;  /* 0x0105701001007387 */ /* 0x000fe80000100a00 */
[----:B------:R-:W2:Y:S01]  /*cd070*/  LDL R10, [R1+0x20] ;  /* 0x00002000010a7983 */ /* 0x000ea20000100800 */
[----:B----4-:R-:W-:Y:S02]  /*cd080*/  IMAD.MOV.U32 R8, RZ, RZ, R0 ;  /* 0x000000ffff087224 */ /* 0x010fe400078e0000 */
[----:B------:R-:W-:Y:S01]  /*cd090*/  IMAD.MOV.U32 R9, RZ, RZ, R2 ;  /* 0x000000ffff097224 */ /* 0x000fe200078e0002 */
[----:B------:R-:W0:Y:S04]  /*cd0a0*/  LDL.LU R3, [R1+0x10740] ;  /* 0x0107400001037983 */ /* 0x000e280000300800 */
[----:B------:R-:W4:Y:S04]  /*cd0b0*/  LDL.LU R0, [R1+0x1073c] ;  /* 0x01073c0001007983 */ /* 0x000f280000300800 */
[----:B------:R-:W4:Y:S04]  /*cd0c0*/  LDL.LU R2, [R1+0x10738] ;  /* 0x0107380001027983 */ /* 0x000f280000300800 */
[----:B--2---:R-:W-:Y:S04]  /*cd0d0*/  STL.64 [R1+0x10588], R10 ;  /* 0x0105880a01007387 */ /* 0x004fe80000100a00 */
[----:B------:R1:W-:Y:S04]  /*cd0e0*/  STL.64 [R1+0x10580], R8 ;  /* 0x0105800801007387 */ /* 0x0003e80000100a00 */
[----:B---3--:R-:W2:Y:S04]  /*cd0f0*/  LDL.LU R24, [R1+0x2c0] ;  /* 0x0002c00001187983 */ /* 0x008ea80000300800 */
[----:B------:R-:W2:Y:S04]  /*cd100*/  LDL.LU R25, [R1+0x2c4] ;  /* 0x0002c40001197983 */ /* 0x000ea80000300800 */
[----:B------:R-:W3:Y:S04]  /*cd110*/  LDL.LU R26, [R1+0x2c8] ;  /* 0x0002c800011a7983 */ /* 0x000ee80000300800 */
[----:B------:R-:W3:Y:S01]  /*cd120*/  LDL.LU R27, [R1+0x2cc] ;  /* 0x0002cc00011b7983 */ /* 0x000ee20000300800 */
[----:B0-----:R-:W-:-:S03]  /*cd130*/  IMAD.MOV.U32 R19, RZ, RZ, R3 ;  /* 0x000000ffff137224 */ /* 0x001fc600078e0003 */
[----:B---3--:R-:W-:Y:S04]  /*cd140*/  STL.64 [R1+0x10598], R26 ;  /* 0x0105981a01007387 */ /* 0x008fe80000100a00 */
[----:B--2---:R0:W-:Y:S04]  /*cd150*/  STL.64 [R1+0x10590], R24 ;  /* 0x0105901801007387 */ /* 0x0041e80000100a00 */
[----:B------:R-:W2:Y:S04]  /*cd160*/  LDL R18, [R1+0x30] ;  /* 0x0000300001127983 */ /* 0x000ea80000100800 */
[----:B------:R-:W3:Y:S04]  /*cd170*/  LDL.LU R3, [R1+0x10734] ;  /* 0x0107340001037983 */ /* 0x000ee80000300800 */
[----:B-1----:R-:W2:Y:S04]  /*cd180*/  LDL.LU R8, [R1+0x2d0] ;  /* 0x0002d00001087983 */ /* 0x002ea80000300800 */
[----:B------:R-:W2:Y:S04]  /*cd190*/  LDL.LU R9, [R1+0x2d4] ;  /* 0x0002d40001097983 */ /* 0x000ea80000300800 */
[----:B------:R-:W2:Y:S04]  /*cd1a0*/  LDL.LU R10, [R1+0x2d8] ;  /* 0x0002d800010a7983 */ /* 0x000ea80000300800 */
[----:B------:R-:W2:Y:S01]  /*cd1b0*/  LDL.LU R11, [R1+0x2dc] ;  /* 0x0002dc00010b7983 */ /* 0x000ea20000300800 */
[----:B----4-:R-:W-:-:S02]  /*cd1c0*/  IMAD.MOV.U32 R16, RZ, RZ, R2 ;  /* 0x000000ffff107224 */ /* 0x010fc400078e0002 */
[----:B------:R-:W-:Y:S01]  /*cd1d0*/  IMAD.MOV.U32 R17, RZ, RZ, R0 ;  /* 0x000000ffff117224 */ /* 0x000fe200078e0000 */
[----:B--2---:R3:W-:Y:S04]  /*cd1e0*/  STL.64 [R1+0x105a8], R10 ;  /* 0x0105a80a01007387 */ /* 0x0047e80000100a00 */
[----:B------:R1:W-:Y:S04]  /*cd1f0*/  STL.64 [R1+0x105a0], R8 ;  /* 0x0105a00801007387 */ /* 0x0003e80000100a00 */
[----:B------:R-:W2:Y:S04]  /*cd200*/  LDL.LU R2, [R1+0x10730] ;  /* 0x0107300001027983 */ /* 0x000ea80000300800 */
[----:B------:R-:W1:Y:S04]  /*cd210*/  LDL.LU R0, [R1+0x1072c] ;  /* 0x01072c0001007983 */ /* 0x000e680000300800 */
[----:B------:R-:W-:Y:S04]  /*cd220*/  STL.64 [R1+0x105b8], R18 ;  /* 0x0105b81201007387 */ /* 0x000fe80000100a00 */
[----:B------:R-:W-:Y:S04]  /*cd230*/  STL.64 [R1+0x105b0], R16 ;  /* 0x0105b01001007387 */ /* 0x000fe80000100a00 */
[----:B0-----:R-:W4:Y:S04]  /*cd240*/  LDL.LU R24, [R1+0x2e0] ;  /* 0x0002e00001187983 */ /* 0x001f280000300800 */
[----:B------:R-:W4:Y:S04]  /*cd250*/  LDL.LU R25, [R1+0x2e4] ;  /* 0x0002e40001197983 */ /* 0x000f280000300800 */
[----:B------:R-:W2:Y:S04]  /*cd260*/  LDL.LU R26, [R1+0x2e8] ;  /* 0x0002e800011a7983 */ /* 0x000ea80000300800 */
[----:B------:R-:W2:Y:S01]  /*cd270*/  LDL.LU R27, [R1+0x2ec] ;  /* 0x0002ec00011b7983 */ /* 0x000ea20000300800 */
[----:B---3--:R-:W-:-:S03]  /*cd280*/  IMAD.MOV.U32 R11, RZ, RZ, R3 ;  /* 0x000000ffff0b7224 */ /* 0x008fc600078e0003 */
[----:B--2---:R-:W-:Y:S04]  /*cd290*/  STL.64 [R1+0x105c8], R26 ;  /* 0x0105c81a01007387 */ /* 0x004fe80000100a00 */
[----:B----4-:R0:W-:Y:S04]  /*cd2a0*/  STL.64 [R1+0x105c0], R24 ;  /* 0x0105c01801007387 */ /* 0x0101e80000100a00 */
[----:B------:R-:W2:Y:S01]  /*cd2b0*/  LDL R10, [R1+0x40] ;  /* 0x00004000010a7983 */ /* 0x000ea20000100800 */
[----:B-1----:R-:W-:Y:S02]  /*cd2c0*/  IMAD.MOV.U32 R8, RZ, RZ, R0 ;  /* 0x000000ffff087224 */ /* 0x002fe400078e0000 */
[----:B------:R-:W-:Y:S01]  /*cd2d0*/  IMAD.MOV.U32 R9, RZ, RZ, R2 ;  /* 0x000000ffff097224 */ /* 0x000fe200078e0002 */
[----:B------:R-:W3:Y:S04]  /*cd2e0*/  LDL.LU R3, [R1+0x10728] ;  /* 0x0107280001037983 */ /* 0x000ee80000300800 */
[----:B------:R-:W4:Y:S04]  /*cd2f0*/  LDL.LU R0, [R1+0x10724] ;  /* 0x0107240001007983 */ /* 0x000f280000300800 */
[----:B------:R-:W3:Y:S04]  /*cd300*/  LDL.LU R2, [R1+0x10720] ;  /* 0x0107200001027983 */ /* 0x000ee80000300800 */
[----:B--2---:R1:W-:Y:S04]  /*cd310*/  STL.64 [R1+0x105d8], R10 ;  /* 0x0105d80a01007387 */ /* 0x0043e80000100a00 */
[----:B------:R-:W-:Y:S04]  /*cd320*/  STL.64 [R1+0x105d0], R8 ;  /* 0x0105d00801007387 */ /* 0x000fe80000100a00 */
[----:B0-----:R-:W2:Y:S04]  /*cd330*/  LDL.LU R24, [R1+0x300] ;  /* 0x0003000001187983 */ /* 0x001ea80000300800 */
[----:B------:R-:W2:Y:S04]  /*cd340*/  LDL.LU R25, [R1+0x304] ;  /* 0x0003040001197983 */ /* 0x000ea80000300800 */
[----:B------:R-:W2:Y:S04]  /*cd350*/  LDL.LU R26, [R1+0x308] ;  /* 0x00030800011a7983 */ /* 0x000ea80000300800 */
[----:B------:R-:W2:Y:S04]  /*cd360*/  LDL.LU R27, [R1+0x30c] ;  /* 0x00030c00011b7983 */ /* 0x000ea80000300800 */
[----:B--2---:R-:W-:Y:S04]  /*cd370*/  STL.64 [R1+0x105e8], R26 ;  /* 0x0105e81a01007387 */ /* 0x004fe80000100a00 */
[----:B------:R0:W-:Y:S04]  /*cd380*/  STL.64 [R1+0x105e0], R24 ;  /* 0x0105e01801007387 */ /* 0x0001e80000100a00 */
[----:B-1----:R-:W2:Y:S01]  /*cd390*/  LDL R10, [R1+0x50] ;  /* 0x00005000010a7983 */ /* 0x002ea20000100800 */
[----:B---3--:R-:W-:-:S03]  /*cd3a0*/  IMAD.MOV.U32 R11, RZ, RZ, R3 ;  /* 0x000000ffff0b7224 */ /* 0x008fc600078e0003 */
[----:B------:R-:W3:Y:S04]  /*cd3b0*/  LDL.LU R3, [R1+0x1071c] ;  /* 0x01071c0001037983 */ /* 0x000ee80000300800 */
[----:B--2---:R-:W-:Y:S04]  /*cd3c0*/  STL.64 [R1+0x105f0], R10 ;  /* 0x0105f00a01007387 */ /* 0x004fe80000100a00 */
[----:B0-----:R-:W2:Y:S04]  /*cd3d0*/  LDL.LU R24, [R1+0x310] ;  /* 0x0003100001187983 */ /* 0x001ea80000300800 */
[----:B------:R-:W2:Y:S04]  /*cd3e0*/  LDL.LU R25, [R1+0x314] ;  /* 0x0003140001197983 */ /* 0x000ea80000300800 */
[----:B------:R-:W2:Y:S04]  /*cd3f0*/  LDL.LU R26, [R1+0x318] ;  /* 0x00031800011a7983 */ /* 0x000ea80000300800 */
[----:B------:R-:W2:Y:S01]  /*cd400*/  LDL.LU R27, [R1+0x31c] ;  /* 0x00031c00011b7983 */ /* 0x000ea20000300800 */
[----:B------:R-:W-:-:S02]  /*cd410*/  IMAD.MOV.U32 R8, RZ, RZ, R2 ;  /* 0x000000ffff087224 */ /* 0x000fc400078e0002 */
[----:B----4-:R-:W-:Y:S01]  /*cd420*/  IMAD.MOV.U32 R9, RZ, RZ, R0 ;  /* 0x000000ffff097224 */ /* 0x010fe200078e0000 */
[----:B--2---:R-:W-:Y:S04]  /*cd430*/  STL.64 [R1+0x10600], R26 ;  /* 0x0106001a01007387 */ /* 0x004fe80000100a00 */
[----:B------:R0:W-:Y:S04]  /*cd440*/  STL.64 [R1+0x105f8], R24 ;  /* 0x0105f81801007387 */ /* 0x0001e80000100a00 */
[----:B------:R-:W2:Y:S04]  /*cd450*/  LDL.LU R2, [R1+0x10718] ;  /* 0x0107180001027983 */ /* 0x000ea80000300800 */
[----:B------:R-:W4:Y:S04]  /*cd460*/  LDL.LU R0, [R1+0x10714] ;  /* 0x0107140001007983 */ /* 0x000f280000300800 */
[----:B------:R4:W-:Y:S04]  /*cd470*/  STL.64 [R1+0x10608], R8 ;  /* 0x0106080801007387 */ /* 0x0009e80000100a00 */
[----:B0-----:R-:W2:Y:S04]  /*cd480*/  LDL.LU R24, [R1+0x320] ;  /* 0x0003200001187983 */ /* 0x001ea80000300800 */
[----:B------:R-:W2:Y:S04]  /*cd490*/  LDL.LU R25, [R1+0x324] ;  /* 0x0003240001197983 */ /* 0x000ea80000300800 */
[----:B------:R-:W2:Y:S04]  /*cd4a0*/  LDL.LU R26, [R1+0x328] ;  /* 0x00032800011a7983 */ /* 0x000ea80000300800 */
[----:B------:R-:W2:Y:S01]  /*cd4b0*/  LDL.LU R27, [R1+0x32c] ;  /* 0x00032c00011b7983 */ /* 0x000ea20000300800 */
[----:B---3--:R-:W-:-:S03]  /*cd4c0*/  IMAD.MOV.U32 R11, RZ, RZ, R3 ;  /* 0x000000ffff0b7224 */ /* 0x008fc600078e0003 */
[----:B--2---:R-:W-:Y:S04]  /*cd4d0*/  STL.64 [R1+0x10618], R26 ;  /* 0x0106181a01007387 */ /* 0x004fe80000100a00 */
[----:B------:R0:W-:Y:S04]  /*cd4e0*/  STL.64 [R1+0x10610], R24 ;  /* 0x0106101801007387 */ /* 0x0001e80000100a00 */
[----:B------:R-:W2:Y:S01]  /*cd4f0*/  LDL R10, [R1+0x60] ;  /* 0x00006000010a7983 */ /* 0x000ea20000100800 */
[----:B----4-:R-:W-:Y:S02]  /*cd500*/  IMAD.MOV.U32 R8, RZ, RZ, R0 ;  /* 0x000000ffff087224 */ /* 0x010fe400078e0000 */
        /* <DEDUP_REMOVED lines=10> */
[----:B-1----:R-:W2:Y:S01]  /*cd5b0*/  LDL R10, [R1+0x70] ;  /* 0x00007000010a7983 */ /* 0x002ea20000100800 */
[----:B---3--:R-:W-:-:S03]  /*cd5c0*/  IMAD.MOV.U32 R11, RZ, RZ, R3 ;  /* 0x000000ffff0b7224 */ /* 0x008fc600078e0003 */
[----:B------:R-:W3:Y:S04]  /*cd5d0*/  LDL.LU R3, [R1+0x10704] ;  /* 0x0107040001037983 */ /* 0x000ee80000300800 */
[----:B--2---:R-:W-:Y:S04]  /*cd5e0*/  STL.64 [R1+0x10650], R10 ;  /* 0x0106500a01007387 */ /* 0x004fe80000100a00 */
[----:B------:R-:W-:Y:S04]  /*cd5f0*/  STL.64 [R1+0x10630], R26 ;  /* 0x0106301a01007387 */ /* 0x000fe80000100a00 */
[----:B------:R0:W-:Y:S04]  /*cd600*/  STL.64 [R1+0x10628], R24 ;  /* 0x0106281801007387 */ /* 0x0001e80000100a00 */
[----:B0-----:R-:W2:Y:S04]  /*cd610*/  LDL.LU R24, [R1+0x340] ;  /* 0x0003400001187983 */ /* 0x001ea80000300800 */
[----:B------:R-:W2:Y:S04]  /*cd620*/  LDL.LU R25, [R1+0x344] ;  /* 0x0003440001197983 */ /* 0x000ea80000300800 */
[----:B------:R-:W2:Y:S04]  /*cd630*/  LDL.LU R26, [R1+0x348] ;  /* 0x00034800011a7983 */ /* 0x000ea80000300800 */
[----:B------:R-:W2:Y:S01]  /*cd640*/  LDL.LU R27, [R1+0x34c] ;  /* 0x00034c00011b7983 */ /* 0x000ea20000300800 */
[----:B------:R-:W-:-:S02]  /*cd650*/  IMAD.MOV.U32 R8, RZ, RZ, R2 ;  /* 0x000000ffff087224 */ /* 0x000fc400078e0002 */
[----:B----4-:R-:W-:Y:S01]  /*cd660*/  IMAD.MOV.U32 R9, RZ, RZ, R0 ;  /* 0x000000ffff097224 */ /* 0x010fe200078e0000 */
[----:B------:R-:W4:Y:S04]  /*cd670*/  LDL.LU R2, [R1+0x10700] ;  /* 0x0107000001027983 */ /* 0x000f280000300800 */
[----:B------:R-:W3:Y:S04]  /*cd680*/  LDL.LU R0, [R1+0x106fc] ;  /* 0x0106fc0001007983 */ /* 0x000ee80000300800 */
[----:B------:R-:W-:Y:S04]  /*cd690*/  STL.64 [R1+0x10668], R8 ;  /* 0x0106680801007387 */ /* 0x000fe80000100a00 */
[----:B--2---:R-:W-:Y:S04]  /*cd6a0*/  STL.64 [R1+0x10648], R26 ;  /* 0x0106481a01007387 */ /* 0x004fe80000100a00 */
[----:B------:R0:W-:Y:S04]  /*cd6b0*/  STL.64 [R1+0x10640], R24 ;  /* 0x0106401801007387 */ /* 0x0001e80000100a00 */
[----:B0-----:R-:W2:Y:S04]  /*cd6c0*/  LDL.LU R24, [R1+0x350] ;  /* 0x0003500001187983 */ /* 0x001ea80000300800 */
[----:B------:R-:W2:Y:S04]  /*cd6d0*/  LDL.LU R25, [R1+0x354] ;  /* 0x0003540001197983 */ /* 0x000ea80000300800 */
[----:B------:R-:W2:Y:S04]  /*cd6e0*/  LDL.LU R26, [R1+0x358] ;  /* 0x00035800011a7983 */ /* 0x000ea80000300800 */
[----:B------:R-:W2:Y:S04]  /*cd6f0*/  LDL.LU R27, [R1+0x35c] ;  /* 0x00035c00011b7983 */ /* 0x000ea80000300800 */
[----:B------:R-:W2:Y:S01]  /*cd700*/  LDL R10, [R1+0x80] ;  /* 0x00008000010a7983 */ /* 0x000ea20000100800 */
        /* <DEDUP_REMOVED lines=21> */
[----:B---3--:R-:W-:-:S05]  /*cd860*/  IMAD.MOV.U32 R11, RZ, RZ, R3 ;  /* 0x000000ffff0b7224 */ /* 0x008fca00078e0003 */
[----:B--2---:R-:W-:Y:S04]  /*cd870*/  STL.64 [R1+0x106b0], R10 ;  /* 0x0106b00a01007387 */ /* 0x004fe80000100a00 */
[----:B------:R-:W-:Y:S04]  /*cd880*/  STL.64 [R1+0x10690], R26 ;  /* 0x0106901a01007387 */ /* 0x000fe80000100a00 */
[----:B------:R0:W-:Y:S04]  /*cd890*/  STL.64 [R1+0x10688], R24 ;  /* 0x0106881801007387 */ /* 0x0001e80000100a00 */
[----:B0-----:R-:W2:Y:S04]  /*cd8a0*/  LDL.LU R24, [R1+0x380] ;  /* 0x0003800001187983 */ /* 0x001ea80000300800 */
[----:B------:R-:W2:Y:S04]  /*cd8b0*/  LDL.LU R25, [R1+0x384] ;  /* 0x0003840001197983 */ /* 0x000ea80000300800 */
[----:B------:R-:W3:Y:S04]  /*cd8c0*/  LDL.LU R26, [R1+0x388] ;  /* 0x00038800011a7983 */ /* 0x000ee80000300800 */
[----:B------:R-:W3:Y:S04]  /*cd8d0*/  LDL.LU R27, [R1+0x38c] ;  /* 0x00038c00011b7983 */ /* 0x000ee80000300800 */
[----:B------:R-:W2:Y:S04]  /*cd8e0*/  LDL.LU R15, [R1+0x33f4] ;  /* 0x0033f400010f7983 */ /* 0x000ea80000300800 */
[----:B------:R-:W2:Y:S01]  /*cd8f0*/  LDL.LU R29, [R1+0x33f0] ;  /* 0x0033f000011d7983 */ /* 0x000ea20000300800 */
[----:B----4-:R-:W-:-:S03]  /*cd900*/  IMAD.MOV.U32 R9, RZ, RZ, R0 ;  /* 0x000000ffff097224 */ /* 0x010fc600078e0000 */
[----:B------:R-:W4:Y:S01]  /*cd910*/  LDL.LU R28, [R1+0x33fc] ;  /* 0x0033fc00011c7983 */ /* 0x000f220000300800 */
[----:B------:R-:W-:-:S03]  /*cd920*/  IMAD.MOV.U32 R8, RZ, RZ, R2 ;  /* 0x000000ffff087224 */ /* 0x000fc600078e0002 */
[----:B------:R-:W4:Y:S04]  /*cd930*/  LDL.LU R0, [R1+0x33f8] ;  /* 0x0033f80001007983 */ /* 0x000f280000300800 */
[----:B------:R-:W4:Y:S04]  /*cd940*/  LDL.LU R2, [R1+0x3404] ;  /* 0x0034040001027983 */ /* 0x000f280000300800 */
[----:B------:R-:W4:Y:S04]  /*cd950*/  LDL.LU R11, [R1+0x3400] ;  /* 0x00340000010b7983 */ /* 0x000f280000300800 */
        /* <DEDUP_REMOVED lines=15> */
[----:B----4-:R-:W-:Y:S02]  /*cda50*/  IMAD R0, R0, 0x100, R28 ;  /* 0x0000010000007824 */ /* 0x010fe400078e021c */
[----:B------:R-:W-:Y:S02]  /*cda60*/  IMAD R11, R11, 0x100, R2 ;  /* 0x000001000b0b7824 */ /* 0x000fe400078e0202 */
[----:B------:R-:W-:Y:S01]  /*cda70*/  IMAD R10, R10, 0x100, R3 ;  /* 0x000001000a0a7824 */ /* 0x000fe200078e0203 */
[----:B---3--:R-:W-:Y:S04]  /*cda80*/  STL.64 [R1+0x106d8], R26 ;  /* 0x0106d81a01007387 */ /* 0x008fe80000100a00 */
[----:B--2---:R0:W-:Y:S04]  /*cda90*/  STL.64 [R1+0x106d0], R24 ;  /* 0x0106d01801007387 */ /* 0x0041e80000100a00 */
        /* <DEDUP_REMOVED lines=8> */
[----:B------:R-:W4:Y:S04]  /*cdb20*/  LDL.LU R20, [R1+0x7a0] ;  /* 0x0007a00001147983 */ /* 0x000f280000300800 */
        /* <DEDUP_REMOVED lines=12> */
[----:B------:R-:W2:Y:S02]  /*cdbf0*/  LDL.LU R3, [R1+0x106e0] ;  /* 0x0106e00001037983 */ /* 0x000ea40000300800 */
[----:B--2---:R-:W-:Y:S02]  /*cdc00*/  HMMA.16816.F32 R12, R12, R2, R24 ;  /* 0x000000020c0c723c */ /* 0x004fe40000001818 */
[----:B------:R-:W2:Y:S04]  /*cdc10*/  LDL.LU.64 R26, [R1+0x106d8] ;  /* 0x0106d800011a7983 */ /* 0x000ea80000300a00 */
[----:B------:R-:W2:-:S13]  /*cdc20*/  LDL.LU.64 R24, [R1+0x106d0] ;  /* 0x0106d00001187983 */ /* 0x000e9a0000300a00 */
[----:B------:R0:W-:Y:S04]  /*cdc30*/  STL.64 [R1+0xf90], R12 ;  /* 0x000f900c01007387 */ /* 0x0001e80000100a00 */
[----:B------:R1:W-:Y:S01]  /*cdc40*/  STL.64 [R1+0xf98], R14 ;  /* 0x000f980e01007387 */ /* 0x0003e20000100a00 */
[----:B0-----:R-:W-:Y:S02]  /*cdc50*/  F2FP.F16.E5M2.UNPACK_B R12, R29 ;  /* 0x0000001dff0c723e */ /* 0x001fe400020004ff */
[----:B------:R-:W-:Y:S02]  /*cdc60*/  F2FP.F16.E5M2.UNPACK_B R13, R0 ;  /* 0x00000000ff0d723e */ /* 0x000fe400020004ff */
[----:B-1----:R-:W-:Y:S02]  /*cdc70*/  F2FP.F16.E5M2.UNPACK_B R14, R11 ;  /* 0x0000000bff0e723e */ /* 0x002fe400020004ff */
[----:B------:R-:W-:Y:S01]  /*cdc80*/  F2FP.F16.E5M2.UNPACK_B R15, R10 ;  /* 0x0000000aff0f723e */ /* 0x000fe200020004ff */
[----:B------:R-:W3:Y:S04]  /*cdc90*/  LDL.LU R29, [R1+0x106cc] ;  /* 0x0106cc00011d7983 */ /* 0x000ee80000300800 */
[----:B------:R-:W3:Y:S02]  /*cdca0*/  LDL.LU R0, [R1+0x106c8] ;  /* 0x0106c80001007983 */ /* 0x000ee40000300800 */
        /* <DEDUP_REMOVED lines=61> */
[C---:B--2---:R-:W-:Y:S08]  /*ce080*/  HMMA.16816.F32 R24, R12.reuse, R8, R24 ;  /* 0x000000080c18723c */ /* 0x044ff00000001818 */
[C---:B---3--:R-:W-:Y:S11]  /*ce090*/  HMMA.16816.F32 R8, R12.reuse, R10, R16 ;  /* 0x0000000a0c08723c */ /* 0x048ff60000001810 */
[----:B------:R-:W-:Y:S04]  /*ce0a0*/  STL.64 [R1+0x880], R24 ;  /* 0x0008801801007387 */ /* 0x000fe80000100a00 */
[----:B------:R0:W-:Y:S04]  /*ce0b0*/  STL.64 [R1+0x888], R26 ;  /* 0x0008881a01007387 */ /* 0x0001e80000100a00 */
[----:B0-----:R-:W2:Y:S04]  /*ce0c0*/  LDL.LU.64 R26, [R1+0x105c8] ;  /* 0x0105c800011a7983 */ /* 0x001ea80000300a00 */
[----:B------:R-:W2:Y:S04]  /*ce0d0*/  LDL.LU.64 R24, [R1+0x105c0] ;  /* 0x0105c00001187983 */ /* 0x000ea80000300a00 */
[----:B------:R-:W3:Y:S04]  /*ce0e0*/  LDL.LU.64 R18, [R1+0x105b8] ;  /* 0x0105b80001127983 */ /* 0x000ee80000300a00 */
[----:B------:R-:W2:Y:S04]  /*ce0f0*/  LDL.LU.64 R16, [R1+0x105b0] ;  /* 0x0105b00001107983 */ /* 0x000ea80000300a00 */
[----:B------:R-:W-:Y:S04]  /*ce100*/  STL.64 [R1+0x810], R8 ;  /* 0x0008100801007387 */ /* 0x000fe80000100a00 */
[----:B------:R0:W-:Y:S04]  /*ce110*/  STL.64 [R1+0x818], R10 ;  /* 0x0008180a01007387 */ /* 0x0001e80000100a00 */
[----:B0-----:R-:W3:Y:S04]  /*ce120*/  LDL.LU.64 R10, [R1+0x105a8] ;  /* 0x0105a800010a7983 */ /* 0x001ee80000300a00 */
[----:B------:R-:W3:Y:S01]  /*ce130*/  LDL.LU.64 R8, [R1+0x105a0] ;  /* 0x0105a00001087983 */ /* 0x000ee20000300a00 */
[C---:B--2---:R-:W-:Y:S08]  /*ce140*/  HMMA.16816.F32 R24, R12.reuse, R16, R24 ;  /* 0x000000100c18723c */ /* 0x044ff00000001818 */
[C---:B---3--:R-:W-:Y:S11]  /*ce150*/  HMMA.16816.F32 R16, R12.reuse, R18, R8 ;  /* 0x000000120c10723c */ /* 0x048ff60000001808 */
[----:B------:R-:W-:Y:S04]  /*ce160*/  STL.64 [R1+0x7f0], R24 ;  /* 0x0007f01801007387 */ /* 0x000fe80000100a00 */
[----:B------:R0:W-:Y:S04]  /*ce170*/  STL.64 [R1+0x7f8], R26 ;  /* 0x0007f81a01007387 */ /* 0x0001e80000100a00 */
[----:B0-----:R-:W2:Y:S04]  /*ce180*/  LDL.LU.64 R26, [R1+0x10598] ;  /* 0x01059800011a7983 */ /* 0x001ea80000300a00 */
[----:B------:R-:W2:Y:S04]  /*ce190*/  LDL.LU.64 R24, [R1+0x10590] ;  /* 0x0105900001187983 */ /* 0x000ea80000300a00 */
[----:B------:R-:W4:Y:S04]  /*ce1a0*/  LDL.LU.64 R10, [R1+0x10588] ;  /* 0x01058800010a7983 */ /* 0x000f280000300a00 */
[----:B------:R-:W2:Y:S04]  /*ce1b0*/  LDL.LU.64 R8, [R1+0x10580] ;  /* 0x0105800001087983 */ /* 0x000ea80000300a00 */
        /* <DEDUP_REMOVED lines=9> */
[----:B------:R-:W3:Y:S01]  /*ce250*/  LDL.LU.64 R24, [R1+0x10560] ;  /* 0x0105600001187983 */ /* 0x000ee20000300a00 */
[----:B----4-:R-:W-:Y:S03]  /*ce260*/  HMMA.16816.F32 R8, R12, R10, R20 ;  /* 0x0000000a0c08723c */ /* 0x010fe60000001814 */
[----:B------:R-:W2:Y:S04]  /*ce270*/  LDL.LU.64 R22, [R1+0x10558] ;  /* 0x0105580001167983 */ /* 0x000ea80000300a00 */
[----:B------:R-:W2:-:S12]  /*ce280*/  LDL.LU.64 R20, [R1+0x10550] ;  /* 0x0105500001147983 */ /* 0x000e980000300a00 */
[----:B------:R-:W-:Y:S04]  /*ce290*/  STL.64 [R1+0x770], R8 ;  /* 0x0007700801007387 */ /* 0x000fe80000100a00 */
[----:B------:R0:W-:Y:S04]  /*ce2a0*/  STL.64 [R1+0x778], R10 ;  /* 0x0007780a01007387 */ /* 0x0001e80000100a00 */
[----:B0-----:R-:W4:Y:S04]  /*ce2b0*/  LDL.LU.64 R10, [R1+0x10548] ;  /* 0x01054800010a7983 */ /* 0x001f280000300a00 */
[----:B------:R-:W4:Y:S01]  /*ce2c0*/  LDL.LU.64 R8, [R1+0x10540] ;  /* 0x0105400001087983 */ /* 0x000f220000300a00 */
[C---:B---3--:R-:W-:Y:S08]  /*ce2d0*/  HMMA.16816.F32 R16, R12.reuse, R24, R16 ;  /* 0x000000180c10723c */ /* 0x048ff00000001810 */
[C---:B--2---:R-:W-:Y:S11]  /*ce2e0*/  HMMA.16816.F32 R24, R12.reuse, R26, R20 ;  /* 0x0000001a0c18723c */ /* 0x044ff60000001814 */
[----:B------:R-:W-:Y:S04]  /*ce2f0*/  STL.64 [R1+0x760], R16 ;  /* 0x0007601001007387 */ /* 0x000fe80000100a00 */
[----:B------:R0:W-:Y:S04]  /*ce300*/  STL.64 [R1+0x768], R18 ;  /* 0x0007681201007387 */ /* 0x0001e80000100a00 */
[----:B0-----:R-:W4:Y:S04]  /*ce310*/  LDL.LU.64 R18, [R1+0x10538] ;  /* 0x0105380001127983 */ /* 0x001f280000300a00 */
[----:B------:R-:W2:Y:S04]  /*ce320*/  LDL.LU.64 R16, [R1+0x10530] ;  /* 0x0105300001107983 */ /* 0x000ea80000300a00 */
[----:B------:R-:W3:Y:S04]  /*ce330*/  LDL.LU.64 R22, [R1+0x10528] ;  /* 0x0105280001167983 */ /* 0x000ee80000300a00 */
[----:B------:R-:W3:Y:S04]  /*ce340*/  LDL.LU.64 R20, [R1+0x10520] ;  /* 0x0105200001147983 */ /* 0x000ee80000300a00 */
[----:B------:R-:W-:Y:S04]  /*ce350*/  STL.64 [R1+0x750], R24 ;  /* 0x0007501801007387 */ /* 0x000fe80000100a00 */
[----:B------:R0:W-:Y:S04]  /*ce360*/  STL.64 [R1+0x758], R26 ;  /* 0x0007581a01007387 */ /* 0x0001e80000100a00 */
[----:B0-----:R-:W3:Y:S04]  /*ce370*/  LDL.LU.64 R26, [R1+0x10518] ;  /* 0x01051800011a7983 */ /* 0x001ee80000300a00 */
[----:B------:R-:W3:Y:S01]  /*ce380*/  LDL.LU.64 R24, [R1+0x10510] ;  /* 0x0105100001187983 */ /* 0x000ee20000300a00 */
[C---:B--2---:R-:W-:Y:S08]  /*ce390*/  HMMA.16816.F32 R4, R12.reuse, R16, R4 ;  /* 0x000000100c04723c */ /* 0x044ff00000001804 */
[C---:B----4-:R-:W-:Y:S08]  /*ce3a0*/  HMMA.16816.F32 R16, R12.reuse, R18, R8 ;  /* 0x000000120c10723c */ /* 0x050ff00000001808 */
[C---:B---3--:R-:W-:Y:S03]  /*ce3b0*/  HMMA.16816.F32 R8, R12.reuse, R28, R20 ;  /* 0x0000001c0c08723c */ /* 0x048fe60000001814 */
[----:B------:R0:W-:Y:S04]  /*ce3c0*/  STL.64 [R1+0x740], R4 ;  /* 0x0007400401007387 */ /* 0x0001e80000100a00 */
[----:B------:R1:W-:Y:S04]  /*ce3d0*/  STL.64 [R1+0x748], R6 ;  /* 0x0007480601007387 */ /* 0x0003e80000100a00 */
[----:B0-----:R-:W2:Y:S04]  /*ce3e0*/  LDL.LU R4, [R1+0x8b0] ;  /* 0x0008b00001047983 */ /* 0x001ea80000300800 */
[----:B------:R-:W-:Y:S04]  /*ce3f0*/  STL.64 [R1+0x730], R16 ;  /* 0x0007301001007387 */ /* 0x000fe80000100a00 */
[----:B------:R-:W-:Y:S04]  /*ce400*/  STL.64 [R1+0x738], R18 ;  /* 0x0007381201007387 */ /* 0x000fe80000100a00 */
[----:B------:R-:W-:Y:S04]  /*ce410*/  STL.64 [R1+0x720], R8 ;  /* 0x0007200801007387 */ /* 0x000fe80000100a00 */
[----:B------:R-:W-:Y:S04]  /*ce420*/  STL.64 [R1+0x728], R10 ;  /* 0x0007280a01007387 */ /* 0x000fe80000100a00 */
[----:B------:R-:W2:Y:S04]  /*ce430*/  LDL.LU R5, [R1+0x8b4] ;  /* 0x0008b40001057983 */ /* 0x000ea80000300800 */
[----:B-1----:R-:W3:Y:S04]  /*ce440*/  LDL.LU R6, [R1+0x8b8] ;  /* 0x0008b80001067983 */ /* 0x002ee80000300800 */
        /* <DEDUP_REMOVED lines=11> */
[----:B------:R-:W4:Y:S04]  /*ce500*/  LDL.LU R8, [R1+0x890] ;  /* 0x0008900001087983 */ /* 0x000f280000300800 */
[----:B------:R-:W4:Y:S04]  /*ce510*/  LDL.LU R9, [R1+0x894] ;  /* 0x0008940001097983 */ /* 0x000f280000300800 */
[----:B------:R-:W3:Y:S04]  /*ce520*/  LDL.LU R10, [R1+0x898] ;  /* 0x00089800010a7983 */ /* 0x000ee80000300800 */
[----:B------:R-:W3:Y:S04]  /*ce530*/  LDL.LU R11, [R1+0x89c] ;  /* 0x00089c00010b7983 */ /* 0x000ee80000300800 */
[----:B------:R-:W3:Y:S04]  /*ce540*/  LDL.LU R16, [R1+0x860] ;  /* 0x0008600001107983 */ /* 0x000ee80000300800 */
[----:B------:R-:W3:Y:S04]  /*ce550*/  LDL.LU R17, [R1+0x864] ;  /* 0x0008640001117983 */ /* 0x000ee80000300800 */
[----:B------:R-:W3:Y:S04]  /*ce560*/  LDL.LU R18, [R1+0x868] ;  /* 0x0008680001127983 */ /* 0x000ee80000300800 */
[----:B------:R-:W3:Y:S01]  /*ce570*/  LDL.LU R19, [R1+0x86c] ;  /* 0x00086c0001137983 */ /* 0x000ee20000300800 */
[C---:B--2---:R-:W-:Y:S03]  /*ce580*/  HMMA.16816.F32 R20, R12.reuse, R26, R20 ;  /* 0x0000001a0c14723c */ /* 0x044fe60000001814 */
[----:B---3--:R-:W-:Y:S04]  /*ce590*/  STL.64 [R1+0x104e0], R18 ;  /* 0x0104e01201007387 */ /* 0x008fe80000100a00 */
[----:B------:R0:W-:Y:S04]  /*ce5a0*/  STL.64 [R1+0x104d8], R16 ;  /* 0x0104d81001007387 */ /* 0x0001e80000100a00 */
[----:B0-----:R-:W2:Y:S04]  /*ce5b0*/  LDL.LU R16, [R1+0x850] ;  /* 0x0008500001107983 */ /* 0x001ea80000300800 */
[----:B------:R-:W2:Y:S04]  /*ce5c0*/  LDL.LU R17, [R1+0x854] ;  /* 0x0008540001117983 */ /* 0x000ea80000300800 */
[----:B------:R-:W2:Y:S04]  /*ce5d0*/  LDL.LU R18, [R1+0x858] ;  /* 0x0008580001127983 */ /* 0x000ea80000300800 */
[----:B------:R-:W2:Y:S04]  /*ce5e0*/  LDL.LU R19, [R1+0x85c] ;  /* 0x00085c0001137983 */ /* 0x000ea80000300800 */
[----:B------:R-:W-:Y:S04]  /*ce5f0*/  STL.64 [R1+0x104c0], R10 ;  /* 0x0104c00a01007387 */ /* 0x000fe80000100a00 */
[----:B----4-:R0:W-:Y:S04]  /*ce600*/  STL.64 [R1+0x104b8], R8 ;  /* 0x0104b80801007387 */ /* 0x0101e80000100a00 */
[----:B0-----:R-:W3:Y:S04]  /*ce610*/  LDL.LU R8, [R1+0x870] ;  /* 0x0008700001087983 */ /* 0x001ee80000300800 */
[----:B------:R-:W3:Y:S04]  /*ce620*/  LDL.LU R9, [R1+0x874] ;  /* 0x0008740001097983 */ /* 0x000ee80000300800 */
[----:B------:R-:W3:Y:S04]  /*ce630*/  LDL.LU R10, [R1+0x878] ;  /* 0x00087800010a7983 */ /* 0x000ee80000300800 */
[----:B------:R-:W3:Y:S04]  /*ce640*/  LDL.LU R11, [R1+0x87c] ;  /* 0x00087c00010b7983 */ /* 0x000ee80000300800 */
[----:B------:R-:W-:Y:S04]  /*ce650*/  STL.64 [R1+0x104a0], R6 ;  /* 0x0104a00601007387 */ /* 0x000fe80000100a00 */
[----:B------:R0:W-:Y:S04]  /*ce660*/  STL.64 [R1+0x10498], R4 ;  /* 0x0104980401007387 */ /* 0x0001e80000100a00 */
[----:B0-----:R-:W4:Y:S04]  /*ce670*/  LDL.LU R4, [R1+0x8a0] ;  /* 0x0008a00001047983 */ /* 0x001f280000300800 */
[----:B------:R-:W4:Y:S04]  /*ce680*/  LDL.LU R5, [R1+0x8a4] ;  /* 0x0008a40001057983 */ /* 0x000f280000300800 */
[----:B------:R-:W4:Y:S04]  /*ce690*/  LDL.LU R6, [R1+0x8a8] ;  /* 0x0008a80001067983 */ /* 0x000f280000300800 */
[----:B------:R-:W4:Y:S04]  /*ce6a0*/  LDL.LU R7, [R1+0x8ac] ;  /* 0x0008ac0001077983 */ /* 0x000f280000300800 */
[----:B------:R0:W-:Y:S04]  /*ce6b0*/  STL [R1+0x10474], R28 ;  /* 0x0104741c01007387 */ /* 0x0001e80000100800 */
[----:B0-----:R-:W2:Y:S04]  /*ce6c0*/  LDL.LU R28, [R1+0x3418] ;  /* 0x00341800011c7983 */ /* 0x001ea80000300800 */
[----:B------:R0:W-:Y:S04]  /*ce6d0*/  STL [R1+0x10470], R29 ;  /* 0x0104701d01007387 */ /* 0x0001e80000100800 */
[----:B0-----:R-:W2:Y:S04]  /*ce6e0*/  LDL.LU R29, [R1+0x3420] ;  /* 0x00342000011d7983 */ /* 0x001ea80000300800 */
        /* <DEDUP_REMOVED lines=14> */
[----:B------:R-:W3:Y:S01]  /*ce7d0*/  LDL.LU R26, [R1+0x8d8] ;  /* 0x0008d800011a7983 */ /* 0x000ee20000300800 */
[----:B------:R-:W-:-:S03]  /*ce7e0*/  IMAD.MOV.U32 R27, RZ, RZ, R0 ;  /* 0x000000ffff1b7224 */ /* 0x000fc600078e0000 */
[----:B------:R-:W4:Y:S01]  /*ce7f0*/  LDL.LU R0, [R1+0x104e8] ;  /* 0x0104e80001007983 */ /* 0x000f220000300800 */
        /* <DEDUP_REMOVED lines=17> */
[----:B------:R0:W-:Y:S04]  /*ce910*/  STL.64 [R1+0x10260], R22 ;  /* 0x0102601601007387 */ /* 0x0001e80000100a00 */
[----:B0-----:R-:W2:Y:S04]  /*ce920*/  LDL.LU R22, [R1+0x342c] ;  /* 0x00342c0001167983 */ /* 0x001ea80000300800 */
[----:B------:R-:W2:Y:S04]  /*ce930*/  LDL.LU R23, [R1+0x3428] ;  /* 0x0034280001177983 */ /* 0x000ea80000300800 */
[----:B------:R0:W-:Y:S04]  /*ce940*/  STL.64 [R1+0x10258], R20 ;  /* 0x0102581401007387 */ /* 0x0001e80000100a00 */
[----:B0-----:R-:W2:Y:S04]  /*ce950*/  LDL.LU R20, [R1+0x341c] ;  /* 0x00341c0001147983 */ /* 0x001ea80000300800 */
[----:B------:R-:W2:Y:S01]  /*ce960*/  LDL.LU R21, [R1+0x3424] ;  /* 0x0034240001157983 */ /* 0x000ea20000300800 */
        /* <DEDUP_REMOVED lines=11> */
[----:B------:R-:W2:Y:S04]  /*cea20*/  LDL.LU.64 R8, [R1+0x104a8] ;  /* 0x0104a80001087983 */ /* 0x000ea80000300a00 */
[----:B------:R0:W-:Y:S04]  /*cea30*/  STL.64 [R1+0x10270], R18 ;  /* 0x0102701201007387 */ /* 0x0001e80000100a00 */
[----:B0-----:R-:W3:Y:S04]  /*cea40*/  LDL.LU R18, [R1+0x3414] ;  /* 0x0034140001127983 */ /* 0x001ee80000300800 */
[----:B------:R-:W3:Y:S04]  /*cea50*/  LDL.LU R19, [R1+0x3410] ;  /* 0x0034100001137983 */ /* 0x000ee80000300800 */
[----:B------:R-:W-:Y:S01]  /*cea60*/  STL.64 [R1+0x10268], R16 ;  /* 0x0102681001007387 */ /* 0x000fe20000100a00 */
        /* <DEDUP_REMOVED lines=11> */
[----:B------:R-:W4:Y:S04]  /*ceb20*/  LDL.LU.64 R4, [R1+0x10488] ;  /* 0x0104880001047983 */ /* 0x000f280000300a00 */
[----:B------:R-:W-:Y:S04]  /*ceb30*/  STL.64 [R1+0x10240], R10 ;  /* 0x0102400a01007387 */ /* 0x000fe80000100a00 */
[----:B------:R0:W-:Y:S04]  /*ceb40*/  STL.64 [R1+0x10238], R8 ;  /* 0x0102380801007387 */ /* 0x0001e80000100a00 */
[----:B0-----:R-:W4:Y:S04]  /*ceb50*/  LDL.LU R8, [R1+0x8e0] ;  /* 0x0008e00001087983 */ /* 0x001f280000300800 */
[----:B------:R-:W4:Y:S04]  /*ceb60*/  LDL.LU R9, [R1+0x8e4] ;  /* 0x0008e40001097983 */ /* 0x000f280000300800 */
[----:B------:R-:W4:Y:S01]  /*ceb70*/  LDL.LU R10, [R1+0x8e8] ;  /* 0x0008e800010a7983 */ /* 0x000f220000300800 */
[----:B------:R-:W-:Y:S01]  /*ceb80*/  IMAD.MOV.U32 R11, RZ, RZ, R0 ;  /* 0x000000ffff0b7224 */ /* 0x000fe200078e0000 */
[----:B--2---:R-:W-:-:S15]  /*ceb90*/  HMMA.16816.F32 R24, R12, R6, R24 ;  /* 0x000000060c18723c */ /* 0x004fde0000001818 */
[----:B------:R-:W-:-:S04]  /*ceba0*/  NOP ;  /* 0x0000000000007918 */ /* 0x000fc80000000000 */
[----:B------:R-:W-:Y:S04]  /*cebb0*/  STL.64 [R1+0x690], R24 ;  /* 0x0006901801007387 */ /* 0x000fe80000100a00 */
[----:B------:R0:W-:Y:S01]  /*cebc0*/  STL [R1+0x698], R26 ;  /* 0x0006981a01007387 */ /* 0x0001e20000100800 */
[----:B------:R-:W-:-:S03]  /*cebd0*/  IMAD.MOV.U32 R0, RZ, RZ, R27 ;  /* 0x000000ffff007224 */ /* 0x000fc600078e001b */
[----:B0-----:R-:W2:Y:S04]  /*cebe0*/  LDL.LU.64 R26, [R1+0x10480] ;  /* 0x01048000011a7983 */ /* 0x001ea80000300a00 */
[----:B------:R-:W2:Y:S01]  /*cebf0*/  LDL.LU.64 R24, [R1+0x10478] ;  /* 0x0104780001187983 */ /* 0x000ea20000300a00 */
[----:B----4-:R-:W-:Y:S03]  /*cec00*/  HMMA.16816.F32 R8, R12, R4, R8 ;  /* 0x000000040c08723c */ /* 0x010fe60000001808 */
[----:B------:R-:W-:Y:S04]  /*cec10*/  STL [R1+0xe1d8], R0 ;  /* 0x00e1d80001007387 */ /* 0x000fe80000100800 */
[----:B------:R-:W-:Y:S04]  /*cec20*/  STL.64 [R1+0x10220], R6 ;  /* 0x0102200601007387 */ /* 0x000fe80000100a00 */
[----:B------:R-:W-:Y:S08]  /*cec30*/  STL.64 [R1+0x10218], R4 ;  /* 0x0102180401007387 */ /* 0x000ff00000100a00 */
[----:B------:R3:W-:Y:S02]  /*cec40*/  STL.64 [R1+0x680], R8 ;  /* 0x0006800801007387 */ /* 0x0007e40000100a00 */
[----:B---3--:R-:W-:-:S02]  /*cec50*/  IMAD R8, R19, 0x100, R18 ;  /* 0x0000010013087824 */ /* 0x008fc400078e0212 */
[----:B------:R-:W-:Y:S04]  /*cec60*/  STL.64 [R1+0x688], R10 ;  /* 0x0006880a01007387 */ /* 0x000fe80000100a00 */
[----:B------:R-:W3:Y:S01]  /*cec70*/  LDL.LU R4, [R1+0xaa0] ;  /* 0x000aa00001047983 */ /* 0x000ee20000300800 */
[----:B--2---:R-:W-:-:S15]  /*cec80*/  HMMA.16816.F32 R16, R12, R2, R24 ;  /* 0x000000020c10723c */ /* 0x004fde0000001818 */
[----:B------:R-:W-:-:S04]  /*cec90*/  NOP ;  /* 0x0000000000007918 */ /* 0x000fc80000000000 */
[----:B------:R0:W-:Y:S04]  /*ceca0*/  STL.64 [R1+0xd0], R16 ;  /* 0x0000d01001007387 */ /* 0x0001e80000100a00 */
[----:B------:R1:W-:Y:S04]  /*cecb0*/  STL.64 [R1+0xd8], R18 ;  /* 0x0000d81201007387 */ /* 0x0003e80000100a00 */
[----:B------:R-:W3:Y:S04]  /*cecc0*/  LDL.LU R5, [R1+0xaa4] ;  /* 0x000aa40001057983 */ /* 0x000ee80000300800 */
[----:B------:R-:W2:Y:S04]  /*cecd0*/  LDL.LU R6, [R1+0xaa8] ;  /* 0x000aa80001067983 */ /* 0x000ea80000300800 */
[----:B------:R-:W2:Y:S04]  /*cece0*/  LDL.LU R7, [R1+0xaac] ;  /* 0x000aac0001077983 */ /* 0x000ea80000300800 */
[----:B--2---:R2:W-:Y:S04]  /*cecf0*/  STL.64 [R1+0x10290], R6 ;  /* 0x0102900601007387 */ /* 0x0045e80000100a00 */
[----:B---3--:R3:W-:Y:S04]  /*ced00*/  STL.64 [R1+0x10288], R4 ;  /* 0x0102880401007387 */ /* 0x0087e80000100a00 */
[----:B0-----:R-:W4:Y:S04]  /*ced10*/  LDL.LU R16, [R1+0xa80] ;  /* 0x000a800001107983 */ /* 0x001f280000300800 */
[----:B------:R-:W4:Y:S04]  /*ced20*/  LDL.LU R17, [R1+0xa84] ;  /* 0x000a840001117983 */ /* 0x000f280000300800 */
[----:B-1----:R-:W2:Y:S04]  /*ced30*/  LDL.LU R18, [R1+0xa88] ;  /* 0x000a880001127983 */ /* 0x002ea80000300800 */
[----:B------:R-:W2:Y:S04]  /*ced40*/  LDL.LU R19, [R1+0xa8c] ;  /* 0x000a8c0001137983 */ /* 0x000ea80000300800 */
[----:B--2---:R-:W-:Y:S04]  /*ced50*/  STL.64 [R1+0x102a0], R18 ;  /* 0x0102a01201007387 */ /* 0x004fe80000100a00 */
[----:B----4-:R-:W-:Y:S04]  /*ced60*/  STL.64 [R1+0x10298], R16 ;  /* 0x0102981001007387 */ /* 0x010fe80000100a00 */
[----:B------:R-:W2:Y:S04]  /*ced70*/  LDL.LU R24, [R1+0xa70] ;  /* 0x000a700001187983 */ /* 0x000ea80000300800 */
[----:B------:R-:W2:Y:S04]  /*ced80*/  LDL.LU R25, [R1+0xa74] ;  /* 0x000a740001197983 */ /* 0x000ea80000300800 */
[----:B------:R-:W4:Y:S04]  /*ced90*/  LDL.LU R26, [R1+0xa78] ;  /* 0x000a7800011a7983 */ /* 0x000f280000300800 */
[----:B------:R-:W4:Y:S04]  /*ceda0*/  LDL.LU R27, [R1+0xa7c] ;  /* 0x000a7c00011b7983 */ /* 0x000f280000300800 */
[----:B----4-:R-:W-:Y:S04]  /*cedb0*/  STL.64 [R1+0x102b0], R26 ;  /* 0x0102b01a01007387 */ /* 0x010fe80000100a00 */
[----:B--2---:R0:W-:Y:S04]  /*cedc0*/  STL.64 [R1+0x102a8], R24 ;  /* 0x0102a81801007387 */ /* 0x0041e80000100a00 */
[----:B------:R-:W2:Y:S04]  /*cedd0*/  LDL R6, [R1] ;  /* 0x0000000001067983 */ /* 0x000ea80000100800 */
[----:B------:R-:W2:Y:S04]  /*cede0*/  LDL R7, [R1+0x4] ;  /* 0x0000040001077983 */ /* 0x000ea80000100800 */
[----:B---3--:R-:W3:Y:S04]  /*cedf0*/  LDL R4, [R1+0x8] ;  /* 0x0000080001047983 */ /* 0x008ee80000100800 */
[----:B------:R-:W3:Y:S04]  /*cee00*/  LDL R5, [R1+0xc] ;  /* 0x00000c0001057983 */ /* 0x000ee80000100800 */
[----:B--2---:R1:W-:Y:S04]  /*cee10*/  STL.64 [R1+0x102c0], R6 ;  /* 0x0102c00601007387 */ /* 0x0043e80000100a00 */
[----:B---3--:R-:W-:Y:S04]  /*cee20*/  STL.64 [R1+0x102b8], R4 ;  /* 0x0102b80401007387 */ /* 0x008fe80000100a00 */
[----:B0-----:R-:W2:Y:S04]  /*cee30*/  LDL.LU R24, [R1+0xa50] ;  /* 0x000a500001187983 */ /* 0x001ea80000300800 */
[----:B------:R-:W2:Y:S04]  /*cee40*/  LDL.LU R25, [R1+0xa54] ;  /* 0x000a540001197983 */ /* 0x000ea80000300800 */
[----:B------:R-:W3:Y:S04]  /*cee50*/  LDL.LU R26, [R1+0xa58] ;  /* 0x000a5800011a7983 */ /* 0x000ee80000300800 */
[----:B------:R-:W3:Y:S04]  /*cee60*/  LDL.LU R27, [R1+0xa5c] ;  /* 0x000a5c00011b7983 */ /* 0x000ee80000300800 */
[----:B---3--:R-:W-:Y:S04]  /*cee70*/  STL.64 [R1+0x102d0], R26 ;  /* 0x0102d01a01007387 */ /* 0x008fe80000100a00 */
[----:B--2---:R0:W-:Y:S04]  /*cee80*/  STL.64 [R1+0x102c8], R24 ;  /* 0x0102c81801007387 */ /* 0x0041e80000100a00 */
[----:B-1----:R-:W2:Y:S04]  /*cee90*/  LDL R6, [R1+0x10] ;  /* 0x0000100001067983 */ /* 0x002ea80000100800 */
[----:B------:R-:W2:Y:S04]  /*ceea0*/  LDL R7, [R1+0x14] ;  /* 0x0000140001077983 */ /* 0x000ea80000100800 */
[----:B--2---:R-:W-:Y:S04]  /*ceeb0*/  STL.64 [R1+0x102d8], R6 ;  /* 0x0102d80601007387 */ /* 0x004fe80000100a00 */
        /* <DEDUP_REMOVED lines=1012> */
[----:B------:R-:W2:Y:S04]  /*d2e00*/  LDL.LU R29, [R1+0x3450] ;  /* 0x00345000011d7983 */ /* 0x000ea80000300800 */
[----:B------:R-:W2:Y:S01]  /*d2e10*/  LDL.LU R28, [R1+0x345c] ;  /* 0x00345c00011c7983 */ /* 0x000ea20000300800 */
[----:B------:R-:W-:-:S03]  /*d2e20*/  IMAD.MOV.U32 R8, RZ, RZ, R2 ;  /* 0x000000ffff087224 */ /* 0x000fc600078e0002 */
[----:B------:R-:W2:Y:S04]  /*d2e30*/  LDL.LU R11, [R1+0x3458] ;  /* 0x00345800010b7983 */ /* 0x000ea80000300800 */
[----:B------:R-:W2:Y:S04]  /*d2e40*/  LDL.LU R2, [R1+0x3464] ;  /* 0x0034640001027983 */ /* 0x000ea80000300800 */
[----:B------:R-:W2:Y:S01]  /*d2e50*/  LDL.LU R10, [R1+0x3460] ;  /* 0x00346000010a7983 */ /* 0x000ea20000300800 */
[----:B----4-:R-:W-:-:S03]  /*d2e60*/  IMAD.MOV.U32 R9, RZ, RZ, R0 ;  /* 0x000000ffff097224 */ /* 0x010fc600078e0000 */
        /* <DEDUP_REMOVED lines=16> */
[----:B------:R-:W-:Y:S02]  /*d2f70*/  IMAD R10, R10, 0x100, R2 ;  /* 0x000001000a0a7824 */ /* 0x000fe400078e0202 */
[----:B----4-:R-:W-:Y:S01]  /*d2f80*/  IMAD R0, R0, 0x100, R3 ;  /* 0x0000010000007824 */ /* 0x010fe200078e0203 */
        /* <DEDUP_REMOVED lines=33> */
[----:B------:R-:W3:Y:S06]  /*d31a0*/  LDL.LU R29, [R1+0xfff8] ;  /* 0x00fff800011d7983 */ /* 0x000eec0000300800 */
        /* <DEDUP_REMOVED lines=98> */
[----:B---3--:R-:W-:-:S15]  /*d37d0*/  HMMA.16816.F32 R16, R12, R24, R16 ;  /* 0x000000180c10723c */ /* 0x008fde0000001810 */
[----:B------:R-:W-:-:S04]  /*d37e0*/  NOP ;  /* 0x0000000000007918 */ /* 0x000fc80000000000 */
[----:B------:R-:W-:Y:S04]  /*d37f0*/  STL.64 [R1+0x190], R16 ;  /* 0x0001901001007387 */ /* 0x000fe80000100a00 */
[----:B------:R0:W-:Y:S04]  /*d3800*/  STL.64 [R1+0x198], R18 ;  /* 0x0001981201007387 */ /* 0x0001e80000100a00 */
[----:B0-----:R-:W4:Y:S04]  /*d3810*/  LDL.LU.64 R18, [R1+0xfe68] ;  /* 0x00fe680001127983 */ /* 0x001f280000300a00 */
[----:B------:R-:W3:Y:S01]  /*d3820*/  LDL.LU.64 R16, [R1+0xfe60] ;  /* 0x00fe600001107983 */ /* 0x000ee20000300a00 */
[----:B--2---:R-:W-:Y:S03]  /*d3830*/  HMMA.16816.F32 R24, R12, R26, R20 ;  /* 0x0000001a0c18723c */ /* 0x004fe60000001814 */
[----:B------:R-:W2:Y:S04]  /*d3840*/  LDL.LU.64 R22, [R1+0xfe58] ;  /* 0x00fe580001167983 */ /* 0x000ea80000300a00 */
[----:B------:R-:W2:-:S12]  /*d3850*/  LDL.LU.64 R20, [R1+0xfe50] ;  /* 0x00fe500001147983 */ /* 0x000e980000300a00 */
        /* <DEDUP_REMOVED lines=14> */
[----:B------:R-:W-:Y:S04]  /*d3940*/  STL.64 [R1+0x150], R8 ;  /* 0x0001500801007387 */ /* 0x000fe80000100a00 */
[----:B------:R-:W-:Y:S04]  /*d3950*/  STL.64 [R1+0x158], R10 ;  /* 0x0001580a01007387 */ /* 0x000fe80000100a00 */
[----:B------:R-:W2:Y:S04]  /*d3960*/  LDL.LU R5, [R1+0xf34] ;  /* 0x000f340001057983 */ /* 0x000ea80000300800 */
[----:B-1----:R-:W4:Y:S04]  /*d3970*/  LDL.LU R6, [R1+0xf38] ;  /* 0x000f380001067983 */ /* 0x002f280000300800 */
        /* <DEDUP_REMOVED lines=28> */
[----:B0-----:R-:W3:Y:S04]  /*d3b40*/  LDL.LU R8, [R1+0xf00] ;  /* 0x000f000001087983 */ /* 0x001ee80000300800 */
[----:B------:R-:W3:Y:S04]  /*d3b50*/  LDL.LU R9, [R1+0xf04] ;  /* 0x000f040001097983 */ /* 0x000ee80000300800 */
[----:B------:R-:W3:Y:S04]  /*d3b60*/  LDL.LU R10, [R1+0xf08] ;  /* 0x000f0800010a7983 */ /* 0x000ee80000300800 */
[----:B------:R-:W3:Y:S04]  /*d3b70*/  LDL.LU R11, [R1+0xf0c] ;  /* 0x000f0c00010b7983 */ /* 0x000ee80000300800 */
[----:B----4-:R-:W-:Y:S04]  /*d3b80*/  STL.64 [R1+0xfdd8], R6 ;  /* 0x00fdd80601007387 */ /* 0x010fe80000100a00 */
        /* <DEDUP_REMOVED lines=79> */
[----:B------:R-:W4:Y:S04]  /*d4080*/  LDL.LU R10, [R1+0xf78] ;  /* 0x000f7800010a7983 */ /* 0x000f280000300800 */
[----:B------:R-:W4:Y:S01]  /*d4090*/  LDL.LU R11, [R1+0xf7c] ;  /* 0x000f7c00010b7983 */ /* 0x000f220000300800 */
[----:B--2---:R-:W-:-:S15]  /*d40a0*/  HMMA.16816.F32 R24, R12, R6, R24 ;  /* 0x000000060c18723c */ /* 0x004fde0000001818 */
[----:B------:R-:W-:-:S04]  /*d40b0*/  NOP ;  /* 0x0000000000007918 */ /* 0x000fc80000000000 */
[----:B------:R-:W-:Y:S04]  /*d40c0*/  STL.64 [R1+0x7a0], R24 ;  /* 0x0007a01801007387 */ /* 0x000fe80000100a00 */
[----:B------:R0:W-:Y:S04]  /*d40d0*/  STL.64 [R1+0x7a8], R26 ;  /* 0x0007a81a01007387 */ /* 0x0001e80000100a00 */
[----:B0-----:R-:W2:Y:S04]  /*d40e0*/  LDL.LU.64 R26, [R1+0xfdb8] ;  /* 0x00fdb800011a7983 */ /* 0x001ea80000300a00 */
[----:B------:R-:W2:Y:S01]  /*d40f0*/  LDL.LU.64 R24, [R1+0xfdb0] ;  /* 0x00fdb00001187983 */ /* 0x000ea20000300a00 */
[----:B----4-:R-:W-:Y:S03]  /*d4100*/  HMMA.16816.F32 R8, R12, R4, R8 ;  /* 0x000000040c08723c */ /* 0x010fe60000001808 */
[----:B------:R-:W-:Y:S04]  /*d4110*/  STL.64 [R1+0xfb58], R6 ;  /* 0x00fb580601007387 */ /* 0x000fe80000100a00 */
[----:B------:R-:W-:-:S12]  /*d4120*/  STL.64 [R1+0xfb50], R4 ;  /* 0x00fb500401007387 */ /* 0x000fd80000100a00 */
[----:B------:R3:W-:Y:S02]  /*d4130*/  STL.64 [R1+0x7c0], R8 ;  /* 0x0007c00801007387 */ /* 0x0007e40000100a00 */
[----:B---3--:R-:W-:Y:S02]  /*d4140*/  IMAD R8, R20, 0x100, R19 ;  /* 0x0000010014087824 */ /* 0x008fe400078e0213 */
        /* <DEDUP_REMOVED lines=2578> */
[----:B------:R-:W2:Y:S04]  /*de270*/  LDL.LU.64 R24, [R1+0xf0b0] ;  /* 0x00f0b00001187983 */ /* 0x000ea80000300a00 */
[----:B------:R-:W2:Y:S01]  /*de280*/  LDL.LU R0, [R1+0x3548] ;  /* 0x0035480001007983 */ /* 0x000ea20000300800 */
[C---:B---3--:R-:W-:Y:S08]  /*de290*/  HMMA.16816.F32 R4, R12.reuse, R16, R4 ;  /* 0x000000100c04723c */ /* 0x048ff00000001804 */
[C---:B----4-:R-:W-:Y:S11]  /*de2a0*/  HMMA.16816.F32 R8, R12.reuse, R18, R8 ;  /* 0x000000120c08723c */ /* 0x050ff60000001808 */
[----:B------:R-:W-:Y:S04]  /*de2b0*/  STL.64 [R1+0x15d0], R4 ;  /* 0x0015d00401007387 */ /* 0x000fe80000100a00 */
[----:B------:R2:W-:Y:S02]  /*de2c0*/  STL.64 [R1+0x15d8], R6 ;  /* 0x0015d80601007387 */ /* 0x0005e40000100a00 */
[C---:B--2---:R-:W-:Y:S02]  /*de2d0*/  HMMA.16816.F32 R4, R12.reuse, R28, R20 ;  /* 0x0000001c0c04723c */ /* 0x044fe40000001814 */
[----:B------:R-:W2:Y:S04]  /*de2e0*/  LDL.LU R20, [R1+0x1b90] ;  /* 0x001b900001147983 */ /* 0x000ea80000300800 */
[----:B------:R-:W-:Y:S04]  /*de2f0*/  STL.64 [R1+0x15e0], R8 ;  /* 0x0015e00801007387 */ /* 0x000fe80000100a00 */
[----:B------:R-:W-:Y:S09]  /*de300*/  STL.64 [R1+0x15e8], R10 ;  /* 0x0015e80a01007387 */ /* 0x000ff20000100a00 */
        /* <DEDUP_REMOVED lines=36> */
[----:B----4-:R-:W-:Y:S04]  /*de550*/  STL.64 [R1+0xf048], R6 ;  /* 0x00f0480601007387 */ /* 0x010fe80000100a00 */
[----:B---3--:R0:W-:Y:S04]  /*de560*/  STL.64 [R1+0xf040], R4 ;  /* 0x00f0400401007387 */ /* 0x0081e80000100a00 */
[----:B0-----:R-:W3:Y:S04]  /*de570*/  LDL.LU R4, [R1+0x1be0] ;  /* 0x001be00001047983 */ /* 0x001ee80000300800 */
[----:B------:R-:W3:Y:S04]  /*de580*/  LDL.LU R5, [R1+0x1be4] ;  /* 0x001be40001057983 */ /* 0x000ee80000300800 */
[----:B------:R-:W3:Y:S04]  /*de590*/  LDL.LU R6, [R1+0x1be8] ;  /* 0x001be80001067983 */ /* 0x000ee80000300800 */
[----:B------:R-:W3:Y:S04]  /*de5a0*/  LDL.LU R7, [R1+0x1bec] ;  /* 0x001bec0001077983 */ /* 0x000ee80000300800 */
[----:B------:R0:W-:Y:S04]  /*de5b0*/  STL [R1+0xf018], R29 ;  /* 0x00f0181d01007387 */ /* 0x0001e80000100800 */
[----:B0-----:R-:W4:Y:S04]  /*de5c0*/  LDL.LU R29, [R1+0x3540] ;  /* 0x00354000011d7983 */ /* 0x001f280000300800 */
        /* <DEDUP_REMOVED lines=34> */
[----:B0-----:R-:W4:Y:S04]  /*de7f0*/  LDL.LU R22, [R1+0x3544] ;  /* 0x0035440001167983 */ /* 0x001f280000300800 */
        /* <DEDUP_REMOVED lines=47> */
[----:B------:R0:W-:Y:S02]  /*deaf0*/  STL.64 [R1+0x16a0], R8 ;  /* 0x0016a00801007387 */ /* 0x0001e40000100a00 */
[----:B0-----:R-:W-:Y:S02]  /*deb00*/  IMAD R8, R19, 0x100, R18 ;  /* 0x0000010013087824 */ /* 0x001fe400078e0212 */
[----:B------:R-:W-:Y:S01]  /*deb10*/  IMAD R4, R21, 0x100, R20 ;  /* 0x0000010015047824 */ /* 0x000fe200078e0214 */
[----:B------:R-:W-:Y:S01]  /*deb20*/  STL.64 [R1+0x16a8], R10 ;  /* 0x0016a80a01007387 */ /* 0x000fe20000100a00 */
[----:B--2---:R-:W-:Y:S03]  /*deb30*/  HMMA.16816.F32 R16, R12, R2, R24 ;  /* 0x000000020c10723c */ /* 0x004fe60000001818 */
[----:B------:R-:W-:-:S15]  /*deb40*/  F2FP.F16.E5M2.UNPACK_B R13, R4 ;  /* 0x00000004ff0d723e */ /* 0x000fde00020004ff */
[----:B------:R-:W-:Y:S01]  /*deb50*/  NOP ;  /* 0x0000000000007918 */ /* 0x000fe20000000000 */
[----:B------:R0:W-:Y:S04]  /*deb60*/  STL.64 [R1+0x1690], R16 ;  /* 0x0016901001007387 */ /* 0x0001e80000100a00 */
[----:B------:R1:W-:Y:S04]  /*deb70*/  STL.64 [R1+0x1698], R18 ;  /* 0x0016981201007387 */ /* 0x0003e80000100a00 */
[----:B------:R-:W2:Y:S04]  /*deb80*/  LDL.LU R4, [R1+0x1da0] ;  /* 0x001da00001047983 */ /* 0x000ea80000300800 */
[----:B------:R-:W2:Y:S04]  /*deb90*/  LDL.LU R5, [R1+0x1da4] ;  /* 0x001da40001057983 */ /* 0x000ea80000300800 */
[----:B------:R-:W3:Y:S04]  /*deba0*/  LDL.LU R6, [R1+0x1da8] ;  /* 0x001da80001067983 */ /* 0x000ee80000300800 */
[----:B------:R-:W3:Y:S04]  /*debb0*/  LDL.LU R7, [R1+0x1dac] ;  /* 0x001dac0001077983 */ /* 0x000ee80000300800 */
[----:B---3--:R3:W-:Y:S04]  /*debc0*/  STL.64 [R1+0xee38], R6 ;  /* 0x00ee380601007387 */ /* 0x0087e80000100a00 */
[----:B--2---:R2:W-:Y:S04]  /*debd0*/  STL.64 [R1+0xee30], R4 ;  /* 0x00ee300401007387 */ /* 0x0045e80000100a00 */
[----:B0-----:R-:W2:Y:S04]  /*debe0*/  LDL.LU R16, [R1+0x1d80] ;  /* 0x001d800001107983 */ /* 0x001ea80000300800 */
[----:B------:R-:W2:Y:S04]  /*debf0*/  LDL.LU R17, [R1+0x1d84] ;  /* 0x001d840001117983 */ /* 0x000ea80000300800 */
[----:B-1----:R-:W2:Y:S04]  /*dec00*/  LDL.LU R18, [R1+0x1d88] ;  /* 0x001d880001127983 */ /* 0x002ea80000300800 */
[----:B------:R-:W2:Y:S04]  /*dec10*/  LDL.LU R19, [R1+0x1d8c] ;  /* 0x001d8c0001137983 */ /* 0x000ea80000300800 */
[----:B--2---:R-:W-:Y:S04]  /*dec20*/  STL.64 [R1+0xee48], R18 ;  /* 0x00ee481201007387 */ /* 0x004fe80000100a00 */
[----:B------:R-:W-:Y:S04]  /*dec30*/  STL.64 [R1+0xee40], R16 ;  /* 0x00ee401001007387 */ /* 0x000fe80000100a00 */
[----:B------:R-:W2:Y:S04]  /*dec40*/  LDL.LU R24, [R1+0x1d70] ;  /* 0x001d700001187983 */ /* 0x000ea80000300800 */
[----:B------:R-:W2:Y:S04]  /*dec50*/  LDL.LU R25, [R1+0x1d74] ;  /* 0x001d740001197983 */ /* 0x000ea80000300800 */
[----:B------:R-:W2:Y:S04]  /*dec60*/  LDL.LU R26, [R1+0x1d78] ;  /* 0x001d7800011a7983 */ /* 0x000ea80000300800 */
[----:B------:R-:W2:Y:S04]  /*dec70*/  LDL.LU R27, [R1+0x1d7c] ;  /* 0x001d7c00011b7983 */ /* 0x000ea80000300800 */
[----:B--2---:R-:W-:Y:S04]  /*dec80*/  STL.64 [R1+0xee58], R26 ;  /* 0x00ee581a01007387 */ /* 0x004fe80000100a00 */
[----:B------:R0:W-:Y:S04]  /*dec90*/  STL.64 [R1+0xee50], R24 ;  /* 0x00ee501801007387 */ /* 0x0001e80000100a00 */
[----:B---3--:R-:W2:Y:S04]  /*deca0*/  LDL R6, [R1] ;  /* 0x0000000001067983 */ /* 0x008ea80000100800 */
[----:B------:R-:W2:Y:S04]  /*decb0*/  LDL R7, [R1+0x4] ;  /* 0x0000040001077983 */ /* 0x000ea80000100800 */
[----:B------:R-:W3:Y:S04]  /*decc0*/  LDL R4, [R1+0x8] ;  /* 0x0000080001047983 */ /* 0x000ee80000100800 */
        /* <DEDUP_REMOVED lines=37> */
[----:B-1----:R-:W2:Y:S04]  /*def20*/  LDL R6, [R1+0x30] ;  /* 0x0000300001067983 */ /* 0x002ea80000100800 */
[----:B------:R-:W2:Y:S04]  /*def30*/  LDL R7, [R1+0x34] ;  /* 0x0000340001077983 */ /* 0x000ea80000100800 */
[----:B--2---:R-:W-:Y:S04]  /*def40*/  STL.64 [R1+0xeee0], R6 ;  /* 0x00eee00601007387 */ /* 0x004fe80000100a00 */
[----:B---3--:R-:W-:Y:S04]  /*def50*/  STL.64 [R1+0xeec0], R26 ;  /* 0x00eec01a01007387 */ /* 0x008fe80000100a00 */
[----:B------:R0:W-:Y:S04]  /*def60*/  STL.64 [R1+0xeeb8], R24 ;  /* 0x00eeb81801007387 */ /* 0x0001e80000100a00 */
[----:B0-----:R-:W2:Y:S04]  /*def70*/  LDL.LU R24, [R1+0x1d10] ;  /* 0x001d100001187983 */ /* 0x001ea80000300800 */
[----:B------:R-:W2:Y:S04]  /*def80*/  LDL.LU R25, [R1+0x1d14] ;  /* 0x001d140001197983 */ /* 0x000ea80000300800 */
[----:B------:R-:W3:Y:S04]  /*def90*/  LDL.LU R26, [R1+0x1d18] ;  /* 0x001d1800011a7983 */ /* 0x000ee80000300800 */
[----:B------:R-:W3:Y:S04]  /*defa0*/  LDL.LU R27, [R1+0x1d1c] ;  /* 0x001d1c00011b7983 */ /* 0x000ee80000300800 */
[----:B------:R-:W2:Y:S04]  /*defb0*/  LDL R4, [R1+0x38] ;  /* 0x0000380001047983 */ /* 0x000ea80000100800 */
        /* <DEDUP_REMOVED lines=17> */
[----:B------:R-:W2:Y:S04]  /*df0d0*/  LDL.64 R6, [R1+0x50] ;  /* 0x0000500001067983 */ /* 0x000ea80000100a00 */
[----:B------:R-:W3:Y:S04]  /*df0e0*/  LDL R4, [R1+0x48] ;  /* 0x0000480001047983 */ /* 0x000ee80000100800 */
[----:B------:R-:W3:Y:S04]  /*df0f0*/  LDL R5, [R1+0x4c] ;  /* 0x00004c0001057983 */ /* 0x000ee80000100800 */
[----:B--2---:R-:W-:Y:S04]  /*df100*/  STL.64 [R1+0xef40], R6 ;  /* 0x00ef400601007387 */ /* 0x004fe80000100a00 */
[----:B---3--:R-:W-:Y:S04]  /*df110*/  STL.64 [R1+0xef38], R4 ;  /* 0x00ef380401007387 */ /* 0x008fe80000100a00 */
[----:B------:R-:W-:Y:S04]  /*df120*/  STL.64 [R1+0xef08], R26 ;  /* 0x00ef081a01007387 */ /* 0x000fe80000100a00 */
        /* <DEDUP_REMOVED lines=91> */
[----:B----4-:R-:W-:-:S02]  /*df6e0*/  IMAD R29, R29, 0x100, R22 ;  /* 0x000001001d1d7824 */ /* 0x010fc400078e0216 */
[----:B------:R-:W-:Y:S01]  /*df6f0*/  IMAD R0, R0, 0x100, R23 ;  /* 0x0000010000007824 */ /* 0x000fe200078e0217 */
[----:B---3--:R-:W-:Y:S04]  /*df700*/  STL.64 [R1+0xf010], R26 ;  /* 0x00f0101a01007387 */ /* 0x008fe80000100a00 */
[----:B--2---:R0:W-:Y:S04]  /*df710*/  STL.64 [R1+0xf008], R24 ;  /* 0x00f0081801007387 */ /* 0x0041e80000100a00 */
[----:B0-----:R-:W2:Y:S04]  /*df720*/  LDL.LU R24, [R1+0x1c30] ;  /* 0x001c300001187983 */ /* 0x001ea80000300800 */
[----:B------:R-:W2:Y:S04]  /*df730*/  LDL.LU R25, [R1+0x1c34] ;  /* 0x001c340001197983 */ /* 0x000ea80000300800 */
[----:B------:R-:W2:Y:S04]  /*df740*/  LDL.LU R26, [R1+0x1c38] ;  /* 0x001c3800011a7983 */ /* 0x000ea80000300800 */
[----:B------:R-:W2:Y:S01]  /*df750*/  LDL.LU R27, [R1+0x1c3c] ;  /* 0x001c3c00011b7983 */ /* 0x000ea20000300800 */
[----:B------:R-:W-:-:S02]  /*df760*/  F2FP.F16.E5M2.UNPACK_B R12, R8 ;  /* 0x00000008ff0c723e */ /* 0x000fc400020004ff */
[----:B------:R-:W-:Y:S02]  /*df770*/  F2FP.F16.E5M2.UNPACK_B R14, R29 ;  /* 0x0000001dff0e723e */ /* 0x000fe400020004ff */
[----:B------:R-:W-:Y:S01]  /*df780*/  F2FP.F16.E5M2.UNPACK_B R15, R0 ;  /* 0x00000000ff0f723e */ /* 0x000fe200020004ff */
        /* <DEDUP_REMOVED lines=8> */
[----:B------:R-:W3:Y:S04]  /*df810*/  LDL.LU R8, [R1+0x1db0] ;  /* 0x001db00001087983 */ /* 0x000ee80000300800 */
[----:B------:R-:W3:Y:S04]  /*df820*/  LDL.LU R9, [R1+0x1db4] ;  /* 0x001db40001097983 */ /* 0x000ee80000300800 */
[----:B------:R-:W3:Y:S04]  /*df830*/  LDL.LU R10, [R1+0x1db8] ;  /* 0x001db800010a7983 */ /* 0x000ee80000300800 */
[----:B------:R-:W3:Y:S04]  /*df840*/  LDL.LU R11, [R1+0x1dbc] ;  /* 0x001dbc00010b7983 */ /* 0x000ee80000300800 */
        /* <DEDUP_REMOVED lines=116> */
[----:B0-----:R-:W2:Y:S04]  /*dff90*/  LDL.LU.64 R26, [R1+0xee58] ;  /* 0x00ee5800011a7983 */ /* 0x001ea80000300a00 */
[----:B------:R-:W2:Y:S01]  /*dffa0*/  LDL.LU.64 R24, [R1+0xee50] ;  /* 0x00ee500001187983 */ /* 0x000ea20000300a00 */
[----:B---3--:R-:W-:Y:S03]  /*dffb0*/  HMMA.16816.F32 R4, R12, R6, R16 ;  /* 0x000000060c04723c */ /* 0x008fe60000001810 */
        /* <DEDUP_REMOVED lines=11> */
[----:B------:R-:W4:Y:S04]  /*e0070*/  LDL.LU.64 R24, [R1+0xee20] ;  /* 0x00ee200001187983 */ /* 0x000f280000300a00 */
[----:B------:R-:W-:Y:S01]  /*e0080*/  STL.64 [R1+0xed58], R28 ;  /* 0x00ed581c01007387 */ /* 0x000fe20000100a00 */
        /* <DEDUP_REMOVED lines=55> */
[----:B------:R-:W3:Y:S04]  /*e0400*/  LDL.LU.64 R28, [R1+0x98] ;  /* 0x00009800011c7983 */ /* 0x000ee80000300a00 */
[----:B------:R-:W-:Y:S04]  /*e0410*/  STL.64 [R1+0xec30], R22 ;  /* 0x00ec301601007387 */ /* 0x000fe80000100a00 */
[----:B------:R0:W-:Y:S04]  /*e0420*/  STL.64 [R1+0xec28], R20 ;  /* 0x00ec281401007387 */ /* 0x0001e80000100a00 */
[----:B0-----:R-:W2:Y:S04]  /*e0430*/  LDL.LU R20, [R1+0x1e10] ;  /* 0x001e100001147983 */ /* 0x001ea80000300800 */
[----:B------:R-:W2:Y:S04]  /*e0440*/  LDL.LU R21, [R1+0x1e14] ;  /* 0x001e140001157983 */ /* 0x000ea80000300800 */
[----:B------:R-:W2:Y:S04]  /*e0450*/  LDL.LU R22, [R1+0x1e18] ;  /* 0x001e180001167983 */ /* 0x000ea80000300800 */
[----:B------:R-:W2:Y:S04]  /*e0460*/  LDL.LU R23, [R1+0x1e1c] ;  /* 0x001e1c0001177983 */ /* 0x000ea80000300800 */
[----:B------:R-:W-:Y:S04]  /*e0470*/  STL.64 [R1+0x1870], R8 ;  /* 0x0018700801007387 */ /* 0x000fe80000100a00 */
[----:B------:R0:W-:Y:S04]  /*e0480*/  STL.64 [R1+0x1878], R10 ;  /* 0x0018780a01007387 */ /* 0x0001e80000100a00 */
[----:B0-----:R-:W2:Y:S04]  /*e0490*/  LDL.LU.64 R10, [R1+0xedf8] ;  /* 0x00edf800010a7983 */ /* 0x001ea80000300a00 */
[----:B------:R-:W2:Y:S04]  /*e04a0*/  LDL.LU.64 R8, [R1+0xedf0] ;  /* 0x00edf00001087983 */ /* 0x000ea80000300a00 */
[----:B------:R0:W-:Y:S04]  /*e04b0*/  STL [R1+0xec0c], R18 ;  /* 0x00ec0c1201007387 */ /* 0x0001e80000100800 */
[----:B0-----:R-:W3:Y:S04]  /*e04c0*/  LDL.LU R18, [R1+0x3568] ;  /* 0x0035680001127983 */ /* 0x001ee80000300800 */
[----:B------:R0:W-:Y:S04]  /*e04d0*/  STL [R1+0xec08], R19 ;  /* 0x00ec081301007387 */ /* 0x0001e80000100800 */
[----:B0-----:R-:W3:Y:S01]  /*e04e0*/  LDL.LU R19, [R1+0x356c] ;  /* 0x00356c0001137983 */ /* 0x001ee20000300800 */
[----:B--2---:R-:W-:-:S15]  /*e04f0*/  HMMA.16816.F32 R8, R12, R16, R8 ;  /* 0x000000100c08723c */ /* 0x004fde0000001808 */
[----:B------:R-:W-:-:S04]  /*e0500*/  NOP ;  /* 0x0000000000007918 */ /* 0x000fc80000000000 */
[----:B------:R-:W-:Y:S04]  /*e0510*/  STL.64 [R1+0x1880], R8 ;  /* 0x0018800801007387 */ /* 0x000fe80000100a00 */
[----:B------:R0:W-:Y:S04]  /*e0520*/  STL.64 [R1+0x1888], R10 ;  /* 0x0018880a01007387 */ /* 0x0001e80000100a00 */
[----:B0-----:R-:W4:Y:S04]  /*e0530*/  LDL.LU.64 R10, [R1+0xede8] ;  /* 0x00ede800010a7983 */ /* 0x001f280000300a00 */
[----:B------:R-:W2:Y:S04]  /*e0540*/  LDL.LU.64 R8, [R1+0xede0] ;  /* 0x00ede00001087983 */ /* 0x000ea80000300a00 */
[----:B------:R0:W-:Y:S04]  /*e0550*/  STL [R1+0xec14], R16 ;  /* 0x00ec141001007387 */ /* 0x0001e80000100800 */
[----:B0-----:R-:W2:Y:S04]  /*e0560*/  LDL.LU R16, [R1+0x3560] ;  /* 0x0035600001107983 */ /* 0x001ea80000300800 */
[----:B------:R0:W-:Y:S04]  /*e0570*/  STL [R1+0xec10], R17 ;  /* 0x00ec101101007387 */ /* 0x0001e80000100800 */
[----:B0-----:R-:W2:Y:S01]  /*e0580*/  LDL.LU R17, [R1+0x3564] ;  /* 0x0035640001117983 */ /* 0x001ea20000300800 */
[----:B----4-:R-:W-:-:S15]  /*e0590*/  HMMA.16816.F32 R4, R12, R10, R4 ;  /* 0x0000000a0c04723c */ /* 0x010fde0000001804 */
[----:B------:R-:W-:-:S04]  /*e05a0*/  NOP ;  /* 0x0000000000007918 */ /* 0x000fc80000000000 */
[----:B------:R-:W-:Y:S04]  /*e05b0*/  STL.64 [R1+0x1890], R4 ;  /* 0x0018900401007387 */ /* 0x000fe80000100a00 */
[----:B------:R0:W-:Y:S04]  /*e05c0*/  STL.64 [R1+0x1898], R6 ;  /* 0x0018980601007387 */ /* 0x0001e80000100a00 */
[----:B0-----:R-:W2:Y:S04]  /*e05d0*/  LDL.LU.64 R6, [R1+0xedd8] ;  /* 0x00edd80001067983 */ /* 0x001ea80000300a00 */
[----:B------:R-:W2:Y:S04]  /*e05e0*/  LDL.LU.64 R4, [R1+0xedd0] ;  /* 0x00edd00001047983 */ /* 0x000ea80000300a00 */
[----:B------:R0:W-:Y:S04]  /*e05f0*/  STL [R1+0xebec], R10 ;  /* 0x00ebec0a01007387 */ /* 0x0001e80000100800 */
[----:B0-----:R-:W4:Y:S04]  /*e0600*/  LDL.LU R10, [R1+0x3558] ;  /* 0x00355800010a7983 */ /* 0x001f280000300800 */
[----:B------:R0:W-:Y:S04]  /*e0610*/  STL [R1+0xebe8], R11 ;  /* 0x00ebe80b01007387 */ /* 0x0001e80000100800 */
[----:B0-----:R-:W4:Y:S01]  /*e0620*/  LDL.LU R11, [R1+0x355c] ;  /* 0x00355c00010b7983 */ /* 0x001f220000300800 */
[----:B--2---:R-:W-:-:S15]  /*e0630*/  HMMA.16816.F32 R4, R12, R8, R4 ;  /* 0x000000080c04723c */ /* 0x004fde0000001804 */
[----:B------:R-:W-:-:S04]  /*e0640*/  NOP ;  /* 0x0000000000007918 */ /* 0x000fc80000000000 */
[----:B------:R-:W-:Y:S04]  /*e0650*/  STL.64 [R1+0x18a0], R4 ;  /* 0x0018a00401007387 */ /* 0x000fe80000100a00 */
[----:B------:R0:W-:Y:S04]  /*e0660*/  STL.64 [R1+0x18a8], R6 ;  /* 0x0018a80601007387 */ /* 0x0001e80000100a00 */
[----:B0-----:R-:W2:Y:S04]  /*e0670*/  LDL.LU.64 R6, [R1+0xedc8] ;  /* 0x00edc80001067983 */ /* 0x001ea80000300a00 */
[----:B------:R-:W3:Y:S04]  /*e0680*/  LDL.LU.64 R4, [R1+0xedc0] ;  /* 0x00edc00001047983 */ /* 0x000ee80000300a00 */
        /* <DEDUP_REMOVED lines=15> */
[----:B------:R-:W2:Y:S01]  /*e0780*/  LDL.LU.64 R24, [R1+0xeda0] ;  /* 0x00eda00001187983 */ /* 0x000ea20000300a00 */
[----:B------:R-:W-:Y:S03]  /*e0790*/  HMMA.16816.F32 R12, R12, R2, R20 ;  /* 0x000000020c0c723c */ /* 0x000fe60000001814 */
[----:B------:R0:W-:Y:S04]  /*e07a0*/  STL [R1+0xebc0], R5 ;  /* 0x00ebc00501007387 */ /* 0x0001e80000100800 */
[----:B------:R-:W-:Y:S04]  /*e07b0*/  STL.64 [R1+0xed50], R6 ;  /* 0x00ed500601007387 */ /* 0x000fe80000100a00 */
[----:B------:R1:W-:Y:S01]  /*e07c0*/  STL [R1+0xed48], R4 ;  /* 0x00ed480401007387 */ /* 0x0003e20000100800 */
[----:B------:R-:W-:-:S03]  /*e07d0*/  IMAD R8, R8, 0x100, R9 ;  /* 0x0000010008087824 */ /* 0x000fc600078e0209 */
[----:B------:R-:W-:Y:S04]  /*e07e0*/  STL [R1+0xeb94], R2 ;  /* 0x00eb940201007387 */ /* 0x000fe80000100800 */
[----:B------:R-:W-:Y:S01]  /*e07f0*/  STL [R1+0xeb90], R3 ;  /* 0x00eb900301007387 */ /* 0x000fe20000100800 */
[----:B0-----:R-:W-:Y:S02]  /*e0800*/  IMAD R5, R16, 0x100, R17 ;  /* 0x0000010010057824 */ /* 0x001fe400078e0211 */
[----:B-1----:R-:W-:Y:S02]  /*e0810*/  IMAD R4, R18, 0x100, R19 ;  /* 0x0000010012047824 */ /* 0x002fe400078e0213 */
[----:B----4-:R-:W-:Y:S01]  /*e0820*/  IMAD R6, R10, 0x100, R11 ;  /* 0x000001000a067824 */ /* 0x010fe200078e020b */
[----:B------:R0:W-:Y:S04]  /*e0830*/  STL.64 [R1+0x18c0], R12 ;  /* 0x0018c00c01007387 */ /* 0x0001e80000100a00 */
[----:B------:R1:W-:Y:S01]  /*e0840*/  STL.64 [R1+0x18c8], R14 ;  /* 0x0018c80e01007387 */ /* 0x0003e20000100a00 */
[----:B0-----:R-:W-:-:S02]  /*e0850*/  F2FP.F16.E5M2.UNPACK_B R12, R8 ;  /* 0x00000008ff0c723e */ /* 0x001fc400020004ff */
[----:B------:R-:W-:Y:S02]  /*e0860*/  F2FP.F16.E5M2.UNPACK_B R13, R6 ;  /* 0x00000006ff0d723e */ /* 0x000fe400020004ff */
[----:B-1----:R-:W-:Y:S02]  /*e0870*/  F2FP.F16.E5M2.UNPACK_B R14, R5 ;  /* 0x00000005ff0e723e */ /* 0x002fe400020004ff */
[----:B------:R-:W-:Y:S01]  /*e0880*/  F2FP.F16.E5M2.UNPACK_B R15, R4 ;  /* 0x00000004ff0f723e */ /* 0x000fe200020004ff */
[----:B------:R-:W-:Y:S02]  /*e0890*/  IMAD.MOV.U32 R3, RZ, RZ, R28 ;  /* 0x000000ffff037224 */ /* 0x000fe400078e001c */
[----:B------:R-:W-:-:S04]  /*e08a0*/  IMAD.MOV.U32 R2, RZ, RZ, R29 ;  /* 0x000000ffff027224 */ /* 0x000fc800078e001d */
[----:B--2---:R-:W-:-:S15]  /*e08b0*/  HMMA.16816.F32 R4, R12, R28, R24 ;  /* 0x0000001c0c04723c */ /* 0x004fde0000001818 */
[----:B------:R-:W-:-:S04]  /*e08c0*/  NOP ;  /* 0x0000000000007918 */ /* 0x000fc80000000000 */
[----:B------:R0:W-:Y:S04]  /*e08d0*/  STL.64 [R1+0x18e0], R4 ;  /* 0x0018e00401007387 */ /* 0x0001e80000100a00 */
[----:B------:R1:W-:Y:S04]  /*e08e0*/  STL.64 [R1+0x18e8], R6 ;  /* 0x0018e80601007387 */ /* 0x0003e80000100a00 */
[----:B------:R-:W2:Y:S04]  /*e08f0*/  LDL R26, [R1+0x50] ;  /* 0x00005000011a7983 */ /* 0x000ea80000100800 */
[----:B------:R-:W3:Y:S04]  /*e0900*/  LDL.LU R20, [R1+0x1ec0] ;  /* 0x001ec00001147983 */ /* 0x000ee80000300800 */
[----:B------:R-:W3:Y:S04]  /*e0910*/  LDL.LU R21, [R1+0x1ec4] ;  /* 0x001ec40001157983 */ /* 0x000ee80000300800 */
[----:B------:R-:W4:Y:S04]  /*e0920*/  LDL.LU R22, [R1+0x1ec8] ;  /* 0x001ec80001167983 */ /* 0x000f280000300800 */
[----:B------:R-:W4:Y:S04]  /*e0930*/  LDL.LU R23, [R1+0x1ecc] ;  /* 0x001ecc0001177983 */ /* 0x000f280000300800 */
[----:B------:R-:W2:Y:S04]  /*e0940*/  LDL.LU.64 R28, [R1+0x78] ;  /* 0x00007800011c7983 */ /* 0x000ea80000300a00 */
[----:B0-----:R-:W2:Y:S04]  /*e0950*/  LDL.LU R4, [R1+0x1e80] ;  /* 0x001e800001047983 */ /* 0x001ea80000300800 */
[----:B------:R-:W2:Y:S04]  /*e0960*/  LDL.LU R5, [R1+0x1e84] ;  /* 0x001e840001057983 */ /* 0x000ea80000300800 */
[----:B-1----:R-:W2:Y:S04]  /*e0970*/  LDL.LU R6, [R1+0x1e88] ;  /* 0x001e880001067983 */ /* 0x002ea80000300800 */
[----:B------:R-:W2:Y:S04]  /*e0980*/  LDL.LU R7, [R1+0x1e8c] ;  /* 0x001e8c0001077983 */ /* 0x000ea80000300800 */
[----:B--2---:R-:W-:Y:S04]  /*e0990*/  STL.64 [R1+0xed68], R6 ;  /* 0x00ed680601007387 */ /* 0x004fe80000100a00 */
[----:B------:R0:W-:Y:S04]  /*e09a0*/  STL.64 [R1+0xed60], R4 ;  /* 0x00ed600401007387 */ /* 0x0001e80000100a00 */
[----:B0-----:R-:W2:Y:S04]  /*e09b0*/  LDL.LU R4, [R1+0x1e70] ;  /* 0x001e700001047983 */ /* 0x001ea80000300800 */
[----:B------:R-:W2:Y:S04]  /*e09c0*/  LDL.LU R5, [R1+0x1e74] ;  /* 0x001e740001057983 */ /* 0x000ea80000300800 */
[----:B------:R-:W2:Y:S04]  /*e09d0*/  LDL.LU R6, [R1+0x1e78] ;  /* 0x001e780001067983 */ /* 0x000ea80000300800 */
[----:B------:R-:W2:Y:S04]  /*e09e0*/  LDL.LU R7, [R1+0x1e7c] ;  /* 0x001e7c0001077983 */ /* 0x000ea80000300800 */
[----:B------:R-:W3:Y:S04]  /*e09f0*/  LDL.LU.64 R8, [R1+0x90] ;  /* 0x0000900001087983 */ /* 0x000ee80000300a00 */
        /* <DEDUP_REMOVED lines=18> */
[----:B------:R-:W2:Y:S04]  /*e0b20*/  LDL.64 R18, [R1+0x70] ;  /* 0x0000700001127983 */ /* 0x000ea80000100a00 */
[----:B------:R-:W2:Y:S04]  /*e0b30*/  LDL.LU.64 R16, [R1+0x68] ;  /* 0x0000680001107983 */ /* 0x000ea80000300a00 */
[----:B----4-:R-:W-:Y:S04]  /*e0b40*/  STL.64 [R1+0xed30], R22 ;  /* 0x00ed301601007387 */ /* 0x010fe80000100a00 */
[----:B---3--:R0:W-:Y:S04]  /*e0b50*/  STL.64 [R1+0xed28], R20 ;  /* 0x00ed281401007387 */ /* 0x0081e80000100a00 */
[----:B0-----:R-:W3:Y:S04]  /*e0b60*/  LDL.LU R20, [R1+0x1ea0] ;  /* 0x001ea00001147983 */ /* 0x001ee80000300800 */
[----:B------:R-:W3:Y:S04]  /*e0b70*/  LDL.LU R21, [R1+0x1ea4] ;  /* 0x001ea40001157983 */ /* 0x000ee80000300800 */
[----:B------:R-:W4:Y:S04]  /*e0b80*/  LDL.LU R22, [R1+0x1ea8] ;  /* 0x001ea80001167983 */ /* 0x000f280000300800 */
[----:B------:R-:W4:Y:S01]  /*e0b90*/  LDL.LU R23, [R1+0x1eac] ;  /* 0x001eac0001177983 */ /* 0x000f220000300800 */
[----:B--2---:R-:W-:Y:S03]  /*e0ba0*/  HMMA.16816.F32 R4, R12, R8, R4 ;  /* 0x000000080c04723c */ /* 0x004fe60000001804 */
[----:B----4-:R-:W-:Y:S04]  /*e0bb0*/  STL.64 [R1+0xed40], R22 ;  /* 0x00ed401601007387 */ /* 0x010fe80000100a00 */
[----:B---3--:R0:W-:Y:S04]  /*e0bc0*/  STL.64 [R1+0xed38], R20 ;  /* 0x00ed381401007387 */ /* 0x0081e80000100a00 */
[----:B0-----:R-:W2:Y:S04]  /*e0bd0*/  LDL.LU R20, [R1+0x1e90] ;  /* 0x001e900001147983 */ /* 0x001ea80000300800 */
[----:B------:R-:W2:Y:S04]  /*e0be0*/  LDL.LU R21, [R1+0x1e94] ;  /* 0x001e940001157983 */ /* 0x000ea80000300800 */
[----:B------:R-:W2:Y:S04]  /*e0bf0*/  LDL.LU R22, [R1+0x1e98] ;  /* 0x001e980001167983 */ /* 0x000ea80000300800 */
[----:B------:R-:W2:Y:S04]  /*e0c00*/  LDL.LU R23, [R1+0x1e9c] ;  /* 0x001e9c0001177983 */ /* 0x000ea80000300800 */
[----:B------:R-:W3:Y:S04]  /*e0c10*/  LDL.64 R24, [R1+0x58] ;  /* 0x0000580001187983 */ /* 0x000ee80000100a00 */
[----:B------:R-:W-:Y:S04]  /*e0c20*/  STL [R1+0xebfc], R2 ;  /* 0x00ebfc0201007387 */ /* 0x000fe80000100800 */
[----:B------:R0:W-:Y:S04]  /*e0c30*/  STL [R1+0xebf8], R3 ;  /* 0x00ebf80301007387 */ /* 0x0001e80000100800 */
[----:B0-----:R-:W4:Y:S04]  /*e0c40*/  LDL.LU.64 R2, [R1+0x88] ;  /* 0x0000880001027983 */ /* 0x001f280000300a00 */
[----:B------:R-:W-:Y:S04]  /*e0c50*/  STL.64 [R1+0x18f0], R4 ;  /* 0x0018f00401007387 */ /* 0x000fe80000100a00 */
[----:B------:R0:W-:Y:S04]  /*e0c60*/  STL.64 [R1+0x18f8], R6 ;  /* 0x0018f80601007387 */ /* 0x0001e80000100a00 */
[----:B0-----:R-:W4:Y:S04]  /*e0c70*/  LDL.LU.64 R6, [R1+0xed98] ;  /* 0x00ed980001067983 */ /* 0x001f280000300a00 */
[----:B------:R-:W4:Y:S01]  /*e0c80*/  LDL.LU.64 R4, [R1+0xed90] ;  /* 0x00ed900001047983 */ /* 0x000f220000300a00 */
[----:B------:R-:W-:-:S02]  /*e0c90*/  IMAD.MOV.U32 R11, RZ, RZ, R9 ;  /* 0x000000ffff0b7224 */ /* 0x000fc400078e0009 */
[----:B------:R-:W-:-:S03]  /*e0ca0*/  IMAD.MOV.U32 R10, RZ, RZ, R8 ;  /* 0x000000ffff0a7224 */ /* 0x000fc600078e0008 */
[----:B------:R-:W-:Y:S04]  /*e0cb0*/  STL [R1+0xec04], R11 ;  /* 0x00ec040b01007387 */ /* 0x000fe80000100800 */
[----:B------:R0:W-:Y:S04]  /*e0cc0*/  STL [R1+0xec00], R10 ;  /* 0x00ec000a01007387 */ /* 0x0001e80000100800 */
[----:B0-----:R-:W2:Y:S01]  /*e0cd0*/  LDL.LU.64 R10, [R1+0x80] ;  /* 0x00008000010a7983 */ /* 0x001ea20000300a00 */
        /* <DEDUP_REMOVED lines=20> */
[----:B------:R-:W-:Y:S02]  /*e0e20*/  IMAD.MOV.U32 R2, RZ, RZ, R10 ;  /* 0x000000ffff027224 */ /* 0x000fe400078e000a */
[----:B------:R-:W-:Y:S02]  /*e0e30*/  IMAD.MOV.U32 R3, RZ, RZ, R11 ;  /* 0x000000ffff037224 */ /* 0x000fe400078e000b */
[----:B------:R-:W-:Y:S02]  /*e0e40*/  IMAD.MOV.U32 R11, RZ, RZ, R28 ;  /* 0x000000ffff0b7224 */ /* 0x000fe400078e001c */
[----:B------:R-:W-:Y:S02]  /*e0e50*/  IMAD.MOV.U32 R10, RZ, RZ, R29 ;  /* 0x000000ffff0a7224 */ /* 0x000fe400078e001d */
[----:B------:R-:W4:Y:S04]  /*e0e60*/  LDL.LU.64 R28, [R1+0xed58] ;  /* 0x00ed5800011c7983 */ /* 0x000f280000300a00 */
        /* <DEDUP_REMOVED lines=11> */
[----:B------:R-:W3:Y:S01]  /*e0f20*/  LDL.LU R4, [R1+0xed48] ;  /* 0x00ed480001047983 */ /* 0x000ee20000300800 */
[----:B------:R-:W-:Y:S01]  /*e0f30*/  HMMA.16816.F32 R20, R12, R16, R20 ;  /* 0x000000100c14723c */ /* 0x000fe20000001814 */
[----:B------:R-:W-:-:S02]  /*e0f40*/  IMAD.MOV.U32 R5, RZ, RZ, R18 ;  /* 0x000000ffff057224 */ /* 0x000fc400078e0012 */
[----:B--2---:R0:W-:Y:S04]  /*e0f50*/  STL.64 [R1+0xebd0], R6 ;  /* 0x00ebd00601007387 */ /* 0x0041e80000100a00 */
[----:B0-----:R-:W2:Y:S04]  /*e0f60*/  LDL.LU.64 R6, [R1+0x60] ;  /* 0x0000600001067983 */ /* 0x001ea80000300a00 */
[----:B---3--:R-:W-:Y:S08]  /*e0f70*/  STL.64 [R1+0xebc8], R4 ;  /* 0x00ebc80401007387 */ /* 0x008ff00000100a00 */
        /* <DEDUP_REMOVED lines=14> */
[C---:B------:R-:W-:Y:S01]  /*e1060*/  HMMA.16816.F32 R4, R12.reuse, R24, R8 ;  /* 0x000000180c04723c */ /* 0x040fe20000001808 */
[----:B------:R-:W-:Y:S02]  /*e1070*/  IMAD.MOV.U32 R27, RZ, RZ, R0 ;  /* 0x000000ffff1b7224 */ /* 0x000fe400078e0000 */
[----:B------:R-:W-:Y:S01]  /*e1080*/  IMAD.MOV.U32 R0, RZ, RZ, R25 ;  /* 0x000000ffff007224 */ /* 0x000fe200078e0019 */
[----:B------:R-:W-:Y:S04]  /*e1090*/  STL.64 [R1+0xec40], R18 ;  /* 0x00ec401201007387 */ /* 0x000fe80000100a00 */
[----:B------:R-:W-:Y:S04]  /*e10a0*/  STL.64 [R1+0xec38], R16 ;  /* 0x00ec381001007387 */ /* 0x000fe80000100a00 */
[----:B------:R-:W-:Y:S07]  /*e10b0*/  STL [R1+0xeae8], R0 ;  /* 0x00eae80001007387 */ /* 0x000fee0000100800 */
[----:B------:R-:W-:Y:S04]  /*e10c0*/  STL.64 [R1+0x1960], R4 ;  /* 0x0019600401007387 */ /* 0x000fe80000100a00 */
[----:B------:R2:W-:Y:S02]  /*e10d0*/  STL.64 [R1+0x1968], R6 ;  /* 0x0019680601007387 */ /* 0x0005e40000100a00 */
[----:B--2---:R-:W-:Y:S02]  /*e10e0*/  HMMA.16816.F32 R4, R12, R26, R20 ;  /* 0x0000001a0c04723c */ /* 0x004fe40000001814 */
[----:B------:R-:W2:-:S15]  /*e10f0*/  LDL.LU R20, [R1+0x2190] ;  /* 0x0021900001147983 */ /* 0x000e9e0000300800 */
[----:B------:R-:W-:Y:S02]  /*e1100*/  NOP ;  /* 0x0000000000007918 */ /* 0x000fe40000000000 */
        /* <DEDUP_REMOVED lines=15> */
[----:B-1----:R-:W2:Y:S04]  /*e1200*/  LDL.64 R20, [R1+0x8] ;  /* 0x0000080001147983 */ /* 0x002ea80000100a00 */
[----:B---3--:R0:W-:Y:S04]  /*e1210*/  STL.64 [R1+0xec90], R22 ;  /* 0x00ec901601007387 */ /* 0x0081e80000100a00 */
[----:B--2---:R-:W-:Y:S04]  /*e1220*/  STL.64 [R1+0xec88], R20 ;  /* 0x00ec881401007387 */ /* 0x004fe80000100a00 */
[----:B------:R-:W2:Y:S04]  /*e1230*/  LDL.LU R24, [R1+0x2130] ;  /* 0x0021300001187983 */ /* 0x000ea80000300800 */
[----:B------:R-:W2:Y:S04]  /*e1240*/  LDL.LU R25, [R1+0x2134] ;  /* 0x0021340001197983 */ /* 0x000ea80000300800 */
[----:B------:R-:W3:Y:S04]  /*e1250*/  LDL.LU R26, [R1+0x2138] ;  /* 0x00213800011a7983 */ /* 0x000ee80000300800 */
[----:B------:R-:W3:Y:S04]  /*e1260*/  LDL.LU R27, [R1+0x213c] ;  /* 0x00213c00011b7983 */ /* 0x000ee80000300800 */
[----:B0-----:R-:W2:Y:S04]  /*e1270*/  LDL R22, [R1+0x10] ;  /* 0x0000100001167983 */ /* 0x001ea80000100800 */
[----:B------:R-:W4:Y:S04]  /*e1280*/  LDL R23, [R1+0x14] ;  /* 0x0000140001177983 */ /* 0x000f280000100800 */
[----:B---3--:R-:W-:Y:S04]  /*e1290*/  STL.64 [R1+0xec80], R26 ;  /* 0x00ec801a01007387 */ /* 0x008fe80000100a00 */
[----:B--2---:R0:W-:Y:S04]  /*e12a0*/  STL.64 [R1+0xec78], R24 ;  /* 0x00ec781801007387 */ /* 0x0041e80000100a00 */
[----:B0-----:R-:W2:Y:S04]  /*e12b0*/  LDL.LU R24, [R1+0x2100] ;  /* 0x0021000001187983 */ /* 0x001ea80000300800 */
[----:B------:R-:W2:Y:S04]  /*e12c0*/  LDL.LU R25, [R1+0x2104] ;  /* 0x0021040001197983 */ /* 0x000ea80000300800 */
[----:B------:R-:W3:Y:S04]  /*e12d0*/  LDL.LU R26, [R1+0x2108] ;  /* 0x00210800011a7983 */ /* 0x000ee80000300800 */
[----:B------:R-:W3:Y:S04]  /*e12e0*/  LDL.LU R27, [R1+0x210c] ;  /* 0x00210c00011b7983 */ /* 0x000ee80000300800 */
[----:B------:R-:W2:Y:S04]  /*e12f0*/  LDL R6, [R1+0x20] ;  /* 0x0000200001067983 */ /* 0x000ea80000100800 */
[----:B------:R-:W2:Y:S04]  /*e1300*/  LDL R7, [R1+0x24] ;  /* 0x0000240001077983 */ /* 0x000ea80000100800 */
[----:B------:R-:W3:Y:S04]  /*e1310*/  LDL.64 R4, [R1+0x28] ;  /* 0x0000280001047983 */ /* 0x000ee80000100a00 */
[----:B--2---:R-:W-:Y:S04]  /*e1320*/  STL.64 [R1+0xece0], R6 ;  /* 0x00ece00601007387 */ /* 0x004fe80000100a00 */
[----:B---3--:R-:W-:Y:S04]  /*e1330*/  STL.64 [R1+0xecd8], R4 ;  /* 0x00ecd80401007387 */ /* 0x008fe80000100a00 */
[----:B------:R-:W2:Y:S04]  /*e1340*/  LDL.64 R20, [R1+0x18] ;  /* 0x0000180001147983 */ /* 0x000ea80000100a00 */
[----:B----4-:R-:W-:Y:S04]  /*e1350*/  STL.64 [R1+0xecc0], R22 ;  /* 0x00ecc01601007387 */ /* 0x010fe80000100a00 */
        /* <DEDUP_REMOVED lines=13> */
[----:B------:R-:W2:Y:S04]  /*e1430*/  LDL.64 R4, [R1+0x38] ;  /* 0x0000380001047983 */ /* 0x000ea80000100a00 */
[----:B------:R-:W3:Y:S04]  /*e1440*/  LDL R10, [R1+0x40] ;  /* 0x00004000010a7983 */ /* 0x000ee80000100800 */
[----:B------:R-:W3:Y:S04]  /*e1450*/  LDL R11, [R1+0x44] ;  /* 0x00004400010b7983 */ /* 0x000ee80000100800 */
[----:B------:R-:W3:Y:S04]  /*e1460*/  LDL.64 R8, [R1+0x48] ;  /* 0x0000480001087983 */ /* 0x000ee80000100a00 */
[----:B----4-:R-:W-:Y:S04]  /*e1470*/  STL.64 [R1+0xed10], R6 ;  /* 0x00ed100601007387 */ /* 0x010fe80000100a00 */
[----:B--2---:R0:W-:Y:S04]  /*e1480*/  STL.64 [R1+0xed08], R4 ;  /* 0x00ed080401007387 */ /* 0x0041e80000100a00 */
[----:B0-----:R-:W2:Y:S04]  /*e1490*/  LDL.LU R4, [R1+0x1ee0] ;  /* 0x001ee00001047983 */ /* 0x001ea80000300800 */
[----:B------:R-:W2:Y:S04]  /*e14a0*/  LDL.LU R5, [R1+0x1ee4] ;  /* 0x001ee40001057983 */ /* 0x000ea80000300800 */
[----:B------:R-:W4:Y:S04]  /*e14b0*/  LDL.LU R6, [R1+0x1ee8] ;  /* 0x001ee80001067983 */ /* 0x000f280000300800 */
[----:B------:R-:W4:Y:S04]  /*e14c0*/  LDL.LU R7, [R1+0x1eec] ;  /* 0x001eec0001077983 */ /* 0x000f280000300800 */
[----:B----4-:R-:W-:Y:S04]  /*e14d0*/  STL.64 [R1+0xed20], R6 ;  /* 0x00ed200601007387 */ /* 0x010fe80000100a00 */
[----:B--2---:R0:W-:Y:S04]  /*e14e0*/  STL.64 [R1+0xed18], R4 ;  /* 0x00ed180401007387 */ /* 0x0041e80000100a00 */
        /* <DEDUP_REMOVED lines=9> */
[----:B------:R-:W4:Y:S04]  /*e1580*/  LDL.LU R23, [R1+0x1f0c] ;  /* 0x001f0c0001177983 */ /* 0x000f280000300800 */
[----:B----4-:R-:W-:Y:S04]  /*e1590*/  STL.64 [R1+0xed00], R22 ;  /* 0x00ed001601007387 */ /* 0x010fe80000100a00 */
[----:B---3--:R0:W-:Y:S04]  /*e15a0*/  STL.64 [R1+0xecf8], R20 ;  /* 0x00ecf81401007387 */ /* 0x0081e80000100a00 */
        /* <DEDUP_REMOVED lines=8> */
[----:B------:R-:W3:Y:S04]  /*e1630*/  LDL.LU R26, [R1+0x2038] ;  /* 0x00203800011a7983 */ /* 0x000ee80000300800 */
[----:B------:R-:W3:Y:S01]  /*e1640*/  LDL.LU R27, [R1+0x203c] ;  /* 0x00203c00011b7983 */ /* 0x000ee20000300800 */
[----:B--2---:R-:W-:Y:S03]  /*e1650*/  HMMA.16816.F32 R4, R12, R8, R4 ;  /* 0x000000080c04723c */ /* 0x004fe60000001804 */
[----:B---3--:R-:W-:Y:S04]  /*e1660*/  STL.64 [R1+0xecb0], R26 ;  /* 0x00ecb01a01007387 */ /* 0x008fe80000100a00 */
[----:B----4-:R0:W-:Y:S04]  /*e1670*/  STL.64 [R1+0xeca8], R24 ;  /* 0x00eca81801007387 */ /* 0x0101e80000100a00 */
        /* <DEDUP_REMOVED lines=8> */
[----:B------:R-:W-:Y:S04]  /*e1700*/  STL.64 [R1+0x1980], R4 ;  /* 0x0019800401007387 */ /* 0x000fe80000100a00 */
[----:B------:R0:W-:Y:S04]  /*e1710*/  STL.64 [R1+0x1988], R6 ;  /* 0x0019880601007387 */ /* 0x0001e80000100a00 */
[----:B0-----:R-:W4:Y:S04]  /*e1720*/  LDL.LU.64 R6, [R1+0xed20] ;  /* 0x00ed200001067983 */ /* 0x001f280000300a00 */
[----:B------:R-:W4:Y:S01]  /*e1730*/  LDL.LU.64 R4, [R1+0xed18] ;  /* 0x00ed180001047983 */ /* 0x000f220000300a00 */
[----:B------:R-:W-:-:S05]  /*e1740*/  IMAD.MOV.U32 R0, RZ, RZ, R9 ;  /* 0x000000ffff007224 */ /* 0x000fca00078e0009 */
[----:B------:R-:W-:Y:S01]  /*e1750*/  STL [R1+0xeaec], R0 ;  /* 0x00eaec0001007387 */ /* 0x000fe20000100800 */
[----:B----4-:R-:W-:Y:S03]  /*e1760*/  HMMA.16816.F32 R8, R12, R10, R4 ;  /* 0x0000000a0c08723c */ /* 0x010fe60000001804 */
[----:B------:R-:W4:Y:S04]  /*e1770*/  LDL.LU.64 R6, [R1+0xed10] ;  /* 0x00ed100001067983 */ /* 0x000f280000300a00 */
[----:B------:R-:W2:-:S12]  /*e1780*/  LDL.LU.64 R4, [R1+0xed08] ;  /* 0x00ed080001047983 */ /* 0x000e980000300a00 */
[----:B------:R0:W-:Y:S04]  /*e1790*/  STL.64 [R1+0x1990], R8 ;  /* 0x0019900801007387 */ /* 0x0001e80000100a00 */
[----:B------:R1:W-:Y:S04]  /*e17a0*/  STL.64 [R1+0x1998], R10 ;  /* 0x0019980a01007387 */ /* 0x0003e80000100a00 */
[----:B0-----:R-:W3:Y:S04]  /*e17b0*/  LDL.LU R8, [R1+0x21a0] ;  /* 0x0021a00001087983 */ /* 0x001ee80000300800 */
[----:B------:R-:W3:Y:S04]  /*e17c0*/  LDL.LU R9, [R1+0x21a4] ;  /* 0x0021a40001097983 */ /* 0x000ee80000300800 */
[----:B-1----:R-:W3:Y:S04]  /*e17d0*/  LDL.LU R10, [R1+0x21a8] ;  /* 0x0021a800010a7983 */ /* 0x002ee80000300800 */
[----:B------:R-:W3:Y:S01]  /*e17e0*/  LDL.LU R11, [R1+0x21ac] ;  /* 0x0021ac00010b7983 */ /* 0x000ee20000300800 */
[----:B--2---:R-:W-:-:S15]  /*e17f0*/  HMMA.16816.F32 R20, R12, R4, R20 ;  /* 0x000000040c14723c */ /* 0x004fde0000001814 */
[----:B------:R-:W-:-:S04]  /*e1800*/  NOP ;  /* 0x0000000000007918 */ /* 0x000fc80000000000 */
[----:B------:R-:W-:Y:S04]  /*e1810*/  STL.64 [R1+0x19a0], R20 ;  /* 0x0019a01401007387 */ /* 0x000fe80000100a00 */
[----:B------:R0:W-:Y:S04]  /*e1820*/  STL.64 [R1+0x19a8], R22 ;  /* 0x0019a81601007387 */ /* 0x0001e80000100a00 */
[----:B0-----:R-:W4:Y:S04]  /*e1830*/  LDL.LU.64 R22, [R1+0xed00] ;  /* 0x00ed000001167983 */ /* 0x001f280000300a00 */
[----:B------:R-:W4:Y:S01]  /*e1840*/  LDL.LU.64 R20, [R1+0xecf8] ;  /* 0x00ecf80001147983 */ /* 0x000f220000300a00 */
[----:B------:R-:W-:-:S05]  /*e1850*/  IMAD.MOV.U32 R0, RZ, RZ, R5 ;  /* 0x000000ffff007224 */ /* 0x000fca00078e0005 */
[----:B------:R-:W-:Y:S01]  /*e1860*/  STL [R1+0xeaf0], R0 ;  /* 0x00eaf00001007387 */ /* 0x000fe20000100800 */
[----:B----4-:R-:W-:Y:S03]  /*e1870*/  HMMA.16816.F32 R4, R12, R6, R20 ;  /* 0x000000060c04723c */ /* 0x010fe60000001814 */
[----:B------:R-:W2:Y:S04]  /*e1880*/  LDL.LU.64 R22, [R1+0xecf0] ;  /* 0x00ecf00001167983 */ /* 0x000ea80000300a00 */
[----:B------:R-:W2:-:S12]  /*e1890*/  LDL.LU.64 R20, [R1+0xece8] ;  /* 0x00ece80001147983 */ /* 0x000e980000300a00 */
[----:B------:R-:W-:Y:S04]  /*e18a0*/  STL.64 [R1+0x19b0], R4 ;  /* 0x0019b00401007387 */ /* 0x000fe80000100a00 */
[----:B------:R0:W-:Y:S04]  /*e18b0*/  STL.64 [R1+0x19b8], R6 ;  /* 0x0019b80601007387 */ /* 0x0001e80000100a00 */
[----:B0-----:R-:W4:Y:S04]  /*e18c0*/  LDL.LU.64 R6, [R1+0xece0] ;  /* 0x00ece00001067983 */ /* 0x001f280000300a00 */
[----:B------:R-:W2:Y:S02]  /*e18d0*/  LDL.LU.64 R4, [R1+0xecd8] ;  /* 0x00ecd80001047983 */ /* 0x000ea40000300a00 */
        /* <DEDUP_REMOVED lines=10> */
[----:B------:R-:W4:-:S12]  /*e1980*/  LDL.LU.64 R20, [R1+0xecb8] ;  /* 0x00ecb80001147983 */ /* 0x000f180000300a00 */
[----:B------:R0:W-:Y:S04]  /*e1990*/  STL.64 [R1+0x19d0], R4 ;  /* 0x0019d00401007387 */ /* 0x0001e80000100a00 */
[----:B------:R1:W-:Y:S04]  /*e19a0*/  STL.64 [R1+0x19d8], R6 ;  /* 0x0019d80601007387 */ /* 0x0003e80000100a00 */
[----:B0-----:R-:W2:Y:S04]  /*e19b0*/  LDL.LU R4, [R1+0x21d0] ;  /* 0x0021d00001047983 */ /* 0x001ea80000300800 */
[----:B------:R-:W2:Y:S04]  /*e19c0*/  LDL.LU R5, [R1+0x21d4] ;  /* 0x0021d40001057983 */ /* 0x000ea80000300800 */
[----:B-1----:R-:W2:Y:S04]  /*e19d0*/  LDL.LU R6, [R1+0x21d8] ;  /* 0x0021d80001067983 */ /* 0x002ea80000300800 */
[----:B------:R-:W2:Y:S01]  /*e19e0*/  LDL.LU R7, [R1+0x21dc] ;  /* 0x0021dc0001077983 */ /* 0x000ea20000300800 */
[----:B----4-:R-:W-:-:S15]  /*e19f0*/  HMMA.16816.F32 R24, R12, R20, R24 ;  /* 0x000000140c18723c */ /* 0x010fde0000001818 */
        /* <DEDUP_REMOVED lines=28> */
[----:B------:R-:W4:Y:S01]  /*e1bc0*/  LDL.LU.64 R20, [R1+0xec58] ;  /* 0x00ec580001147983 */ /* 0x000f220000300a00 */
[----:B--2---:R-:W-:-:S15]  /*e1bd0*/  HMMA.16816.F32 R24, R12, R28, R24 ;  /* 0x0000001c0c18723c */ /* 0x004fde0000001818 */
[----:B------:R-:W-:-:S04]  /*e1be0*/  NOP ;  /* 0x0000000000007918 */ /* 0x000fc80000000000 */
[----:B------:R-:W-:Y:S04]  /*e1bf0*/  STL.64 [R1+0x1ab0], R24 ;  /* 0x001ab01801007387 */ /* 0x000fe80000100a00 */
[----:B------:R0:W-:Y:S04]  /*e1c00*/  STL.64 [R1+0x1ab8], R26 ;  /* 0x001ab81a01007387 */ /* 0x0001e80000100a00 */
[----:B0-----:R-:W3:Y:S04]  /*e1c10*/  LDL.LU.64 R26, [R1+0xec50] ;  /* 0x00ec5000011a7983 */ /* 0x001ee80000300a00 */
[----:B------:R-:W4:Y:S04]  /*e1c20*/  LDL.LU.64 R24, [R1+0xec48] ;  /* 0x00ec480001187983 */ /* 0x000f280000300a00 */
[----:B------:R-:W-:Y:S01]  /*e1c30*/  STL [R1+0xeb9c], R29 ;  /* 0x00eb9c1d01007387 */ /* 0x000fe20000100800 */
        /* <DEDUP_REMOVED lines=12> */
[----:B0-----:R-:W2:Y:S04]  /*e1d00*/  LDL.LU R24, [R1+0x21b0] ;  /* 0x0021b00001187983 */ /* 0x001ea80000300800 */
[----:B------:R-:W2:Y:S04]  /*e1d10*/  LDL.LU R25, [R1+0x21b4] ;  /* 0x0021b40001197983 */ /* 0x000ea80000300800 */
[----:B------:R-:W2:Y:S04]  /*e1d20*/  LDL.LU R26, [R1+0x21b8] ;  /* 0x0021b800011a7983 */ /* 0x000ea80000300800 */
[----:B------:R-:W2:Y:S01]  /*e1d30*/  LDL.LU R27, [R1+0x21bc] ;  /* 0x0021bc00011b7983 */ /* 0x000ea20000300800 */
[C---:B----4-:R-:W-:Y:S08]  /*e1d40*/  HMMA.16816.F32 R8, R12.reuse, R22, R8 ;  /* 0x000000160c08723c */ /* 0x050ff00000001808 */
[----:B--2---:R-:W-:Y:S11]  /*e1d50*/  HMMA.16816.F32 R24, R12, R20, R24 ;  /* 0x000000140c18723c */ /* 0x004ff60000001818 */
[----:B------:R-:W-:Y:S04]  /*e1d60*/  STL.64 [R1+0x1be0], R8 ;  /* 0x001be00801007387 */ /* 0x000fe80000100a00 */
[----:B------:R0:W-:Y:S04]  /*e1d70*/  STL.64 [R1+0x1be8], R10 ;  /* 0x001be80a01007387 */ /* 0x0001e80000100a00 */
[----:B0-----:R-:W2:Y:S04]  /*e1d80*/  LDL.LU.64 R10, [R1+0xec20] ;  /* 0x00ec2000010a7983 */ /* 0x001ea80000300a00 */
[----:B------:R-:W4:Y:S04]  /*e1d90*/  LDL.LU.64 R8, [R1+0xec18] ;  /* 0x00ec180001087983 */ /* 0x000f280000300a00 */
[----:B------:R0:W-:Y:S04]  /*e1da0*/  STL.64 [R1+0x1c20], R24 ;  /* 0x001c201801007387 */ /* 0x0001e80000100a00 */
[----:B------:R3:W-:Y:S01]  /*e1db0*/  STL.64 [R1+0x1c28], R26 ;  /* 0x001c281a01007387 */ /* 0x0007e20000100a00 */
[----:B0-----:R-:W-:-:S02]  /*e1dc0*/  IMAD.MOV.U32 R24, RZ, RZ, R18 ;  /* 0x000000ffff187224 */ /* 0x001fc400078e0012 */
[----:B---3--:R-:W-:Y:S02]  /*e1dd0*/  IMAD.MOV.U32 R26, RZ, RZ, R16 ;  /* 0x000000ffff1a7224 */ /* 0x008fe400078e0010 */
[----:B------:R-:W-:Y:S01]  /*e1de0*/  IMAD.MOV.U32 R27, RZ, RZ, R17 ;  /* 0x000000ffff1b7224 */ /* 0x000fe200078e0011 */
[----:B------:R-:W3:Y:S01]  /*e1df0*/  LDL.LU R16, [R1+0xec14] ;  /* 0x00ec140001107983 */ /* 0x000ee20000300800 */
[----:B------:R-:W-:-:S03]  /*e1e00*/  IMAD.MOV.U32 R25, RZ, RZ, R19 ;  /* 0x000000ffff197224 */ /* 0x000fc600078e0013 */
[----:B------:R-:W3:Y:S04]  /*e1e10*/  LDL.LU R17, [R1+0xec10] ;  /* 0x00ec100001117983 */ /* 0x000ee80000300800 */
[----:B------:R-:W2:Y:S04]  /*e1e20*/  LDL.LU R18, [R1+0xec0c] ;  /* 0x00ec0c0001127983 */ /* 0x000ea80000300800 */
[----:B------:R-:W2:Y:S04]  /*e1e30*/  LDL.LU R19, [R1+0xec08] ;  /* 0x00ec080001137983 */ /* 0x000ea80000300800 */
        /* <DEDUP_REMOVED lines=8> */
[----:B0-----:R-:W2:Y:S04]  /*e1ec0*/  LDL.LU R20, [R1+0x23b0] ;  /* 0x0023b00001147983 */ /* 0x001ea80000300800 */
[----:B------:R-:W2:Y:S04]  /*e1ed0*/  LDL.LU R21, [R1+0x23b4] ;  /* 0x0023b40001157983 */ /* 0x000ea80000300800 */
[----:B------:R-:W2:Y:S04]  /*e1ee0*/  LDL.LU R22, [R1+0x23b8] ;  /* 0x0023b80001167983 */ /* 0x000ea80000300800 */
[----:B------:R-:W2:Y:S01]  /*e1ef0*/  LDL.LU R23, [R1+0x23bc] ;  /* 0x0023bc0001177983 */ /* 0x000ea20000300800 */
[C---:B---3--:R-:W-:Y:S03]  /*e1f00*/  HMMA.16816.F32 R4, R12.reuse, R16, R4 ;  /* 0x000000100c04723c */ /* 0x048fe60000001804 */
[----:B--2---:R-:W-:Y:S04]  /*e1f10*/  STL.64 [R1+0xeb18], R22 ;  /* 0x00eb181601007387 */ /* 0x004fe80000100a00 */
[----:B------:R0:W-:Y:S02]  /*e1f20*/  STL.64 [R1+0xeb10], R20 ;  /* 0x00eb101401007387 */ /* 0x0001e40000100a00 */
[----:B0-----:R-:W-:Y:S01]  /*e1f30*/  HMMA.16816.F32 R20, R12, R18, R24 ;  /* 0x000000120c14723c */ /* 0x001fe20000001818 */
[----:B------:R-:W-:-:S02]  /*e1f40*/  IMAD.MOV.U32 R26, RZ, RZ, R11 ;  /* 0x000000ffff1a7224 */ /* 0x000fc400078e000b */
[----:B------:R-:W-:-:S15]  /*e1f50*/  IMAD.MOV.U32 R27, RZ, RZ, R10 ;  /* 0x000000ffff1b7224 */ /* 0x000fde00078e000a */
[----:B------:R-:W-:Y:S01]  /*e1f60*/  NOP ;  /* 0x0000000000007918 */ /* 0x000fe20000000000 */
[----:B------:R0:W-:Y:S04]  /*e1f70*/  STL.64 [R1+0x1c50], R20 ;  /* 0x001c501401007387 */ /* 0x0001e80000100a00 */
[----:B------:R1:W-:Y:S04]  /*e1f80*/  STL.64 [R1+0x1c58], R22 ;  /* 0x001c581601007387 */ /* 0x0003e80000100a00 */
[----:B------:R-:W2:Y:S04]  /*e1f90*/  LDL.LU R11, [R1+0xec04] ;  /* 0x00ec0400010b7983 */ /* 0x000ea80000300800 */
[----:B------:R-:W-:Y:S04]  /*e1fa0*/  STL.64 [R1+0x1cb0], R4 ;  /* 0x001cb00401007387 */ /* 0x000fe80000100a00 */
[----:B------:R-:W-:Y:S04]  /*e1fb0*/  STL.64 [R1+0x1cb8], R6 ;  /* 0x001cb80601007387 */ /* 0x000fe80000100a00 */
[----:B------:R-:W3:Y:S04]  /*e1fc0*/  LDL.LU R10, [R1+0xec00] ;  /* 0x00ec0000010a7983 */ /* 0x000ee80000300800 */
[----:B------:R-:W-:Y:S04]  /*e1fd0*/  STL.64 [R1+0xeb20], R26 ;  /* 0x00eb201a01007387 */ /* 0x000fe80000100a00 */
[----:B0-----:R-:W2:Y:S04]  /*e1fe0*/  LDL.LU R20, [R1+0x23e0] ;  /* 0x0023e00001147983 */ /* 0x001ea80000300800 */
[----:B------:R-:W2:Y:S04]  /*e1ff0*/  LDL.LU R21, [R1+0x23e4] ;  /* 0x0023e40001157983 */ /* 0x000ea80000300800 */
[----:B-1----:R-:W2:Y:S04]  /*e2000*/  LDL.LU R22, [R1+0x23e8] ;  /* 0x0023e80001167983 */ /* 0x002ea80000300800 */
[----:B------:R-:W2:Y:S01]  /*e2010*/  LDL.LU R23, [R1+0x23ec] ;  /* 0x0023ec0001177983 */ /* 0x000ea20000300800 */
[----:B------:R-:W-:-:S02]  /*e2020*/  IMAD.MOV.U32 R24, RZ, RZ, R2 ;  /* 0x000000ffff187224 */ /* 0x000fc400078e0002 */
[----:B------:R-:W-:Y:S01]  /*e2030*/  IMAD.MOV.U32 R25, RZ, RZ, R3 ;  /* 0x000000ffff197224 */ /* 0x000fe200078e0003 */
[----:B--2---:R-:W-:Y:S04]  /*e2040*/  STL.64 [R1+0xeb30], R22 ;  /* 0x00eb301601007387 */ /* 0x004fe80000100a00 */
[----:B------:R0:W-:Y:S04]  /*e2050*/  STL.64 [R1+0xeb28], R20 ;  /* 0x00eb281401007387 */ /* 0x0001e80000100a00 */
[----:B------:R-:W2:Y:S04]  /*e2060*/  LDL.LU R2, [R1+0xebfc] ;  /* 0x00ebfc0001027983 */ /* 0x000ea80000300800 */
[----:B------:R-:W2:Y:S04]  /*e2070*/  LDL.LU R3, [R1+0xebf8] ;  /* 0x00ebf80001037983 */ /* 0x000ea80000300800 */
[----:B------:R-:W-:Y:S04]  /*e2080*/  STL.64 [R1+0xeb38], R24 ;  /* 0x00eb381801007387 */ /* 0x000fe80000100a00 */
[----:B0-----:R-:W2:Y:S04]  /*e2090*/  LDL.LU R20, [R1+0x23f0] ;  /* 0x0023f00001147983 */ /* 0x001ea80000300800 */
[----:B------:R-:W2:Y:S04]  /*e20a0*/  LDL.LU R21, [R1+0x23f4] ;  /* 0x0023f40001157983 */ /* 0x000ea80000300800 */
[----:B------:R-:W2:Y:S04]  /*e20b0*/  LDL.LU R22, [R1+0x23f8] ;  /* 0x0023f80001167983 */ /* 0x000ea80000300800 */
[----:B------:R-:W2:Y:S01]  /*e20c0*/  LDL.LU R23, [R1+0x23fc] ;  /* 0x0023fc0001177983 */ /* 0x000ea20000300800 */
[----:B----4-:R-:W-:-:S02]  /*e20d0*/  IMAD.MOV.U32 R26, RZ, RZ, R8 ;  /* 0x000000ffff1a7224 */ /* 0x010fc400078e0008 */
[----:B------:R-:W-:Y:S01]  /*e20e0*/  IMAD.MOV.U32 R27, RZ, RZ, R9 ;  /* 0x000000ffff1b7224 */ /* 0x000fe200078e0009 */
[----:B--2---:R-:W-:Y:S04]  /*e20f0*/  STL.64 [R1+0xeb48], R22 ;  /* 0x00eb481601007387 */ /* 0x004fe80000100a00 */
[----:B------:R0:W-:Y:S04]  /*e2100*/  STL.64 [R1+0xeb40], R20 ;  /* 0x00eb401401007387 */ /* 0x0001e80000100a00 */
[----:B------:R-:W2:Y:S04]  /*e2110*/  LDL.LU R8, [R1+0xebf4] ;  /* 0x00ebf40001087983 */ /* 0x000ea80000300800 */
[----:B------:R-:W2:Y:S04]  /*e2120*/  LDL.LU R9, [R1+0xebf0] ;  /* 0x00ebf00001097983 */ /* 0x000ea80000300800 */
[----:B------:R-:W-:Y:S04]  /*e2130*/  STL.64 [R1+0xeb50], R26 ;  /* 0x00eb501a01007387 */ /* 0x000fe80000100a00 */
[----:B0-----:R-:W4:Y:S04]  /*e2140*/  LDL.LU R20, [R1+0x2400] ;  /* 0x0024000001147983 */ /* 0x001f280000300800 */
[----:B------:R-:W4:Y:S04]  /*e2150*/  LDL.LU R21, [R1+0x2404] ;  /* 0x0024040001157983 */ /* 0x000f280000300800 */
[----:B------:R-:W2:Y:S04]  /*e2160*/  LDL.LU R22, [R1+0x2408] ;  /* 0x0024080001167983 */ /* 0x000ea80000300800 */
[----:B------:R-:W2:Y:S01]  /*e2170*/  LDL.LU R23, [R1+0x240c] ;  /* 0x00240c0001177983 */ /* 0x000ea20000300800 */
[----:B---3--:R-:W-:-:S02]  /*e2180*/  IMAD.MOV.U32 R24, RZ, RZ, R10 ;  /* 0x000000ffff187224 */ /* 0x008fc400078e000a */
[----:B------:R-:W-:Y:S01]  /*e2190*/  IMAD.MOV.U32 R25, RZ, RZ, R11 ;  /* 0x000000ffff197224 */ /* 0x000fe200078e000b */
[----:B--2---:R-:W-:Y:S04]  /*e21a0*/  STL.64 [R1+0xeb60], R22 ;  /* 0x00eb601601007387 */ /* 0x004fe80000100a00 */
[----:B----4-:R0:W-:Y:S04]  /*e21b0*/  STL.64 [R1+0xeb58], R20 ;  /* 0x00eb581401007387 */ /* 0x0101e80000100a00 */
[----:B------:R-:W2:Y:S04]  /*e21c0*/  LDL.LU R10, [R1+0xebec] ;  /* 0x00ebec00010a7983 */ /* 0x000ea80000300800 */
[----:B------:R-:W2:Y:S04]  /*e21d0*/  LDL.LU R11, [R1+0xebe8] ;  /* 0x00ebe800010b7983 */ /* 0x000ea80000300800 */
[----:B------:R-:W-:Y:S04]  /*e21e0*/  STL.64 [R1+0xeb68], R24 ;  /* 0x00eb681801007387 */ /* 0x000fe80000100a00 */
        /* <DEDUP_REMOVED lines=24> */
[----:B------:R-:W-:-:S02]  /*e2370*/  IMAD.MOV.U32 R26, RZ, RZ, R3 ;  /* 0x000000ffff1a7224 */ /* 0x000fc400078e0003 */
[----:B------:R-:W-:-:S05]  /*e2380*/  IMAD.MOV.U32 R27, RZ, RZ, R2 ;  /* 0x000000ffff1b7224 */ /* 0x000fca00078e0002 */
[----:B------:R-:W-:Y:S04]  /*e2390*/  STL.64 [R1+0xeba8], R26 ;  /* 0x00eba81a01007387 */ /* 0x000fe80000100a00 */
[----:B--2---:R0:W-:Y:S04]  /*e23a0*/  STL.64 [R1+0xeba0], R24 ;  /* 0x00eba01801007387 */ /* 0x0041e80000100a00 */
        /* <DEDUP_REMOVED lines=35> */
[----:B------:R3:W-:Y:S01]  /*e25e0*/  STL.64 [R1+0xe970], R10 ;  /* 0x00e9700a01007387 */ /* 0x0007e20000100a00 */
[----:B--2---:R-:W-:Y:S01]  /*e25f0*/  HMMA.16816.F32 R24, R12, R6, R24 ;  /* 0x000000060c18723c */ /* 0x004fe20000001818 */
[----:B---3--:R-:W-:-:S02]  /*e2600*/  IMAD.MOV.U32 R10, RZ, RZ, R5 ;  /* 0x000000ffff0a7224 */ /* 0x008fc400078e0005 */
[----:B------:R-:W2:Y:S04]  /*e2610*/  LDL.LU R5, [R1+0xebc0] ;  /* 0x00ebc00001057983 */ /* 0x000ea80000300800 */
[----:B------:R-:W3:Y:S04]  /*e2620*/  LDL.LU R11, [R1+0x74] ;  /* 0x00007400010b7983 */ /* 0x000ee80000300800 */
        /* <DEDUP_REMOVED lines=12> */
[----:B------:R-:W2:Y:S04]  /*e26f0*/  LDL.LU.64 R24, [R1+0xeba0] ;  /* 0x00eba00001187983 */ /* 0x000ea80000300a00 */
[----:B------:R-:W-:Y:S04]  /*e2700*/  STL.64 [R1+0xe960], R6 ;  /* 0x00e9600601007387 */ /* 0x000fe80000100a00 */
[----:B------:R0:W-:Y:S01]  /*e2710*/  STL.64 [R1+0xe958], R4 ;  /* 0x00e9580401007387 */ /* 0x0001e20000100a00 */
[----:B------:R-:W-:-:S02]  /*e2720*/  IMAD R9, R9, 0x100, R2 ;  /* 0x0000010009097824 */ /* 0x000fc400078e0202 */
[----:B------:R-:W-:Y:S01]  /*e2730*/  IMAD R8, R8, 0x100, R3 ;  /* 0x0000010008087824 */ /* 0x000fe200078e0203 */
[----:B0-----:R-:W3:Y:S04]  /*e2740*/  LDL.LU R4, [R1+0x23d0] ;  /* 0x0023d00001047983 */ /* 0x001ee80000300800 */
[----:B------:R-:W3:Y:S04]  /*e2750*/  LDL.LU R5, [R1+0x23d4] ;  /* 0x0023d40001057983 */ /* 0x000ee80000300800 */
[----:B------:R-:W3:Y:S04]  /*e2760*/  LDL.LU R6, [R1+0x23d8] ;  /* 0x0023d80001067983 */ /* 0x000ee80000300800 */
[----:B------:R-:W3:Y:S01]  /*e2770*/  LDL.LU R7, [R1+0x23dc] ;  /* 0x0023dc0001077983 */ /* 0x000ee20000300800 */
[----:B--2---:R-:W-:-:S02]  /*e2780*/  IMAD R25, R25, 0x100, R29 ;  /* 0x0000010019197824 */ /* 0x004fc400078e021d */
[----:B------:R-:W-:Y:S01]  /*e2790*/  IMAD R24, R24, 0x100, R0 ;  /* 0x0000010018187824 */ /* 0x000fe200078e0200 */
[----:B------:R-:W2:Y:S04]  /*e27a0*/  LDL.LU R29, [R1+0xeb9c] ;  /* 0x00eb9c00011d7983 */ /* 0x000ea80000300800 */
[----:B------:R-:W2:Y:S04]  /*e27b0*/  LDL.LU R0, [R1+0xeb98] ;  /* 0x00eb980001007983 */ /* 0x000ea80000300800 */
[----:B------:R-:W2:Y:S04]  /*e27c0*/  LDL.LU R2, [R1+0xeb94] ;  /* 0x00eb940001027983 */ /* 0x000ea80000300800 */
[----:B------:R-:W2:Y:S02]  /*e27d0*/  LDL.LU R3, [R1+0xeb90] ;  /* 0x00eb900001037983 */ /* 0x000ea40000300800 */
[----:B--2---:R-:W-:Y:S02]  /*e27e0*/  HMMA.16816.F32 R12, R12, R2, R20 ;  /* 0x000000020c0c723c */ /* 0x004fe40000001814 */
[----:B------:R-:W2:Y:S04]  /*e27f0*/  LDL.LU.64 R22, [R1+0xeb88] ;  /* 0x00eb880001167983 */ /* 0x000ea80000300a00 */
[----:B------:R-:W2:Y:S04]  /*e2800*/  LDL.LU.64 R20, [R1+0xeb80] ;  /* 0x00eb800001147983 */ /* 0x000ea80000300a00 */
[----:B------:R-:W-:Y:S04]  /*e2810*/  STL [R1+0xe94c], R2 ;  /* 0x00e94c0201007387 */ /* 0x000fe80000100800 */
[----:B------:R-:W-:Y:S05]  /*e2820*/  STL [R1+0xe948], R3 ;  /* 0x00e9480301007387 */ /* 0x000fea0000100800 */
[----:B------:R0:W-:Y:S04]  /*e2830*/  STL.64 [R1+0x1cf0], R12 ;  /* 0x001cf00c01007387 */ /* 0x0001e80000100a00 */
[----:B------:R1:W-:Y:S01]  /*e2840*/  STL.64 [R1+0x1cf8], R14 ;  /* 0x001cf80e01007387 */ /* 0x0003e20000100a00 */
[----:B0-----:R-:W-:-:S02]  /*e2850*/  F2FP.F16.E5M2.UNPACK_B R12, R25 ;  /* 0x00000019ff0c723e */ /* 0x001fc400020004ff */
[----:B------:R-:W-:Y:S02]  /*e2860*/  F2FP.F16.E5M2.UNPACK_B R13, R24 ;  /* 0x00000018ff0d723e */ /* 0x000fe400020004ff */
[----:B-1----:R-:W-:Y:S02]  /*e2870*/  F2FP.F16.E5M2.UNPACK_B R14, R9 ;  /* 0x00000009ff0e723e */ /* 0x002fe400020004ff */
[----:B------:R-:W-:-:S07]  /*e2880*/  F2FP.F16.E5M2.UNPACK_B R15, R8 ;  /* 0x00000008ff0f723e */ /* 0x000fce00020004ff */
        /* <DEDUP_REMOVED lines=30> */
[----:B------:R-:W4:Y:S01]  /*e2a70*/  LDL.LU.64 R24, [R1+0xeb00] ;  /* 0x00eb000001187983 */ /* 0x000f220000300a00 */
[----:B---3--:R-:W-:-:S15]  /*e2a80*/  HMMA.16816.F32 R8, R12, R10, R4 ;  /* 0x0000000a0c08723c */ /* 0x008fde0000001804 */
[----:B------:R-:W-:-:S04]  /*e2a90*/  NOP ;  /* 0x0000000000007918 */ /* 0x000fc80000000000 */
[----:B------:R0:W-:Y:S04]  /*e2aa0*/  STL.64 [R1+0x1eb0], R8 ;  /* 0x001eb00801007387 */ /* 0x0001e80000100a00 */
[----:B------:R1:W-:Y:S04]  /*e2ab0*/  STL.64 [R1+0x1eb8], R10 ;  /* 0x001eb80a01007387 */ /* 0x0003e80000100a00 */
[----:B0-----:R-:W3:Y:S01]  /*e2ac0*/  LDL.LU R8, [R1+0x2280] ;  /* 0x0022800001087983 */ /* 0x001ee20000300800 */
[C---:B----4-:R-:W-:Y:S08]  /*e2ad0*/  HMMA.16816.F32 R16, R12.reuse, R24, R16 ;  /* 0x000000180c10723c */ /* 0x050ff00000001810 */
[----:B--2---:R-:W-:Y:S11]  /*e2ae0*/  HMMA.16816.F32 R4, R12, R26, R20 ;  /* 0x0000001a0c04723c */ /* 0x004ff60000001814 */
[----:B------:R0:W-:Y:S04]  /*e2af0*/  STL.64 [R1+0x1ea0], R16 ;  /* 0x001ea01001007387 */ /* 0x0001e80000100a00 */
[----:B------:R2:W-:Y:S04]  /*e2b00*/  STL.64 [R1+0x1ea8], R18 ;  /* 0x001ea81201007387 */ /* 0x0005e80000100a00 */
[----:B------:R-:W-:Y:S04]  /*e2b10*/  STL.64 [R1+0x1e90], R4 ;  /* 0x001e900401007387 */ /* 0x000fe80000100a00 */
[----:B------:R-:W-:Y:S04]  /*e2b20*/  STL.64 [R1+0x1e98], R6 ;  /* 0x001e980601007387 */ /* 0x000fe80000100a00 */
[----:B------:R-:W3:Y:S04]  /*e2b30*/  LDL.LU R9, [R1+0x2284] ;  /* 0x0022840001097983 */ /* 0x000ee80000300800 */
[----:B-1----:R-:W4:Y:S04]  /*e2b40*/  LDL.LU R10, [R1+0x2288] ;  /* 0x00228800010a7983 */ /* 0x002f280000300800 */
[----:B------:R-:W4:Y:S04]  /*e2b50*/  LDL.LU R11, [R1+0x228c] ;  /* 0x00228c00010b7983 */ /* 0x000f280000300800 */
[----:B0-----:R-:W3:Y:S04]  /*e2b60*/  LDL.LU R16, [R1+0x22a0] ;  /* 0x0022a00001107983 */ /* 0x001ee80000300800 */
[----:B------:R-:W3:Y:S04]  /*e2b70*/  LDL.LU R17, [R1+0x22a4] ;  /* 0x0022a40001117983 */ /* 0x000ee80000300800 */
[----:B--2---:R-:W2:Y:S04]  /*e2b80*/  LDL.LU R18, [R1+0x22a8] ;  /* 0x0022a80001127983 */ /* 0x004ea80000300800 */
        /* <DEDUP_REMOVED lines=9> */
[----:B------:R-:W3:Y:S04]  /*e2c20*/  LDL.LU R2, [R1] ;  /* 0x0000000001027983 */ /* 0x000ee80000300800 */
[----:B------:R-:W3:Y:S04]  /*e2c30*/  LDL.LU R3, [R1+0x4] ;  /* 0x0000040001037983 */ /* 0x000ee80000300800 */
[----:B--2---:R-:W-:Y:S04]  /*e2c40*/  STL.64 [R1+0xe9e0], R26 ;  /* 0x00e9e01a01007387 */ /* 0x004fe80000100a00 */
[----:B------:R0:W-:Y:S04]  /*e2c50*/  STL.64 [R1+0xe9d8], R24 ;  /* 0x00e9d81801007387 */ /* 0x0001e80000100a00 */
[----:B0-----:R-:W2:Y:S04]  /*e2c60*/  LDL.LU R24, [R1+0x22f0] ;  /* 0x0022f00001187983 */ /* 0x001ea80000300800 */
[----:B------:R-:W2:Y:S04]  /*e2c70*/  LDL.LU R25, [R1+0x22f4] ;  /* 0x0022f40001197983 */ /* 0x000ea80000300800 */
[----:B------:R-:W2:Y:S04]  /*e2c80*/  LDL.LU R26, [R1+0x22f8] ;  /* 0x0022f800011a7983 */ /* 0x000ea80000300800 */
[----:B------:R-:W2:Y:S04]  /*e2c90*/  LDL.LU R27, [R1+0x22fc] ;  /* 0x0022fc00011b7983 */ /* 0x000ea80000300800 */
[----:B--2---:R0:W-:Y:S04]  /*e2ca0*/  STL.64 [R1+0xe9f0], R26 ;  /* 0x00e9f01a01007387 */ /* 0x0041e80000100a00 */
[----:B0-----:R-:W2:Y:S01]  /*e2cb0*/  LDL.LU R26, [R1+0x8] ;  /* 0x00000800011a7983 */ /* 0x001ea20000300800 */
[----:B------:R-:W-:-:S03]  /*e2cc0*/  IMAD.MOV.U32 R27, RZ, RZ, R0 ;  /* 0x000000ffff1b7224 */ /* 0x000fc600078e0000 */
[----:B------:R-:W3:Y:S04]  /*e2cd0*/  LDL.LU R0, [R1+0xeaf8] ;  /* 0x00eaf80001007983 */ /* 0x000ee80000300800 */
[----:B------:R-:W-:Y:S04]  /*e2ce0*/  STL.64 [R1+0xe9e8], R24 ;  /* 0x00e9e81801007387 */ /* 0x000fe80000100a00 */
[----:B--2---:R-:W-:Y:S04]  /*e2cf0*/  STL.64 [R1+0xea08], R26 ;  /* 0x00ea081a01007387 */ /* 0x004fe80000100a00 */
[----:B------:R-:W-:Y:S04]  /*e2d00*/  STL.64 [R1+0xe9c0], R22 ;  /* 0x00e9c01601007387 */ /* 0x000fe80000100a00 */
[----:B------:R0:W-:Y:S04]  /*e2d10*/  STL.64 [R1+0xe9b8], R20 ;  /* 0x00e9b81401007387 */ /* 0x0001e80000100a00 */
[----:B0-----:R-:W2:Y:S04]  /*e2d20*/  LDL.LU R20, [R1+0x22d0] ;  /* 0x0022d00001147983 */ /* 0x001ea80000300800 */
[----:B------:R-:W2:Y:S04]  /*e2d30*/  LDL.LU R21, [R1+0x22d4] ;  /* 0x0022d40001157983 */ /* 0x000ea80000300800 */
[----:B------:R-:W2:Y:S04]  /*e2d40*/  LDL.LU R22, [R1+0x22d8] ;  /* 0x0022d80001167983 */ /* 0x000ea80000300800 */
[----:B------:R-:W2:Y:S04]  /*e2d50*/  LDL.LU R23, [R1+0x22dc] ;  /* 0x0022dc0001177983 */ /* 0x000ea80000300800 */
[----:B------:R-:W2:Y:S04]  /*e2d60*/  LDL.LU R24, [R1+0x10] ;  /* 0x0000100001187983 */ /* 0x000ea80000300800 */
[----:B------:R-:W2:Y:S01]  /*e2d70*/  LDL.LU R25, [R1+0x14] ;  /* 0x0000140001197983 */ /* 0x000ea20000300800 */
[----:B---3--:R-:W-:-:S03]  /*e2d80*/  IMAD.MOV.U32 R27, RZ, RZ, R0 ;  /* 0x000000ffff1b7224 */ /* 0x008fc600078e0000 */
        /* <DEDUP_REMOVED lines=8> */
[----:B------:R-:W3:Y:S04]  /*e2e10*/  LDL.LU R0, [R1+0xeaf4] ;  /* 0x00eaf40001007983 */ /* 0x000ee80000300800 */
[----:B------:R-:W3:Y:S04]  /*e2e20*/  LDL.LU R24, [R1+0x20] ;  /* 0x0000200001187983 */ /* 0x000ee80000300800 */
[----:B------:R-:W3:Y:S04]  /*e2e30*/  LDL.LU R25, [R1+0x24] ;  /* 0x0000240001197983 */ /* 0x000ee80000300800 */
        /* <DEDUP_REMOVED lines=8> */
[----:B------:R-:W2:Y:S01]  /*e2ec0*/  LDL.LU R26, [R1+0x28] ;  /* 0x00002800011a7983 */ /* 0x000ea20000300800 */
[----:B------:R-:W-:-:S03]  /*e2ed0*/  IMAD.MOV.U32 R27, RZ, RZ, R0 ;  /* 0x000000ffff1b7224 */ /* 0x000fc600078e0000 */
[----:B------:R-:W3:Y:S04]  /*e2ee0*/  LDL.LU R0, [R1+0xeaf0] ;  /* 0x00eaf00001007983 */ /* 0x000ee80000300800 */
[----:B--2---:R-:W-:Y:S04]  /*e2ef0*/  STL.64 [R1+0xea68], R26 ;  /* 0x00ea681a01007387 */ /* 0x004fe80000100a00 */
[----:B---3--:R-:W-:Y:S04]  /*e2f00*/  STL.64 [R1+0xea30], R22 ;  /* 0x00ea301601007387 */ /* 0x008fe80000100a00 */
[----:B------:R0:W-:Y:S04]  /*e2f10*/  STL.64 [R1+0xea28], R20 ;  /* 0x00ea281401007387 */ /* 0x0001e80000100a00 */
[----:B0-----:R-:W2:Y:S04]  /*e2f20*/  LDL.LU R20, [R1+0x2320] ;  /* 0x0023200001147983 */ /* 0x001ea80000300800 */
[----:B------:R-:W2:Y:S04]  /*e2f30*/  LDL.LU R21, [R1+0x2324] ;  /* 0x0023240001157983 */ /* 0x000ea80000300800 */
[----:B------:R-:W3:Y:S04]  /*e2f40*/  LDL.LU R22, [R1+0x2328] ;  /* 0x0023280001167983 */ /* 0x000ee80000300800 */
[----:B------:R-:W3:Y:S04]  /*e2f50*/  LDL.LU R23, [R1+0x232c] ;  /* 0x00232c0001177983 */ /* 0x000ee80000300800 */
[----:B------:R-:W2:Y:S04]  /*e2f60*/  LDL.LU R24, [R1+0x30] ;  /* 0x0000300001187983 */ /* 0x000ea80000300800 */
[----:B------:R-:W2:Y:S04]  /*e2f70*/  LDL.LU R25, [R1+0x34] ;  /* 0x0000340001197983 */ /* 0x000ea80000300800 */
[----:B--2---:R-:W-:Y:S04]  /*e2f80*/  STL.64 [R1+0xea80], R24 ;  /* 0x00ea801801007387 */ /* 0x004fe80000100a00 */
[----:B---3--:R-:W-:Y:S04]  /*e2f90*/  STL.64 [R1+0xea48], R22 ;  /* 0x00ea481601007387 */ /* 0x008fe80000100a00 */
        /* <DEDUP_REMOVED lines=16> */
[----:B------:R-:W2:Y:S01]  /*e30a0*/  LDL.LU R25, [R1+0x44] ;  /* 0x0000440001197983 */ /* 0x000ea20000300800 */
[----:B------:R-:W-:-:S03]  /*e30b0*/  IMAD.MOV.U32 R27, RZ, RZ, R0 ;  /* 0x000000ffff1b7224 */ /* 0x000fc600078e0000 */
        /* <DEDUP_REMOVED lines=19> */
[----:B------:R-:W2:Y:S04]  /*e31f0*/  LDL.LU R6, [R1+0x58] ;  /* 0x0000580001067983 */ /* 0x000ea80000300800 */
        /* <DEDUP_REMOVED lines=16> */
[----:B------:R-:W-:-:S07]  /*e3300*/  IMAD.MOV.U32 R7, RZ, RZ, R0 ;  /* 0x000000ffff077224 */ /* 0x000fce00078e0000 */
[C---:B----4-:R-:W-:Y:S01]  /*e3310*/  HMMA.16816.F32 R4, R12.reuse, R6, R24 ;  /* 0x000000060c04723c */ /* 0x050fe20000001818 */
[----:B---3--:R-:W-:Y:S04]  /*e3320*/  STL.64 [R1+0xead8], R22 ;  /* 0x00ead81601007387 */ /* 0x008fe80000100a00 */
[----:B--2---:R0:W-:Y:S04]  /*e3330*/  STL.64 [R1+0xead0], R20 ;  /* 0x00ead01401007387 */ /* 0x0041e80000100a00 */
        /* <DEDUP_REMOVED lines=16> */
[----:B------:R-:W2:Y:S04]  /*e3440*/  LDL.LU.64 R24, [R1+0xeae0] ;  /* 0x00eae00001187983 */ /* 0x000ea80000300a00 */
[----:B------:R0:W-:Y:S04]  /*e3450*/  STL.64 [R1+0x1e80], R4 ;  /* 0x001e800401007387 */ /* 0x0001e80000100a00 */
[----:B------:R1:W-:Y:S04]  /*e3460*/  STL.64 [R1+0x1e88], R6 ;  /* 0x001e880601007387 */ /* 0x0003e80000100a00 */
[----:B0-----:R-:W3:Y:S04]  /*e3470*/  LDL.LU R4, [R1+0x2270] ;  /* 0x0022700001047983 */ /* 0x001ee80000300800 */
[----:B------:R-:W3:Y:S04]  /*e3480*/  LDL.LU R5, [R1+0x2274] ;  /* 0x0022740001057983 */ /* 0x000ee80000300800 */
[----:B-1----:R-:W3:Y:S04]  /*e3490*/  LDL.LU R6, [R1+0x2278] ;  /* 0x0022780001067983 */ /* 0x002ee80000300800 */
[----:B------:R-:W3:Y:S01]  /*e34a0*/  LDL.LU R7, [R1+0x227c] ;  /* 0x00227c0001077983 */ /* 0x000ee20000300800 */
        /* <DEDUP_REMOVED lines=79> */
[----:B---3--:R-:W-:Y:S02]  /*e39a0*/  HMMA.16816.F32 R24, R12, R24, R20 ;  /* 0x000000180c18723c */ /* 0x008fe40000001814 */
[----:B------:R-:W2:Y:S04]  /*e39b0*/  LDL.LU.64 R22, [R1+0xe9b0] ;  /* 0x00e9b00001167983 */ /* 0x000ea80000300a00 */
[----:B------:R-:W3:-:S13]  /*e39c0*/  LDL.LU.64 R20, [R1+0xe9a8] ;  /* 0x00e9a80001147983 */ /* 0x000eda0000300a00 */
        /* <DEDUP_REMOVED lines=10> */
[----:B0-----:R-:W3:Y:S04]  /*e3a70*/  LDL.LU.64 R18, [R1+0xe9a0] ;  /* 0x00e9a00001127983 */ /* 0x001ee80000300a00 */
[----:B------:R-:W3:Y:S02]  /*e3a80*/  LDL.LU.64 R16, [R1+0xe998] ;  /* 0x00e9980001107983 */ /* 0x000ee40000300a00 */
[----:B---3--:R-:W-:Y:S02]  /*e3a90*/  HMMA.16816.F32 R20, R12, R20, R16 ;  /* 0x000000140c14723c */ /* 0x008fe40000001810 */
[----:B------:R-:W4:Y:S04]  /*e3aa0*/  LDL.LU.64 R18, [R1+0xe990] ;  /* 0x00e9900001127983 */ /* 0x000f280000300a00 */
[----:B------:R-:W2:-:S13]  /*e3ab0*/  LDL.LU.64 R16, [R1+0xe988] ;  /* 0x00e9880001107983 */ /* 0x000e9a0000300a00 */
[----:B------:R0:W-:Y:S04]  /*e3ac0*/  STL.64 [R1+0x1d80], R20 ;  /* 0x001d801401007387 */ /* 0x0001e80000100a00 */
[----:B------:R1:W-:Y:S04]  /*e3ad0*/  STL.64 [R1+0x1d88], R22 ;  /* 0x001d881601007387 */ /* 0x0003e80000100a00 */
[----:B0-----:R-:W3:Y:S04]  /*e3ae0*/  LDL.LU R20, [R1+0x2250] ;  /* 0x0022500001147983 */ /* 0x001ee80000300800 */
[----:B------:R-:W3:Y:S04]  /*e3af0*/  LDL.LU R21, [R1+0x2254] ;  /* 0x0022540001157983 */ /* 0x000ee80000300800 */
[----:B-1----:R-:W3:Y:S04]  /*e3b00*/  LDL.LU R22, [R1+0x2258] ;  /* 0x0022580001167983 */ /* 0x002ee80000300800 */
[----:B------:R-:W3:Y:S01]  /*e3b10*/  LDL.LU R23, [R1+0x225c] ;  /* 0x00225c0001177983 */ /* 0x000ee20000300800 */
[----:B----4-:R-:W-:-:S15]  /*e3b20*/  HMMA.16816.F32 R8, R12, R18, R8 ;  /* 0x000000120c08723c */ /* 0x010fde0000001808 */
[----:B------:R-:W-:-:S04]  /*e3b30*/  NOP ;  /* 0x0000000000007918 */ /* 0x000fc80000000000 */
[----:B------:R-:W-:Y:S04]  /*e3b40*/  STL.64 [R1+0x1d70], R8 ;  /* 0x001d700801007387 */ /* 0x000fe80000100a00 */
[----:B------:R0:W-:Y:S04]  /*e3b50*/  STL.64 [R1+0x1d78], R10 ;  /* 0x001d780a01007387 */ /* 0x0001e80000100a00 */
[----:B0-----:R-:W2:Y:S04]  /*e3b60*/  LDL.LU.64 R10, [R1+0xe980] ;  /* 0x00e98000010a7983 */ /* 0x001ea80000300a00 */
[----:B------:R-:W2:Y:S02]  /*e3b70*/  LDL.LU.64 R8, [R1+0xe978] ;  /* 0x00e9780001087983 */ /* 0x000ea40000300a00 */
[----:B--2---:R-:W-:Y:S02]  /*e3b80*/  HMMA.16816.F32 R16, R12, R16, R8 ;  /* 0x000000100c10723c */ /* 0x004fe40000001808 */
[----:B------:R-:W2:Y:S04]  /*e3b90*/  LDL.LU.64 R10, [R1+0xe970] ;  /* 0x00e97000010a7983 */ /* 0x000ea80000300a00 */
[----:B------:R-:W4:-:S13]  /*e3ba0*/  LDL.LU.64 R8, [R1+0xe968] ;  /* 0x00e9680001087983 */ /* 0x000f1a0000300a00 */
[----:B------:R0:W-:Y:S04]  /*e3bb0*/  STL.64 [R1+0x1d60], R16 ;  /* 0x001d601001007387 */ /* 0x0001e80000100a00 */
[----:B------:R1:W-:Y:S04]  /*e3bc0*/  STL.64 [R1+0x1d68], R18 ;  /* 0x001d681201007387 */ /* 0x0003e80000100a00 */
[----:B0-----:R-:W4:Y:S04]  /*e3bd0*/  LDL.LU R16, [R1+0x2260] ;  /* 0x0022600001107983 */ /* 0x001f280000300800 */
[----:B------:R-:W4:Y:S04]  /*e3be0*/  LDL.LU R17, [R1+0x2264] ;  /* 0x0022640001117983 */ /* 0x000f280000300800 */
[----:B-1----:R-:W4:Y:S04]  /*e3bf0*/  LDL.LU R18, [R1+0x2268] ;  /* 0x0022680001127983 */ /* 0x002f280000300800 */
[----:B------:R-:W4:Y:S01]  /*e3c00*/  LDL.LU R19, [R1+0x226c] ;  /* 0x00226c0001137983 */ /* 0x000f220000300800 */
[----:B--2---:R-:W-:-:S15]  /*e3c10*/  HMMA.16816.F32 R4, R12, R10, R4 ;  /* 0x0000000a0c04723c */ /* 0x004fde0000001804 */
[----:B------:R-:W-:-:S04]  /*e3c20*/  NOP ;  /* 0x0000000000007918 */ /* 0x000fc80000000000 */
[----:B------:R-:W-:Y:S04]  /*e3c30*/  STL.64 [R1+0x1d50], R4 ;  /* 0x001d500401007387 */ /* 0x000fe80000100a00 */
[----:B------:R0:W-:Y:S04]  /*e3c40*/  STL.64 [R1+0x1d58], R6 ;  /* 0x001d580601007387 */ /* 0x0001e80000100a00 */
[----:B0-----:R-:W3:Y:S04]  /*e3c50*/  LDL.LU.64 R6, [R1+0xe960] ;  /* 0x00e9600001067983 */ /* 0x001ee80000300a00 */
[----:B------:R-:W2:Y:S04]  /*e3c60*/  LDL.LU.64 R4, [R1+0xe958] ;  /* 0x00e9580001047983 */ /* 0x000ea80000300a00 */
[----:B------:R-:W2:Y:S01]  /*e3c70*/  LDL R0, [R1+0x285c] ;  /* 0x00285c0001007983 */ /* 0x000ea20000100800 */
[----:B----4-:R-:W-:-:S15]  /*e3c80*/  HMMA.16816.F32 R16, R12, R8, R16 ;  /* 0x000000080c10723c */ /* 0x010fde0000001810 */
[----:B------:R-:W-:-:S04]  /*e3c90*/  NOP ;  /* 0x0000000000007918 */ /* 0x000fc80000000000 */
[----:B------:R-:W-:Y:S04]  /*e3ca0*/  STL.64 [R1+0x1d40], R16 ;  /* 0x001d401001007387 */ /* 0x000fe80000100a00 */
[----:B------:R-:W-:Y:S01]  /*e3cb0*/  STL.64 [R1+0x1d48], R18 ;  /* 0x001d481201007387 */ /* 0x000fe20000100a00 */
[C---:B---3--:R-:W-:Y:S08]  /*e3cc0*/  HMMA.16816.F32 R8, R12.reuse, R6, R20 ;  /* 0x000000060c08723c */ /* 0x048ff00000001814 */
[----:B--2---:R-:W-:Y:S01]  /*e3cd0*/  HMMA.16816.F32 R4, R12, R4, R24 ;  /* 0x000000040c04723c */ /* 0x004fe20000001818 */
[----:B------:R-:W-:Y:S10]  /*e3ce0*/  STL [R1+0xe950], R0 ;  /* 0x00e9500001007387 */ /* 0x000ff40000100800 */
[----:B------:R0:W-:Y:S04]  /*e3cf0*/  STL.64 [R1+0x1d30], R8 ;  /* 0x001d300801007387 */ /* 0x0001e80000100a00 */
[----:B------:R1:W-:Y:S04]  /*e3d00*/  STL.64 [R1+0x1d38], R10 ;  /* 0x001d380a01007387 */ /* 0x0003e80000100a00 */
[----:B------:R-:W-:Y:S04]  /*e3d10*/  STL [R1+0xe954], R15 ;  /* 0x00e9540f01007387 */ /* 0x000fe80000100800 */
[----:B0-----:R-:W2:Y:S04]  /*e3d20*/  LDL.LU R8, [R1+0x2480] ;  /* 0x0024800001087983 */ /* 0x001ea80000300800 */
[----:B------:R-:W-:Y:S04]  /*e3d30*/  STL.64 [R1+0x1d20], R4 ;  /* 0x001d200401007387 */ /* 0x000fe80000100a00 */
[----:B------:R-:W-:Y:S04]  /*e3d40*/  STL.64 [R1+0x1d28], R6 ;  /* 0x001d280601007387 */ /* 0x000fe80000100a00 */
[----:B------:R-:W2:Y:S04]  /*e3d50*/  LDL.LU R9, [R1+0x2484] ;  /* 0x0024840001097983 */ /* 0x000ea80000300800 */
[----:B-1----:R-:W3:Y:S04]  /*e3d60*/  LDL.LU R10, [R1+0x2488] ;  /* 0x00248800010a7983 */ /* 0x002ee80000300800 */
        /* <DEDUP_REMOVED lines=12> */
[----:B------:R-:W4:Y:S04]  /*e3e30*/  LDL.LU R6, [R1+0x35a0] ;  /* 0x0035a00001067983 */ /* 0x000f280000300800 */
[----:B------:R-:W4:Y:S04]  /*e3e40*/  LDL.LU R3, [R1+0x35ac] ;  /* 0x0035ac0001037983 */ /* 0x000f280000300800 */
[----:B------:R-:W4:Y:S04]  /*e3e50*/  LDL.LU R7, [R1+0x35a8] ;  /* 0x0035a80001077983 */ /* 0x000f280000300800 */
[----:B---3--:R0:W-:Y:S04]  /*e3e60*/  STL.64 [R1+0xe920], R10 ;  /* 0x00e9200a01007387 */ /* 0x0081e80000100a00 */
[----:B0-----:R-:W3:Y:S04]  /*e3e70*/  LDL R10, [R1+0x280c] ;  /* 0x00280c00010a7983 */ /* 0x001ee80000100800 */
[----:B------:R-:W3:Y:S04]  /*e3e80*/  LDL R11, [R1+0x2818] ;  /* 0x00281800010b7983 */ /* 0x000ee80000100800 */
[----:B--2---:R0:W-:Y:S04]  /*e3e90*/  STL.64 [R1+0xe918], R8 ;  /* 0x00e9180801007387 */ /* 0x0041e80000100a00 */
[----:B0-----:R-:W2:Y:S04]  /*e3ea0*/  LDL R9, [R1+0x2808] ;  /* 0x0028080001097983 */ /* 0x001ea80000100800 */
[----:B---3--:R-:W-:Y:S04]  /*e3eb0*/  STL.64 [R1+0xe940], R10 ;  /* 0x00e9400a01007387 */ /* 0x008fe80000100a00 */
[----:B--2---:R0:W-:Y:S04]  /*e3ec0*/  STL [R1+0xe938], R9 ;  /* 0x00e9380901007387 */ /* 0x0041e80000100800 */
[----:B------:R-:W2:Y:S04]  /*e3ed0*/  LDL.LU R8, [R1+0x2210] ;  /* 0x0022100001087983 */ /* 0x000ea80000300800 */
[----:B0-----:R-:W2:Y:S04]  /*e3ee0*/  LDL.LU R9, [R1+0x2214] ;  /* 0x0022140001097983 */ /* 0x001ea80000300800 */
[----:B------:R-:W2:Y:S04]  /*e3ef0*/  LDL.LU R10, [R1+0x2218] ;  /* 0x00221800010a7983 */ /* 0x000ea80000300800 */
[----:B------:R-:W2:Y:S04]  /*e3f00*/  LDL.LU R11, [R1+0x221c] ;  /* 0x00221c00010b7983 */ /* 0x000ea80000300800 */
[----:B------:R-:W3:Y:S04]  /*e3f10*/  LDL R18, [R1+0x283c] ;  /* 0x00283c0001127983 */ /* 0x000ee80000100800 */
[----:B------:R-:W3:Y:S04]  /*e3f20*/  LDL R19, [R1+0x2848] ;  /* 0x0028480001137983 */ /* 0x000ee80000100800 */
[----:B------:R-:W2:Y:S04]  /*e3f30*/  LDL R16, [R1+0x282c] ;  /* 0x00282c0001107983 */ /* 0x000ea80000100800 */
[----:B------:R-:W2:Y:S01]  /*e3f40*/  LDL R17, [R1+0x2838] ;  /* 0x0028380001117983 */ /* 0x000ea20000100800 */
[----:B----4-:R-:W-:-:S02]  /*e3f50*/  IMAD R4, R4, 0x100, R15 ;  /* 0x0000010004047824 */ /* 0x010fc400078e020f */
[----:B------:R-:W-:Y:S02]  /*e3f60*/  IMAD R5, R5, 0x100, R0 ;  /* 0x0000010005057824 */ /* 0x000fe400078e0200 */
        /* <DEDUP_REMOVED lines=12> */
[----:B------:R-:W4:Y:S04]  /*e4030*/  LDL R28, [R1+0x284c] ;  /* 0x00284c00011c7983 */ /* 0x000f280000100800 */
[----:B------:R-:W2:Y:S04]  /*e4040*/  LDL R29, [R1+0x2858] ;  /* 0x00285800011d7983 */ /* 0x000ea80000100800 */
[----:B------:R-:W2:Y:S04]  /*e4050*/  LDL.LU R24, [R1+0x24b0] ;  /* 0x0024b00001187983 */ /* 0x000ea80000300800 */
        /* <DEDUP_REMOVED lines=9> */
[----:B------:R-:W2:Y:S04]  /*e40f0*/  LDL.LU R9, [R1+0xe938] ;  /* 0x00e9380001097983 */ /* 0x000ea80000300800 */
[----:B------:R-:W3:Y:S09]  /*e4100*/  LDL R3, [R1+0x281c] ;  /* 0x00281c0001037983 */ /* 0x000ef20000100800 */
[----:B------:R0:W-:Y:S04]  /*e4110*/  STL.64 [R1+0x1d10], R12 ;  /* 0x001d100c01007387 */ /* 0x0001e80000100a00 */
[----:B------:R1:W-:Y:S01]  /*e4120*/  STL.64 [R1+0x1d18], R14 ;  /* 0x001d180e01007387 */ /* 0x0003e20000100a00 */
[----:B0-----:R-:W-:-:S02]  /*e4130*/  F2FP.F16.E5M2.UNPACK_B R12, R4 ;  /* 0x00000004ff0c723e */ /* 0x001fc400020004ff */
[----:B------:R-:W-:Y:S02]  /*e4140*/  F2FP.F16.E5M2.UNPACK_B R13, R5 ;  /* 0x00000005ff0d723e */ /* 0x000fe400020004ff */
[----:B-1----:R-:W-:Y:S02]  /*e4150*/  F2FP.F16.E5M2.UNPACK_B R14, R6 ;  /* 0x00000006ff0e723e */ /* 0x002fe400020004ff */
[----:B------:R-:W-:Y:S01]  /*e4160*/  F2FP.F16.E5M2.UNPACK_B R15, R7 ;  /* 0x00000007ff0f723e */ /* 0x000fe200020004ff */
[----:B------:R-:W3:Y:S01]  /*e4170*/  LDL R4, [R1+0x2828] ;  /* 0x0028280001047983 */ /* 0x000ee20000100800 */
[----:B--2---:R-:W-:Y:S02]  /*e4180*/  F2FP.F16.E5M2.UNPACK_B R8, R9 ;  /* 0x00000009ff08723e */ /* 0x004fe400020004ff */
[----:B------:R-:W-:Y:S02]  /*e4190*/  F2FP.F16.E5M2.UNPACK_B R9, R10 ;  /* 0x0000000aff09723e */ /* 0x000fe400020004ff */
[----:B------:R-:W-:-:S03]  /*e41a0*/  F2FP.F16.E5M2.UNPACK_B R2, R11 ;  /* 0x0000000bff02723e */ /* 0x000fc600020004ff */
        /* <DEDUP_REMOVED lines=8> */
[----:B---3--:R-:W-:-:S05]  /*e4230*/  F2FP.F16.E5M2.UNPACK_B R3, R3 ;  /* 0x00000003ff03723e */ /* 0x008fca00020004ff */
[----:B------:R-:W-:Y:S02]  /*e4240*/  STL.64 [R1+0x90], R2 ;  /* 0x0000900201007387 */ /* 0x000fe40000100a00 */
[----:B--2---:R-:W-:-:S15]  /*e4250*/  HMMA.16816.F32 R8, R12, R2, R8 ;  /* 0x000000020c08723c */ /* 0x004fde0000001808 */
[----:B------:R-:W-:-:S04]  /*e4260*/  NOP ;  /* 0x0000000000007918 */ /* 0x000fc80000000000 */
[----:B------:R-:W-:Y:S04]  /*e4270*/  STL.64 [R1+0x1fb0], R8 ;  /* 0x001fb00801007387 */ /* 0x000fe80000100a00 */
[----:B------:R0:W-:Y:S04]  /*e4280*/  STL.64 [R1+0x1fb8], R10 ;  /* 0x001fb80a01007387 */ /* 0x0001e80000100a00 */
[----:B0-----:R-:W2:Y:S04]  /*e4290*/  LDL.LU.64 R10, [R1+0xe910] ;  /* 0x00e91000010a7983 */ /* 0x001ea80000300a00 */
[----:B------:R-:W2:Y:S01]  /*e42a0*/  LDL.LU.64 R8, [R1+0xe908] ;  /* 0x00e9080001087983 */ /* 0x000ea20000300a00 */
[----:B------:R-:W-:-:S02]  /*e42b0*/  F2FP.F16.E5M2.UNPACK_B R4, R4 ;  /* 0x00000004ff04723e */ /* 0x000fc400020004ff */
[----:B------:R-:W-:Y:S01]  /*e42c0*/  F2FP.F16.E5M2.UNPACK_B R5, R16 ;  /* 0x00000010ff05723e */ /* 0x000fe200020004ff */
[----:B------:R0:W-:Y:S01]  /*e42d0*/  STL [R1+0xe798], R3 ;  /* 0x00e7980301007387 */ /* 0x0001e20000100800 */
[----:B------:R-:W-:-:S03]  /*e42e0*/  F2FP.F16.E5M2.UNPACK_B R2, R17 ;  /* 0x00000011ff02723e */ /* 0x000fc600020004ff */
[----:B------:R1:W-:Y:S04]  /*e42f0*/  STL [R1+0x88], R4 ;  /* 0x0000880401007387 */ /* 0x0003e80000100800 */
[----:B------:R-:W-:Y:S01]  /*e4300*/  STL [R1+0x8c], R5 ;  /* 0x00008c0501007387 */ /* 0x000fe20000100800 */
[----:B0-----:R-:W-:Y:S02]  /*e4310*/  F2FP.F16.E5M2.UNPACK_B R3, R18 ;  /* 0x00000012ff03723e */ /* 0x001fe400020004ff */
[----:B------:R-:W-:Y:S01]  /*e4320*/  F2FP.F16.E5M2.UNPACK_B R0, R0 ;  /* 0x00000000ff00723e */ /* 0x000fe200020004ff */
[----:B--2---:R-:W-:Y:S01]  /*e4330*/  HMMA.16816.F32 R8, R12, R4, R8 ;  /* 0x000000040c08723c */ /* 0x004fe20000001808 */
[----:B-1----:R-:W-:-:S15]  /*e4340*/  F2FP.F16.E5M2.UNPACK_B R4, R19 ;  /* 0x00000013ff04723e */ /* 0x002fde00020004ff */
[----:B------:R-:W-:-:S03]  /*e4350*/  NOP ;  /* 0x0000000000007918 */ /* 0x000fc60000000000 */
[----:B------:R-:W-:Y:S04]  /*e4360*/  STL.64 [R1+0x1fe0], R8 ;  /* 0x001fe00801007387 */ /* 0x000fe80000100a00 */
[----:B------:R0:W-:Y:S02]  /*e4370*/  STL.64 [R1+0x1fe8], R10 ;  /* 0x001fe80a01007387 */ /* 0x0001e40000100a00 */
[----:B0-----:R-:W-:Y:S01]  /*e4380*/  HMMA.16816.F32 R8, R12, R2, R20 ;  /* 0x000000020c08723c */ /* 0x001fe20000001814 */
[----:B----4-:R-:W-:Y:S01]  /*e4390*/  F2FP.F16.E5M2.UNPACK_B R5, R28 ;  /* 0x0000001cff05723e */ /* 0x010fe200020004ff */
[----:B------:R-:W-:Y:S04]  /*e43a0*/  STL.64 [R1+0x80], R2 ;  /* 0x0000800201007387 */ /* 0x000fe80000100a00 */
[----:B------:R-:W-:-:S13]  /*e43b0*/  STL [R1+0xe79c], R3 ;  /* 0x00e79c0301007387 */ /* 0x000fda0000100800 */
[----:B------:R-:W-:Y:S04]  /*e43c0*/  STL.64 [R1+0x2030], R8 ;  /* 0x0020300801007387 */ /* 0x000fe80000100a00 */
[----:B------:R-:W-:Y:S04]  /*e43d0*/  STL.64 [R1+0x2038], R10 ;  /* 0x0020380a01007387 */ /* 0x000fe80000100a00 */
[----:B------:R-:W-:Y:S04]  /*e43e0*/  STL [R1+0x78], R4 ;  /* 0x0000780401007387 */ /* 0x000fe80000100800 */
[----:B------:R0:W-:Y:S02]  /*e43f0*/  STL [R1+0x7c], R5 ;  /* 0x00007c0501007387 */ /* 0x0001e40000100800 */
[----:B0-----:R-:W-:Y:S01]  /*e4400*/  HMMA.16816.F32 R4, R12, R4, R24 ;  /* 0x000000040c04723c */ /* 0x001fe20000001818 */
[----:B------:R-:W-:-:S05]  /*e4410*/  F2FP.F16.E5M2.UNPACK_B R2, R29 ;  /* 0x0000001dff02723e */ /* 0x000fca00020004ff */
[----:B------:R-:W-:Y:S04]  /*e4420*/  STL [R1+0x70], R2 ;  /* 0x0000700201007387 */ /* 0x000fe80000100800 */
[----:B------:R-:W2:Y:S09]  /*e4430*/  LDL.LU R20, [R1+0x2590] ;  /* 0x0025900001147983 */ /* 0x000eb20000300800 */
[----:B------:R-:W-:Y:S04]  /*e4440*/  STL.64 [R1+0x2100], R4 ;  /* 0x0021000401007387 */ /* 0x000fe80000100a00 */
[----:B------:R-:W-:Y:S04]  /*e4450*/  STL.64 [R1+0x2108], R6 ;  /* 0x0021080601007387 */ /* 0x000fe80000100a00 */
[----:B------:R-:W-:Y:S04]  /*e4460*/  STL [R1+0x74], R0 ;  /* 0x0000740001007387 */ /* 0x000fe80000100800 */
[----:B------:R-:W2:Y:S04]  /*e4470*/  LDL.LU R21, [R1+0x2594] ;  /* 0x0025940001157983 */ /* 0x000ea80000300800 */
[----:B------:R-:W3:Y:S04]  /*e4480*/  LDL.LU R22, [R1+0x2598] ;  /* 0x0025980001167983 */ /* 0x000ee80000300800 */
[----:B------:R-:W3:Y:S04]  /*e4490*/  LDL.LU R23, [R1+0x259c] ;  /* 0x00259c0001177983 */ /* 0x000ee80000300800 */
[----:B---3--:R-:W-:Y:S04]  /*e44a0*/  STL.64 [R1+0xe888], R22 ;  /* 0x00e8881601007387 */ /* 0x008fe80000100a00 */
[----:B--2---:R0:W-:Y:S04]  /*e44b0*/  STL.64 [R1+0xe880], R20 ;  /* 0x00e8801401007387 */ /* 0x0041e80000100a00 */
[----:B------:R-:W2:Y:S04]  /*e44c0*/  LDL.LU R8, [R1+0x2580] ;  /* 0x0025800001087983 */ /* 0x000ea80000300800 */
[----:B------:R-:W2:Y:S04]  /*e44d0*/  LDL.LU R9, [R1+0x2584] ;  /* 0x0025840001097983 */ /* 0x000ea80000300800 */
[----:B--2---:R-:W-:Y:S04]  /*e44e0*/  STL.64 [R1+0xe890], R8 ;  /* 0x00e8900801007387 */ /* 0x004fe80000100a00 */
[----:B------:R-:W2:Y:S04]  /*e44f0*/  LDL.LU R10, [R1+0x2588] ;  /* 0x00258800010a7983 */ /* 0x000ea80000300800 */
[----:B------:R-:W2:Y:S04]  /*e4500*/  LDL.LU R11, [R1+0x258c] ;  /* 0x00258c00010b7983 */ /* 0x000ea80000300800 */
[----:B0-----:R-:W3:Y:S04]  /*e4510*/  LDL.LU R20, [R1+0x2560] ;  /* 0x0025600001147983 */ /* 0x001ee80000300800 */
[----:B------:R-:W3:Y:S04]  /*e4520*/  LDL.LU R21, [R1+0x2564] ;  /* 0x0025640001157983 */ /* 0x000ee80000300800 */
[----:B------:R-:W4:Y:S04]  /*e4530*/  LDL.LU R22, [R1+0x2568] ;  /* 0x0025680001167983 */ /* 0x000f280000300800 */
[----:B------:R-:W4:Y:S04]  /*e4540*/  LDL.LU R23, [R1+0x256c] ;  /* 0x00256c0001177983 */ /* 0x000f280000300800 */
[----:B------:R-:W2:Y:S04]  /*e4550*/  LDL R6, [R1+0x289c] ;  /* 0x00289c0001067983 */ /* 0x000ea80000100800 */
[----:B------:R-:W2:Y:S04]  /*e4560*/  LDL R5, [R1+0x28a8] ;  /* 0x0028a80001057983 */ /* 0x000ea80000100800 */
[----:B----4-:R-:W-:Y:S04]  /*e4570*/  STL.64 [R1+0xe8a0], R22 ;  /* 0x00e8a01601007387 */ /* 0x010fe80000100a00 */
[----:B---3--:R0:W-:Y:S04]  /*e4580*/  STL.64 [R1+0xe898], R20 ;  /* 0x00e8981401007387 */ /* 0x0081e80000100a00 */
[----:B0-----:R-:W3:Y:S04]  /*e4590*/  LDL.LU R20, [R1+0x2540] ;  /* 0x0025400001147983 */ /* 0x001ee80000300800 */
[----:B------:R-:W3:Y:S04]  /*e45a0*/  LDL.LU R21, [R1+0x2544] ;  /* 0x0025440001157983 */ /* 0x000ee80000300800 */
[----:B------:R-:W4:Y:S04]  /*e45b0*/  LDL.LU R22, [R1+0x2548] ;  /* 0x0025480001167983 */ /* 0x000f280000300800 */
[----:B------:R-:W4:Y:S04]  /*e45c0*/  LDL.LU R23, [R1+0x254c] ;  /* 0x00254c0001177983 */ /* 0x000f280000300800 */
[----:B------:R-:W3:Y:S04]  /*e45d0*/  LDL R8, [R1+0x288c] ;  /* 0x00288c0001087983 */ /* 0x000ee80000100800 */
[----:B------:R-:W3:Y:S04]  /*e45e0*/  LDL R9, [R1+0x2898] ;  /* 0x0028980001097983 */ /* 0x000ee80000100800 */
[----:B------:R-:W4:Y:S04]  /*e45f0*/  LDL R0, [R1+0x2888] ;  /* 0x0028880001007983 */ /* 0x000f280000100800 */
[----:B--2---:R-:W-:Y:S04]  /*e4600*/  STL.64 [R1+0xe8d0], R10 ;  /* 0x00e8d00a01007387 */ /* 0x004fe80000100a00 */
[----:B---3--:R0:W-:Y:S04]  /*e4610*/  STL.64 [R1+0xe8c8], R8 ;  /* 0x00e8c80801007387 */ /* 0x0081e80000100a00 */
[----:B0-----:R-:W2:Y:S04]  /*e4620*/  LDL.LU R8, [R1+0x2500] ;  /* 0x0025000001087983 */ /* 0x001ea80000300800 */
[----:B------:R-:W2:Y:S04]  /*e4630*/  LDL.LU R9, [R1+0x2504] ;  /* 0x0025040001097983 */ /* 0x000ea80000300800 */
[----:B------:R-:W3:Y:S04]  /*e4640*/  LDL.LU R10, [R1+0x2508] ;  /* 0x00250800010a7983 */ /* 0x000ee80000300800 */
[----:B------:R-:W3:Y:S04]  /*e4650*/  LDL.LU R11, [R1+0x250c] ;  /* 0x00250c00010b7983 */ /* 0x000ee80000300800 */
[----:B------:R-:W2:Y:S04]  /*e4660*/  LDL R3, [R1+0x2868] ;  /* 0x0028680001037983 */ /* 0x000ea80000100800 */
[----:B---3--:R0:W-:Y:S04]  /*e4670*/  STL.64 [R1+0xe8e0], R10 ;  /* 0x00e8e00a01007387 */ /* 0x0081e80000100a00 */
[----:B0-----:R-:W3:Y:S04]  /*e4680*/  LDL R10, [R1+0x286c] ;  /* 0x00286c00010a7983 */ /* 0x001ee80000100800 */
[----:B------:R-:W3:Y:S04]  /*e4690*/  LDL R11, [R1+0x2878] ;  /* 0x00287800010b7983 */ /* 0x000ee80000100800 */
[----:B--2---:R-:W-:Y:S04]  /*e46a0*/  STL.64 [R1+0xe8d8], R8 ;  /* 0x00e8d80801007387 */ /* 0x004fe80000100a00 */
[----:B----4-:R0:W-:Y:S04]  /*e46b0*/  STL.64 [R1+0xe8b0], R22 ;  /* 0x00e8b01601007387 */ /* 0x0101e80000100a00 */
[----:B0-----:R-:W2:Y:S04]  /*e46c0*/  LDL R23, [R1+0x287c] ;  /* 0x00287c0001177983 */ /* 0x001ea80000100800 */
[----:B------:R0:W-:Y:S04]  /*e46d0*/  STL.64 [R1+0xe8a8], R20 ;  /* 0x00e8a81401007387 */ /* 0x0001e80000100a00 */
[----:B------:R-:W4:Y:S04]  /*e46e0*/  LDL R4, [R1+0x28ac] ;  /* 0x0028ac0001047983 */ /* 0x000f280000100800 */
[----:B0-----:R-:W2:Y:S04]  /*e46f0*/  LDL.64 R20, [R1+0x70] ;  /* 0x0000700001147983 */ /* 0x001ea80000100a00 */
[----:B------:R-:W-:Y:S04]  /*e4700*/  STL [R1+0xe8c0], R6 ;  /* 0x00e8c00601007387 */ /* 0x000fe80000100800 */
[----:B----4-:R0:W-:Y:S04]  /*e4710*/  STL.64 [R1+0xe8b8], R4 ;  /* 0x00e8b80401007387 */ /* 0x0101e80000100a00 */
[----:B0-----:R-:W4:Y:S04]  /*e4720*/  LDL.LU R4, [R1+0x2520] ;  /* 0x0025200001047983 */ /* 0x001f280000300800 */
        /* <DEDUP_REMOVED lines=15> */
[----:B------:R-:W4:Y:S04]  /*e4820*/  LDL R2, [R1+0x28b8] ;  /* 0x0028b80001027983 */ /* 0x000f280000100800 */
[----:B------:R-:W3:Y:S04]  /*e4830*/  LDL R16, [R1+0x28bc] ;  /* 0x0028bc0001107983 */ /* 0x000ee80000100800 */
[----:B------:R-:W3:Y:S04]  /*e4840*/  LDL R17, [R1+0x28c8] ;  /* 0x0028c80001117983 */ /* 0x000ee80000100800 */
[----:B------:R-:W3:Y:S04]  /*e4850*/  LDL R18, [R1+0x28cc] ;  /* 0x0028cc0001127983 */ /* 0x000ee80000100800 */
[----:B------:R-:W3:Y:S04]  /*e4860*/  LDL R19, [R1+0x28d8] ;  /* 0x0028d80001137983 */ /* 0x000ee80000100800 */
[----:B------:R-:W3:Y:S04]  /*e4870*/  LDL R28, [R1+0x28dc] ;  /* 0x0028dc00011c7983 */ /* 0x000ee80000100800 */
[----:B------:R-:W3:Y:S04]  /*e4880*/  LDL R29, [R1+0x28e8] ;  /* 0x0028e800011d7983 */ /* 0x000ee80000100800 */
[----:B------:R-:W3:Y:S04]  /*e4890*/  LDL.LU R24, [R1+0x25b0] ;  /* 0x0025b00001187983 */ /* 0x000ee80000300800 */
[----:B------:R-:W3:Y:S04]  /*e48a0*/  LDL.LU R25, [R1+0x25b4] ;  /* 0x0025b40001197983 */ /* 0x000ee80000300800 */
[----:B------:R-:W3:Y:S04]  /*e48b0*/  LDL.LU R26, [R1+0x25b8] ;  /* 0x0025b800011a7983 */ /* 0x000ee80000300800 */
[----:B------:R-:W4:Y:S01]  /*e48c0*/  LDL.LU R27, [R1+0x25bc] ;  /* 0x0025bc00011b7983 */ /* 0x000f220000300800 */
[----:B--2---:R-:W-:-:S15]  /*e48d0*/  HMMA.16816.F32 R4, R12, R20, R4 ;  /* 0x000000140c04723c */ /* 0x004fde0000001804 */
[----:B------:R-:W-:-:S04]  /*e48e0*/  NOP ;  /* 0x0000000000007918 */ /* 0x000fc80000000000 */
[----:B------:R-:W-:Y:S04]  /*e48f0*/  STL.64 [R1+0x2130], R4 ;  /* 0x0021300401007387 */ /* 0x000fe80000100a00 */
[----:B------:R0:W-:Y:S04]  /*e4900*/  STL.64 [R1+0x2138], R6 ;  /* 0x0021380601007387 */ /* 0x0001e80000100a00 */
[----:B0-----:R-:W2:Y:S04]  /*e4910*/  LDL.LU.64 R6, [R1+0xe900] ;  /* 0x00e9000001067983 */ /* 0x001ea80000300a00 */
[----:B------:R-:W2:Y:S01]  /*e4920*/  LDL.LU.64 R4, [R1+0xe8f8] ;  /* 0x00e8f80001047983 */ /* 0x000ea20000300a00 */
[----:B------:R-:W-:-:S02]  /*e4930*/  F2FP.F16.E5M2.UNPACK_B R8, R3 ;  /* 0x00000003ff08723e */ /* 0x000fc400020004ff */
[----:B---3--:R-:W-:Y:S02]  /*e4940*/  F2FP.F16.E5M2.UNPACK_B R9, R10 ;  /* 0x0000000aff09723e */ /* 0x008fe400020004ff */
[----:B------:R-:W-:Y:S01]  /*e4950*/  F2FP.F16.E5M2.UNPACK_B R22, R11 ;  /* 0x0000000bff16723e */ /* 0x000fe200020004ff */
[----:B------:R-:W-:Y:S04]  /*e4960*/  STL [R1+0x68], R8 ;  /* 0x0000680801007387 */ /* 0x000fe80000100800 */
[----:B------:R2:W-:Y:S02]  /*e4970*/  STL [R1+0x6c], R9 ;  /* 0x00006c0901007387 */ /* 0x0005e40000100800 */
[----:B--2---:R-:W-:Y:S02]  /*e4980*/  HMMA.16816.F32 R8, R12, R8, R4 ;  /* 0x000000080c08723c */ /* 0x004fe40000001804 */
[----:B------:R-:W2:Y:S04]  /*e4990*/  LDL.LU.64 R6, [R1+0xe8f0] ;  /* 0x00e8f00001067983 */ /* 0x000ea80000300a00 */
[----:B------:R-:W2:-:S13]  /*e49a0*/  LDL.LU.64 R4, [R1+0xe8e8] ;  /* 0x00e8e80001047983 */ /* 0x000e9a0000300a00 */
[----:B------:R-:W-:Y:S04]  /*e49b0*/  STL.64 [R1+0x21e0], R8 ;  /* 0x0021e00801007387 */ /* 0x000fe80000100a00 */
[----:B------:R0:W-:Y:S04]  /*e49c0*/  STL.64 [R1+0x21e8], R10 ;  /* 0x0021e80a01007387 */ /* 0x0001e80000100a00 */
[----:B0-----:R-:W3:Y:S04]  /*e49d0*/  LDL.LU.64 R10, [R1+0xe8e0] ;  /* 0x00e8e000010a7983 */ /* 0x001ee80000300a00 */
[----:B------:R-:W3:Y:S01]  /*e49e0*/  LDL.LU.64 R8, [R1+0xe8d8] ;  /* 0x00e8d80001087983 */ /* 0x000ee20000300a00 */
[----:B------:R-:W-:-:S05]  /*e49f0*/  F2FP.F16.E5M2.UNPACK_B R23, R23 ;  /* 0x00000017ff17723e */ /* 0x000fca00020004ff */
[----:B------:R-:W-:Y:S02]  /*e4a00*/  STL.64 [R1+0x60], R22 ;  /* 0x0000601601007387 */ /* 0x000fe40000100a00 */
[----:B---3--:R-:W-:-:S15]  /*e4a10*/  HMMA.16816.F32 R8, R12, R22, R8 ;  /* 0x000000160c08723c */ /* 0x008fde0000001808 */
[----:B------:R-:W-:-:S04]  /*e4a20*/  NOP ;  /* 0x0000000000007918 */ /* 0x000fc80000000000 */
[----:B------:R-:W-:Y:S04]  /*e4a30*/  STL.64 [R1+0x2220], R8 ;  /* 0x0022200801007387 */ /* 0x000fe80000100a00 */
[----:B------:R0:W-:Y:S04]  /*e4a40*/  STL.64 [R1+0x2228], R10 ;  /* 0x0022280a01007387 */ /* 0x0001e80000100a00 */
[----:B0-----:R-:W3:Y:S04]  /*e4a50*/  LDL.LU.64 R10, [R1+0xe8d0] ;  /* 0x00e8d000010a7983 */ /* 0x001ee80000300a00 */
[----:B------:R-:W2:Y:S01]  /*e4a60*/  LDL.LU.64 R8, [R1+0xe8c8] ;  /* 0x00e8c80001087983 */ /* 0x000ea20000300a00 */
[----:B------:R-:W-:Y:S01]  /*e4a70*/  F2FP.F16.E5M2.UNPACK_B R20, R0 ;  /* 0x00000000ff14723e */ /* 0x000fe200020004ff */
[----:B------:R-:W-:-:S02]  /*e4a80*/  IMAD.MOV.U32 R3, RZ, RZ, R21 ;  /* 0x000000ffff037224 */ /* 0x000fc400078e0015 */
[----:B------:R-:W-:-:S05]  /*e4a90*/  IMAD.MOV.U32 R0, RZ, RZ, R23 ;  /* 0x000000ffff007224 */ /* 0x000fca00078e0017 */
[----:B------:R-:W-:Y:S04]  /*e4aa0*/  STL [R1+0xe720], R0 ;  /* 0x00e7200001007387 */ /* 0x000fe80000100800 */
[----:B------:R-:W-:Y:S01]  /*e4ab0*/  STL [R1+0x58], R20 ;  /* 0x0000581401007387 */ /* 0x000fe20000100800 */
[----:B--2---:R-:W-:-:S05]  /*e4ac0*/  F2FP.F16.E5M2.UNPACK_B R21, R8 ;  /* 0x00000008ff15723e */ /* 0x004fca00020004ff */
[----:B------:R0:W-:Y:S02]  /*e4ad0*/  STL [R1+0x5c], R21 ;  /* 0x00005c1501007387 */ /* 0x0001e40000100800 */
[----:B0-----:R-:W-:Y:S02]  /*e4ae0*/  HMMA.16816.F32 R20, R12, R20, R4 ;  /* 0x000000140c14723c */ /* 0x001fe40000001804 */
[----:B------:R-:W2:Y:S04]  /*e4af0*/  LDL.LU R6, [R1+0xe8c0] ;  /* 0x00e8c00001067983 */ /* 0x000ea80000300800 */
[----:B------:R-:W3:-:S13]  /*e4b00*/  LDL.LU.64 R4, [R1+0xe8b8] ;  /* 0x00e8b80001047983 */ /* 0x000eda0000300a00 */
[----:B------:R-:W-:Y:S04]  /*e4b10*/  STL.64 [R1+0x2290], R20 ;  /* 0x0022901401007387 */ /* 0x000fe80000100a00 */
[----:B------:R0:W-:Y:S04]  /*e4b20*/  STL.64 [R1+0x2298], R22 ;  /* 0x0022981601007387 */ /* 0x0001e80000100a00 */
[----:B0-----:R-:W3:Y:S04]  /*e4b30*/  LDL.LU.64 R22, [R1+0xe8b0] ;  /* 0x00e8b00001167983 */ /* 0x001ee80000300a00 */
[----:B------:R-:W3:Y:S01]  /*e4b40*/  LDL.LU.64 R20, [R1+0xe8a8] ;  /* 0x00e8a80001147983 */ /* 0x000ee20000300a00 */
[----:B------:R-:W-:-:S02]  /*e4b50*/  F2FP.F16.E5M2.UNPACK_B R8, R9 ;  /* 0x00000009ff08723e */ /* 0x000fc400020004ff */
[----:B--2---:R-:W-:-:S05]  /*e4b60*/  F2FP.F16.E5M2.UNPACK_B R9, R6 ;  /* 0x00000006ff09723e */ /* 0x004fca00020004ff */
[----:B------:R-:W-:Y:S02]  /*e4b70*/  STL.64 [R1+0x50], R8 ;  /* 0x0000500801007387 */ /* 0x000fe40000100a00 */
[----:B---3--:R-:W-:-:S15]  /*e4b80*/  HMMA.16816.F32 R20, R12, R8, R20 ;  /* 0x000000080c14723c */ /* 0x008fde0000001814 */
[----:B------:R-:W-:-:S04]  /*e4b90*/  NOP ;  /* 0x0000000000007918 */ /* 0x000fc80000000000 */
[----:B------:R-:W-:Y:S04]  /*e4ba0*/  STL.64 [R1+0x22c0], R20 ;  /* 0x0022c01401007387 */ /* 0x000fe80000100a00 */
[----:B------:R0:W-:Y:S04]  /*e4bb0*/  STL.64 [R1+0x22c8], R22 ;  /* 0x0022c81601007387 */ /* 0x0001e80000100a00 */
[----:B0-----:R-:W2:Y:S04]  /*e4bc0*/  LDL.LU.64 R22, [R1+0xe8a0] ;  /* 0x00e8a00001167983 */ /* 0x001ea80000300a00 */
[----:B------:R-:W2:Y:S01]  /*e4bd0*/  LDL.LU.64 R20, [R1+0xe898] ;  /* 0x00e8980001147983 */ /* 0x000ea20000300a00 */
[----:B------:R-:W-:-:S02]  /*e4be0*/  F2FP.F16.E5M2.UNPACK_B R6, R5 ;  /* 0x00000005ff06723e */ /* 0x000fc400020004ff */
[----:B------:R-:W-:Y:S01]  /*e4bf0*/  F2FP.F16.E5M2.UNPACK_B R7, R4 ;  /* 0x00000004ff07723e */ /* 0x000fe200020004ff */
[----:B------:R-:W-:Y:S02]  /*e4c00*/  IMAD.MOV.U32 R0, RZ, RZ, R9 ;  /* 0x000000ffff007224 */ /* 0x000fe400078e0009 */
[----:B------:R-:W3:Y:S04]  /*e4c10*/  LDL.LU.64 R8, [R1+0xe890] ;  /* 0x00e8900001087983 */ /* 0x000ee80000300a00 */
[----:B------:R-:W-:Y:S04]  /*e4c20*/  STL [R1+0xe724], R0 ;  /* 0x00e7240001007387 */ /* 0x000fe80000100800 */
[----:B------:R-:W-:Y:S04]  /*e4c30*/  STL [R1+0x48], R6 ;  /* 0x0000480601007387 */ /* 0x000fe80000100800 */
[----:B------:R-:W-:Y:S01]  /*e4c40*/  STL [R1+0x4c], R7 ;  /* 0x00004c0701007387 */ /* 0x000fe20000100800 */
[----:B--2---:R-:W-:-:S15]  /*e4c50*/  HMMA.16816.F32 R20, R12, R6, R20 ;  /* 0x000000060c14723c */ /* 0x004fde0000001814 */
[----:B------:R-:W-:-:S04]  /*e4c60*/  NOP ;  /* 0x0000000000007918 */ /* 0x000fc80000000000 */
[----:B------:R-:W-:Y:S04]  /*e4c70*/  STL.64 [R1+0x2320], R20 ;  /* 0x0023201401007387 */ /* 0x000fe80000100a00 */
[----:B------:R0:W-:Y:S04]  /*e4c80*/  STL.64 [R1+0x2328], R22 ;  /* 0x0023281601007387 */ /* 0x0001e80000100a00 */
[----:B0-----:R-:W2:Y:S04]  /*e4c90*/  LDL.LU.64 R22, [R1+0xe888] ;  /* 0x00e8880001167983 */ /* 0x001ea80000300a00 */
[----:B------:R-:W2:Y:S01]  /*e4ca0*/  LDL.LU.64 R20, [R1+0xe880] ;  /* 0x00e8800001147983 */ /* 0x000ea20000300a00 */
[----:B----4-:R-:W-:-:S02]  /*e4cb0*/  F2FP.F16.E5M2.UNPACK_B R4, R2 ;  /* 0x00000002ff04723e */ /* 0x010fc400020004ff */
[----:B------:R-:W-:-:S07]  /*e4cc0*/  F2FP.F16.E5M2.UNPACK_B R5, R16 ;  /* 0x00000010ff05723e */ /* 0x000fce00020004ff */
[----:B---3--:R-:W-:Y:S01]  /*e4cd0*/  HMMA.16816.F32 R8, R12, R4, R8 ;  /* 0x000000040c08723c */ /* 0x008fe20000001808 */
[----:B------:R-:W-:Y:S02]  /*e4ce0*/  F2FP.F16.E5M2.UNPACK_B R6, R17 ;  /* 0x00000011ff06723e */ /* 0x000fe400020004ff */
[----:B------:R-:W-:Y:S01]  /*e4cf0*/  F2FP.F16.E5M2.UNPACK_B R7, R18 ;  /* 0x00000012ff07723e */ /* 0x000fe200020004ff */
[----:B------:R0:W-:Y:S02]  /*e4d00*/  STL.64 [R1+0x40], R4 ;  /* 0x0000400401007387 */ /* 0x0001e40000100a00 */
[----:B0-----:R-:W-:Y:S02]  /*e4d10*/  F2FP.F16.E5M2.UNPACK_B R4, R19 ;  /* 0x00000013ff04723e */ /* 0x001fe400020004ff */
[----:B------:R-:W-:-:S11]  /*e4d20*/  F2FP.F16.E5M2.UNPACK_B R5, R28 ;  /* 0x0000001cff05723e */ /* 0x000fd600020004ff */
[----:B------:R-:W-:Y:S04]  /*e4d30*/  STL.64 [R1+0x2340], R8 ;  /* 0x0023400801007387 */ /* 0x000fe80000100a00 */
[----:B------:R2:W-:Y:S04]  /*e4d40*/  STL.64 [R1+0x2348], R10 ;  /* 0x0023480a01007387 */ /* 0x0005e80000100a00 */
[----:B------:R-:W-:Y:S01]  /*e4d50*/  STL.64 [R1+0x38], R6 ;  /* 0x0000380601007387 */ /* 0x000fe20000100a00 */
[----:B------:R-:W-:Y:S01]  /*e4d60*/  F2FP.F16.E5M2.UNPACK_B R16, R29 ;  /* 0x0000001dff10723e */ /* 0x000fe200020004ff */
[C---:B--2---:R-:W-:Y:S08]  /*e4d70*/  HMMA.16816.F32 R8, R12.reuse, R6, R20 ;  /* 0x000000060c08723c */ /* 0x044ff00000001814 */
[----:B------:R-:W-:Y:S11]  /*e4d80*/  HMMA.16816.F32 R20, R12, R4, R24 ;  /* 0x000000040c14723c */ /* 0x000ff60000001818 */
[----:B------:R0:W-:Y:S04]  /*e4d90*/  STL.64 [R1+0x2370], R8 ;  /* 0x0023700801007387 */ /* 0x0001e80000100a00 */
[----:B------:R1:W-:Y:S04]  /*e4da0*/  STL.64 [R1+0x2378], R10 ;  /* 0x0023780a01007387 */ /* 0x0003e80000100a00 */
[----:B------:R2:W-:Y:S04]  /*e4db0*/  STL.64 [R1+0x30], R4 ;  /* 0x0000300401007387 */ /* 0x0005e80000100a00 */
[----:B0-----:R-:W3:Y:S04]  /*e4dc0*/  LDL.LU R8, [R1+0x2690] ;  /* 0x0026900001087983 */ /* 0x001ee80000300800 */
[----:B------:R-:W-:Y:S04]  /*e4dd0*/  STL.64 [R1+0x2390], R20 ;  /* 0x0023901401007387 */ /* 0x000fe80000100a00 */
[----:B------:R0:W-:Y:S04]  /*e4de0*/  STL.64 [R1+0x2398], R22 ;  /* 0x0023981601007387 */ /* 0x0001e80000100a00 */
[----:B------:R-:W-:Y:S04]  /*e4df0*/  STL [R1+0x28], R16 ;  /* 0x0000281001007387 */ /* 0x000fe80000100800 */
[----:B------:R-:W3:Y:S04]  /*e4e00*/  LDL.LU R9, [R1+0x2694] ;  /* 0x0026940001097983 */ /* 0x000ee80000300800 */
[----:B-1----:R-:W4:Y:S04]  /*e4e10*/  LDL.LU R10, [R1+0x2698] ;  /* 0x00269800010a7983 */ /* 0x002f280000300800 */
[----:B------:R-:W4:Y:S01]  /*e4e20*/  LDL.LU R11, [R1+0x269c] ;  /* 0x00269c00010b7983 */ /* 0x000f220000300800 */
[----:B------:R-:W-:-:S03]  /*e4e30*/  IMAD.MOV.U32 R0, RZ, RZ, R5 ;  /* 0x000000ffff007224 */ /* 0x000fc600078e0005 */
[----:B----4-:R-:W-:Y:S04]  /*e4e40*/  STL.64 [R1+0xe7f8], R10 ;  /* 0x00e7f80a01007387 */ /* 0x010fe80000100a00 */
[----:B---3--:R-:W-:Y:S04]  /*e4e50*/  STL.64 [R1+0xe7f0], R8 ;  /* 0x00e7f00801007387 */ /* 0x008fe80000100a00 */
[----:B--2---:R-:W2:Y:S04]  /*e4e60*/  LDL.LU R4, [R1+0x2670] ;  /* 0x0026700001047983 */ /* 0x004ea80000300800 */
[----:B------:R-:W2:Y:S04]  /*e4e70*/  LDL.LU R5, [R1+0x2674] ;  /* 0x0026740001057983 */ /* 0x000ea80000300800 */
[----:B------:R-:W3:Y:S04]  /*e4e80*/  LDL.LU R6, [R1+0x2678] ;  /* 0x0026780001067983 */ /* 0x000ee80000300800 */
[----:B------:R-:W3:Y:S04]  /*e4e90*/  LDL.LU R7, [R1+0x267c] ;  /* 0x00267c0001077983 */ /* 0x000ee80000300800 */
[----:B0-----:R-:W4:Y:S04]  /*e4ea0*/  LDL R22, [R1+0x293c] ;  /* 0x00293c0001167983 */ /* 0x001f280000100800 */
[----:B------:R-:W4:Y:S04]  /*e4eb0*/  LDL R28, [R1+0x2948] ;  /* 0x00294800011c7983 */ /* 0x000f280000100800 */
        /* <DEDUP_REMOVED lines=16> */
[----:B--2---:R0:W-:Y:S04]  /*e4fc0*/  STL.64 [R1+0xe848], R10 ;  /* 0x00e8480a01007387 */ /* 0x0041e80000100a00 */
[----:B0-----:R-:W2:Y:S04]  /*e4fd0*/  LDL R10, [R1+0x28fc] ;  /* 0x0028fc00010a7983 */ /* 0x001ea80000100800 */
[----:B------:R-:W2:Y:S04]  /*e4fe0*/  LDL R11, [R1+0x2908] ;  /* 0x00290800010b7983 */ /* 0x000ea80000100800 */
[----:B------:R-:W-:Y:S04]  /*e4ff0*/  STL.64 [R1+0xe840], R8 ;  /* 0x00e8400801007387 */ /* 0x000fe80000100a00 */
[----:B------:R-:W2:Y:S04]  /*e5000*/  LDL R2, [R1+0x2928] ;  /* 0x0029280001027983 */ /* 0x000ea80000100800 */
[----:B------:R-:W2:Y:S04]  /*e5010*/  LDL R20, [R1+0x292c] ;  /* 0x00292c0001147983 */ /* 0x000ea80000100800 */
[----:B------:R-:W2:Y:S04]  /*e5020*/  LDL R21, [R1+0x2938] ;  /* 0x0029380001157983 */ /* 0x000ea80000100800 */
[----:B---3--:R0:W-:Y:S04]  /*e5030*/  STL.64 [R1+0xe818], R6 ;  /* 0x00e8180601007387 */ /* 0x0081e80000100a00 */
[----:B0-----:R-:W3:Y:S04]  /*e5040*/  LDL R6, [R1+0x2918] ;  /* 0x0029180001067983 */ /* 0x001ee80000100800 */
[----:B------:R-:W3:Y:S04]  /*e5050*/  LDL R7, [R1+0x291c] ;  /* 0x00291c0001077983 */ /* 0x000ee80000100800 */
[----:B------:R0:W-:Y:S04]  /*e5060*/  STL.64 [R1+0xe810], R4 ;  /* 0x00e8100401007387 */ /* 0x0001e80000100a00 */
[----:B0-----:R-:W2:Y:S04]  /*e5070*/  LDL R5, [R1+0x290c] ;  /* 0x00290c0001057983 */ /* 0x001ea80000100800 */
[----:B---3--:R-:W-:Y:S04]  /*e5080*/  STL.64 [R1+0xe868], R6 ;  /* 0x00e8680601007387 */ /* 0x008fe80000100a00 */
[----:B------:R-:W3:Y:S04]  /*e5090*/  LDL R8, [R1+0x28ec] ;  /* 0x0028ec0001087983 */ /* 0x000ee80000100800 */
[----:B------:R-:W3:Y:S04]  /*e50a0*/  LDL R9, [R1+0x28f8] ;  /* 0x0028f80001097983 */ /* 0x000ee80000100800 */
[----:B--2---:R-:W-:Y:S04]  /*e50b0*/  STL [R1+0xe860], R5 ;  /* 0x00e8600501007387 */ /* 0x004fe80000100800 */
[----:B------:R-:W2:Y:S04]  /*e50c0*/  LDL R26, [R1+0x2958] ;  /* 0x00295800011a7983 */ /* 0x000ea80000100800 */
[----:B------:R-:W2:Y:S04]  /*e50d0*/  LDL R27, [R1+0x295c] ;  /* 0x00295c00011b7983 */ /* 0x000ea80000100800 */
        /* <DEDUP_REMOVED lines=15> */
[----:B------:R-:W-:Y:S01]  /*e51d0*/  IMAD.MOV.U32 R6, RZ, RZ, R16 ;  /* 0x000000ffff067224 */ /* 0x000fe200078e0010 */
[----:B------:R-:W-:-:S02]  /*e51e0*/  F2FP.F16.E5M2.UNPACK_B R7, R8 ;  /* 0x00000008ff07723e */ /* 0x000fc400020004ff */
[----:B---3--:R-:W-:Y:S04]  /*e51f0*/  STL.64 [R1+0xe878], R26 ;  /* 0x00e8781a01007387 */ /* 0x008fe80000100a00 */
[----:B--2---:R0:W-:Y:S04]  /*e5200*/  STL.64 [R1+0xe870], R24 ;  /* 0x00e8701801007387 */ /* 0x0041e80000100a00 */
[----:B0-----:R-:W2:Y:S04]  /*e5210*/  LDL.LU R24, [R1+0x25d0] ;  /* 0x0025d00001187983 */ /* 0x001ea80000300800 */
[----:B------:R-:W2:Y:S04]  /*e5220*/  LDL.LU R25, [R1+0x25d4] ;  /* 0x0025d40001197983 */ /* 0x000ea80000300800 */
[----:B------:R-:W2:Y:S04]  /*e5230*/  LDL.LU R26, [R1+0x25d8] ;  /* 0x0025d800011a7983 */ /* 0x000ea80000300800 */
[----:B------:R-:W2:Y:S04]  /*e5240*/  LDL.LU R27, [R1+0x25dc] ;  /* 0x0025dc00011b7983 */ /* 0x000ea80000300800 */
[----:B------:R-:W3:Y:S04]  /*e5250*/  LDL R23, [R1+0x2978] ;  /* 0x0029780001177983 */ /* 0x000ee80000100800 */
[----:B------:R-:W3:Y:S04]  /*e5260*/  LDL.LU R16, [R1+0x26a0] ;  /* 0x0026a00001107983 */ /* 0x000ee80000300800 */
[----:B------:R-:W3:Y:S04]  /*e5270*/  LDL.LU R17, [R1+0x26a4] ;  /* 0x0026a40001117983 */ /* 0x000ee80000300800 */
[----:B------:R-:W3:Y:S04]  /*e5280*/  LDL.LU R18, [R1+0x26a8] ;  /* 0x0026a80001127983 */ /* 0x000ee80000300800 */
[----:B------:R-:W3:Y:S04]  /*e5290*/  LDL.LU R19, [R1+0x26ac] ;  /* 0x0026ac0001137983 */ /* 0x000ee80000300800 */
[----:B------:R-:W-:Y:S04]  /*e52a0*/  STL [R1+0xe728], R0 ;  /* 0x00e7280001007387 */ /* 0x000fe80000100800 */
[----:B------:R2:W-:Y:S02]  /*e52b0*/  STL [R1+0x2c], R7 ;  /* 0x00002c0701007387 */ /* 0x0005e40000100800 */
[----:B--2---:R-:W-:Y:S02]  /*e52c0*/  HMMA.16816.F32 R4, R12, R6, R24 ;  /* 0x000000060c04723c */ /* 0x004fe40000001818 */
[----:B------:R-:W2:Y:S04]  /*e52d0*/  LDL.LU.64 R26, [R1+0xe878] ;  /* 0x00e87800011a7983 */ /* 0x000ea80000300a00 */
[----:B------:R-:W2:Y:S01]  /*e52e0*/  LDL.LU.64 R24, [R1+0xe870] ;  /* 0x00e8700001187983 */ /* 0x000ea20000300a00 */
[----:B------:R-:W-:-:S02]  /*e52f0*/  F2FP.F16.E5M2.UNPACK_B R8, R9 ;  /* 0x00000009ff08723e */ /* 0x000fc400020004ff */
[----:B------:R-:W-:-:S10]  /*e5300*/  F2FP.F16.E5M2.UNPACK_B R9, R10 ;  /* 0x0000000aff09723e */ /* 0x000fd400020004ff */
[----:B------:R-:W-:Y:S04]  /*e5310*/  STL.64 [R1+0x23d0], R4 ;  /* 0x0023d00401007387 */ /* 0x000fe80000100a00 */
[----:B------:R0:W-:Y:S04]  /*e5320*/  STL.64 [R1+0x23d8], R6 ;  /* 0x0023d80601007387 */ /* 0x0001e80000100a00 */
[----:B0-----:R-:W3:Y:S04]  /*e5330*/  LDL.LU.64 R6, [R1+0xe868] ;  /* 0x00e8680001067983 */ /* 0x001ee80000300a00 */
[----:B------:R-:W3:Y:S01]  /*e5340*/  LDL.LU R5, [R1+0xe860] ;  /* 0x00e8600001057983 */ /* 0x000ee20000300800 */
[----:B------:R-:W-:-:S03]  /*e5350*/  F2FP.F16.E5M2.UNPACK_B R4, R11 ;  /* 0x0000000bff04723e */ /* 0x000fc600020004ff */
        /* <DEDUP_REMOVED lines=18> */
[----:B------:R-:W-:Y:S01]  /*e5480*/  IMAD.MOV.U32 R0, RZ, RZ, R5 ;  /* 0x000000ffff007224 */ /* 0x000fe200078e0005 */
[----:B------:R-:W-:Y:S02]  /*e5490*/  F2FP.F16.E5M2.UNPACK_B R4, R2 ;  /* 0x00000002ff04723e */ /* 0x000fe400020004ff */
[----:B------:R-:W-:Y:S02]  /*e54a0*/  F2FP.F16.E5M2.UNPACK_B R5, R20 ;  /* 0x00000014ff05723e */ /* 0x000fe400020004ff */
[----:B------:R-:W-:Y:S04]  /*e54b0*/  STL [R1+0xe770], R0 ;  /* 0x00e7700001007387 */ /* 0x000fe80000100800 */
[----:B------:R-:W-:Y:S04]  /*e54c0*/  STL [R1+0x10], R6 ;  /* 0x0000100601007387 */ /* 0x000fe80000100800 */
[----:B------:R-:W-:Y:S01]  /*e54d0*/  STL [R1+0x14], R7 ;  /* 0x0000140701007387 */ /* 0x000fe20000100800 */
[----:B--2---:R-:W-:-:S15]  /*e54e0*/  HMMA.16816.F32 R8, R12, R6, R8 ;  /* 0x000000060c08723c */ /* 0x004fde0000001808 */
[----:B------:R-:W-:-:S04]  /*e54f0*/  NOP ;  /* 0x0000000000007918 */ /* 0x000fc80000000000 */
[----:B------:R-:W-:Y:S04]  /*e5500*/  STL.64 [R1+0x2440], R8 ;  /* 0x0024400801007387 */ /* 0x000fe80000100a00 */
[----:B------:R-:W-:Y:S04]  /*e5510*/  STL.64 [R1+0x2448], R10 ;  /* 0x0024480a01007387 */ /* 0x000fe80000100a00 */
[----:B------:R0:W-:Y:S02]  /*e5520*/  STL.64 [R1+0x8], R4 ;  /* 0x0000080401007387 */ /* 0x0001e40000100a00 */
[----:B0-----:R-:W-:Y:S02]  /*e5530*/  HMMA.16816.F32 R4, R12, R4, R24 ;  /* 0x000000040c04723c */ /* 0x001fe40000001818 */
[----:B------:R-:W2:Y:S04]  /*e5540*/  LDL.LU.64 R26, [R1+0xe828] ;  /* 0x00e82800011a7983 */ /* 0x000ea80000300a00 */
[----:B------:R-:W3:-:S13]  /*e5550*/  LDL.LU.64 R24, [R1+0xe820] ;  /* 0x00e8200001187983 */ /* 0x000eda0000300a00 */
[----:B------:R-:W-:Y:S04]  /*e5560*/  STL.64 [R1+0x2470], R4 ;  /* 0x0024700401007387 */ /* 0x000fe80000100a00 */
[----:B------:R0:W-:Y:S04]  /*e5570*/  STL.64 [R1+0x2478], R6 ;  /* 0x0024780601007387 */ /* 0x0001e80000100a00 */
[----:B0-----:R-:W2:Y:S04]  /*e5580*/  LDL.LU.64 R6, [R1+0xe818] ;  /* 0x00e8180001067983 */ /* 0x001ea80000300a00 */
[----:B------:R-:W2:Y:S01]  /*e5590*/  LDL.LU.64 R4, [R1+0xe810] ;  /* 0x00e8100001047983 */ /* 0x000ea20000300a00 */
[----:B------:R-:W-:-:S02]  /*e55a0*/  F2FP.F16.E5M2.UNPACK_B R8, R21 ;  /* 0x00000015ff08723e */ /* 0x000fc400020004ff */
[----:B----4-:R-:W-:-:S05]  /*e55b0*/  F2FP.F16.E5M2.UNPACK_B R9, R22 ;  /* 0x00000016ff09723e */ /* 0x010fca00020004ff */
[----:B------:R2:W-:Y:S02]  /*e55c0*/  STL.64 [R1], R8 ;  /* 0x0000000801007387 */ /* 0x0005e40000100a00 */
[----:B--2---:R-:W-:Y:S02]  /*e55d0*/  HMMA.16816.F32 R8, R12, R8, R4 ;  /* 0x000000080c08723c */ /* 0x004fe40000001804 */
[----:B------:R-:W2:Y:S04]  /*e55e0*/  LDL.LU.64 R6, [R1+0xe808] ;  /* 0x00e8080001067983 */ /* 0x000ea80000300a00 */
[----:B------:R-:W2:-:S13]  /*e55f0*/  LDL.LU.64 R4, [R1+0xe800] ;  /* 0x00e8000001047983 */ /* 0x000e9a0000300a00 */
[----:B------:R-:W-:Y:S04]  /*e5600*/  STL.64 [R1+0x24a0], R8 ;  /* 0x0024a00801007387 */ /* 0x000fe80000100a00 */
[----:B------:R0:W-:Y:S04]  /*e5610*/  STL.64 [R1+0x24a8], R10 ;  /* 0x0024a80a01007387 */ /* 0x0001e80000100a00 */
[----:B0-----:R-:W4:Y:S04]  /*e5620*/  LDL.LU.64 R10, [R1+0xe7f8] ;  /* 0x00e7f800010a7983 */ /* 0x001f280000300a00 */
[----:B------:R-:W4:Y:S01]  /*e5630*/  LDL.LU.64 R8, [R1+0xe7f0] ;  /* 0x00e7f00001087983 */ /* 0x000f220000300a00 */
[----:B------:R-:W-:-:S02]  /*e5640*/  F2FP.F16.E5M2.UNPACK_B R28, R28 ;  /* 0x0000001cff1c723e */ /* 0x000fc400020004ff */
[----:B------:R-:W-:Y:S02]  /*e5650*/  F2FP.F16.E5M2.UNPACK_B R29, R29 ;  /* 0x0000001dff1d723e */ /* 0x000fe400020004ff */
[----:B------:R-:W-:Y:S02]  /*e5660*/  F2FP.F16.E5M2.UNPACK_B R26, R26 ;  /* 0x0000001aff1a723e */ /* 0x000fe400020004ff */
[----:B------:R-:W-:Y:S02]  /*e5670*/  F2FP.F16.E5M2.UNPACK_B R27, R27 ;  /* 0x0000001bff1b723e */ /* 0x000fe400020004ff */
[----:B---3--:R-:W-:Y:S02]  /*e5680*/  F2FP.F16.E5M2.UNPACK_B R24, R24 ;  /* 0x00000018ff18723e */ /* 0x008fe400020004ff */
[----:B------:R-:W-:Y:S01]  /*e5690*/  F2FP.F16.E5M2.UNPACK_B R25, R25 ;  /* 0x00000019ff19723e */ /* 0x000fe200020004ff */
[----:B------:R-:W-:Y:S06]  /*e56a0*/  STL.64 [R1+0xe678], R28 ;  /* 0x00e6781c01007387 */ /* 0x000fec0000100a00 */
[C---:B------:R-:W-:Y:S08]  /*e56b0*/  HMMA.16816.F32 R16, R12.reuse, R24, R16 ;  /* 0x000000180c10723c */ /* 0x040ff00000001810 */
[----:B--2---:R-:W-:-:S15]  /*e56c0*/  HMMA.16816.F32 R4, R12, R28, R4 ;  /* 0x0000001c0c04723c */ /* 0x004fde0000001804 */
[----:B------:R-:W-:-:S04]  /*e56d0*/  NOP ;  /* 0x0000000000007918 */ /* 0x000fc80000000000 */
[----:B------:R-:W-:Y:S04]  /*e56e0*/  STL.64 [R1+0x24d0], R4 ;  /* 0x0024d00401007387 */ /* 0x000fe80000100a00 */
[----:B------:R4:W-:Y:S02]  /*e56f0*/  STL.64 [R1+0x24d8], R6 ;  /* 0x0024d80601007387 */ /* 0x0009e40000100a00 */
[----:B----4-:R-:W-:-:S15]  /*e5700*/  HMMA.16816.F32 R4, R12, R26, R8 ;  /* 0x0000001a0c04723c */ /* 0x010fde0000001808 */
[----:B------:R-:W-:-:S04]  /*e5710*/  NOP ;  /* 0x0000000000007918 */ /* 0x000fc80000000000 */
[----:B------:R-:W-:Y:S04]  /*e5720*/  STL.64 [R1+0x2500], R4 ;  /* 0x0025000401007387 */ /* 0x000fe80000100a00 */
[----:B------:R0:W-:Y:S04]  /*e5730*/  STL.64 [R1+0x2508], R6 ;  /* 0x0025080601007387 */ /* 0x0001e80000100a00 */
[----:B------:R-:W2:Y:S04]  /*e5740*/  LDL R9, [R1+0x29cc] ;  /* 0x0029cc0001097983 */ /* 0x000ea80000100800 */
[----:B0-----:R-:W3:Y:S04]  /*e5750*/  LDL R6, [R1+0x29d8] ;  /* 0x0029d80001067983 */ /* 0x001ee80000100800 */
[----:B------:R-:W-:Y:S04]  /*e5760*/  STL.64 [R1+0x2540], R16 ;  /* 0x0025401001007387 */ /* 0x000fe80000100a00 */
[----:B------:R-:W-:Y:S04]  /*e5770*/  STL.64 [R1+0x2548], R18 ;  /* 0x0025481201007387 */ /* 0x000fe80000100a00 */
[----:B------:R-:W3:Y:S04]  /*e5780*/  LDL R7, [R1+0x29dc] ;  /* 0x0029dc0001077983 */ /* 0x000ee80000100800 */
[----:B------:R-:W4:Y:S04]  /*e5790*/  LDL R4, [R1+0x29e8] ;  /* 0x0029e80001047983 */ /* 0x000f280000100800 */
[----:B------:R-:W4:Y:S04]  /*e57a0*/  LDL R5, [R1+0x29ec] ;  /* 0x0029ec0001057983 */ /* 0x000f280000100800 */
[----:B---3--:R-:W-:Y:S04]  /*e57b0*/  STL.64 [R1+0xe7a8], R6 ;  /* 0x00e7a80601007387 */ /* 0x008fe80000100a00 */
[----:B----4-:R0:W-:Y:S04]  /*e57c0*/  STL.64 [R1+0xe7a0], R4 ;  /* 0x00e7a00401007387 */ /* 0x0101e80000100a00 */
[----:B0-----:R-:W3:Y:S04]  /*e57d0*/  LDL.LU R4, [R1+0x2730] ;  /* 0x0027300001047983 */ /* 0x001ee80000300800 */
[----:B------:R-:W3:Y:S04]  /*e57e0*/  LDL.LU R5, [R1+0x2734] ;  /* 0x0027340001057983 */ /* 0x000ee80000300800 */
[----:B------:R-:W4:Y:S04]  /*e57f0*/  LDL.LU R6, [R1+0x2738] ;  /* 0x0027380001067983 */ /* 0x000f280000300800 */
[----:B------:R-:W4:Y:S04]  /*e5800*/  LDL.LU R7, [R1+0x273c] ;  /* 0x00273c0001077983 */ /* 0x000f280000300800 */
[----:B------:R-:W2:Y:S04]  /*e5810*/  LDL R18, [R1+0x2998] ;  /* 0x0029980001127983 */ /* 0x000ea80000100800 */
[----:B------:R-:W2:Y:S04]  /*e5820*/  LDL R19, [R1+0x299c] ;  /* 0x00299c0001137983 */ /* 0x000ea80000100800 */
[----:B------:R-:W3:Y:S04]  /*e5830*/  LDL R16, [R1+0x29a8] ;  /* 0x0029a80001107983 */ /* 0x000ee80000100800 */
[----:B------:R-:W3:Y:S01]  /*e5840*/  LDL R17, [R1+0x29ac] ;  /* 0x0029ac0001117983 */ /* 0x000ee20000100800 */
[----:B------:R-:W-:-:S03]  /*e5850*/  F2FP.F16.E5M2.UNPACK_B R22, R23 ;  /* 0x00000017ff16723e */ /* 0x000fc600020004ff */
[----:B------:R-:W4:Y:S04]  /*e5860*/  LDL R23, [R1+0x297c] ;  /* 0x00297c0001177983 */ /* 0x000f280000100800 */
[----:B------:R-:W4:Y:S04]  /*e5870*/  LDL R20, [R1+0x2988] ;  /* 0x0029880001147983 */ /* 0x000f280000100800 */
[----:B------:R-:W4:Y:S04]  /*e5880*/  LDL R21, [R1+0x298c] ;  /* 0x00298c0001157983 */ /* 0x000f280000100800 */
[----:B--2---:R-:W-:Y:S04]  /*e5890*/  STL.64 [R1+0xe7e8], R18 ;  /* 0x00e7e81201007387 */ /* 0x004fe80000100a00 */
[----:B---3--:R0:W-:Y:S04]  /*e58a0*/  STL.64 [R1+0xe7e0], R16 ;  /* 0x00e7e01001007387 */ /* 0x0081e80000100a00 */
[----:B0-----:R-:W2:Y:S04]  /*e58b0*/  LDL.LU R16, [R1+0x26c0] ;  /* 0x0026c00001107983 */ /* 0x001ea80000300800 */
[----:B------:R-:W2:Y:S04]  /*e58c0*/  LDL.LU R17, [R1+0x26c4] ;  /* 0x0026c40001117983 */ /* 0x000ea80000300800 */
[----:B------:R-:W2:Y:S04]  /*e58d0*/  LDL.LU R18, [R1+0x26c8] ;  /* 0x0026c80001127983 */ /* 0x000ea80000300800 */
[----:B------:R-:W2:Y:S04]  /*e58e0*/  LDL.LU R19, [R1+0x26cc] ;  /* 0x0026cc0001137983 */ /* 0x000ea80000300800 */
[----:B------:R-:W3:Y:S04]  /*e58f0*/  LDL R10, [R1+0x29b8] ;  /* 0x0029b800010a7983 */ /* 0x000ee80000100800 */
[----:B----4-:R-:W-:Y:S04]  /*e5900*/  STL.64 [R1+0xe7b8], R6 ;  /* 0x00e7b80601007387 */ /* 0x010fe80000100a00 */
[----:B------:R0:W-:Y:S04]  /*e5910*/  STL.64 [R1+0xe7b0], R4 ;  /* 0x00e7b00401007387 */ /* 0x0001e80000100a00 */
        /* <DEDUP_REMOVED lines=10> */
[----:B------:R-:W-:-:S02]  /*e59c0*/  F2FP.F16.E5M2.UNPACK_B R23, R23 ;  /* 0x00000017ff17723e */ /* 0x000fc400020004ff */
[----:B------:R-:W-:Y:S01]  /*e59d0*/  F2FP.F16.E5M2.UNPACK_B R20, R20 ;  /* 0x00000014ff14723e */ /* 0x000fe200020004ff */
[----:B----4-:R-:W-:Y:S04]  /*e59e0*/  STL.64 [R1+0xe7d8], R6 ;  /* 0x00e7d80601007387 */ /* 0x010fe80000100a00 */
[----:B--2---:R0:W-:Y:S04]  /*e59f0*/  STL.64 [R1+0xe7d0], R4 ;  /* 0x00e7d00401007387 */ /* 0x0041e80000100a00 */
[----:B0-----:R-:W2:Y:S04]  /*e5a00*/  LDL.LU R4, [R1+0x26e0] ;  /* 0x0026e00001047983 */ /* 0x001ea80000300800 */
[----:B------:R-:W2:Y:S04]  /*e5a10*/  LDL.LU R5, [R1+0x26e4] ;  /* 0x0026e40001057983 */ /* 0x000ea80000300800 */
[----:B------:R-:W2:Y:S04]  /*e5a20*/  LDL.LU R6, [R1+0x26e8] ;  /* 0x0026e80001067983 */ /* 0x000ea80000300800 */
[----:B------:R-:W2:Y:S01]  /*e5a30*/  LDL.LU R7, [R1+0x26ec] ;  /* 0x0026ec0001077983 */ /* 0x000ea20000300800 */
[----:B------:R-:W-:Y:S01]  /*e5a40*/  F2FP.F16.E5M2.UNPACK_B R21, R21 ;  /* 0x00000015ff15723e */ /* 0x000fe200020004ff */
[C---:B------:R-:W-:Y:S02]  /*e5a50*/  HMMA.16816.F32 R16, R12.reuse, R22, R16 ;  /* 0x000000160c10723c */ /* 0x040fe40000001810 */
[----:B------:R-:W4:Y:S04]  /*e5a60*/  LDL R11, [R1+0x29bc] ;  /* 0x0029bc00010b7983 */ /* 0x000f280000100800 */
[----:B------:R-:W3:Y:S04]  /*e5a70*/  LDL R8, [R1+0x29c8] ;  /* 0x0029c80001087983 */ /* 0x000ee80000100800 */
[----:B------:R-:W3:Y:S04]  /*e5a80*/  LDL R2, [R1+0x29f8] ;  /* 0x0029f80001027983 */ /* 0x000ee80000100800 */
        /* <DEDUP_REMOVED lines=9> */
[----:B------:R-:W4:Y:S01]  /*e5b20*/  LDL.LU.64 R16, [R1+0xe7e0] ;  /* 0x00e7e00001107983 */ /* 0x000f220000300a00 */
[----:B--2---:R-:W-:-:S15]  /*e5b30*/  HMMA.16816.F32 R4, R12, R20, R4 ;  /* 0x000000140c04723c */ /* 0x004fde0000001804 */
[----:B------:R-:W-:-:S04]  /*e5b40*/  NOP ;  /* 0x0000000000007918 */ /* 0x000fc80000000000 */
[----:B------:R-:W-:Y:S04]  /*e5b50*/  STL.64 [R1+0x25f0], R4 ;  /* 0x0025f00401007387 */ /* 0x000fe80000100a00 */
[----:B------:R0:W-:Y:S04]  /*e5b60*/  STL.64 [R1+0x25f8], R6 ;  /* 0x0025f80601007387 */ /* 0x0001e80000100a00 */
[----:B0-----:R-:W2:Y:S04]  /*e5b70*/  LDL.LU.64 R6, [R1+0xe7d8] ;  /* 0x00e7d80001067983 */ /* 0x001ea80000300a00 */
[----:B------:R-:W2:Y:S01]  /*e5b80*/  LDL.LU.64 R4, [R1+0xe7d0] ;  /* 0x00e7d00001047983 */ /* 0x000ea20000300a00 */
[----:B---3--:R-:W-:-:S02]  /*e5b90*/  F2FP.F16.E5M2.UNPACK_B R18, R18 ;  /* 0x00000012ff12723e */ /* 0x008fc400020004ff */
[----:B------:R-:W-:Y:S01]  /*e5ba0*/  F2FP.F16.E5M2.UNPACK_B R19, R19 ;  /* 0x00000013ff13723e */ /* 0x000fe200020004ff */
        /* <DEDUP_REMOVED lines=33> */
[----:B------:R-:W3:Y:S01]  /*e5dc0*/  LDL.LU.64 R4, [R1+0xe7a0] ;  /* 0x00e7a00001047983 */ /* 0x000ee20000300a00 */
[----:B------:R-:W-:-:S02]  /*e5dd0*/  F2FP.F16.E5M2.UNPACK_B R8, R8 ;  /* 0x00000008ff08723e */ /* 0x000fc400020004ff */
[----:B------:R-:W-:Y:S01]  /*e5de0*/  F2FP.F16.E5M2.UNPACK_B R9, R9 ;  /* 0x00000009ff09723e */ /* 0x000fe200020004ff */
[----:B------:R-:W-:Y:S04]  /*e5df0*/  STL.64 [R1+0xe5c0], R10 ;  /* 0x00e5c00a01007387 */ /* 0x000fe80000100a00 */
[----:B------:R3:W-:Y:S02]  /*e5e00*/  STL.64 [R1+0xe5b8], R8 ;  /* 0x00e5b80801007387 */ /* 0x0007e40000100a00 */
[----:B----4-:R-:W-:Y:S01]  /*e5e10*/  HMMA.16816.F32 R16, R12, R8, R16 ;  /* 0x000000080c10723c */ /* 0x010fe20000001810 */
[----:B------:R-:W-:-:S15]  /*e5e20*/  F2FP.F16.E5M2.UNPACK_B R2, R2 ;  /* 0x00000002ff02723e */ /* 0x000fde00020004ff */
[----:B------:R-:W-:-:S03]  /*e5e30*/  NOP ;  /* 0x0000000000007918 */ /* 0x000fc60000000000 */
[----:B------:R-:W-:Y:S04]  /*e5e40*/  STL.64 [R1+0x2730], R16 ;  /* 0x0027301001007387 */ /* 0x000fe80000100a00 */
[----:B------:R-:W-:Y:S01]  /*e5e50*/  STL.64 [R1+0x2738], R18 ;  /* 0x0027381201007387 */ /* 0x000fe20000100a00 */
[----:B--2---:R-:W-:Y:S02]  /*e5e60*/  F2FP.F16.E5M2.UNPACK_B R6, R6 ;  /* 0x00000006ff06723e */ /* 0x004fe400020004ff */
[----:B------:R-:W-:-:S07]  /*e5e70*/  F2FP.F16.E5M2.UNPACK_B R7, R7 ;  /* 0x00000007ff07723e */ /* 0x000fce00020004ff */
[----:B---3--:R-:W-:Y:S01]  /*e5e80*/  HMMA.16816.F32 R8, R12, R6, R20 ;  /* 0x000000060c08723c */ /* 0x008fe20000001814 */
[----:B------:R-:W-:Y:S02]  /*e5e90*/  F2FP.F16.E5M2.UNPACK_B R4, R4 ;  /* 0x00000004ff04723e */ /* 0x000fe400020004ff */
[----:B------:R-:W-:-:S15]  /*e5ea0*/  F2FP.F16.E5M2.UNPACK_B R5, R5 ;  /* 0x00000005ff05723e */ /* 0x000fde00020004ff */
[----:B------:R-:W-:Y:S01]  /*e5eb0*/  NOP ;  /* 0x0000000000007918 */ /* 0x000fe20000000000 */
[----:B------:R-:W-:Y:S04]  /*e5ec0*/  STL.64 [R1+0x2740], R8 ;  /* 0x0027400801007387 */ /* 0x000fe80000100a00 */
[----:B------:R0:W-:Y:S02]  /*e5ed0*/  STL.64 [R1+0x2748], R10 ;  /* 0x0027480a01007387 */ /* 0x0001e40000100a00 */
[----:B0-----:R-:W-:Y:S02]  /*e5ee0*/  HMMA.16816.F32 R8, R12, R4, R24 ;  /* 0x000000040c08723c */ /* 0x001fe40000001818 */
[----:B------:R-:W-:Y:S04]  /*e5ef0*/  STL [R1+0xe788], R2 ;  /* 0x00e7880201007387 */ /* 0x000fe80000100800 */
[----:B------:R-:W-:Y:S04]  /*e5f00*/  STL [R1+0xe794], R13 ;  /* 0x00e7940d01007387 */ /* 0x000fe80000100800 */
[----:B------:R-:W-:Y:S09]  /*e5f10*/  STL [R1+0xe790], R14 ;  /* 0x00e7900e01007387 */ /* 0x000ff20000100800 */
[----:B------:R-:W-:Y:S04]  /*e5f20*/  STL.64 [R1+0x27e0], R8 ;  /* 0x0027e00801007387 */ /* 0x000fe80000100a00 */
[----:B------:R-:W-:Y:S04]  /*e5f30*/  STL.64 [R1+0x27e8], R10 ;  /* 0x0027e80a01007387 */ /* 0x000fe80000100a00 */
[----:B------:R-:W-:Y:S04]  /*e5f40*/  STL [R1+0xe78c], R15 ;  /* 0x00e78c0f01007387 */ /* 0x000fe80000100800 */
[----:B------:R-:W2:Y:S01]  /*e5f50*/  LDL R28, [R1+0x70] ;  /* 0x00007000011c7983 */ /* 0x000ea20000100800 */
[----:B------:R-:W-:-:S03]  /*e5f60*/  IMAD.MOV.U32 R29, RZ, RZ, R3 ;  /* 0x000000ffff1d7224 */ /* 0x000fc600078e0003 */
[----:B--2---:R-:W-:Y:S04]  /*e5f70*/  STL [R1+0xe774], R28 ;  /* 0x00e7741c01007387 */ /* 0x004fe80000100800 */
[----:B------:R-:W2:Y:S04]  /*e5f80*/  LDL.LU R3, [R1+0xe79c] ;  /* 0x00e79c0001037983 */ /* 0x000ea80000300800 */
[----:B------:R-:W3:Y:S04]  /*e5f90*/  LDL.LU R16, [R1+0x26b0] ;  /* 0x0026b00001107983 */ /* 0x000ee80000300800 */
[----:B------:R-:W3:Y:S04]  /*e5fa0*/  LDL.LU R17, [R1+0x26b4] ;  /* 0x0026b40001117983 */ /* 0x000ee80000300800 */
[----:B------:R-:W4:Y:S04]  /*e5fb0*/  LDL.LU R18, [R1+0x26b8] ;  /* 0x0026b80001127983 */ /* 0x000f280000300800 */
[----:B------:R-:W4:Y:S01]  /*e5fc0*/  LDL.LU R19, [R1+0x26bc] ;  /* 0x0026bc0001137983 */ /* 0x000f220000300800 */
[----:B--2---:R-:W-:-:S03]  /*e5fd0*/  IMAD.MOV.U32 R21, RZ, RZ, R3 ;  /* 0x000000ffff157224 */ /* 0x004fc600078e0003 */
[----:B----4-:R-:W-:Y:S04]  /*e5fe0*/  STL.64 [R1+0xe738], R18 ;  /* 0x00e7381201007387 */ /* 0x010fe80000100a00 */
[----:B---3--:R0:W-:Y:S04]  /*e5ff0*/  STL.64 [R1+0xe730], R16 ;  /* 0x00e7301001007387 */ /* 0x0081e80000100a00 */
[----:B------:R-:W2:Y:S04]  /*e6000*/  LDL R20, [R1+0x80] ;  /* 0x0000800001147983 */ /* 0x000ea80000100800 */
[----:B------:R-:W3:Y:S04]  /*e6010*/  LDL.LU R3, [R1+0xe798] ;  /* 0x00e7980001037983 */ /* 0x000ee80000300800 */
[----:B0-----:R-:W4:Y:S04]  /*e6020*/  LDL.LU R16, [R1+0x2700] ;  /* 0x0027000001107983 */ /* 0x001f280000300800 */
[----:B------:R-:W4:Y:S04]  /*e6030*/  LDL.LU R17, [R1+0x2704] ;  /* 0x0027040001117983 */ /* 0x000f280000300800 */
[----:B------:R-:W2:Y:S04]  /*e6040*/  LDL.LU R18, [R1+0x2708] ;  /* 0x0027080001127983 */ /* 0x000ea80000300800 */
[----:B------:R-:W2:Y:S04]  /*e6050*/  LDL.LU R19, [R1+0x270c] ;  /* 0x00270c0001137983 */ /* 0x000ea80000300800 */
[----:B--2---:R3:W-:Y:S02]  /*e6060*/  STL.64 [R1+0xe748], R18 ;  /* 0x00e7481201007387 */ /* 0x0047e40000100a00 */
[----:B---3--:R-:W-:-:S02]  /*e6070*/  IMAD.MOV.U32 R19, RZ, RZ, R3 ;  /* 0x000000ffff137224 */ /* 0x008fc400078e0003 */
[----:B------:R-:W2:Y:S04]  /*e6080*/  LDL R18, [R1+0x90] ;  /* 0x0000900001127983 */ /* 0x000ea80000100800 */
[----:B------:R-:W3:Y:S04]  /*e6090*/  LDL R3, [R1+0x29fc] ;  /* 0x0029fc0001037983 */ /* 0x000ee80000100800 */
[----:B------:R-:W3:Y:S04]  /*e60a0*/  LDL.LU R13, [R1+0x35b4] ;  /* 0x0035b400010d7983 */ /* 0x000ee80000300800 */
[----:B------:R-:W3:Y:S04]  /*e60b0*/  LDL.LU R28, [R1+0x35b0] ;  /* 0x0035b000011c7983 */ /* 0x000ee80000300800 */
[----:B------:R-:W3:Y:S04]  /*e60c0*/  LDL.LU R14, [R1+0x35bc] ;  /* 0x0035bc00010e7983 */ /* 0x000ee80000300800 */
[----:B------:R-:W3:Y:S04]  /*e60d0*/  LDL.LU R0, [R1+0x35b8] ;  /* 0x0035b80001007983 */ /* 0x000ee80000300800 */
[----:B------:R-:W3:Y:S04]  /*e60e0*/  LDL.LU R15, [R1+0x35c4] ;  /* 0x0035c400010f7983 */ /* 0x000ee80000300800 */
[----:B------:R-:W3:Y:S04]  /*e60f0*/  LDL.LU R2, [R1+0x35cc] ;  /* 0x0035cc0001027983 */ /* 0x000ee80000300800 */
[----:B----4-:R0:W-:Y:S04]  /*e6100*/  STL.64 [R1+0xe740], R16 ;  /* 0x00e7401001007387 */ /* 0x0101e80000100a00 */
[----:B0-----:R-:W4:Y:S04]  /*e6110*/  LDL.64 R16, [R1+0x98] ;  /* 0x0000980001107983 */ /* 0x001f280000100a00 */
        /* <DEDUP_REMOVED lines=22> */
[----:B------:R-:W4:Y:S04]  /*e6280*/  LDL.64 R22, [R1+0x78] ;  /* 0x0000780001167983 */ /* 0x000f280000100a00 */
[----:B------:R-:W2:Y:S04]  /*e6290*/  LDL.LU R24, [R1+0x2680] ;  /* 0x0026800001187983 */ /* 0x000ea80000300800 */
[----:B------:R-:W2:Y:S04]  /*e62a0*/  LDL.LU R25, [R1+0x2684] ;  /* 0x0026840001197983 */ /* 0x000ea80000300800 */
[----:B------:R-:W2:Y:S04]  /*e62b0*/  LDL.LU R26, [R1+0x2688] ;  /* 0x00268800011a7983 */ /* 0x000ea80000300800 */
[----:B------:R-:W2:Y:S04]  /*e62c0*/  LDL.LU R27, [R1+0x268c] ;  /* 0x00268c00011b7983 */ /* 0x000ea80000300800 */
[----:B------:R0:W-:Y:S04]  /*e62d0*/  STL.64 [R1+0xe5b0], R6 ;  /* 0x00e5b00601007387 */ /* 0x0001e80000100a00 */
[----:B0-----:R-:W2:Y:S04]  /*e62e0*/  LDL.64 R6, [R1+0x88] ;  /* 0x0000880001067983 */ /* 0x001ea80000100a00 */
[----:B------:R0:W-:Y:S04]  /*e62f0*/  STL.64 [R1+0xe5a8], R4 ;  /* 0x00e5a80401007387 */ /* 0x0001e80000100a00 */
[----:B0-----:R-:W2:Y:S04]  /*e6300*/  LDL.LU R5, [R1+0x35c0] ;  /* 0x0035c00001057983 */ /* 0x001ea80000300800 */
[----:B------:R-:W4:Y:S01]  /*e6310*/  LDL.LU R4, [R1+0x35c8] ;  /* 0x0035c80001047983 */ /* 0x000f220000300800 */
[----:B---3--:R-:W-:-:S02]  /*e6320*/  IMAD R28, R28, 0x100, R13 ;  /* 0x000001001c1c7824 */ /* 0x008fc400078e020d */
[----:B------:R-:W-:Y:S01]  /*e6330*/  IMAD R0, R0, 0x100, R14 ;  /* 0x0000010000007824 */ /* 0x000fe200078e020e */
[----:B------:R-:W3:Y:S04]  /*e6340*/  LDL.LU R13, [R1+0xe794] ;  /* 0x00e79400010d7983 */ /* 0x000ee80000300800 */
[----:B------:R-:W3:Y:S01]  /*e6350*/  LDL.LU R14, [R1+0xe790] ;  /* 0x00e79000010e7983 */ /* 0x000ee20000300800 */
[----:B--2---:R-:W-:Y:S02]  /*e6360*/  IMAD R5, R5, 0x100, R15 ;  /* 0x0000010005057824 */ /* 0x004fe400078e020f */
[----:B----4-:R-:W-:Y:S01]  /*e6370*/  IMAD R4, R4, 0x100, R2 ;  /* 0x0000010004047824 */ /* 0x010fe200078e0202 */
[----:B------:R-:W3:Y:S04]  /*e6380*/  LDL.LU R15, [R1+0xe78c] ;  /* 0x00e78c00010f7983 */ /* 0x000ee80000300800 */
[----:B------:R-:W3:Y:S01]  /*e6390*/  LDL.LU R2, [R1+0xe788] ;  /* 0x00e7880001027983 */ /* 0x000ee20000300800 */
[----:B------:R-:W-:-:S07]  /*e63a0*/  F2FP.F16.E5M2.UNPACK_B R3, R3 ;  /* 0x00000003ff03723e */ /* 0x000fce00020004ff */
[----:B---3--:R-:W-:Y:S01]  /*e63b0*/  HMMA.16816.F32 R12, R12, R2, R16 ;  /* 0x000000020c0c723c */ /* 0x008fe20000001810 */
[----:B------:R-:W2:Y:S04]  /*e63c0*/  LDL.LU.64 R18, [R1+0xe780] ;  /* 0x00e7800001127983 */ /* 0x000ea80000300a00 */
[----:B------:R-:W3:Y:S04]  /*e63d0*/  LDL.LU.64 R16, [R1+0xe778] ;  /* 0x00e7780001107983 */ /* 0x000ee80000300a00 */
[----:B------:R-:W-:Y:S04]  /*e63e0*/  STL [R1+0xe564], R2 ;  /* 0x00e5640201007387 */ /* 0x000fe80000100800 */
[----:B------:R-:W-:Y:S06]  /*e63f0*/  STL [R1+0xe560], R3 ;  /* 0x00e5600301007387 */ /* 0x000fec0000100800 */
[----:B------:R0:W-:Y:S04]  /*e6400*/  STL.64 [R1+0x27c0], R12 ;  /* 0x0027c00c01007387 */ /* 0x0001e80000100a00 */
[----:B------:R1:W-:Y:S01]  /*e6410*/  STL.64 [R1+0x27c8], R14 ;  /* 0x0027c80e01007387 */ /* 0x0003e20000100a00 */
[----:B0-----:R-:W-:-:S02]  /*e6420*/  F2FP.F16.E5M2.UNPACK_B R12, R28 ;  /* 0x0000001cff0c723e */ /* 0x001fc400020004ff */
[----:B------:R-:W-:Y:S02]  /*e6430*/  F2FP.F16.E5M2.UNPACK_B R13, R0 ;  /* 0x00000000ff0d723e */ /* 0x000fe400020004ff */
[----:B-1----:R-:W-:Y:S02]  /*e6440*/  F2FP.F16.E5M2.UNPACK_B R14, R5 ;  /* 0x00000005ff0e723e */ /* 0x002fe400020004ff */
[----:B------:R-:W-:Y:S01]  /*e6450*/  F2FP.F16.E5M2.UNPACK_B R15, R4 ;  /* 0x00000004ff0f723e */ /* 0x000fe200020004ff */
[----:B------:R-:W4:Y:S04]  /*e6460*/  LDL.LU R28, [R1+0xe774] ;  /* 0x00e77400011c7983 */ /* 0x000f280000300800 */
[----:B------:R-:W2:Y:S02]  /*e6470*/  LDL.LU R0, [R1+0xe770] ;  /* 0x00e7700001007983 */ /* 0x000ea40000300800 */
[----:B---3--:R-:W-:-:S15]  /*e6480*/  HMMA.16816.F32 R8, R12, R16, R8 ;  /* 0x000000100c08723c */ /* 0x008fde0000001808 */
[----:B------:R-:W-:-:S04]  /*e6490*/  NOP ;  /* 0x0000000000007918 */ /* 0x000fc80000000000 */
[----:B------:R-:W-:Y:S04]  /*e64a0*/  STL.64 [R1+0x27f0], R8 ;  /* 0x0027f00801007387 */ /* 0x000fe80000100a00 */
[----:B------:R0:W-:Y:S04]  /*e64b0*/  STL.64 [R1+0x27f8], R10 ;  /* 0x0027f80a01007387 */ /* 0x0001e80000100a00 */
[----:B0-----:R-:W2:Y:S04]  /*e64c0*/  LDL.LU.64 R10, [R1+0xe768] ;  /* 0x00e76800010a7983 */ /* 0x001ea80000300a00 */
[----:B------:R-:W2:Y:S01]  /*e64d0*/  LDL.LU.64 R8, [R1+0xe760] ;  /* 0x00e7600001087983 */ /* 0x000ea20000300a00 */
[----:B------:R-:W-:-:S02]  /*e64e0*/  IMAD.MOV.U32 R3, RZ, RZ, R16 ;  /* 0x000000ffff037224 */ /* 0x000fc400078e0010 */
[----:B------:R-:W-:-:S05]  /*e64f0*/  IMAD.MOV.U32 R2, RZ, RZ, R17 ;  /* 0x000000ffff027224 */ /* 0x000fca00078e0011 */
[----:B------:R-:W-:Y:S04]  /*e6500*/  STL [R1+0xe570], R2 ;  /* 0x00e5700201007387 */ /* 0x000fe80000100800 */
[----:B------:R-:W-:Y:S01]  /*e6510*/  STL [R1+0xe56c], R3 ;  /* 0x00e56c0301007387 */ /* 0x000fe20000100800 */
[----:B--2---:R-:W-:Y:S03]  /*e6520*/  HMMA.16816.F32 R16, R12, R18, R8 ;  /* 0x000000120c10723c */ /* 0x004fe60000001808 */
[----:B------:R-:W2:Y:S04]  /*e6530*/  LDL.LU.64 R10, [R1+0xe758] ;  /* 0x00e75800010a7983 */ /* 0x000ea80000300a00 */
[----:B------:R-:W2:-:S12]  /*e6540*/  LDL.LU.64 R8, [R1+0xe750] ;  /* 0x00e7500001087983 */ /* 0x000e980000300a00 */
        /* <DEDUP_REMOVED lines=9> */
[----:B------:R-:W3:Y:S01]  /*e65e0*/  LDL.LU.64 R16, [R1+0xe730] ;  /* 0x00e7300001107983 */ /* 0x000ee20000300a00 */
[----:B--2---:R-:W-:Y:S01]  /*e65f0*/  HMMA.16816.F32 R8, R12, R20, R8 ;  /* 0x000000140c08723c */ /* 0x004fe20000001808 */
[----:B------:R-:W-:-:S02]  /*e6600*/  IMAD.MOV.U32 R2, RZ, RZ, R6 ;  /* 0x000000ffff027224 */ /* 0x000fc400078e0006 */
[----:B------:R-:W-:-:S05]  /*e6610*/  IMAD.MOV.U32 R3, RZ, RZ, R7 ;  /* 0x000000ffff037224 */ /* 0x000fca00078e0007 */
[----:B------:R-:W-:Y:S04]  /*e6620*/  STL [R1+0xe578], R3 ;  /* 0x00e5780301007387 */ /* 0x000fe80000100800 */
[----:B------:R0:W-:Y:S07]  /*e6630*/  STL [R1+0xe574], R2 ;  /* 0x00e5740201007387 */ /* 0x0001ee0000100800 */
[----:B------:R-:W-:Y:S04]  /*e6640*/  STL.64 [R1+0x27a0], R8 ;  /* 0x0027a00801007387 */ /* 0x000fe80000100a00 */
[----:B------:R-:W-:Y:S01]  /*e6650*/  STL.64 [R1+0x27a8], R10 ;  /* 0x0027a80a01007387 */ /* 0x000fe20000100a00 */
[----:B0-----:R-:W-:-:S02]  /*e6660*/  IMAD.MOV.U32 R2, RZ, RZ, R23 ;  /* 0x000000ffff027224 */ /* 0x001fc400078e0017 */
[----:B------:R-:W-:Y:S01]  /*e6670*/  IMAD.MOV.U32 R3, RZ, RZ, R22 ;  /* 0x000000ffff037224 */ /* 0x000fe200078e0016 */
[----:B---3--:R-:W-:-:S15]  /*e6680*/  HMMA.16816.F32 R4, R12, R22, R16 ;  /* 0x000000160c04723c */ /* 0x008fde0000001810 */
[----:B------:R-:W-:-:S04]  /*e6690*/  NOP ;  /* 0x0000000000007918 */ /* 0x000fc80000000000 */
[----:B------:R-:W-:Y:S04]  /*e66a0*/  STL.64 [R1+0x2790], R4 ;  /* 0x0027900401007387 */ /* 0x000fe80000100a00 */
[----:B------:R4:W-:Y:S02]  /*e66b0*/  STL.64 [R1+0x2798], R6 ;  /* 0x0027980601007387 */ /* 0x0009e40000100a00 */
[----:B----4-:R-:W-:Y:S02]  /*e66c0*/  HMMA.16816.F32 R4, R12, R28, R24 ;  /* 0x0000001c0c04723c */ /* 0x010fe40000001818 */
[----:B------:R-:W-:Y:S04]  /*e66d0*/  STL [R1+0xe580], R2 ;  /* 0x00e5800201007387 */ /* 0x000fe80000100800 */
[----:B------:R-:W-:Y:S04]  /*e66e0*/  STL [R1+0xe57c], R3 ;  /* 0x00e57c0301007387 */ /* 0x000fe80000100800 */
[----:B------:R-:W2:Y:S01]  /*e66f0*/  LDL R26, [R1+0x18] ;  /* 0x00001800011a7983 */ /* 0x000ea20000100800 */
[----:B------:R-:W-:-:S08]  /*e6700*/  IMAD.MOV.U32 R27, RZ, RZ, R0 ;  /* 0x000000ffff1b7224 */ /* 0x000fd000078e0000 */
[----:B------:R0:W-:Y:S04]  /*e6710*/  STL.64 [R1+0x2780], R4 ;  /* 0x0027800401007387 */ /* 0x0001e80000100a00 */
[----:B------:R1:W-:Y:S04]  /*e6720*/  STL.64 [R1+0x2788], R6 ;  /* 0x0027880601007387 */ /* 0x0003e80000100a00 */
[----:B------:R-:W3:Y:S04]  /*e6730*/  LDL.LU R0, [R1+0xe728] ;  /* 0x00e7280001007983 */ /* 0x000ee80000300800 */
[----:B0-----:R-:W4:Y:S04]  /*e6740*/  LDL.LU R4, [R1+0x2530] ;  /* 0x0025300001047983 */ /* 0x001f280000300800 */
[----:B------:R-:W4:Y:S04]  /*e6750*/  LDL.LU R5, [R1+0x2534] ;  /* 0x0025340001057983 */ /* 0x000f280000300800 */
[----:B-1----:R-:W2:Y:S04]  /*e6760*/  LDL.LU R6, [R1+0x2538] ;  /* 0x0025380001067983 */ /* 0x002ea80000300800 */
[----:B------:R-:W2:Y:S04]  /*e6770*/  LDL.LU R7, [R1+0x253c] ;  /* 0x00253c0001077983 */ /* 0x000ea80000300800 */
[----:B------:R-:W4:Y:S01]  /*e6780*/  LDL R8, [R1+0x30] ;  /* 0x0000300001087983 */ /* 0x000f220000100800 */
[----:B---3--:R-:W-:-:S03]  /*e6790*/  IMAD.MOV.U32 R9, RZ, RZ, R0 ;  /* 0x000000ffff097224 */ /* 0x008fc600078e0000 */
[----:B------:R-:W3:Y:S04]  /*e67a0*/  LDL.LU R0, [R1+0xe724] ;  /* 0x00e7240001007983 */ /* 0x000ee80000300800 */
[----:B------:R-:W3:Y:S04]  /*e67b0*/  LDL.64 R28, [R1+0x38] ;  /* 0x00003800011c7983 */ /* 0x000ee80000100a00 */
        /* <DEDUP_REMOVED lines=10> */
[----:B------:R-:W4:Y:S04]  /*e6860*/  LDL.LU R6, [R1+0x2578] ;  /* 0x0025780001067983 */ /* 0x000f280000300800 */
[----:B------:R-:W4:Y:S04]  /*e6870*/  LDL.LU R7, [R1+0x257c] ;  /* 0x00257c0001077983 */ /* 0x000f280000300800 */
[----:B----4-:R0:W-:Y:S04]  /*e6880*/  STL.64 [R1+0xe698], R6 ;  /* 0x00e6980601007387 */ /* 0x0101e80000100a00 */
[----:B0-----:R-:W4:Y:S04]  /*e6890*/  LDL R6, [R1+0x40] ;  /* 0x0000400001067983 */ /* 0x001f280000100800 */
[----:B------:R-:W4:Y:S04]  /*e68a0*/  LDL R7, [R1+0x44] ;  /* 0x0000440001077983 */ /* 0x000f280000100800 */
[----:B--2---:R0:W-:Y:S04]  /*e68b0*/  STL.64 [R1+0xe690], R4 ;  /* 0x00e6900401007387 */ /* 0x0041e80000100a00 */
[----:B0-----:R-:W2:Y:S04]  /*e68c0*/  LDL.64 R4, [R1+0x48] ;  /* 0x0000480001047983 */ /* 0x001ea80000100a00 */
[----:B----4-:R0:W-:Y:S04]  /*e68d0*/  STL.64 [R1+0xe6c8], R6 ;  /* 0x00e6c80601007387 */ /* 0x0101e80000100a00 */
[----:B0-----:R-:W4:Y:S01]  /*e68e0*/  LDL R6, [R1+0x50] ;  /* 0x0000500001067983 */ /* 0x001f220000100800 */
[----:B---3--:R-:W-:-:S03]  /*e68f0*/  IMAD.MOV.U32 R7, RZ, RZ, R0 ;  /* 0x000000ffff077224 */ /* 0x008fc600078e0000 */
[----:B------:R-:W3:Y:S04]  /*e6900*/  LDL.LU R0, [R1+0xe720] ;  /* 0x00e7200001007983 */ /* 0x000ee80000300800 */
[----:B--2---:R0:W-:Y:S04]  /*e6910*/  STL.64 [R1+0xe6c0], R4 ;  /* 0x00e6c00401007387 */ /* 0x0041e80000100a00 */
[----:B0-----:R-:W2:Y:S04]  /*e6920*/  LDL.64 R4, [R1+0x58] ;  /* 0x0000580001047983 */ /* 0x001ea80000100a00 */
[----:B----4-:R-:W-:Y:S04]  /*e6930*/  STL.64 [R1+0xe6f8], R6 ;  /* 0x00e6f80601007387 */ /* 0x010fe80000100a00 */
[----:B--2---:R-:W-:Y:S04]  /*e6940*/  STL.64 [R1+0xe6f0], R4 ;  /* 0x00e6f00401007387 */ /* 0x004fe80000100a00 */
[----:B------:R-:W2:Y:S04]  /*e6950*/  LDL.64 R10, [R1+0x28] ;  /* 0x00002800010a7983 */ /* 0x000ea80000100a00 */
[----:B--2---:R-:W-:Y:S04]  /*e6960*/  STL.64 [R1+0xe6a8], R10 ;  /* 0x00e6a80a01007387 */ /* 0x004fe80000100a00 */
[----:B------:R0:W-:Y:S04]  /*e6970*/  STL.64 [R1+0xe6a0], R8 ;  /* 0x00e6a00801007387 */ /* 0x0001e80000100a00 */
[----:B0-----:R-:W2:Y:S04]  /*e6980*/  LDL.LU R8, [R1+0x25a0] ;  /* 0x0025a00001087983 */ /* 0x001ea80000300800 */
[----:B------:R-:W2:Y:S04]  /*e6990*/  LDL.LU R9, [R1+0x25a4] ;  /* 0x0025a40001097983 */ /* 0x000ea80000300800 */
[----:B------:R-:W4:Y:S04]  /*e69a0*/  LDL.LU R10, [R1+0x25a8] ;  /* 0x0025a800010a7983 */ /* 0x000f280000300800 */
[----:B------:R-:W4:Y:S04]  /*e69b0*/  LDL.LU R11, [R1+0x25ac] ;  /* 0x0025ac00010b7983 */ /* 0x000f280000300800 */
[----:B------:R-:W2:Y:S04]  /*e69c0*/  LDL R6, [R1+0x60] ;  /* 0x0000600001067983 */ /* 0x000ea80000100800 */
        /* <DEDUP_REMOVED lines=35> */
[----:B------:R-:W4:Y:S04]  /*e6c00*/  LDL.64 R24, [R1+0x20] ;  /* 0x0000200001187983 */ /* 0x000f280000100a00 */
[----:B------:R-:W2:Y:S04]  /*e6c10*/  LDL.LU R20, [R1+0x24e0] ;  /* 0x0024e00001147983 */ /* 0x000ea80000300800 */
[----:B------:R-:W2:Y:S04]  /*e6c20*/  LDL.LU R21, [R1+0x24e4] ;  /* 0x0024e40001157983 */ /* 0x000ea80000300800 */
[----:B------:R-:W2:Y:S04]  /*e6c30*/  LDL.LU R22, [R1+0x24e8] ;  /* 0x0024e80001167983 */ /* 0x000ea80000300800 */
[----:B------:R-:W2:Y:S01]  /*e6c40*/  LDL.LU R23, [R1+0x24ec] ;  /* 0x0024ec0001177983 */ /* 0x000ea20000300800 */
[----:B---3--:R-:W-:-:S15]  /*e6c50*/  HMMA.16816.F32 R8, R12, R4, R8 ;  /* 0x000000040c08723c */ /* 0x008fde0000001808 */
[----:B------:R-:W-:-:S04]  /*e6c60*/  NOP ;  /* 0x0000000000007918 */ /* 0x000fc80000000000 */
[----:B------:R-:W-:Y:S04]  /*e6c70*/  STL.64 [R1+0x2770], R8 ;  /* 0x0027700801007387 */ /* 0x000fe80000100a00 */
[----:B------:R0:W-:Y:S04]  /*e6c80*/  STL.64 [R1+0x2778], R10 ;  /* 0x0027780a01007387 */ /* 0x0001e80000100a00 */
[----:B0-----:R-:W3:Y:S04]  /*e6c90*/  LDL.LU.64 R10, [R1+0xe718] ;  /* 0x00e71800010a7983 */ /* 0x001ee80000300a00 */
[----:B------:R-:W3:Y:S01]  /*e6ca0*/  LDL.LU.64 R8, [R1+0xe710] ;  /* 0x00e7100001087983 */ /* 0x000ee20000300a00 */
[----:B------:R-:W-:-:S02]  /*e6cb0*/  IMAD.MOV.U32 R7, RZ, RZ, R0 ;  /* 0x000000ffff077224 */ /* 0x000fc400078e0000 */
[----:B------:R-:W-:Y:S02]  /*e6cc0*/  IMAD.MOV.U32 R2, RZ, RZ, R4 ;  /* 0x000000ffff027224 */ /* 0x000fe400078e0004 */
[----:B------:R-:W-:-:S05]  /*e6cd0*/  IMAD.MOV.U32 R3, RZ, RZ, R5 ;  /* 0x000000ffff037224 */ /* 0x000fca00078e0005 */
[----:B------:R-:W-:Y:S04]  /*e6ce0*/  STL [R1+0xe588], R3 ;  /* 0x00e5880301007387 */ /* 0x000fe80000100800 */
[----:B------:R-:W-:Y:S01]  /*e6cf0*/  STL [R1+0xe584], R2 ;  /* 0x00e5840201007387 */ /* 0x000fe20000100800 */
[----:B---3--:R-:W-:Y:S03]  /*e6d00*/  HMMA.16816.F32 R4, R12, R6, R8 ;  /* 0x000000060c04723c */ /* 0x008fe60000001808 */
[----:B------:R-:W3:Y:S04]  /*e6d10*/  LDL.LU.64 R10, [R1+0xe708] ;  /* 0x00e70800010a7983 */ /* 0x000ee80000300a00 */
[----:B------:R-:W3:-:S12]  /*e6d20*/  LDL.LU.64 R8, [R1+0xe700] ;  /* 0x00e7000001087983 */ /* 0x000ed80000300a00 */
        /* <DEDUP_REMOVED lines=28> */
[----:B------:R-:W-:-:S05]  /*e6ef0*/  IMAD.MOV.U32 R3, RZ, RZ, R5 ;  /* 0x000000ffff037224 */ /* 0x000fca00078e0005 */
[----:B------:R-:W-:Y:S04]  /*e6f00*/  STL [R1+0xe598], R3 ;  /* 0x00e5980301007387 */ /* 0x000fe80000100800 */
[----:B------:R-:W-:Y:S01]  /*e6f10*/  STL [R1+0xe594], R2 ;  /* 0x00e5940201007387 */ /* 0x000fe20000100800 */
[----:B---3--:R-:W-:Y:S03]  /*e6f20*/  HMMA.16816.F32 R4, R12, R6, R8 ;  /* 0x000000060c04723c */ /* 0x008fe60000001808 */
[----:B------:R-:W2:Y:S04]  /*e6f30*/  LDL.LU.64 R10, [R1+0xe6a8] ;  /* 0x00e6a800010a7983 */ /* 0x000ea80000300a00 */
[----:B------:R-:W3:-:S12]  /*e6f40*/  LDL.LU.64 R8, [R1+0xe6a0] ;  /* 0x00e6a00001087983 */ /* 0x000ed80000300a00 */
        /* <DEDUP_REMOVED lines=20> */
[----:B------:R-:W3:Y:S01]  /*e7090*/  LDL.LU.64 R4, [R1+0xe668] ;  /* 0x00e6680001047983 */ /* 0x000ee20000300a00 */
[----:B----4-:R-:W-:Y:S01]  /*e70a0*/  IMAD.MOV.U32 R0, RZ, RZ, R25 ;  /* 0x000000ffff007224 */ /* 0x010fe200078e0019 */
[----:B---3--:R-:W-:-:S15]  /*e70b0*/  HMMA.16816.F32 R4, R12, R10, R4 ;  /* 0x0000000a0c04723c */ /* 0x008fde0000001804 */
[----:B------:R-:W-:-:S04]  /*e70c0*/  NOP ;  /* 0x0000000000007918 */ /* 0x000fc80000000000 */
[----:B------:R-:W-:Y:S04]  /*e70d0*/  STL.64 [R1+0x26c0], R4 ;  /* 0x0026c00401007387 */ /* 0x000fe80000100a00 */
[----:B------:R0:W-:Y:S02]  /*e70e0*/  STL.64 [R1+0x26c8], R6 ;  /* 0x0026c80601007387 */ /* 0x0001e40000100a00 */
[----:B0-----:R-:W-:Y:S02]  /*e70f0*/  HMMA.16816.F32 R4, R12, R24, R16 ;  /* 0x000000180c04723c */ /* 0x001fe40000001810 */
[----:B------:R-:W-:-:S15]  /*e7100*/  STL [R1+0xe428], R0 ;  /* 0x00e4280001007387 */ /* 0x000fde0000100800 */
[----:B------:R-:W-:Y:S02]  /*e7110*/  NOP ;  /* 0x0000000000007918 */ /* 0x000fe40000000000 */
[----:B------:R-:W-:Y:S04]  /*e7120*/  STL.64 [R1+0x26b0], R4 ;  /* 0x0026b00401007387 */ /* 0x000fe80000100a00 */
[----:B------:R0:W-:Y:S04]  /*e7130*/  STL.64 [R1+0x26b8], R6 ;  /* 0x0026b80601007387 */ /* 0x0001e80000100a00 */
[----:B------:R-:W3:Y:S01]  /*e7140*/  LDL.LU R16, [R1+0x2140] ;  /* 0x0021400001107983 */ /* 0x000ee20000300800 */
[----:B0-----:R-:W-:-:S15]  /*e7150*/  HMMA.16816.F32 R4, R12, R26, R20 ;  /* 0x0000001a0c04723c */ /* 0x001fde0000001814 */
[----:B------:R-:W-:-:S04]  /*e7160*/  NOP ;  /* 0x0000000000007918 */ /* 0x000fc80000000000 */
[----:B------:R-:W-:Y:S04]  /*e7170*/  STL.64 [R1+0x26a0], R4 ;  /* 0x0026a00401007387 */ /* 0x000fe80000100a00 */
[----:B------:R-:W-:Y:S04]  /*e7180*/  STL.64 [R1+0x26a8], R6 ;  /* 0x0026a80601007387 */ /* 0x000fe80000100a00 */
        /* <DEDUP_REMOVED lines=11> */
[----:B--2---:R0:W-:Y:S04]  /*e7240*/  STL.64 [R1+0xe630], R26 ;  /* 0x00e6301a01007387 */ /* 0x0041e80000100a00 */
[----:B0-----:R-:W2:Y:S04]  /*e7250*/  LDL R26, [R1] ;  /* 0x00000000011a7983 */ /* 0x001ea80000100800 */
[----:B------:R-:W2:Y:S04]  /*e7260*/  LDL R27, [R1+0x4] ;  /* 0x00000400011b7983 */ /* 0x000ea80000100800 */
        /* <DEDUP_REMOVED lines=8> */
[----:B------:R-:W2:Y:S04]  /*e72f0*/  LDL R24, [R1+0x8] ;  /* 0x0000080001187983 */ /* 0x000ea80000100800 */
[----:B------:R-:W2:Y:S04]  /*e7300*/  LDL R25, [R1+0xc] ;  /* 0x00000c0001197983 */ /* 0x000ea80000100800 */
[----:B------:R-:W3:Y:S04]  /*e7310*/  LDL.64 R6, [R1+0x10] ;  /* 0x0000100001067983 */ /* 0x000ee80000100a00 */
[----:B--2---:R0:W-:Y:S04]  /*e7320*/  STL.64 [R1+0xe660], R24 ;  /* 0x00e6601801007387 */ /* 0x0041e80000100a00 */
        /* <DEDUP_REMOVED lines=10> */
[----:B------:R-:W-:-:S02]  /*e73d0*/  IMAD.MOV.U32 R2, RZ, RZ, R10 ;  /* 0x000000ffff027224 */ /* 0x000fc400078e000a */
[----:B------:R-:W-:Y:S01]  /*e73e0*/  IMAD.MOV.U32 R3, RZ, RZ, R11 ;  /* 0x000000ffff037224 */ /* 0x000fe200078e000b */
        /* <DEDUP_REMOVED lines=12> */
[----:B------:R-:W4:Y:S04]  /*e74b0*/  LDL.LU R8, [R1+0x2110] ;  /* 0x0021100001087983 */ /* 0x000f280000300800 */
[----:B------:R-:W4:Y:S04]  /*e74c0*/  LDL.LU R9, [R1+0x2114] ;  /* 0x0021140001097983 */ /* 0x000f280000300800 */
[----:B------:R-:W2:Y:S04]  /*e74d0*/  LDL.LU R10, [R1+0x2118] ;  /* 0x00211800010a7983 */ /* 0x000ea80000300800 */
[----:B------:R-:W2:Y:S01]  /*e74e0*/  LDL.LU R11, [R1+0x211c] ;  /* 0x00211c00010b7983 */ /* 0x000ea20000300800 */
[----:B------:R-:W-:Y:S03]  /*e74f0*/  HMMA.16816.F32 R24, R12, R6, R24 ;  /* 0x000000060c18723c */ /* 0x000fe60000001818 */
[----:B--2---:R-:W-:Y:S04]  /*e7500*/  STL.64 [R1+0xe5d0], R10 ;  /* 0x00e5d00a01007387 */ /* 0x004fe80000100a00 */
[----:B----4-:R0:W-:Y:S04]  /*e7510*/  STL.64 [R1+0xe5c8], R8 ;  /* 0x00e5c80801007387 */ /* 0x0101e80000100a00 */
[----:B0-----:R-:W2:Y:S04]  /*e7520*/  LDL.LU R8, [R1+0x2120] ;  /* 0x0021200001087983 */ /* 0x001ea80000300800 */
[----:B------:R-:W2:Y:S04]  /*e7530*/  LDL.LU R9, [R1+0x2124] ;  /* 0x0021240001097983 */ /* 0x000ea80000300800 */
[----:B------:R-:W2:Y:S04]  /*e7540*/  LDL.LU R10, [R1+0x2128] ;  /* 0x00212800010a7983 */ /* 0x000ea80000300800 */
[----:B------:R-:W2:Y:S04]  /*e7550*/  LDL.LU R11, [R1+0x212c] ;  /* 0x00212c00010b7983 */ /* 0x000ea80000300800 */
[----:B------:R0:W-:Y:S04]  /*e7560*/  STL.64 [R1+0x2680], R24 ;  /* 0x0026801801007387 */ /* 0x0001e80000100a00 */
[----:B------:R-:W-:Y:S04]  /*e7570*/  STL.64 [R1+0x2688], R26 ;  /* 0x0026881a01007387 */ /* 0x000fe80000100a00 */
[----:B0-----:R-:W4:Y:S01]  /*e7580*/  LDL.LU.64 R24, [R1+0xe660] ;  /* 0x00e6600001187983 */ /* 0x001f220000300a00 */
[----:B------:R-:W-:-:S03]  /*e7590*/  IMAD.MOV.U32 R0, RZ, RZ, R7 ;  /* 0x000000ffff007224 */ /* 0x000fc600078e0007 */
[----:B------:R-:W2:Y:S04]  /*e75a0*/  LDL.LU R4, [R1+0x20f0] ;  /* 0x0020f00001047983 */ /* 0x000ea80000300800 */
[----:B------:R-:W2:Y:S04]  /*e75b0*/  LDL.LU R5, [R1+0x20f4] ;  /* 0x0020f40001057983 */ /* 0x000ea80000300800 */
[----:B------:R-:W2:Y:S04]  /*e75c0*/  LDL.LU R6, [R1+0x20f8] ;  /* 0x0020f80001067983 */ /* 0x000ea80000300800 */
[----:B------:R-:W2:Y:S04]  /*e75d0*/  LDL.LU R7, [R1+0x20fc] ;  /* 0x0020fc0001077983 */ /* 0x000ea80000300800 */
[----:B------:R0:W-:Y:S04]  /*e75e0*/  STL [R1+0xe548], R0 ;  /* 0x00e5480001007387 */ /* 0x0001e80000100800 */
[----:B0-----:R-:W2:Y:S01]  /*e75f0*/  LDL.LU R0, [R1+0x35d0] ;  /* 0x0035d00001007983 */ /* 0x001ea20000300800 */
        /* <DEDUP_REMOVED lines=20> */
[----:B0-----:R-:W2:Y:S01]  /*e7740*/  LDL.LU R29, [R1+0x35d4] ;  /* 0x0035d400011d7983 */ /* 0x001ea20000300800 */
        /* <DEDUP_REMOVED lines=66> */
[----:B------:R-:W-:Y:S02]  /*e7b70*/  IMAD R0, R0, 0x100, R29 ;  /* 0x0000010000007824 */ /* 0x000fe400078e021d */
[----:B------:R-:W-:-:S02]  /*e7b80*/  IMAD.MOV.U32 R28, RZ, RZ, R2 ;  /* 0x000000ffff1c7224 */ /* 0x000fc400078e0002 */
[----:B------:R-:W-:Y:S01]  /*e7b90*/  IMAD.MOV.U32 R29, RZ, RZ, R3 ;  /* 0x000000ffff1d7224 */ /* 0x000fe200078e0003 */
[C---:B--2---:R-:W-:Y:S08]  /*e7ba0*/  HMMA.16816.F32 R16, R12.reuse, R6, R20 ;  /* 0x000000060c10723c */ /* 0x044ff00000001814 */
[----:B----4-:R-:W-:Y:S11]  /*e7bb0*/  HMMA.16816.F32 R8, R12, R4, R24 ;  /* 0x000000040c08723c */ /* 0x010ff60000001818 */
[----:B------:R0:W-:Y:S04]  /*e7bc0*/  STL.64 [R1+0x25a0], R16 ;  /* 0x0025a01001007387 */ /* 0x0001e80000100a00 */
[----:B------:R1:W-:Y:S04]  /*e7bd0*/  STL.64 [R1+0x25a8], R18 ;  /* 0x0025a81201007387 */ /* 0x0003e80000100a00 */
[----:B------:R-:W-:Y:S04]  /*e7be0*/  STL.64 [R1+0xe340], R6 ;  /* 0x00e3400601007387 */ /* 0x000fe80000100a00 */
[----:B------:R2:W-:Y:S04]  /*e7bf0*/  STL.64 [R1+0x2580], R8 ;  /* 0x0025800801007387 */ /* 0x0005e80000100a00 */
[----:B------:R3:W-:Y:S04]  /*e7c00*/  STL.64 [R1+0x2588], R10 ;  /* 0x0025880a01007387 */ /* 0x0007e80000100a00 */
[----:B------:R-:W-:Y:S04]  /*e7c10*/  STL.64 [R1+0xe338], R4 ;  /* 0x00e3380401007387 */ /* 0x000fe80000100a00 */
[----:B------:R-:W4:Y:S04]  /*e7c20*/  LDL.LU R2, [R1+0xe5a0] ;  /* 0x00e5a00001027983 */ /* 0x000f280000300800 */
[----:B------:R-:W-:Y:S04]  /*e7c30*/  STL [R1+0x7e0], R0 ;  /* 0x0007e00001007387 */ /* 0x000fe80000100800 */
[----:B------:R-:W2:Y:S04]  /*e7c40*/  LDL.LU R3, [R1+0xe59c] ;  /* 0x00e59c0001037983 */ /* 0x000ea80000300800 */
[----:B------:R-:W3:Y:S04]  /*e7c50*/  LDL R22, [R1+0x30] ;  /* 0x0000300001167983 */ /* 0x000ee80000100800 */
[----:B------:R-:W3:Y:S04]  /*e7c60*/  LDL R23, [R1+0x34] ;  /* 0x0000340001177983 */ /* 0x000ee80000100800 */
[----:B0-----:R-:W3:Y:S04]  /*e7c70*/  LDL.LU R16, [R1+0x1fa0] ;  /* 0x001fa00001107983 */ /* 0x001ee80000300800 */
[----:B------:R-:W3:Y:S04]  /*e7c80*/  LDL.LU R17, [R1+0x1fa4] ;  /* 0x001fa40001117983 */ /* 0x000ee80000300800 */
[----:B-1----:R-:W3:Y:S04]  /*e7c90*/  LDL.LU R18, [R1+0x1fa8] ;  /* 0x001fa80001127983 */ /* 0x002ee80000300800 */
[----:B------:R-:W3:Y:S01]  /*e7ca0*/  LDL.LU R19, [R1+0x1fac] ;  /* 0x001fac0001137983 */ /* 0x000ee20000300800 */
[----:B----4-:R-:W-:-:S02]  /*e7cb0*/  IMAD.MOV.U32 R21, RZ, RZ, R2 ;  /* 0x000000ffff157224 */ /* 0x010fc400078e0002 */
[----:B--2---:R-:W-:Y:S01]  /*e7cc0*/  IMAD.MOV.U32 R20, RZ, RZ, R3 ;  /* 0x000000ffff147224 */ /* 0x004fe200078e0003 */
[----:B---3--:R-:W-:Y:S04]  /*e7cd0*/  STL.64 [R1+0xe438], R18 ;  /* 0x00e4381201007387 */ /* 0x008fe80000100a00 */
[----:B------:R0:W-:Y:S04]  /*e7ce0*/  STL.64 [R1+0xe430], R16 ;  /* 0x00e4301001007387 */ /* 0x0001e80000100a00 */
[----:B------:R-:W2:Y:S04]  /*e7cf0*/  LDL.LU R3, [R1+0xe598] ;  /* 0x00e5980001037983 */ /* 0x000ea80000300800 */
[----:B------:R-:W3:Y:S04]  /*e7d00*/  LDL.LU R2, [R1+0xe594] ;  /* 0x00e5940001027983 */ /* 0x000ee80000300800 */
[----:B------:R-:W-:Y:S04]  /*e7d10*/  STL.64 [R1+0xe448], R22 ;  /* 0x00e4481601007387 */ /* 0x000fe80000100a00 */
[----:B------:R-:W-:Y:S04]  /*e7d20*/  STL.64 [R1+0xe440], R20 ;  /* 0x00e4401401007387 */ /* 0x000fe80000100a00 */
[----:B------:R-:W4:Y:S04]  /*e7d30*/  LDL.LU R8, [R1+0x1fc0] ;  /* 0x001fc00001087983 */ /* 0x000f280000300800 */
[----:B------:R-:W4:Y:S04]  /*e7d40*/  LDL.LU R9, [R1+0x1fc4] ;  /* 0x001fc40001097983 */ /* 0x000f280000300800 */
[----:B------:R-:W2:Y:S04]  /*e7d50*/  LDL.LU R10, [R1+0x1fc8] ;  /* 0x001fc800010a7983 */ /* 0x000ea80000300800 */
[----:B------:R-:W2:Y:S04]  /*e7d60*/  LDL.LU R11, [R1+0x1fcc] ;  /* 0x001fcc00010b7983 */ /* 0x000ea80000300800 */
[----:B--2---:R1:W-:Y:S04]  /*e7d70*/  STL.64 [R1+0xe458], R10 ;  /* 0x00e4580a01007387 */ /* 0x0043e80000100a00 */
[----:B----4-:R-:W-:Y:S04]  /*e7d80*/  STL.64 [R1+0xe450], R8 ;  /* 0x00e4500801007387 */ /* 0x010fe80000100a00 */
[----:B------:R-:W2:Y:S04]  /*e7d90*/  LDL R6, [R1+0x40] ;  /* 0x0000400001067983 */ /* 0x000ea80000100800 */
[----:B------:R-:W2:Y:S04]  /*e7da0*/  LDL R7, [R1+0x44] ;  /* 0x0000440001077983 */ /* 0x000ea80000100800 */
        /* <DEDUP_REMOVED lines=9> */
[----:B------:R-:W3:Y:S04]  /*e7e40*/  LDL.LU R3, [R1+0xe58c] ;  /* 0x00e58c0001037983 */ /* 0x000ee80000300800 */
[----:B------:R-:W-:Y:S04]  /*e7e50*/  STL.64 [R1+0xe478], R6 ;  /* 0x00e4780601007387 */ /* 0x000fe80000100a00 */
[----:B------:R4:W-:Y:S04]  /*e7e60*/  STL.64 [R1+0xe470], R4 ;  /* 0x00e4700401007387 */ /* 0x0009e80000100a00 */
[----:B-1----:R-:W4:Y:S04]  /*e7e70*/  LDL R10, [R1+0x50] ;  /* 0x00005000010a7983 */ /* 0x002f280000100800 */
[----:B------:R-:W4:Y:S04]  /*e7e80*/  LDL R11, [R1+0x54] ;  /* 0x00005400010b7983 */ /* 0x000f280000100800 */
[----:B0-----:R-:W4:Y:S04]  /*e7e90*/  LDL.LU R16, [R1+0x2000] ;  /* 0x0020000001107983 */ /* 0x001f280000300800 */
[----:B------:R-:W4:Y:S04]  /*e7ea0*/  LDL.LU R17, [R1+0x2004] ;  /* 0x0020040001117983 */ /* 0x000f280000300800 */
[----:B------:R-:W4:Y:S04]  /*e7eb0*/  LDL.LU R18, [R1+0x2008] ;  /* 0x0020080001127983 */ /* 0x000f280000300800 */
[----:B------:R-:W4:Y:S01]  /*e7ec0*/  LDL.LU R19, [R1+0x200c] ;  /* 0x00200c0001137983 */ /* 0x000f220000300800 */
[----:B--2---:R-:W-:-:S02]  /*e7ed0*/  IMAD.MOV.U32 R9, RZ, RZ, R2 ;  /* 0x000000ffff097224 */ /* 0x004fc400078e0002 */
[----:B---3--:R-:W-:Y:S01]  /*e7ee0*/  IMAD.MOV.U32 R8, RZ, RZ, R3 ;  /* 0x000000ffff087224 */ /* 0x008fe200078e0003 */
[----:B----4-:R0:W-:Y:S04]  /*e7ef0*/  STL.64 [R1+0xe488], R18 ;  /* 0x00e4881201007387 */ /* 0x0101e80000100a00 */
[----:B------:R-:W-:Y:S04]  /*e7f00*/  STL.64 [R1+0xe480], R16 ;  /* 0x00e4801001007387 */ /* 0x000fe80000100a00 */
[----:B------:R-:W2:Y:S04]  /*e7f10*/  LDL.LU R3, [R1+0xe588] ;  /* 0x00e5880001037983 */ /* 0x000ea80000300800 */
[----:B------:R-:W3:Y:S04]  /*e7f20*/  LDL.LU R2, [R1+0xe584] ;  /* 0x00e5840001027983 */ /* 0x000ee80000300800 */
[----:B------:R-:W-:Y:S04]  /*e7f30*/  STL.64 [R1+0xe498], R10 ;  /* 0x00e4980a01007387 */ /* 0x000fe80000100a00 */
[----:B------:R1:W-:Y:S04]  /*e7f40*/  STL.64 [R1+0xe490], R8 ;  /* 0x00e4900801007387 */ /* 0x0003e80000100a00 */
[----:B------:R-:W4:Y:S04]  /*e7f50*/  LDL.LU R4, [R1+0x2010] ;  /* 0x0020100001047983 */ /* 0x000f280000300800 */
[----:B------:R-:W4:Y:S04]  /*e7f60*/  LDL.LU R5, [R1+0x2014] ;  /* 0x0020140001057983 */ /* 0x000f280000300800 */
[----:B------:R-:W2:Y:S04]  /*e7f70*/  LDL.LU R6, [R1+0x2018] ;  /* 0x0020180001067983 */ /* 0x000ea80000300800 */
[----:B------:R-:W2:Y:S04]  /*e7f80*/  LDL.LU R7, [R1+0x201c] ;  /* 0x00201c0001077983 */ /* 0x000ea80000300800 */
[----:B--2---:R-:W-:Y:S04]  /*e7f90*/  STL.64 [R1+0xe4a8], R6 ;  /* 0x00e4a80601007387 */ /* 0x004fe80000100a00 */
[----:B----4-:R-:W-:Y:S04]  /*e7fa0*/  STL.64 [R1+0xe4a0], R4 ;  /* 0x00e4a00401007387 */ /* 0x010fe80000100a00 */
[----:B0-----:R-:W2:Y:S04]  /*e7fb0*/  LDL R18, [R1+0x60] ;  /* 0x0000600001127983 */ /* 0x001ea80000100800 */
[----:B------:R-:W2:Y:S04]  /*e7fc0*/  LDL R19, [R1+0x64] ;  /* 0x0000640001137983 */ /* 0x000ea80000100800 */
[----:B-1----:R-:W4:Y:S04]  /*e7fd0*/  LDL.LU R8, [R1+0x2020] ;  /* 0x0020200001087983 */ /* 0x002f280000300800 */
[----:B------:R-:W4:Y:S04]  /*e7fe0*/  LDL.LU R9, [R1+0x2024] ;  /* 0x0020240001097983 */ /* 0x000f280000300800 */
[----:B------:R-:W2:Y:S04]  /*e7ff0*/  LDL.LU R10, [R1+0x2028] ;  /* 0x00202800010a7983 */ /* 0x000ea80000300800 */
[----:B------:R-:W2:Y:S01]  /*e8000*/  LDL.LU R11, [R1+0x202c] ;  /* 0x00202c00010b7983 */ /* 0x000ea20000300800 */
[----:B---3--:R-:W-:-:S02]  /*e8010*/  IMAD.MOV.U32 R16, RZ, RZ, R2 ;  /* 0x000000ffff107224 */ /* 0x008fc400078e0002 */
[----:B------:R-:W-:Y:S01]  /*e8020*/  IMAD.MOV.U32 R17, RZ, RZ, R3 ;  /* 0x000000ffff117224 */ /* 0x000fe200078e0003 */
[----:B--2---:R0:W-:Y:S04]  /*e8030*/  STL.64 [R1+0xe4b8], R10 ;  /* 0x00e4b80a01007387 */ /* 0x0041e80000100a00 */
[----:B----4-:R-:W-:Y:S04]  /*e8040*/  STL.64 [R1+0xe4b0], R8 ;  /* 0x00e4b00801007387 */ /* 0x010fe80000100a00 */
[----:B------:R-:W2:Y:S04]  /*e8050*/  LDL.LU R2, [R1+0xe580] ;  /* 0x00e5800001027983 */ /* 0x000ea80000300800 */
[----:B------:R-:W3:Y:S04]  /*e8060*/  LDL.LU R3, [R1+0xe57c] ;  /* 0x00e57c0001037983 */ /* 0x000ee80000300800 */
[----:B------:R-:W-:Y:S04]  /*e8070*/  STL.64 [R1+0xe4c8], R18 ;  /* 0x00e4c81201007387 */ /* 0x000fe80000100a00 */
[----:B------:R1:W-:Y:S04]  /*e8080*/  STL.64 [R1+0xe4c0], R16 ;  /* 0x00e4c01001007387 */ /* 0x0003e80000100a00 */
[----:B0-----:R-:W4:Y:S04]  /*e8090*/  LDL R10, [R1+0x70] ;  /* 0x00007000010a7983 */ /* 0x001f280000100800 */
[----:B------:R-:W4:Y:S04]  /*e80a0*/  LDL R11, [R1+0x74] ;  /* 0x00007400010b7983 */ /* 0x000f280000100800 */
[----:B----4-:R0:W-:Y:S04]  /*e80b0*/  STL.64 [R1+0xe4d0], R10 ;  /* 0x00e4d00a01007387 */ /* 0x0101e80000100a00 */
[----:B-1----:R-:W4:Y:S04]  /*e80c0*/  LDL.LU R16, [R1+0x2050] ;  /* 0x0020500001107983 */ /* 0x002f280000300800 */
[----:B------:R-:W4:Y:S04]  /*e80d0*/  LDL.LU R17, [R1+0x2054] ;  /* 0x0020540001117983 */ /* 0x000f280000300800 */
[----:B------:R-:W4:Y:S04]  /*e80e0*/  LDL.LU R18, [R1+0x2058] ;  /* 0x0020580001127983 */ /* 0x000f280000300800 */
[----:B------:R-:W4:Y:S01]  /*e80f0*/  LDL.LU R19, [R1+0x205c] ;  /* 0x00205c0001137983 */ /* 0x000f220000300800 */
[----:B---3--:R-:W-:-:S02]  /*e8100*/  IMAD.MOV.U32 R8, RZ, RZ, R3 ;  /* 0x000000ffff087224 */ /* 0x008fc400078e0003 */
[----:B--2---:R-:W-:Y:S01]  /*e8110*/  IMAD.MOV.U32 R9, RZ, RZ, R2 ;  /* 0x000000ffff097224 */ /* 0x004fe200078e0002 */
[----:B----4-:R-:W-:Y:S04]  /*e8120*/  STL.64 [R1+0xe4e0], R18 ;  /* 0x00e4e01201007387 */ /* 0x010fe80000100a00 */
[----:B------:R1:W-:Y:S04]  /*e8130*/  STL.64 [R1+0xe4d8], R16 ;  /* 0x00e4d81001007387 */ /* 0x0003e80000100a00 */
[----:B------:R-:W2:Y:S04]  /*e8140*/  LDL.LU R3, [R1+0xe578] ;  /* 0x00e5780001037983 */ /* 0x000ea80000300800 */
[----:B------:R-:W3:Y:S04]  /*e8150*/  LDL.LU R2, [R1+0xe574] ;  /* 0x00e5740001027983 */ /* 0x000ee80000300800 */
[----:B0-----:R-:W4:Y:S04]  /*e8160*/  LDL.64 R10, [R1+0x80] ;  /* 0x00008000010a7983 */ /* 0x001f280000100a00 */
[----:B----4-:R3:W-:Y:S04]  /*e8170*/  STL.64 [R1+0xe500], R10 ;  /* 0x00e5000a01007387 */ /* 0x0107e80000100a00 */
[----:B------:R0:W-:Y:S04]  /*e8180*/  STL.64 [R1+0xe4f8], R8 ;  /* 0x00e4f80801007387 */ /* 0x0001e80000100a00 */
[----:B-1----:R-:W4:Y:S04]  /*e8190*/  LDL.LU R16, [R1+0x2060] ;  /* 0x0020600001107983 */ /* 0x002f280000300800 */
[----:B------:R-:W4:Y:S04]  /*e81a0*/  LDL.LU R17, [R1+0x2064] ;  /* 0x0020640001117983 */ /* 0x000f280000300800 */
[----:B------:R-:W4:Y:S04]  /*e81b0*/  LDL.LU R18, [R1+0x2068] ;  /* 0x0020680001127983 */ /* 0x000f280000300800 */
[----:B------:R-:W4:Y:S01]  /*e81c0*/  LDL.LU R19, [R1+0x206c] ;  /* 0x00206c0001137983 */ /* 0x000f220000300800 */
[----:B---3--:R-:W-:-:S02]  /*e81d0*/  IMAD.MOV.U32 R10, RZ, RZ, R2 ;  /* 0x000000ffff0a7224 */ /* 0x008fc400078e0002 */
[----:B--2---:R-:W-:Y:S01]  /*e81e0*/  IMAD.MOV.U32 R11, RZ, RZ, R3 ;  /* 0x000000ffff0b7224 */ /* 0x004fe200078e0003 */
[----:B------:R-:W2:Y:S04]  /*e81f0*/  LDL.LU R2, [R1+0xe570] ;  /* 0x00e5700001027983 */ /* 0x000ea80000300800 */
[----:B------:R-:W3:Y:S04]  /*e8200*/  LDL.LU R3, [R1+0xe56c] ;  /* 0x00e56c0001037983 */ /* 0x000ee80000300800 */
[----:B0-----:R-:W2:Y:S04]  /*e8210*/  LDL.64 R8, [R1+0x90] ;  /* 0x0000900001087983 */ /* 0x001ea80000100a00 */
[----:B------:R-:W-:Y:S04]  /*e8220*/  STL.64 [R1+0xe530], R10 ;  /* 0x00e5300a01007387 */ /* 0x000fe80000100a00 */
[----:B--2---:R-:W-:Y:S04]  /*e8230*/  STL.64 [R1+0xe528], R8 ;  /* 0x00e5280801007387 */ /* 0x004fe80000100a00 */
[----:B----4-:R-:W-:Y:S04]  /*e8240*/  STL.64 [R1+0xe4f0], R18 ;  /* 0x00e4f01201007387 */ /* 0x010fe80000100a00 */
[----:B------:R0:W-:Y:S04]  /*e8250*/  STL.64 [R1+0xe4e8], R16 ;  /* 0x00e4e81001007387 */ /* 0x0001e80000100a00 */
        /* <DEDUP_REMOVED lines=10> */
[----:B------:R-:W2:Y:S01]  /*e8300*/  LDL.LU R15, [R1+0x35dc] ;  /* 0x0035dc00010f7983 */ /* 0x000ea20000300800 */
[----:B------:R-:W-:-:S03]  /*e8310*/  IMAD.MOV.U32 R11, RZ, RZ, R2 ;  /* 0x000000ffff0b7224 */ /* 0x000fc600078e0002 */
[----:B------:R-:W2:Y:S04]  /*e8320*/  LDL.LU R0, [R1+0x35d8] ;  /* 0x0035d80001007983 */ /* 0x000ea80000300800 */
[----:B------:R-:W2:Y:S01]  /*e8330*/  LDL.LU R2, [R1+0x35e4] ;  /* 0x0035e40001027983 */ /* 0x000ea20000300800 */
[----:B---3--:R-:W-:-:S03]  /*e8340*/  IMAD.MOV.U32 R10, RZ, RZ, R3 ;  /* 0x000000ffff0a7224 */ /* 0x008fc600078e0003 */
[----:B------:R-:W3:Y:S04]  /*e8350*/  LDL.LU R9, [R1+0x35e0] ;  /* 0x0035e00001097983 */ /* 0x000ee80000300800 */
[----:B------:R-:W3:Y:S04]  /*e8360*/  LDL.LU R3, [R1+0x35ec] ;  /* 0x0035ec0001037983 */ /* 0x000ee80000300800 */
[----:B------:R-:W3:Y:S04]  /*e8370*/  LDL.LU R8, [R1+0x35e8] ;  /* 0x0035e80001087983 */ /* 0x000ee80000300800 */
        /* <DEDUP_REMOVED lines=11> */
[----:B------:R-:W4:Y:S01]  /*e8430*/  LDL.LU R19, [R1+0x20ac] ;  /* 0x0020ac0001137983 */ /* 0x000f220000300800 */
[----:B------:R-:W-:-:S02]  /*e8440*/  IMAD R0, R0, 0x100, R15 ;  /* 0x0000010000007824 */ /* 0x000fc400078e020f */
[----:B---3--:R-:W-:Y:S02]  /*e8450*/  IMAD R9, R9, 0x100, R2 ;  /* 0x0000010009097824 */ /* 0x008fe400078e0202 */
[----:B------:R-:W-:Y:S01]  /*e8460*/  IMAD R8, R8, 0x100, R3 ;  /* 0x0000010008087824 */ /* 0x000fe200078e0203 */
[----:B----4-:R-:W-:Y:S04]  /*e8470*/  STL.64 [R1+0xe558], R18 ;  /* 0x00e5581201007387 */ /* 0x010fe80000100a00 */
        /* <DEDUP_REMOVED lines=23> */
[----:B------:R-:W-:Y:S04]  /*e85f0*/  STL.64 [R1+0x2570], R12 ;  /* 0x0025700c01007387 */ /* 0x000fe80000100a00 */
[----:B------:R0:W-:Y:S04]  /*e8600*/  STL.64 [R1+0x2578], R14 ;  /* 0x0025780e01007387 */ /* 0x0001e80000100a00 */
[----:B0-----:R-:W2:Y:S01]  /*e8610*/  LDL.LU R15, [R1+0x7e0] ;  /* 0x0007e000010f7983 */ /* 0x001ea20000300800 */
[----:B------:R-:W-:Y:S02]  /*e8620*/  F2FP.F16.E5M2.UNPACK_B R13, R0 ;  /* 0x00000000ff0d723e */ /* 0x000fe400020004ff */
[----:B------:R-:W-:Y:S01]  /*e8630*/  F2FP.F16.E5M2.UNPACK_B R14, R9 ;  /* 0x00000009ff0e723e */ /* 0x000fe200020004ff */
[----:B------:R-:W-:Y:S04]  /*e8640*/  STL [R1+0xe31c], R2 ;  /* 0x00e31c0201007387 */ /* 0x000fe80000100800 */
[----:B------:R-:W-:Y:S04]  /*e8650*/  STL [R1+0xe318], R3 ;  /* 0x00e3180301007387 */ /* 0x000fe80000100800 */
[----:B------:R-:W3:Y:S01]  /*e8660*/  LDL.LU R0, [R1+0xe548] ;  /* 0x00e5480001007983 */ /* 0x000ee20000300800 */
[----:B--2---:R-:W-:-:S02]  /*e8670*/  F2FP.F16.E5M2.UNPACK_B R12, R15 ;  /* 0x0000000fff0c723e */ /* 0x004fc400020004ff */
[----:B------:R-:W-:-:S07]  /*e8680*/  F2FP.F16.E5M2.UNPACK_B R15, R8 ;  /* 0x00000008ff0f723e */ /* 0x000fce00020004ff */
[----:B------:R-:W-:Y:S01]  /*e8690*/  HMMA.16816.F32 R8, R12, R10, R16 ;  /* 0x0000000a0c08723c */ /* 0x000fe20000001810 */
[----:B------:R-:W2:Y:S04]  /*e86a0*/  LDL.LU.64 R18, [R1+0xe540] ;  /* 0x00e5400001127983 */ /* 0x000ea80000300a00 */
[----:B------:R-:W2:-:S14]  /*e86b0*/  LDL.LU.64 R16, [R1+0xe538] ;  /* 0x00e5380001107983 */ /* 0x000e9c0000300a00 */
        /* <DEDUP_REMOVED lines=37> */
[----:B------:R-:W3:-:S13]  /*e8910*/  LDL.LU.64 R16, [R1+0xe4c0] ;  /* 0x00e4c00001107983 */ /* 0x000eda0000300a00 */
[----:B------:R-:W-:Y:S04]  /*e8920*/  STL.64 [R1+0x24f0], R8 ;  /* 0x0024f00801007387 */ /* 0x000fe80000100a00 */
[----:B------:R0:W-:Y:S04]  /*e8930*/  STL.64 [R1+0x24f8], R10 ;  /* 0x0024f80a01007387 */ /* 0x0001e80000100a00 */
[----:B0-----:R-:W2:Y:S04]  /*e8940*/  LDL.LU.64 R10, [R1+0xe4b8] ;  /* 0x00e4b800010a7983 */ /* 0x001ea80000300a00 */
[----:B------:R-:W2:Y:S01]  /*e8950*/  LDL.LU.64 R8, [R1+0xe4b0] ;  /* 0x00e4b00001087983 */ /* 0x000ea20000300a00 */
[----:B---3--:R-:W-:-:S15]  /*e8960*/  HMMA.16816.F32 R4, R12, R16, R4 ;  /* 0x000000100c04723c */ /* 0x008fde0000001804 */
[----:B------:R-:W-:-:S04]  /*e8970*/  NOP ;  /* 0x0000000000007918 */ /* 0x000fc80000000000 */
[----:B------:R-:W-:Y:S04]  /*e8980*/  STL.64 [R1+0x24e0], R4 ;  /* 0x0024e00401007387 */ /* 0x000fe80000100a00 */
[----:B------:R0:W-:Y:S01]  /*e8990*/  STL.64 [R1+0x24e8], R6 ;  /* 0x0024e80601007387 */ /* 0x0001e20000100a00 */
[C---:B--2---:R-:W-:Y:S03]  /*e89a0*/  HMMA.16816.F32 R16, R12.reuse, R18, R8 ;  /* 0x000000120c10723c */ /* 0x044fe60000001808 */
        /* <DEDUP_REMOVED lines=14> */
[----:B---3--:R-:W-:Y:S03]  /*e8a90*/  HMMA.16816.F32 R8, R12, R10, R16 ;  /* 0x0000000a0c08723c */ /* 0x008fe60000001810 */
[----:B------:R-:W2:Y:S04]  /*e8aa0*/  LDL.LU.64 R18, [R1+0xe468] ;  /* 0x00e4680001127983 */ /* 0x000ea80000300a00 */
[----:B------:R-:W2:-:S12]  /*e8ab0*/  LDL.LU.64 R16, [R1+0xe460] ;  /* 0x00e4600001107983 */ /* 0x000e980000300a00 */
        /* <DEDUP_REMOVED lines=9> */
[----:B------:R-:W3:Y:S01]  /*e8b50*/  LDL.LU.64 R20, [R1+0xe440] ;  /* 0x00e4400001147983 */ /* 0x000ee20000300a00 */
[----:B--2---:R-:W-:Y:S03]  /*e8b60*/  HMMA.16816.F32 R4, R12, R6, R16 ;  /* 0x000000060c04723c */ /* 0x004fe60000001810 */
[----:B------:R-:W4:Y:S04]  /*e8b70*/  LDL.LU.64 R18, [R1+0xe438] ;  /* 0x00e4380001127983 */ /* 0x000f280000300a00 */
[----:B------:R-:W4:-:S12]  /*e8b80*/  LDL.LU.64 R16, [R1+0xe430] ;  /* 0x00e4300001107983 */ /* 0x000f180000300a00 */
[----:B------:R-:W-:Y:S04]  /*e8b90*/  STL.64 [R1+0x2460], R4 ;  /* 0x0024600401007387 */ /* 0x000fe80000100a00 */
[----:B------:R3:W-:Y:S02]  /*e8ba0*/  STL.64 [R1+0x2468], R6 ;  /* 0x0024680601007387 */ /* 0x0007e40000100a00 */
[C---:B---3--:R-:W-:Y:S08]  /*e8bb0*/  HMMA.16816.F32 R4, R12.reuse, R20, R8 ;  /* 0x000000140c04723c */ /* 0x048ff00000001808 */
[C---:B----4-:R-:W-:Y:S11]  /*e8bc0*/  HMMA.16816.F32 R8, R12.reuse, R22, R16 ;  /* 0x000000160c08723c */ /* 0x050ff60000001810 */
[----:B------:R-:W-:Y:S04]  /*e8bd0*/  STL.64 [R1+0x2450], R4 ;  /* 0x0024500401007387 */ /* 0x000fe80000100a00 */
[----:B------:R0:W-:Y:S04]  /*e8be0*/  STL.64 [R1+0x2458], R6 ;  /* 0x0024580601007387 */ /* 0x0001e80000100a00 */
[----:B------:R-:W2:Y:S01]  /*e8bf0*/  LDL.LU R16, [R1+0x16b0] ;  /* 0x0016b00001107983 */ /* 0x000ea20000300800 */
[----:B0-----:R-:W-:Y:S03]  /*e8c00*/  HMMA.16816.F32 R4, R12, R28, R24 ;  /* 0x0000001c0c04723c */ /* 0x001fe60000001818 */
[----:B------:R-:W-:Y:S04]  /*e8c10*/  STL.64 [R1+0x2430], R8 ;  /* 0x0024300801007387 */ /* 0x000fe80000100a00 */
[----:B------:R-:W-:-:S12]  /*e8c20*/  STL.64 [R1+0x2438], R10 ;  /* 0x0024380a01007387 */ /* 0x000fd80000100a00 */
        /* <DEDUP_REMOVED lines=20> */
[----:B--2---:R0:W-:Y:S04]  /*e8d70*/  STL.64 [R1+0xe3d8], R26 ;  /* 0x00e3d81a01007387 */ /* 0x0041e80000100a00 */
[----:B------:R-:W2:Y:S04]  /*e8d80*/  LDL R6, [R1+0x10] ;  /* 0x0000100001067983 */ /* 0x000ea80000100800 */
[----:B0-----:R-:W3:Y:S04]  /*e8d90*/  LDL R26, [R1+0x8] ;  /* 0x00000800011a7983 */ /* 0x001ee80000100800 */
[----:B------:R-:W3:Y:S04]  /*e8da0*/  LDL R27, [R1+0xc] ;  /* 0x00000c00011b7983 */ /* 0x000ee80000100800 */
[----:B------:R-:W4:Y:S04]  /*e8db0*/  LDL.LU R0, [R1+0xe428] ;  /* 0x00e4280001007983 */ /* 0x000f280000300800 */
[----:B--2---:R-:W-:Y:S04]  /*e8dc0*/  STL.64 [R1+0xe3f8], R6 ;  /* 0x00e3f80601007387 */ /* 0x004fe80000100a00 */
[----:B------:R0:W-:Y:S04]  /*e8dd0*/  STL.64 [R1+0xe3d0], R24 ;  /* 0x00e3d01801007387 */ /* 0x0001e80000100a00 */
[----:B---3--:R1:W-:Y:S04]  /*e8de0*/  STL.64 [R1+0xe3f0], R26 ;  /* 0x00e3f01a01007387 */ /* 0x0083e80000100a00 */
[----:B0-----:R-:W2:Y:S04]  /*e8df0*/  LDL.LU R24, [R1+0x1f50] ;  /* 0x001f500001187983 */ /* 0x001ea80000300800 */
[----:B------:R-:W2:Y:S04]  /*e8e00*/  LDL.LU R25, [R1+0x1f54] ;  /* 0x001f540001197983 */ /* 0x000ea80000300800 */
[----:B-1----:R-:W3:Y:S04]  /*e8e10*/  LDL.LU R26, [R1+0x1f58] ;  /* 0x001f5800011a7983 */ /* 0x002ee80000300800 */
[----:B------:R-:W3:Y:S04]  /*e8e20*/  LDL.LU R27, [R1+0x1f5c] ;  /* 0x001f5c00011b7983 */ /* 0x000ee80000300800 */
[----:B---3--:R-:W-:Y:S04]  /*e8e30*/  STL.64 [R1+0xe408], R26 ;  /* 0x00e4081a01007387 */ /* 0x008fe80000100a00 */
[----:B--2---:R0:W-:Y:S04]  /*e8e40*/  STL.64 [R1+0xe400], R24 ;  /* 0x00e4001801007387 */ /* 0x0041e80000100a00 */
[----:B------:R-:W2:Y:S04]  /*e8e50*/  LDL R4, [R1+0x18] ;  /* 0x0000180001047983 */ /* 0x000ea80000100800 */
[----:B------:R-:W2:Y:S04]  /*e8e60*/  LDL R5, [R1+0x1c] ;  /* 0x00001c0001057983 */ /* 0x000ea80000100800 */
[----:B------:R-:W3:Y:S04]  /*e8e70*/  LDL R6, [R1+0x20] ;  /* 0x0000200001067983 */ /* 0x000ee80000100800 */
[----:B--2---:R-:W-:Y:S04]  /*e8e80*/  STL.64 [R1+0xe410], R4 ;  /* 0x00e4100401007387 */ /* 0x004fe80000100a00 */
[----:B0-----:R-:W2:Y:S04]  /*e8e90*/  LDL.LU R24, [R1+0x1f60] ;  /* 0x001f600001187983 */ /* 0x001ea80000300800 */
[----:B------:R-:W2:Y:S04]  /*e8ea0*/  LDL.LU R25, [R1+0x1f64] ;  /* 0x001f640001197983 */ /* 0x000ea80000300800 */
[----:B------:R-:W2:Y:S04]  /*e8eb0*/  LDL.LU R26, [R1+0x1f68] ;  /* 0x001f6800011a7983 */ /* 0x000ea80000300800 */
[----:B------:R-:W2:Y:S04]  /*e8ec0*/  LDL.LU R27, [R1+0x1f6c] ;  /* 0x001f6c00011b7983 */ /* 0x000ea80000300800 */
[----:B--2---:R-:W-:Y:S04]  /*e8ed0*/  STL.64 [R1+0xe420], R26 ;  /* 0x00e4201a01007387 */ /* 0x004fe80000100a00 */
[----:B------:R0:W-:Y:S04]  /*e8ee0*/  STL.64 [R1+0xe418], R24 ;  /* 0x00e4181801007387 */ /* 0x0001e80000100a00 */
[----:B0-----:R-:W3:Y:S04]  /*e8ef0*/  LDL.LU R24, [R1+0x1f70] ;  /* 0x001f700001187983 */ /* 0x001ee80000300800 */
[----:B------:R-:W3:Y:S04]  /*e8f00*/  LDL.LU R25, [R1+0x1f74] ;  /* 0x001f740001197983 */ /* 0x000ee80000300800 */
[----:B------:R-:W3:Y:S04]  /*e8f10*/  LDL.LU R26, [R1+0x1f78] ;  /* 0x001f7800011a7983 */ /* 0x000ee80000300800 */
[----:B------:R-:W3:Y:S04]  /*e8f20*/  LDL.LU R27, [R1+0x1f7c] ;  /* 0x001f7c00011b7983 */ /* 0x000ee80000300800 */
[----:B------:R-:W2:Y:S04]  /*e8f30*/  LDL.64 R28, [R1] ;  /* 0x00000000011c7983 */ /* 0x000ea80000100a00 */
[----:B------:R-:W-:Y:S04]  /*e8f40*/  STL.64 [R1+0xe3a0], R22 ;  /* 0x00e3a01601007387 */ /* 0x000fe80000100a00 */
[----:B----4-:R0:W-:Y:S04]  /*e8f50*/  STL.64 [R1+0xe398], R20 ;  /* 0x00e3981401007387 */ /* 0x0101e80000100a00 */
[----:B0-----:R-:W4:Y:S04]  /*e8f60*/  LDL.LU R20, [R1+0x1f10] ;  /* 0x001f100001147983 */ /* 0x001f280000300800 */
[----:B------:R-:W4:Y:S04]  /*e8f70*/  LDL.LU R21, [R1+0x1f14] ;  /* 0x001f140001157983 */ /* 0x000f280000300800 */
[----:B------:R-:W2:Y:S04]  /*e8f80*/  LDL.LU R22, [R1+0x1f18] ;  /* 0x001f180001167983 */ /* 0x000ea80000300800 */
[----:B------:R-:W2:Y:S01]  /*e8f90*/  LDL.LU R23, [R1+0x1f1c] ;  /* 0x001f1c0001177983 */ /* 0x000ea20000300800 */
[----:B------:R-:W-:-:S03]  /*e8fa0*/  IMAD.MOV.U32 R7, RZ, RZ, R0 ;  /* 0x000000ffff077224 */ /* 0x000fc600078e0000 */
[----:B--2---:R-:W-:Y:S04]  /*e8fb0*/  STL.64 [R1+0xe3e8], R22 ;  /* 0x00e3e81601007387 */ /* 0x004fe80000100a00 */
[----:B----4-:R0:W-:Y:S04]  /*e8fc0*/  STL.64 [R1+0xe3e0], R20 ;  /* 0x00e3e01401007387 */ /* 0x0101e80000100a00 */
[----:B0-----:R-:W2:Y:S04]  /*e8fd0*/  LDL.LU R20, [R1+0x1f40] ;  /* 0x001f400001147983 */ /* 0x001ea80000300800 */
[----:B------:R-:W2:Y:S04]  /*e8fe0*/  LDL.LU R21, [R1+0x1f44] ;  /* 0x001f440001157983 */ /* 0x000ea80000300800 */
[----:B------:R-:W2:Y:S04]  /*e8ff0*/  LDL.LU R22, [R1+0x1f48] ;  /* 0x001f480001167983 */ /* 0x000ea80000300800 */
[----:B------:R-:W2:Y:S04]  /*e9000*/  LDL.LU R23, [R1+0x1f4c] ;  /* 0x001f4c0001177983 */ /* 0x000ea80000300800 */
[----:B------:R-:W-:Y:S04]  /*e9010*/  STL.64 [R1+0xe380], R18 ;  /* 0x00e3801201007387 */ /* 0x000fe80000100a00 */
[----:B------:R0:W-:Y:S04]  /*e9020*/  STL.64 [R1+0xe378], R16 ;  /* 0x00e3781001007387 */ /* 0x0001e80000100a00 */
[----:B0-----:R-:W4:Y:S04]  /*e9030*/  LDL.LU R16, [R1+0x1740] ;  /* 0x0017400001107983 */ /* 0x001f280000300800 */
[----:B------:R-:W4:Y:S04]  /*e9040*/  LDL.LU R17, [R1+0x1744] ;  /* 0x0017440001117983 */ /* 0x000f280000300800 */
[----:B------:R-:W4:Y:S04]  /*e9050*/  LDL.LU R18, [R1+0x1748] ;  /* 0x0017480001127983 */ /* 0x000f280000300800 */
[----:B------:R-:W4:Y:S04]  /*e9060*/  LDL.LU R19, [R1+0x174c] ;  /* 0x00174c0001137983 */ /* 0x000f280000300800 */
[----:B------:R-:W2:Y:S04]  /*e9070*/  LDL.LU R8, [R1+0x1110] ;  /* 0x0011100001087983 */ /* 0x000ea80000300800 */
[----:B------:R-:W2:Y:S04]  /*e9080*/  LDL.LU R9, [R1+0x1114] ;  /* 0x0011140001097983 */ /* 0x000ea80000300800 */
[----:B------:R-:W2:Y:S04]  /*e9090*/  LDL.LU R10, [R1+0x1118] ;  /* 0x00111800010a7983 */ /* 0x000ea80000300800 */
[----:B------:R-:W2:Y:S01]  /*e90a0*/  LDL.LU R11, [R1+0x111c] ;  /* 0x00111c00010b7983 */ /* 0x000ea20000300800 */
[C---:B---3--:R-:W-:Y:S03]  /*e90b0*/  HMMA.16816.F32 R4, R12.reuse, R6, R24 ;  /* 0x000000060c04723c */ /* 0x048fe60000001818 */
[----:B--2---:R-:W-:Y:S04]  /*e90c0*/  STL.64 [R1+0xe360], R10 ;  /* 0x00e3600a01007387 */ /* 0x004fe80000100a00 */
[----:B------:R0:W-:Y:S04]  /*e90d0*/  STL.64 [R1+0xe358], R8 ;  /* 0x00e3580801007387 */ /* 0x0001e80000100a00 */
[----:B0-----:R-:W2:Y:S04]  /*e90e0*/  LDL.LU R8, [R1+0x1160] ;  /* 0x0011600001087983 */ /* 0x001ea80000300800 */
[----:B------:R-:W2:Y:S04]  /*e90f0*/  LDL.LU R9, [R1+0x1164] ;  /* 0x0011640001097983 */ /* 0x000ea80000300800 */
[----:B------:R-:W2:Y:S04]  /*e9100*/  LDL.LU R10, [R1+0x1168] ;  /* 0x00116800010a7983 */ /* 0x000ea80000300800 */
[----:B------:R-:W2:Y:S04]  /*e9110*/  LDL.LU R11, [R1+0x116c] ;  /* 0x00116c00010b7983 */ /* 0x000ea80000300800 */
[----:B------:R-:W3:Y:S04]  /*e9120*/  LDL.LU.64 R26, [R1+0xe420] ;  /* 0x00e42000011a7983 */ /* 0x000ee80000300a00 */
[----:B------:R-:W3:Y:S04]  /*e9130*/  LDL.LU.64 R24, [R1+0xe418] ;  /* 0x00e4180001187983 */ /* 0x000ee80000300a00 */
        /* <DEDUP_REMOVED lines=10> */
[----:B------:R-:W3:-:S15]  /*e91e0*/  LDL.LU.64 R26, [R1+0xe3f0] ;  /* 0x00e3f000011a7983 */ /* 0x000ede0000300a00 */
[----:B------:R-:W-:Y:S02]  /*e91f0*/  NOP ;  /* 0x0000000000007918 */ /* 0x000fe40000000000 */
[----:B------:R0:W-:Y:S04]  /*e9200*/  STL.64 [R1+0x23c0], R4 ;  /* 0x0023c00401007387 */ /* 0x0001e80000100a00 */
[----:B------:R1:W-:Y:S04]  /*e9210*/  STL.64 [R1+0x23c8], R6 ;  /* 0x0023c80601007387 */ /* 0x0003e80000100a00 */
[----:B0-----:R-:W2:Y:S04]  /*e9220*/  LDL.LU R4, [R1+0x10d0] ;  /* 0x0010d00001047983 */ /* 0x001ea80000300800 */
[----:B------:R-:W2:Y:S04]  /*e9230*/  LDL.LU R5, [R1+0x10d4] ;  /* 0x0010d40001057983 */ /* 0x000ea80000300800 */
[----:B-1----:R-:W2:Y:S04]  /*e9240*/  LDL.LU R6, [R1+0x10d8] ;  /* 0x0010d80001067983 */ /* 0x002ea80000300800 */
[----:B------:R-:W2:Y:S01]  /*e9250*/  LDL.LU R7, [R1+0x10dc] ;  /* 0x0010dc0001077983 */ /* 0x000ea20000300800 */
        /* <DEDUP_REMOVED lines=14> */
[----:B------:R-:W2:Y:S04]  /*e9340*/  LDL.LU.64 R28, [R1+0xe3b8] ;  /* 0x00e3b800011c7983 */ /* 0x000ea80000300a00 */
[----:B------:R-:W-:Y:S01]  /*e9350*/  STL [R1+0xe2f8], R0 ;  /* 0x00e2f80001007387 */ /* 0x000fe20000100800 */
[----:B--2---:R-:W-:-:S15]  /*e9360*/  HMMA.16816.F32 R24, R12, R28, R24 ;  /* 0x0000001c0c18723c */ /* 0x004fde0000001818 */
[----:B------:R-:W-:-:S04]  /*e9370*/  NOP ;  /* 0x0000000000007918 */ /* 0x000fc80000000000 */
[----:B------:R-:W-:Y:S04]  /*e9380*/  STL.64 [R1+0x2380], R24 ;  /* 0x0023801801007387 */ /* 0x000fe80000100a00 */
[----:B------:R0:W-:Y:S04]  /*e9390*/  STL.64 [R1+0x2388], R26 ;  /* 0x0023881a01007387 */ /* 0x0001e80000100a00 */
[----:B0-----:R-:W3:Y:S04]  /*e93a0*/  LDL.LU.64 R26, [R1+0xe3b0] ;  /* 0x00e3b000011a7983 */ /* 0x001ee80000300a00 */
[----:B------:R-:W2:Y:S04]  /*e93b0*/  LDL.LU.64 R24, [R1+0xe3a8] ;  /* 0x00e3a80001187983 */ /* 0x000ea80000300a00 */
[----:B------:R-:W-:Y:S01]  /*e93c0*/  STL.64 [R1+0xe2b0], R28 ;  /* 0x00e2b01c01007387 */ /* 0x000fe20000100a00 */
        /* <DEDUP_REMOVED lines=12> */
[----:B------:R-:W-:Y:S04]  /*e9490*/  STL.64 [R1+0xe1a8], R26 ;  /* 0x00e1a81a01007387 */ /* 0x000fe80000100a00 */
[----:B------:R0:W-:Y:S04]  /*e94a0*/  STL.64 [R1+0xe1a0], R24 ;  /* 0x00e1a01801007387 */ /* 0x0001e80000100a00 */
[----:B0-----:R-:W3:Y:S04]  /*e94b0*/  LDL.LU R24, [R1+0x1000] ;  /* 0x0010000001187983 */ /* 0x001ee80000300800 */
[----:B------:R-:W3:Y:S04]  /*e94c0*/  LDL.LU R25, [R1+0x1004] ;  /* 0x0010040001197983 */ /* 0x000ee80000300800 */
[----:B------:R-:W3:Y:S04]  /*e94d0*/  LDL.LU R26, [R1+0x1008] ;  /* 0x00100800011a7983 */ /* 0x000ee80000300800 */
[----:B------:R-:W3:Y:S01]  /*e94e0*/  LDL.LU R27, [R1+0x100c] ;  /* 0x00100c00011b7983 */ /* 0x000ee20000300800 */
        /* <DEDUP_REMOVED lines=40> */
[----:B0-----:R-:W3:Y:S04]  /*e9770*/  LDL.LU.64 R6, [R1+0xe340] ;  /* 0x00e3400001067983 */ /* 0x001ee80000300a00 */
[----:B------:R-:W2:Y:S01]  /*e9780*/  LDL.LU.64 R4, [R1+0xe338] ;  /* 0x00e3380001047983 */ /* 0x000ea20000300a00 */
[----:B----4-:R-:W-:Y:S03]  /*e9790*/  HMMA.16816.F32 R16, R12, R8, R16 ;  /* 0x000000080c10723c */ /* 0x010fe60000001810 */
[----:B------:R-:W-:Y:S04]  /*e97a0*/  STL.64 [R1+0xe148], R10 ;  /* 0x00e1480a01007387 */ /* 0x000fe80000100a00 */
[----:B------:R-:W-:-:S12]  /*e97b0*/  STL.64 [R1+0xe140], R8 ;  /* 0x00e1400801007387 */ /* 0x000fd80000100a00 */
[----:B------:R-:W-:Y:S04]  /*e97c0*/  STL.64 [R1+0x22d0], R16 ;  /* 0x0022d01001007387 */ /* 0x000fe80000100a00 */
[----:B------:R3:W-:Y:S04]  /*e97d0*/  STL.64 [R1+0x22d8], R18 ;  /* 0x0022d81201007387 */ /* 0x0007e80000100a00 */
[----:B------:R-:W-:Y:S01]  /*e97e0*/  STL [R1+0xe328], R13 ;  /* 0x00e3280d01007387 */ /* 0x000fe20000100800 */
[C---:B---3--:R-:W-:Y:S08]  /*e97f0*/  HMMA.16816.F32 R16, R12.reuse, R6, R20 ;  /* 0x000000060c10723c */ /* 0x048ff00000001814 */
[----:B--2---:R-:W-:Y:S11]  /*e9800*/  HMMA.16816.F32 R8, R12, R4, R24 ;  /* 0x000000040c08723c */ /* 0x004ff60000001818 */
[----:B------:R-:W-:Y:S04]  /*e9810*/  STL.64 [R1+0x22b0], R16 ;  /* 0x0022b01001007387 */ /* 0x000fe80000100a00 */
[----:B------:R-:W-:Y:S04]  /*e9820*/  STL.64 [R1+0x22b8], R18 ;  /* 0x0022b81201007387 */ /* 0x000fe80000100a00 */
[----:B------:R-:W-:Y:S04]  /*e9830*/  STL [R1+0xe324], R14 ;  /* 0x00e3240e01007387 */ /* 0x000fe80000100800 */
[----:B------:R0:W-:Y:S04]  /*e9840*/  STL.64 [R1+0x22a0], R8 ;  /* 0x0022a00801007387 */ /* 0x0001e80000100a00 */
[----:B------:R-:W-:Y:S04]  /*e9850*/  STL.64 [R1+0x22a8], R10 ;  /* 0x0022a80a01007387 */ /* 0x000fe80000100a00 */
[----:B------:R-:W-:Y:S04]  /*e9860*/  STL [R1+0xe320], R15 ;  /* 0x00e3200f01007387 */ /* 0x000fe80000100800 */
[----:B------:R-:W2:Y:S04]  /*e9870*/  LDL.LU R20, [R1+0x9e0] ;  /* 0x0009e00001147983 */ /* 0x000ea80000300800 */
[----:B------:R-:W2:Y:S04]  /*e9880*/  LDL.LU R21, [R1+0x9e4] ;  /* 0x0009e40001157983 */ /* 0x000ea80000300800 */
[----:B------:R-:W3:Y:S04]  /*e9890*/  LDL.LU R22, [R1+0x9e8] ;  /* 0x0009e80001167983 */ /* 0x000ee80000300800 */
[----:B------:R-:W3:Y:S04]  /*e98a0*/  LDL.LU R23, [R1+0x9ec] ;  /* 0x0009ec0001177983 */ /* 0x000ee80000300800 */
[----:B---3--:R-:W-:Y:S04]  /*e98b0*/  STL.64 [R1+0xe2a8], R22 ;  /* 0x00e2a81601007387 */ /* 0x008fe80000100a00 */
[----:B--2---:R1:W-:Y:S04]  /*e98c0*/  STL.64 [R1+0xe2a0], R20 ;  /* 0x00e2a01401007387 */ /* 0x0043e80000100a00 */
[----:B------:R-:W2:Y:S04]  /*e98d0*/  LDL R24, [R1+0x70] ;  /* 0x0000700001187983 */ /* 0x000ea80000100800 */
[----:B--2---:R-:W-:Y:S04]  /*e98e0*/  STL [R1+0xe2fc], R24 ;  /* 0x00e2fc1801007387 */ /* 0x004fe80000100800 */
[----:B------:R-:W2:Y:S01]  /*e98f0*/  LDL R25, [R1+0x74] ;  /* 0x0000740001197983 */ /* 0x000ea20000100800 */
[----:B0-----:R-:W-:-:S02]  /*e9900*/  IMAD.MOV.U32 R8, RZ, RZ, R2 ;  /* 0x000000ffff087224 */ /* 0x001fc400078e0002 */
[----:B------:R-:W-:Y:S01]  /*e9910*/  IMAD.MOV.U32 R9, RZ, RZ, R3 ;  /* 0x000000ffff097224 */ /* 0x000fe200078e0003 */
[----:B--2---:R-:W-:Y:S04]  /*e9920*/  STL [R1+0xe300], R25 ;  /* 0x00e3001901007387 */ /* 0x004fe80000100800 */
[----:B------:R-:W2:Y:S04]  /*e9930*/  LDL.LU R2, [R1+0xe330] ;  /* 0x00e3300001027983 */ /* 0x000ea80000300800 */
[----:B------:R-:W3:Y:S04]  /*e9940*/  LDL.LU R3, [R1+0xe32c] ;  /* 0x00e32c0001037983 */ /* 0x000ee80000300800 */
[----:B------:R-:W4:Y:S04]  /*e9950*/  LDL.64 R28, [R1+0x88] ;  /* 0x00008800011c7983 */ /* 0x000f280000100a00 */
[----:B-1----:R-:W2:Y:S04]  /*e9960*/  LDL.LU R20, [R1+0xeb0] ;  /* 0x000eb00001147983 */ /* 0x002ea80000300800 */
        /* <DEDUP_REMOVED lines=10> */
[----:B------:R-:W2:Y:S04]  /*e9a10*/  LDL.LU R13, [R1+0x35f4] ;  /* 0x0035f400010d7983 */ /* 0x000ea80000300800 */
[----:B------:R-:W2:Y:S04]  /*e9a20*/  LDL.LU R14, [R1+0x35f0] ;  /* 0x0035f000010e7983 */ /* 0x000ea80000300800 */
[----:B------:R-:W2:Y:S04]  /*e9a30*/  LDL.LU R15, [R1+0x35fc] ;  /* 0x0035fc00010f7983 */ /* 0x000ea80000300800 */
[----:B------:R-:W2:Y:S01]  /*e9a40*/  LDL.LU R25, [R1+0x35f8] ;  /* 0x0035f80001197983 */ /* 0x000ea20000300800 */
[----:B0-----:R-:W-:-:S02]  /*e9a50*/  IMAD.MOV.U32 R23, RZ, RZ, R2 ;  /* 0x000000ffff177224 */ /* 0x001fc400078e0002 */
[----:B---3--:R-:W-:Y:S01]  /*e9a60*/  IMAD.MOV.U32 R22, RZ, RZ, R3 ;  /* 0x000000ffff167224 */ /* 0x008fe200078e0003 */
[----:B------:R-:W3:Y:S04]  /*e9a70*/  LDL.LU R2, [R1+0x3604] ;  /* 0x0036040001027983 */ /* 0x000ee80000300800 */
[----:B------:R-:W3:Y:S04]  /*e9a80*/  LDL.LU R24, [R1+0x3600] ;  /* 0x0036000001187983 */ /* 0x000ee80000300800 */
[----:B------:R-:W2:Y:S04]  /*e9a90*/  LDL.LU R3, [R1+0x360c] ;  /* 0x00360c0001037983 */ /* 0x000ea80000300800 */
[----:B------:R-:W2:Y:S04]  /*e9aa0*/  LDL.LU R0, [R1+0x3608] ;  /* 0x0036080001007983 */ /* 0x000ea80000300800 */
[----:B------:R0:W-:Y:S04]  /*e9ab0*/  STL.64 [R1+0xe2c8], R20 ;  /* 0x00e2c81401007387 */ /* 0x0001e80000100a00 */
[----:B0-----:R-:W2:Y:S04]  /*e9ac0*/  LDL.64 R20, [R1+0x98] ;  /* 0x0000980001147983 */ /* 0x001ea80000100a00 */
[----:B------:R-:W-:Y:S04]  /*e9ad0*/  STL.64 [R1+0xe310], R22 ;  /* 0x00e3101601007387 */ /* 0x000fe80000100a00 */
[----:B--2---:R0:W-:Y:S04]  /*e9ae0*/  STL.64 [R1+0xe308], R20 ;  /* 0x00e3081401007387 */ /* 0x0041e80000100a00 */
[----:B0-----:R-:W2:Y:S04]  /*e9af0*/  LDL.LU R20, [R1+0xf90] ;  /* 0x000f900001147983 */ /* 0x001ea80000300800 */
[----:B------:R-:W2:Y:S04]  /*e9b00*/  LDL.LU R21, [R1+0xf94] ;  /* 0x000f940001157983 */ /* 0x000ea80000300800 */
[----:B------:R-:W2:Y:S04]  /*e9b10*/  LDL.LU R22, [R1+0xf98] ;  /* 0x000f980001167983 */ /* 0x000ea80000300800 */
[----:B------:R-:W2:Y:S04]  /*e9b20*/  LDL.LU R23, [R1+0xf9c] ;  /* 0x000f9c0001177983 */ /* 0x000ea80000300800 */
[----:B------:R-:W2:Y:S04]  /*e9b30*/  LDL.64 R10, [R1+0x78] ;  /* 0x00007800010a7983 */ /* 0x000ea80000100a00 */
[----:B--2---:R-:W-:Y:S04]  /*e9b40*/  STL.64 [R1+0xe2e0], R10 ;  /* 0x00e2e00a01007387 */ /* 0x004fe80000100a00 */
[----:B------:R0:W-:Y:S04]  /*e9b50*/  STL.64 [R1+0xe2d8], R8 ;  /* 0x00e2d80801007387 */ /* 0x0001e80000100a00 */
[----:B0-----:R-:W2:Y:S04]  /*e9b60*/  LDL.LU R8, [R1+0xf50] ;  /* 0x000f500001087983 */ /* 0x001ea80000300800 */
[----:B------:R-:W2:Y:S04]  /*e9b70*/  LDL.LU R9, [R1+0xf54] ;  /* 0x000f540001097983 */ /* 0x000ea80000300800 */
[----:B------:R-:W2:Y:S04]  /*e9b80*/  LDL.LU R10, [R1+0xf58] ;  /* 0x000f5800010a7983 */ /* 0x000ea80000300800 */
[----:B------:R-:W2:Y:S01]  /*e9b90*/  LDL.LU R11, [R1+0xf5c] ;  /* 0x000f5c00010b7983 */ /* 0x000ea20000300800 */
[----:B------:R-:W-:-:S02]  /*e9ba0*/  IMAD R14, R14, 0x100, R13 ;  /* 0x000001000e0e7824 */ /* 0x000fc400078e020d */
[----:B------:R-:W-:Y:S02]  /*e9bb0*/  IMAD R25, R25, 0x100, R15 ;  /* 0x0000010019197824 */ /* 0x000fe400078e020f */
[----:B---3--:R-:W-:Y:S02]  /*e9bc0*/  IMAD R24, R24, 0x100, R2 ;  /* 0x0000010018187824 */ /* 0x008fe400078e0202 */
[----:B------:R-:W-:Y:S01]  /*e9bd0*/  IMAD R0, R0, 0x100, R3 ;  /* 0x0000010000007824 */ /* 0x000fe200078e0203 */
        /* <DEDUP_REMOVED lines=10> */
[----:B------:R-:W2:Y:S04]  /*e9c80*/  LDL.64 R26, [R1+0x68] ;  /* 0x00006800011a7983 */ /* 0x000ea80000100a00 */
[----:B------:R-:W-:Y:S04]  /*e9c90*/  STL.64 [R1+0xe138], R6 ;  /* 0x00e1380601007387 */ /* 0x000fe80000100a00 */
[----:B------:R0:W-:Y:S04]  /*e9ca0*/  STL.64 [R1+0xe130], R4 ;  /* 0x00e1300401007387 */ /* 0x0001e80000100a00 */
[----:B0-----:R-:W2:Y:S04]  /*e9cb0*/  LDL.LU R4, [R1+0xe70] ;  /* 0x000e700001047983 */ /* 0x001ea80000300800 */
[----:B------:R-:W2:Y:S04]  /*e9cc0*/  LDL.LU R5, [R1+0xe74] ;  /* 0x000e740001057983 */ /* 0x000ea80000300800 */
[----:B------:R-:W2:Y:S04]  /*e9cd0*/  LDL.LU R6, [R1+0xe78] ;  /* 0x000e780001067983 */ /* 0x000ea80000300800 */
[----:B------:R-:W2:Y:S04]  /*e9ce0*/  LDL.LU R7, [R1+0xe7c] ;  /* 0x000e7c0001077983 */ /* 0x000ea80000300800 */
[----:B------:R-:W2:Y:S04]  /*e9cf0*/  LDL.LU R13, [R1+0xe328] ;  /* 0x00e32800010d7983 */ /* 0x000ea80000300800 */
[----:B------:R0:W-:Y:S04]  /*e9d00*/  STL [R1+0x7e0], R14 ;  /* 0x0007e00e01007387 */ /* 0x0001e80000100800 */
[----:B0-----:R-:W2:Y:S04]  /*e9d10*/  LDL.LU R14, [R1+0xe324] ;  /* 0x00e32400010e7983 */ /* 0x001ea80000300800 */
        /* <DEDUP_REMOVED lines=13> */
[----:B------:R-:W3:Y:S04]  /*e9df0*/  LDL.LU R25, [R1+0xe300] ;  /* 0x00e3000001197983 */ /* 0x000ee80000300800 */
[----:B------:R-:W3:Y:S01]  /*e9e00*/  LDL.LU R24, [R1+0xe2fc] ;  /* 0x00e2fc0001187983 */ /* 0x000ee20000300800 */
[----:B--2---:R-:W-:-:S02]  /*e9e10*/  F2FP.F16.E5M2.UNPACK_B R12, R15 ;  /* 0x0000000fff0c723e */ /* 0x004fc400020004ff */
[----:B------:R-:W-:Y:S02]  /*e9e20*/  F2FP.F16.E5M2.UNPACK_B R15, R0 ;  /* 0x00000000ff0f723e */ /* 0x000fe400020004ff */
[----:B------:R-:W2:Y:S05]  /*e9e30*/  LDL.LU R0, [R1+0xe2f8] ;  /* 0x00e2f80001007983 */ /* 0x000eaa0000300800 */
[----:B------:R-:W-:-:S15]  /*e9e40*/  HMMA.16816.F32 R8, R12, R20, R8 ;  /* 0x000000140c08723c */ /* 0x000fde0000001808 */
        /* <DEDUP_REMOVED lines=21> */
[----:B------:R-:W2:Y:S01]  /*e9fa0*/  LDL.LU.64 R20, [R1+0xe2b8] ;  /* 0x00e2b80001147983 */ /* 0x000ea20000300a00 */
[----:B------:R-:W-:-:S02]  /*e9fb0*/  IMAD.MOV.U32 R3, RZ, RZ, R29 ;  /* 0x000000ffff037224 */ /* 0x000fc400078e001d */
[----:B------:R-:W-:Y:S02]  /*e9fc0*/  IMAD.MOV.U32 R2, RZ, RZ, R28 ;  /* 0x000000ffff027224 */ /* 0x000fe400078e001c */
[----:B------:R-:W4:Y:S04]  /*e9fd0*/  LDL.LU.64 R28, [R1+0xe2b0] ;  /* 0x00e2b000011c7983 */ /* 0x000f280000300a00 */
        /* <DEDUP_REMOVED lines=8> */
[----:B------:R-:W-:Y:S01]  /*ea060*/  HMMA.16816.F32 R4, R12, R10, R4 ;  /* 0x0000000a0c04723c */ /* 0x000fe20000001804 */
[----:B------:R-:W-:-:S02]  /*ea070*/  IMAD.MOV.U32 R3, RZ, RZ, R10 ;  /* 0x000000ffff037224 */ /* 0x000fc400078e000a */
[----:B------:R-:W-:-:S05]  /*ea080*/  IMAD.MOV.U32 R2, RZ, RZ, R11 ;  /* 0x000000ffff027224 */ /* 0x000fca00078e000b */
[----:B---3--:R-:W-:Y:S11]  /*ea090*/  HMMA.16816.F32 R8, R12, R24, R16 ;  /* 0x000000180c08723c */ /* 0x008ff60000001810 */
[----:B------:R-:W-:Y:S04]  /*ea0a0*/  STL.64 [R1+0x2230], R4 ;  /* 0x0022300401007387 */ /* 0x000fe80000100a00 */
[----:B------:R-:W-:Y:S04]  /*ea0b0*/  STL.64 [R1+0x2238], R6 ;  /* 0x0022380601007387 */ /* 0x000fe80000100a00 */
[----:B------:R0:W-:Y:S04]  /*ea0c0*/  STL [R1+0xe0fc], R2 ;  /* 0x00e0fc0201007387 */ /* 0x0001e80000100800 */
[----:B------:R1:W-:Y:S04]  /*ea0d0*/  STL [R1+0xe0f8], R3 ;  /* 0x00e0f80301007387 */ /* 0x0003e80000100800 */
[----:B------:R-:W-:Y:S04]  /*ea0e0*/  STL.64 [R1+0x2210], R8 ;  /* 0x0022100801007387 */ /* 0x000fe80000100a00 */
[----:B------:R3:W-:Y:S01]  /*ea0f0*/  STL.64 [R1+0x2218], R10 ;  /* 0x0022180a01007387 */ /* 0x0007e20000100a00 */
[----:B0-----:R-:W-:-:S02]  /*ea100*/  IMAD.MOV.U32 R2, RZ, RZ, R26 ;  /* 0x000000ffff027224 */ /* 0x001fc400078e001a */
[----:B-1----:R-:W-:Y:S01]  /*ea110*/  IMAD.MOV.U32 R3, RZ, RZ, R27 ;  /* 0x000000ffff037224 */ /* 0x002fe200078e001b */
[----:B--2---:R-:W-:-:S15]  /*ea120*/  HMMA.16816.F32 R4, R12, R26, R20 ;  /* 0x0000001a0c04723c */ /* 0x004fde0000001814 */
[----:B------:R-:W-:-:S04]  /*ea130*/  NOP ;  /* 0x0000000000007918 */ /* 0x000fc80000000000 */
[----:B------:R-:W-:Y:S04]  /*ea140*/  STL.64 [R1+0x2200], R4 ;  /* 0x0022000401007387 */ /* 0x000fe80000100a00 */
[----:B------:R-:W-:Y:S04]  /*ea150*/  STL.64 [R1+0x2208], R6 ;  /* 0x0022080601007387 */ /* 0x000fe80000100a00 */
[----:B------:R-:W2:Y:S04]  /*ea160*/  LDL R26, [R1+0x10] ;  /* 0x00001000011a7983 */ /* 0x000ea80000100800 */
[----:B------:R-:W2:Y:S04]  /*ea170*/  LDL R27, [R1+0x14] ;  /* 0x00001400011b7983 */ /* 0x000ea80000100800 */
[----:B------:R-:W2:Y:S04]  /*ea180*/  LDL.LU R16, [R1+0x760] ;  /* 0x0007600001107983 */ /* 0x000ea80000300800 */
[----:B------:R-:W2:Y:S04]  /*ea190*/  LDL.LU R17, [R1+0x764] ;  /* 0x0007640001117983 */ /* 0x000ea80000300800 */
[----:B------:R-:W2:Y:S04]  /*ea1a0*/  LDL.LU R18, [R1+0x768] ;  /* 0x0007680001127983 */ /* 0x000ea80000300800 */
[----:B------:R-:W2:Y:S04]  /*ea1b0*/  LDL.LU R19, [R1+0x76c] ;  /* 0x00076c0001137983 */ /* 0x000ea80000300800 */
[----:B--2---:R-:W-:Y:S04]  /*ea1c0*/  STL.64 [R1+0xe1e8], R18 ;  /* 0x00e1e81201007387 */ /* 0x004fe80000100a00 */
[----:B------:R0:W-:Y:S04]  /*ea1d0*/  STL.64 [R1+0xe1e0], R16 ;  /* 0x00e1e01001007387 */ /* 0x0001e80000100a00 */
[----:B---3--:R-:W2:Y:S04]  /*ea1e0*/  LDL R10, [R1+0x20] ;  /* 0x00002000010a7983 */ /* 0x008ea80000100800 */
[----:B------:R-:W2:Y:S04]  /*ea1f0*/  LDL R11, [R1+0x24] ;  /* 0x00002400010b7983 */ /* 0x000ea80000100800 */
[----:B0-----:R-:W3:Y:S04]  /*ea200*/  LDL.LU R16, [R1+0x780] ;  /* 0x0007800001107983 */ /* 0x001ee80000300800 */
[----:B------:R-:W3:Y:S04]  /*ea210*/  LDL.LU R17, [R1+0x784] ;  /* 0x0007840001117983 */ /* 0x000ee80000300800 */
[----:B------:R-:W2:Y:S04]  /*ea220*/  LDL.LU R18, [R1+0x788] ;  /* 0x0007880001127983 */ /* 0x000ea80000300800 */
[----:B------:R-:W2:Y:S04]  /*ea230*/  LDL.LU R19, [R1+0x78c] ;  /* 0x00078c0001137983 */ /* 0x000ea80000300800 */
[----:B--2---:R0:W-:Y:S04]  /*ea240*/  STL.64 [R1+0xe1f8], R18 ;  /* 0x00e1f81201007387 */ /* 0x0041e80000100a00 */
[----:B0-----:R-:W2:Y:S04]  /*ea250*/  LDL R18, [R1+0x30] ;  /* 0x0000300001127983 */ /* 0x001ea80000100800 */
[----:B------:R-:W2:Y:S04]  /*ea260*/  LDL R19, [R1+0x34] ;  /* 0x0000340001137983 */ /* 0x000ea80000100800 */
[----:B---3--:R0:W-:Y:S04]  /*ea270*/  STL.64 [R1+0xe1f0], R16 ;  /* 0x00e1f01001007387 */ /* 0x0081e80000100a00 */
[----:B0-----:R-:W3:Y:S04]  /*ea280*/  LDL.64 R16, [R1+0x38] ;  /* 0x0000380001107983 */ /* 0x001ee80000100a00 */
[----:B--2---:R0:W-:Y:S04]  /*ea290*/  STL.64 [R1+0xe228], R18 ;  /* 0x00e2281201007387 */ /* 0x0041e80000100a00 */
[----:B0-----:R-:W2:Y:S04]  /*ea2a0*/  LDL R18, [R1+0x40] ;  /* 0x0000400001127983 */ /* 0x001ea80000100800 */
[----:B------:R-:W2:Y:S04]  /*ea2b0*/  LDL R19, [R1+0x44] ;  /* 0x0000440001137983 */ /* 0x000ea80000100800 */
[----:B---3--:R-:W-:Y:S04]  /*ea2c0*/  STL.64 [R1+0xe220], R16 ;  /* 0x00e2201001007387 */ /* 0x008fe80000100a00 */
[----:B------:R-:W3:Y:S04]  /*ea2d0*/  LDL.64 R8, [R1+0x28] ;  /* 0x0000280001087983 */ /* 0x000ee80000100a00 */
[----:B------:R-:W-:Y:S04]  /*ea2e0*/  STL.64 [R1+0xe208], R10 ;  /* 0x00e2080a01007387 */ /* 0x000fe80000100a00 */
[----:B---3--:R0:W-:Y:S04]  /*ea2f0*/  STL.64 [R1+0xe200], R8 ;  /* 0x00e2000801007387 */ /* 0x0081e80000100a00 */
[----:B0-----:R-:W3:Y:S04]  /*ea300*/  LDL.LU R8, [R1+0x7d0] ;  /* 0x0007d00001087983 */ /* 0x001ee80000300800 */
[----:B------:R-:W3:Y:S04]  /*ea310*/  LDL.LU R9, [R1+0x7d4] ;  /* 0x0007d40001097983 */ /* 0x000ee80000300800 */
[----:B------:R-:W3:Y:S04]  /*ea320*/  LDL.LU R10, [R1+0x7d8] ;  /* 0x0007d800010a7983 */ /* 0x000ee80000300800 */
[----:B------:R-:W3:Y:S04]  /*ea330*/  LDL.LU R11, [R1+0x7dc] ;  /* 0x0007dc00010b7983 */ /* 0x000ee80000300800 */
[----:B------:R-:W3:Y:S04]  /*ea340*/  LDL.64 R16, [R1+0x48] ;  /* 0x0000480001107983 */ /* 0x000ee80000100a00 */
[----:B--2---:R0:W-:Y:S04]  /*ea350*/  STL.64 [R1+0xe258], R18 ;  /* 0x00e2581201007387 */ /* 0x0041e80000100a00 */
[----:B0-----:R-:W2:Y:S04]  /*ea360*/  LDL R18, [R1+0x50] ;  /* 0x0000500001127983 */ /* 0x001ea80000100800 */
[----:B------:R-:W2:Y:S04]  /*ea370*/  LDL R19, [R1+0x54] ;  /* 0x0000540001137983 */ /* 0x000ea80000100800 */
[----:B---3--:R-:W-:Y:S04]  /*ea380*/  STL.64 [R1+0xe250], R16 ;  /* 0x00e2501001007387 */ /* 0x008fe80000100a00 */
[----:B------:R-:W-:Y:S04]  /*ea390*/  STL.64 [R1+0xe218], R10 ;  /* 0x00e2180a01007387 */ /* 0x000fe80000100a00 */
[----:B------:R0:W-:Y:S04]  /*ea3a0*/  STL.64 [R1+0xe210], R8 ;  /* 0x00e2100801007387 */ /* 0x0001e80000100a00 */
        /* <DEDUP_REMOVED lines=13> */
[----:B------:R-:W2:Y:S04]  /*ea480*/  LDL.LU R10, [R1+0x818] ;  /* 0x00081800010a7983 */ /* 0x000ea80000300800 */
[----:B------:R-:W2:Y:S04]  /*ea490*/  LDL.LU R11, [R1+0x81c] ;  /* 0x00081c00010b7983 */ /* 0x000ea80000300800 */
        /* <DEDUP_REMOVED lines=28> */
[----:B------:R-:W3:Y:S04]  /*ea660*/  LDL.64 R24, [R1+0x18] ;  /* 0x0000180001187983 */ /* 0x000ee80000100a00 */
[----:B------:R-:W3:Y:S04]  /*ea670*/  LDL.LU R20, [R1+0x750] ;  /* 0x0007500001147983 */ /* 0x000ee80000300800 */
[----:B------:R-:W3:Y:S04]  /*ea680*/  LDL.LU R21, [R1+0x754] ;  /* 0x0007540001157983 */ /* 0x000ee80000300800 */
[----:B------:R-:W3:Y:S04]  /*ea690*/  LDL.LU R22, [R1+0x758] ;  /* 0x0007580001167983 */ /* 0x000ee80000300800 */
[----:B------:R-:W3:Y:S04]  /*ea6a0*/  LDL.LU R23, [R1+0x75c] ;  /* 0x00075c0001177983 */ /* 0x000ee80000300800 */
        /* <DEDUP_REMOVED lines=54> */
[----:B------:R-:W3:Y:S04]  /*eaa10*/  LDL.LU.64 R10, [R1+0xe208] ;  /* 0x00e20800010a7983 */ /* 0x000ee80000300a00 */
        /* <DEDUP_REMOVED lines=13> */
[----:B---3--:R-:W-:Y:S03]  /*eaaf0*/  HMMA.16816.F32 R8, R12, R10, R4 ;  /* 0x0000000a0c08723c */ /* 0x008fe60000001804 */
[----:B------:R-:W-:Y:S04]  /*eab00*/  STL [R1+0xe124], R3 ;  /* 0x00e1240301007387 */ /* 0x000fe80000100800 */
[----:B------:R0:W-:-:S12]  /*eab10*/  STL [R1+0xe120], R2 ;  /* 0x00e1200201007387 */ /* 0x0001d80000100800 */
[----:B------:R-:W-:Y:S04]  /*eab20*/  STL.64 [R1+0x2160], R8 ;  /* 0x0021600801007387 */ /* 0x000fe80000100a00 */
[----:B------:R-:W-:Y:S01]  /*eab30*/  STL.64 [R1+0x2168], R10 ;  /* 0x0021680a01007387 */ /* 0x000fe20000100a00 */
[----:B0-----:R-:W-:Y:S02]  /*eab40*/  IMAD.MOV.U32 R2, RZ, RZ, R25 ;  /* 0x000000ffff027224 */ /* 0x001fe400078e0019 */
[----:B------:R-:W-:Y:S01]  /*eab50*/  IMAD.MOV.U32 R3, RZ, RZ, R24 ;  /* 0x000000ffff037224 */ /* 0x000fe200078e0018 */
[----:B--2---:R-:W-:-:S15]  /*eab60*/  HMMA.16816.F32 R4, R12, R24, R16 ;  /* 0x000000180c04723c */ /* 0x004fde0000001810 */
        /* <DEDUP_REMOVED lines=12> */
[----:B------:R-:W2:Y:S04]  /*eac30*/  LDL.LU R24, [R1+0x720] ;  /* 0x0007200001187983 */ /* 0x000ea80000300800 */
[----:B------:R-:W2:Y:S04]  /*eac40*/  LDL.LU R25, [R1+0x724] ;  /* 0x0007240001197983 */ /* 0x000ea80000300800 */
[----:B------:R-:W2:Y:S04]  /*eac50*/  LDL.LU R26, [R1+0x728] ;  /* 0x00072800011a7983 */ /* 0x000ea80000300800 */
[----:B------:R-:W2:Y:S04]  /*eac60*/  LDL.LU R27, [R1+0x72c] ;  /* 0x00072c00011b7983 */ /* 0x000ea80000300800 */
[----:B--2---:R0:W-:Y:S04]  /*eac70*/  STL.64 [R1+0xe1b8], R26 ;  /* 0x00e1b81a01007387 */ /* 0x0041e80000100a00 */
[----:B0-----:R-:W2:Y:S01]  /*eac80*/  LDL R26, [R1] ;  /* 0x00000000011a7983 */ /* 0x001ea20000100800 */
[----:B------:R-:W-:-:S03]  /*eac90*/  IMAD.MOV.U32 R27, RZ, RZ, R0 ;  /* 0x000000ffff1b7224 */ /* 0x000fc600078e0000 */
[----:B------:R-:W3:Y:S04]  /*eaca0*/  LDL.LU R0, [R1+0xe1d8] ;  /* 0x00e1d80001007983 */ /* 0x000ee80000300800 */
[----:B------:R-:W3:Y:S04]  /*eacb0*/  LDL.64 R6, [R1+0x8] ;  /* 0x0000080001067983 */ /* 0x000ee80000100a00 */
[----:B------:R0:W-:Y:S04]  /*eacc0*/  STL.64 [R1+0xe1b0], R24 ;  /* 0x00e1b01801007387 */ /* 0x0001e80000100a00 */
[----:B--2---:R1:W-:Y:S04]  /*eacd0*/  STL.64 [R1+0xe1d0], R26 ;  /* 0x00e1d01a01007387 */ /* 0x0043e80000100a00 */
[----:B0-----:R-:W2:Y:S04]  /*eace0*/  LDL.LU R24, [R1+0x740] ;  /* 0x0007400001187983 */ /* 0x001ea80000300800 */
[----:B------:R-:W2:Y:S04]  /*eacf0*/  LDL.LU R25, [R1+0x744] ;  /* 0x0007440001197983 */ /* 0x000ea80000300800 */
[----:B-1----:R-:W2:Y:S04]  /*ead00*/  LDL.LU R26, [R1+0x748] ;  /* 0x00074800011a7983 */ /* 0x002ea80000300800 */
[----:B------:R-:W2:Y:S04]  /*ead10*/  LDL.LU R27, [R1+0x74c] ;  /* 0x00074c00011b7983 */ /* 0x000ea80000300800 */
[----:B---3--:R-:W-:Y:S04]  /*ead20*/  STL.64 [R1+0xe198], R22 ;  /* 0x00e1981601007387 */ /* 0x008fe80000100a00 */
        /* <DEDUP_REMOVED lines=9> */
[----:B------:R-:W2:Y:S04]  /*eadc0*/  LDL.LU R22, [R1+0x738] ;  /* 0x0007380001167983 */ /* 0x000ea80000300800 */
[----:B------:R-:W2:Y:S04]  /*eadd0*/  LDL.LU R23, [R1+0x73c] ;  /* 0x00073c0001177983 */ /* 0x000ea80000300800 */
[----:B------:R-:W3:Y:S04]  /*eade0*/  LDL.LU R16, [R1+0x6e0] ;  /* 0x0006e00001107983 */ /* 0x000ee80000300800 */
[----:B------:R-:W3:Y:S04]  /*eadf0*/  LDL.LU R17, [R1+0x6e4] ;  /* 0x0006e40001117983 */ /* 0x000ee80000300800 */
[----:B------:R-:W2:Y:S04]  /*eae00*/  LDL.LU R18, [R1+0x6e8] ;  /* 0x0006e80001127983 */ /* 0x000ea80000300800 */
[----:B------:R-:W2:Y:S01]  /*eae10*/  LDL.LU R19, [R1+0x6ec] ;  /* 0x0006ec0001137983 */ /* 0x000ea20000300800 */
[----:B------:R-:W-:Y:S03]  /*eae20*/  HMMA.16816.F32 R24, R12, R6, R24 ;  /* 0x000000060c18723c */ /* 0x000fe60000001818 */
        /* <DEDUP_REMOVED lines=16> */
[----:B------:R-:W-:Y:S04]  /*eaf30*/  STL.64 [R1+0x2120], R24 ;  /* 0x0021201801007387 */ /* 0x000fe80000100a00 */
[----:B------:R0:W-:Y:S04]  /*eaf40*/  STL.64 [R1+0x2128], R26 ;  /* 0x0021281a01007387 */ /* 0x0001e80000100a00 */
[----:B0-----:R-:W3:Y:S04]  /*eaf50*/  LDL.LU.64 R26, [R1+0xe1d0] ;  /* 0x00e1d000011a7983 */ /* 0x001ee80000300a00 */
[----:B------:R-:W2:Y:S01]  /*eaf60*/  LDL.LU R4, [R1+0x6b0] ;  /* 0x0006b00001047983 */ /* 0x000ea20000300800 */
[----:B------:R-:W-:-:S03]  /*eaf70*/  IMAD.MOV.U32 R2, RZ, RZ, R6 ;  /* 0x000000ffff027224 */ /* 0x000fc600078e0006 */
[----:B------:R-:W2:Y:S01]  /*eaf80*/  LDL.LU R5, [R1+0x6b4] ;  /* 0x0006b40001057983 */ /* 0x000ea20000300800 */
[----:B------:R-:W-:-:S03]  /*eaf90*/  IMAD.MOV.U32 R3, RZ, RZ, R7 ;  /* 0x000000ffff037224 */ /* 0x000fc600078e0007 */
[----:B------:R-:W2:Y:S04]  /*eafa0*/  LDL.LU R6, [R1+0x6b8] ;  /* 0x0006b80001067983 */ /* 0x000ea80000300800 */
[----:B------:R-:W2:Y:S01]  /*eafb0*/  LDL.LU R7, [R1+0x6bc] ;  /* 0x0006bc0001077983 */ /* 0x000ea20000300800 */
[----:B---3--:R-:W-:Y:S03]  /*eafc0*/  HMMA.16816.F32 R24, R12, R26, R20 ;  /* 0x0000001a0c18723c */ /* 0x008fe60000001814 */
[----:B------:R-:W3:Y:S04]  /*eafd0*/  LDL.LU.64 R22, [R1+0xe1c8] ;  /* 0x00e1c80001167983 */ /* 0x000ee80000300a00 */
[----:B------:R-:W3:-:S12]  /*eafe0*/  LDL.LU.64 R20, [R1+0xe1c0] ;  /* 0x00e1c00001147983 */ /* 0x000ed80000300a00 */
        /* <DEDUP_REMOVED lines=10> */
[----:B------:R-:W-:Y:S04]  /*eb090*/  STL [R1+0xe0e0], R28 ;  /* 0x00e0e01c01007387 */ /* 0x000fe80000100800 */
[----:B------:R-:W-:Y:S01]  /*eb0a0*/  STL [R1+0xe0c0], R29 ;  /* 0x00e0c01d01007387 */ /* 0x000fe20000100800 */
        /* <DEDUP_REMOVED lines=12> */
[----:B------:R-:W-:Y:S04]  /*eb170*/  STL.64 [R1+0xdf10], R26 ;  /* 0x00df101a01007387 */ /* 0x000fe80000100a00 */
[----:B------:R0:W-:Y:S04]  /*eb180*/  STL.64 [R1+0xdf08], R24 ;  /* 0x00df081801007387 */ /* 0x0001e80000100a00 */
[----:B0-----:R-:W2:Y:S04]  /*eb190*/  LDL.LU R24, [R1+0x680] ;  /* 0x0006800001187983 */ /* 0x001ea80000300800 */
[----:B------:R-:W2:Y:S04]  /*eb1a0*/  LDL.LU R25, [R1+0x684] ;  /* 0x0006840001197983 */ /* 0x000ea80000300800 */
[----:B------:R-:W2:Y:S04]  /*eb1b0*/  LDL.LU R26, [R1+0x688] ;  /* 0x00068800011a7983 */ /* 0x000ea80000300800 */
[----:B------:R-:W2:Y:S01]  /*eb1c0*/  LDL.LU R27, [R1+0x68c] ;  /* 0x00068c00011b7983 */ /* 0x000ea20000300800 */
        /* <DEDUP_REMOVED lines=23> */
[----:B0-----:R-:W3:Y:S04]  /*eb340*/  LDL.LU.64 R10, [R1+0xe158] ;  /* 0x00e15800010a7983 */ /* 0x001ee80000300a00 */
[----:B------:R-:W3:Y:S04]  /*eb350*/  LDL.LU.64 R8, [R1+0xe150] ;  /* 0x00e1500001087983 */ /* 0x000ee80000300a00 */
[----:B------:R-:W-:Y:S01]  /*eb360*/  STL [R1+0xbec0], R0 ;  /* 0x00bec00001007387 */ /* 0x000fe20000100800 */
        /* <DEDUP_REMOVED lines=17> */
[----:B------:R-:W2:Y:S01]  /*eb480*/  LDL.LU.64 R4, [R1+0xe130] ;  /* 0x00e1300001047983 */ /* 0x000ea20000300a00 */
[----:B---3--:R-:W-:Y:S03]  /*eb490*/  HMMA.16816.F32 R16, R12, R8, R16 ;  /* 0x000000080c10723c */ /* 0x008fe60000001810 */
[----:B------:R-:W-:Y:S04]  /*eb4a0*/  STL.64 [R1+0xdeb0], R10 ;  /* 0x00deb00a01007387 */ /* 0x000fe80000100a00 */
[----:B------:R-:W-:-:S12]  /*eb4b0*/  STL.64 [R1+0xdea8], R8 ;  /* 0x00dea80801007387 */ /* 0x000fd80000100a00 */
[----:B------:R-:W-:Y:S04]  /*eb4c0*/  STL.64 [R1+0x2070], R16 ;  /* 0x0020701001007387 */ /* 0x000fe80000100a00 */
[----:B------:R4:W-:Y:S04]  /*eb4d0*/  STL.64 [R1+0x2078], R18 ;  /* 0x0020781201007387 */ /* 0x0009e80000100a00 */
[----:B------:R-:W-:Y:S01]  /*eb4e0*/  STL [R1+0xe0e4], R15 ;  /* 0x00e0e40f01007387 */ /* 0x000fe20000100800 */
[C---:B----4-:R-:W-:Y:S08]  /*eb4f0*/  HMMA.16816.F32 R16, R12.reuse, R6, R20 ;  /* 0x000000060c10723c */ /* 0x050ff00000001814 */
[----:B--2---:R-:W-:Y:S11]  /*eb500*/  HMMA.16816.F32 R8, R12, R4, R24 ;  /* 0x000000040c08723c */ /* 0x004ff60000001818 */
        /* <DEDUP_REMOVED lines=10> */
[----:B0-----:R-:W4:Y:S04]  /*eb5b0*/  LDL R18, [R1] ;  /* 0x0000000001127983 */ /* 0x001f280000100800 */
[----:B------:R-:W4:Y:S01]  /*eb5c0*/  LDL R19, [R1+0x4] ;  /* 0x0000040001137983 */ /* 0x000f220000100800 */
[----:B------:R-:W-:-:S02]  /*eb5d0*/  IMAD.MOV.U32 R16, RZ, RZ, R2 ;  /* 0x000000ffff107224 */ /* 0x000fc400078e0002 */
[----:B------:R-:W-:Y:S01]  /*eb5e0*/  IMAD.MOV.U32 R17, RZ, RZ, R3 ;  /* 0x000000ffff117224 */ /* 0x000fe200078e0003 */
[----:B------:R-:W2:Y:S04]  /*eb5f0*/  LDL.LU R2, [R1+0xe12c] ;  /* 0x00e12c0001027983 */ /* 0x000ea80000300800 */
[----:B------:R-:W2:Y:S04]  /*eb600*/  LDL.LU R3, [R1+0xe128] ;  /* 0x00e1280001037983 */ /* 0x000ea80000300800 */
[----:B----4-:R-:W-:Y:S04]  /*eb610*/  STL.64 [R1+0xdf30], R18 ;  /* 0x00df301201007387 */ /* 0x010fe80000100a00 */
[----:B------:R0:W-:Y:S04]  /*eb620*/  STL.64 [R1+0xdf28], R16 ;  /* 0x00df281001007387 */ /* 0x0001e80000100a00 */
[----:B-1----:R-:W4:Y:S04]  /*eb630*/  LDL.LU R8, [R1+0x540] ;  /* 0x0005400001087983 */ /* 0x002f280000300800 */
[----:B------:R-:W4:Y:S04]  /*eb640*/  LDL.LU R9, [R1+0x544] ;  /* 0x0005440001097983 */ /* 0x000f280000300800 */
[----:B---3--:R-:W3:Y:S04]  /*eb650*/  LDL.LU R10, [R1+0x548] ;  /* 0x00054800010a7983 */ /* 0x008ee80000300800 */
[----:B------:R-:W3:Y:S04]  /*eb660*/  LDL.LU R11, [R1+0x54c] ;  /* 0x00054c00010b7983 */ /* 0x000ee80000300800 */
[----:B---3--:R1:W-:Y:S04]  /*eb670*/  STL.64 [R1+0xdf40], R10 ;  /* 0x00df400a01007387 */ /* 0x0083e80000100a00 */
[----:B----4-:R3:W-:Y:S04]  /*eb680*/  STL.64 [R1+0xdf38], R8 ;  /* 0x00df380801007387 */ /* 0x0107e80000100a00 */
[----:B------:R-:W4:Y:S04]  /*eb690*/  LDL R26, [R1+0x10] ;  /* 0x00001000011a7983 */ /* 0x000f280000100800 */
[----:B------:R-:W4:Y:S04]  /*eb6a0*/  LDL R27, [R1+0x14] ;  /* 0x00001400011b7983 */ /* 0x000f280000100800 */
[----:B--2---:R-:W2:Y:S04]  /*eb6b0*/  LDL.LU R20, [R1+0x560] ;  /* 0x0005600001147983 */ /* 0x004ea80000300800 */
[----:B------:R-:W2:Y:S04]  /*eb6c0*/  LDL.LU R21, [R1+0x564] ;  /* 0x0005640001157983 */ /* 0x000ea80000300800 */
[----:B------:R-:W2:Y:S04]  /*eb6d0*/  LDL.LU R22, [R1+0x568] ;  /* 0x0005680001167983 */ /* 0x000ea80000300800 */
[----:B------:R-:W2:Y:S01]  /*eb6e0*/  LDL.LU R23, [R1+0x56c] ;  /* 0x00056c0001177983 */ /* 0x000ea20000300800 */
[----:B------:R-:W-:-:S02]  /*eb6f0*/  IMAD.MOV.U32 R24, RZ, RZ, R3 ;  /* 0x000000ffff187224 */ /* 0x000fc400078e0003 */
[----:B------:R-:W-:Y:S01]  /*eb700*/  IMAD.MOV.U32 R25, RZ, RZ, R2 ;  /* 0x000000ffff197224 */ /* 0x000fe200078e0002 */
[----:B--2---:R-:W-:Y:S04]  /*eb710*/  STL.64 [R1+0xdf50], R22 ;  /* 0x00df501601007387 */ /* 0x004fe80000100a00 */
[----:B------:R-:W-:Y:S04]  /*eb720*/  STL.64 [R1+0xdf48], R20 ;  /* 0x00df481401007387 */ /* 0x000fe80000100a00 */
[----:B------:R-:W2:Y:S04]  /*eb730*/  LDL.LU R3, [R1+0xe124] ;  /* 0x00e1240001037983 */ /* 0x000ea80000300800 */
[----:B------:R-:W3:Y:S04]  /*eb740*/  LDL.LU R2, [R1+0xe120] ;  /* 0x00e1200001027983 */ /* 0x000ee80000300800 */
[----:B----4-:R-:W-:Y:S04]  /*eb750*/  STL.64 [R1+0xdf60], R26 ;  /* 0x00df601a01007387 */ /* 0x010fe80000100a00 */
[----:B------:R4:W-:Y:S04]  /*eb760*/  STL.64 [R1+0xdf58], R24 ;  /* 0x00df581801007387 */ /* 0x0009e80000100a00 */
[----:B0-----:R-:W2:Y:S04]  /*eb770*/  LDL.LU R16, [R1+0x570] ;  /* 0x0005700001107983 */ /* 0x001ea80000300800 */
[----:B------:R-:W2:Y:S04]  /*eb780*/  LDL.LU R17, [R1+0x574] ;  /* 0x0005740001117983 */ /* 0x000ea80000300800 */
[----:B------:R-:W2:Y:S04]  /*eb790*/  LDL.LU R18, [R1+0x578] ;  /* 0x0005780001127983 */ /* 0x000ea80000300800 */
[----:B------:R-:W2:Y:S04]  /*eb7a0*/  LDL.LU R19, [R1+0x57c] ;  /* 0x00057c0001137983 */ /* 0x000ea80000300800 */
[----:B--2---:R0:W-:Y:S04]  /*eb7b0*/  STL.64 [R1+0xdf70], R18 ;  /* 0x00df701201007387 */ /* 0x0041e80000100a00 */
[----:B------:R-:W-:Y:S04]  /*eb7c0*/  STL.64 [R1+0xdf68], R16 ;  /* 0x00df681001007387 */ /* 0x000fe80000100a00 */
[----:B-1----:R-:W2:Y:S04]  /*eb7d0*/  LDL R10, [R1+0x20] ;  /* 0x00002000010a7983 */ /* 0x002ea80000100800 */
[----:B------:R-:W2:Y:S01]  /*eb7e0*/  LDL R11, [R1+0x24] ;  /* 0x00002400010b7983 */ /* 0x000ea20000100800 */
[----:B---3--:R-:W-:-:S02]  /*eb7f0*/  IMAD.MOV.U32 R8, RZ, RZ, R2 ;  /* 0x000000ffff087224 */ /* 0x008fc400078e0002 */
[----:B------:R-:W-:Y:S01]  /*eb800*/  IMAD.MOV.U32 R9, RZ, RZ, R3 ;  /* 0x000000ffff097224 */ /* 0x000fe200078e0003 */
[----:B------:R-:W3:Y:S04]  /*eb810*/  LDL.LU R2, [R1+0xe11c] ;  /* 0x00e11c0001027983 */ /* 0x000ee80000300800 */
[----:B------:R-:W3:Y:S04]  /*eb820*/  LDL.LU R3, [R1+0xe118] ;  /* 0x00e1180001037983 */ /* 0x000ee80000300800 */
[----:B--2---:R-:W-:Y:S04]  /*eb830*/  STL.64 [R1+0xdf80], R10 ;  /* 0x00df800a01007387 */ /* 0x004fe80000100a00 */
[----:B------:R1:W-:Y:S04]  /*eb840*/  STL.64 [R1+0xdf78], R8 ;  /* 0x00df780801007387 */ /* 0x0003e80000100a00 */
[----:B----4-:R-:W2:Y:S04]  /*eb850*/  LDL.LU R24, [R1+0x590] ;  /* 0x0005900001187983 */ /* 0x010ea80000300800 */
[----:B------:R-:W2:Y:S04]  /*eb860*/  LDL.LU R25, [R1+0x594] ;  /* 0x0005940001197983 */ /* 0x000ea80000300800 */
[----:B------:R-:W4:Y:S04]  /*eb870*/  LDL.LU R26, [R1+0x598] ;  /* 0x00059800011a7983 */ /* 0x000f280000300800 */
[----:B------:R-:W4:Y:S04]  /*eb880*/  LDL.LU R27, [R1+0x59c] ;  /* 0x00059c00011b7983 */ /* 0x000f280000300800 */
[----:B----4-:R-:W-:Y:S04]  /*eb890*/  STL.64 [R1+0xdf90], R26 ;  /* 0x00df901a01007387 */ /* 0x010fe80000100a00 */
[----:B--2---:R2:W-:Y:S04]  /*eb8a0*/  STL.64 [R1+0xdf88], R24 ;  /* 0x00df881801007387 */ /* 0x0045e80000100a00 */
[----:B0-----:R-:W4:Y:S04]  /*eb8b0*/  LDL R18, [R1+0x30] ;  /* 0x0000300001127983 */ /* 0x001f280000100800 */
[----:B------:R-:W4:Y:S04]  /*eb8c0*/  LDL R19, [R1+0x34] ;  /* 0x0000340001137983 */ /* 0x000f280000100800 */
[----:B-1----:R-:W2:Y:S04]  /*eb8d0*/  LDL.LU R8, [R1+0x5a0] ;  /* 0x0005a00001087983 */ /* 0x002ea80000300800 */
[----:B------:R-:W2:Y:S04]  /*eb8e0*/  LDL.LU R9, [R1+0x5a4] ;  /* 0x0005a40001097983 */ /* 0x000ea80000300800 */
[----:B------:R-:W2:Y:S04]  /*eb8f0*/  LDL.LU R10, [R1+0x5a8] ;  /* 0x0005a800010a7983 */ /* 0x000ea80000300800 */
[----:B------:R-:W2:Y:S01]  /*eb900*/  LDL.LU R11, [R1+0x5ac] ;  /* 0x0005ac00010b7983 */ /* 0x000ea20000300800 */
[----:B---3--:R-:W-:-:S02]  /*eb910*/  IMAD.MOV.U32 R16, RZ, RZ, R3 ;  /* 0x000000ffff107224 */ /* 0x008fc400078e0003 */
[----:B------:R-:W-:Y:S01]  /*eb920*/  IMAD.MOV.U32 R17, RZ, RZ, R2 ;  /* 0x000000ffff117224 */ /* 0x000fe200078e0002 */
[----:B--2---:R0:W-:Y:S04]  /*eb930*/  STL.64 [R1+0xdfa0], R10 ;  /* 0x00dfa00a01007387 */ /* 0x0041e80000100a00 */
[----:B------:R1:W-:Y:S04]  /*eb940*/  STL.64 [R1+0xdf98], R8 ;  /* 0x00df980801007387 */ /* 0x0003e80000100a00 */
[----:B------:R-:W2:Y:S04]  /*eb950*/  LDL.LU R3, [R1+0xe114] ;  /* 0x00e1140001037983 */ /* 0x000ea80000300800 */
[----:B------:R-:W1:Y:S04]  /*eb960*/  LDL.LU R2, [R1+0xe110] ;  /* 0x00e1100001027983 */ /* 0x000e680000300800 */
[----:B----4-:R-:W-:Y:S04]  /*eb970*/  STL.64 [R1+0xdfb0], R18 ;  /* 0x00dfb01201007387 */ /* 0x010fe80000100a00 */
[----:B------:R-:W-:Y:S04]  /*eb980*/  STL.64 [R1+0xdfa8], R16 ;  /* 0x00dfa81001007387 */ /* 0x000fe80000100a00 */
[----:B------:R-:W3:Y:S04]  /*eb990*/  LDL.LU R24, [R1+0x5b0] ;  /* 0x0005b00001187983 */ /* 0x000ee80000300800 */
[----:B------:R-:W3:Y:S04]  /*eb9a0*/  LDL.LU R25, [R1+0x5b4] ;  /* 0x0005b40001197983 */ /* 0x000ee80000300800 */
[----:B------:R-:W4:Y:S04]  /*eb9b0*/  LDL.LU R26, [R1+0x5b8] ;  /* 0x0005b800011a7983 */ /* 0x000f280000300800 */
[----:B------:R-:W4:Y:S04]  /*eb9c0*/  LDL.LU R27, [R1+0x5bc] ;  /* 0x0005bc00011b7983 */ /* 0x000f280000300800 */
[----:B----4-:R-:W-:Y:S04]  /*eb9d0*/  STL.64 [R1+0xdfc0], R26 ;  /* 0x00dfc01a01007387 */ /* 0x010fe80000100a00 */
[----:B---3--:R3:W-:Y:S04]  /*eb9e0*/  STL.64 [R1+0xdfb8], R24 ;  /* 0x00dfb81801007387 */ /* 0x0087e80000100a00 */
[----:B0-----:R-:W4:Y:S04]  /*eb9f0*/  LDL R10, [R1+0x40] ;  /* 0x00004000010a7983 */ /* 0x001f280000100800 */
[----:B------:R-:W4:Y:S01]  /*eba00*/  LDL R11, [R1+0x44] ;  /* 0x00004400010b7983 */ /* 0x000f220000100800 */
[----:B-1----:R-:W-:-:S02]  /*eba10*/  IMAD.MOV.U32 R8, RZ, RZ, R2 ;  /* 0x000000ffff087224 */ /* 0x002fc400078e0002 */
[----:B--2---:R-:W-:Y:S01]  /*eba20*/  IMAD.MOV.U32 R9, RZ, RZ, R3 ;  /* 0x000000ffff097224 */ /* 0x004fe200078e0003 */
[----:B------:R-:W2:Y:S04]  /*eba30*/  LDL.LU R2, [R1+0xe10c] ;  /* 0x00e10c0001027983 */ /* 0x000ea80000300800 */
[----:B------:R-:W2:Y:S04]  /*eba40*/  LDL.LU R3, [R1+0xe108] ;  /* 0x00e1080001037983 */ /* 0x000ea80000300800 */
[----:B----4-:R0:W-:Y:S04]  /*eba50*/  STL.64 [R1+0xdfd0], R10 ;  /* 0x00dfd00a01007387 */ /* 0x0101e80000100a00 */
[----:B------:R-:W-:Y:S04]  /*eba60*/  STL.64 [R1+0xdfc8], R8 ;  /* 0x00dfc80801007387 */ /* 0x000fe80000100a00 */
[----:B---3--:R-:W3:Y:S04]  /*eba70*/  LDL.LU R24, [R1+0x5d0] ;  /* 0x0005d00001187983 */ /* 0x008ee80000300800 */
[----:B------:R-:W3:Y:S04]  /*eba80*/  LDL.LU R25, [R1+0x5d4] ;  /* 0x0005d40001197983 */ /* 0x000ee80000300800 */
[----:B------:R-:W4:Y:S04]  /*eba90*/  LDL.LU R26, [R1+0x5d8] ;  /* 0x0005d800011a7983 */ /* 0x000f280000300800 */
[----:B------:R-:W4:Y:S04]  /*ebaa0*/  LDL.LU R27, [R1+0x5dc] ;  /* 0x0005dc00011b7983 */ /* 0x000f280000300800 */
[----:B----4-:R-:W-:Y:S04]  /*ebab0*/  STL.64 [R1+0xdfe0], R26 ;  /* 0x00dfe01a01007387 */ /* 0x010fe80000100a00 */
[----:B---3--:R1:W-:Y:S04]  /*ebac0*/  STL.64 [R1+0xdfd8], R24 ;  /* 0x00dfd81801007387 */ /* 0x0083e80000100a00 */
[----:B0-----:R-:W3:Y:S04]  /*ebad0*/  LDL R10, [R1+0x50] ;  /* 0x00005000010a7983 */ /* 0x001ee80000100800 */
[----:B------:R-:W3:Y:S04]  /*ebae0*/  LDL R11, [R1+0x54] ;  /* 0x00005400010b7983 */ /* 0x000ee80000100800 */
[----:B---3--:R-:W-:Y:S04]  /*ebaf0*/  STL.64 [R1+0xdfe8], R10 ;  /* 0x00dfe80a01007387 */ /* 0x008fe80000100a00 */
[----:B-1----:R-:W3:Y:S04]  /*ebb00*/  LDL.LU R24, [R1+0x5e0] ;  /* 0x0005e00001187983 */ /* 0x002ee80000300800 */
[----:B------:R-:W3:Y:S04]  /*ebb10*/  LDL.LU R25, [R1+0x5e4] ;  /* 0x0005e40001197983 */ /* 0x000ee80000300800 */
[----:B------:R-:W4:Y:S04]  /*ebb20*/  LDL.LU R26, [R1+0x5e8] ;  /* 0x0005e800011a7983 */ /* 0x000f280000300800 */
[----:B------:R-:W4:Y:S01]  /*ebb30*/  LDL.LU R27, [R1+0x5ec] ;  /* 0x0005ec00011b7983 */ /* 0x000f220000300800 */
[----:B--2---:R-:W-:-:S02]  /*ebb40*/  IMAD.MOV.U32 R8, RZ, RZ, R3 ;  /* 0x000000ffff087224 */ /* 0x004fc400078e0003 */
[----:B------:R-:W-:Y:S01]  /*ebb50*/  IMAD.MOV.U32 R9, RZ, RZ, R2 ;  /* 0x000000ffff097224 */ /* 0x000fe200078e0002 */
[----:B----4-:R-:W-:Y:S04]  /*ebb60*/  STL.64 [R1+0xdff8], R26 ;  /* 0x00dff81a01007387 */ /* 0x010fe80000100a00 */
[----:B---3--:R0:W-:Y:S04]  /*ebb70*/  STL.64 [R1+0xdff0], R24 ;  /* 0x00dff01801007387 */ /* 0x0081e80000100a00 */
[----:B------:R-:W2:Y:S04]  /*ebb80*/  LDL.LU R3, [R1+0xe104] ;  /* 0x00e1040001037983 */ /* 0x000ea80000300800 */
[----:B------:R-:W3:Y:S04]  /*ebb90*/  LDL.LU R2, [R1+0xe100] ;  /* 0x00e1000001027983 */ /* 0x000ee80000300800 */
[----:B------:R3:W-:Y:S04]  /*ebba0*/  STL.64 [R1+0xe000], R8 ;  /* 0x00e0000801007387 */ /* 0x0007e80000100a00 */
[----:B0-----:R-:W4:Y:S04]  /*ebbb0*/  LDL.LU R24, [R1+0x5f0] ;  /* 0x0005f00001187983 */ /* 0x001f280000300800 */
[----:B------:R-:W4:Y:S04]  /*ebbc0*/  LDL.LU R25, [R1+0x5f4] ;  /* 0x0005f40001197983 */ /* 0x000f280000300800 */
[----:B------:R-:W2:Y:S04]  /*ebbd0*/  LDL.LU R26, [R1+0x5f8] ;  /* 0x0005f800011a7983 */ /* 0x000ea80000300800 */
[----:B------:R-:W2:Y:S04]  /*ebbe0*/  LDL.LU R27, [R1+0x5fc] ;  /* 0x0005fc00011b7983 */ /* 0x000ea80000300800 */
[----:B--2---:R-:W-:Y:S04]  /*ebbf0*/  STL.64 [R1+0xe010], R26 ;  /* 0x00e0101a01007387 */ /* 0x004fe80000100a00 */
[----:B----4-:R0:W-:Y:S04]  /*ebc00*/  STL.64 [R1+0xe008], R24 ;  /* 0x00e0081801007387 */ /* 0x0101e80000100a00 */
[----:B------:R-:W2:Y:S04]  /*ebc10*/  LDL R10, [R1+0x60] ;  /* 0x00006000010a7983 */ /* 0x000ea80000100800 */
[----:B------:R-:W2:Y:S01]  /*ebc20*/  LDL R11, [R1+0x64] ;  /* 0x00006400010b7983 */ /* 0x000ea20000100800 */
[----:B---3--:R-:W-:-:S02]  /*ebc30*/  IMAD.MOV.U32 R8, RZ, RZ, R2 ;  /* 0x000000ffff087224 */ /* 0x008fc400078e0002 */
[----:B------:R-:W-:Y:S01]  /*ebc40*/  IMAD.MOV.U32 R9, RZ, RZ, R3 ;  /* 0x000000ffff097224 */ /* 0x000fe200078e0003 */
[----:B------:R-:W3:Y:S04]  /*ebc50*/  LDL.LU R2, [R1+0xe0fc] ;  /* 0x00e0fc0001027983 */ /* 0x000ee80000300800 */
[----:B------:R-:W4:Y:S04]  /*ebc60*/  LDL.LU R3, [R1+0xe0f8] ;  /* 0x00e0f80001037983 */ /* 0x000f280000300800 */
[----:B--2---:R1:W-:Y:S04]  /*ebc70*/  STL.64 [R1+0xe018], R10 ;  /* 0x00e0180a01007387 */ /* 0x0043e80000100a00 */
[----:B------:R-:W-:Y:S04]  /*ebc80*/  STL.64 [R1+0xe030], R8 ;  /* 0x00e0300801007387 */ /* 0x000fe80000100a00 */
[----:B0-----:R-:W2:Y:S04]  /*ebc90*/  LDL.LU R24, [R1+0x600] ;  /* 0x0006000001187983 */ /* 0x001ea80000300800 */
[----:B------:R-:W2:Y:S04]  /*ebca0*/  LDL.LU R25, [R1+0x604] ;  /* 0x0006040001197983 */ /* 0x000ea80000300800 */
[----:B------:R-:W2:Y:S04]  /*ebcb0*/  LDL.LU R26, [R1+0x608] ;  /* 0x00060800011a7983 */ /* 0x000ea80000300800 */
[----:B------:R-:W2:Y:S04]  /*ebcc0*/  LDL.LU R27, [R1+0x60c] ;  /* 0x00060c00011b7983 */ /* 0x000ea80000300800 */
[----:B-1----:R-:W2:Y:S04]  /*ebcd0*/  LDL R10, [R1+0x70] ;  /* 0x00007000010a7983 */ /* 0x002ea80000100800 */
[----:B------:R-:W2:Y:S04]  /*ebce0*/  LDL R11, [R1+0x74] ;  /* 0x00007400010b7983 */ /* 0x000ea80000100800 */
[----:B--2---:R-:W-:Y:S04]  /*ebcf0*/  STL.64 [R1+0xe048], R10 ;  /* 0x00e0480a01007387 */ /* 0x004fe80000100a00 */
[----:B------:R-:W-:Y:S04]  /*ebd00*/  STL.64 [R1+0xe028], R26 ;  /* 0x00e0281a01007387 */ /* 0x000fe80000100a00 */
[----:B------:R0:W-:Y:S04]  /*ebd10*/  STL.64 [R1+0xe020], R24 ;  /* 0x00e0201801007387 */ /* 0x0001e80000100a00 */
[----:B0-----:R-:W2:Y:S04]  /*ebd20*/  LDL.LU R24, [R1+0x610] ;  /* 0x0006100001187983 */ /* 0x001ea80000300800 */
[----:B------:R-:W2:Y:S04]  /*ebd30*/  LDL.LU R25, [R1+0x614] ;  /* 0x0006140001197983 */ /* 0x000ea80000300800 */
[----:B------:R-:W2:Y:S04]  /*ebd40*/  LDL.LU R26, [R1+0x618] ;  /* 0x00061800011a7983 */ /* 0x000ea80000300800 */
[----:B------:R-:W2:Y:S01]  /*ebd50*/  LDL.LU R27, [R1+0x61c] ;  /* 0x00061c00011b7983 */ /* 0x000ea20000300800 */
[----:B----4-:R-:W-:-:S02]  /*ebd60*/  IMAD.MOV.U32 R8, RZ, RZ, R3 ;  /* 0x000000ffff087224 */ /* 0x010fc400078e0003 */
[----:B---3--:R-:W-:Y:S01]  /*ebd70*/  IMAD.MOV.U32 R9, RZ, RZ, R2 ;  /* 0x000000ffff097224 */ /* 0x008fe200078e0002 */
[----:B------:R-:W3:Y:S04]  /*ebd80*/  LDL.LU R3, [R1+0xe0f4] ;  /* 0x00e0f40001037983 */ /* 0x000ee80000300800 */
[----:B------:R-:W4:Y:S04]  /*ebd90*/  LDL.LU R2, [R1+0xe0f0] ;  /* 0x00e0f00001027983 */ /* 0x000f280000300800 */
[----:B------:R-:W-:Y:S04]  /*ebda0*/  STL.64 [R1+0xe060], R8 ;  /* 0x00e0600801007387 */ /* 0x000fe80000100a00 */
[----:B--2---:R-:W-:Y:S04]  /*ebdb0*/  STL.64 [R1+0xe040], R26 ;  /* 0x00e0401a01007387 */ /* 0x004fe80000100a00 */
[----:B------:R0:W-:Y:S04]  /*ebdc0*/  STL.64 [R1+0xe038], R24 ;  /* 0x00e0381801007387 */ /* 0x0001e80000100a00 */
[----:B0-----:R-:W2:Y:S04]  /*ebdd0*/  LDL.LU R24, [R1+0x620] ;  /* 0x0006200001187983 */ /* 0x001ea80000300800 */
[----:B------:R-:W2:Y:S04]  /*ebde0*/  LDL.LU R25, [R1+0x624] ;  /* 0x0006240001197983 */ /* 0x000ea80000300800 */
[----:B------:R-:W2:Y:S04]  /*ebdf0*/  LDL.LU R26, [R1+0x628] ;  /* 0x00062800011a7983 */ /* 0x000ea80000300800 */
[----:B------:R-:W2:Y:S04]  /*ebe00*/  LDL.LU R27, [R1+0x62c] ;  /* 0x00062c00011b7983 */ /* 0x000ea80000300800 */
[----:B------:R-:W2:Y:S04]  /*ebe10*/  LDL R10, [R1+0x80] ;  /* 0x00008000010a7983 */ /* 0x000ea80000100800 */
        /* <DEDUP_REMOVED lines=30> */
[----:B------:R-:W2:Y:S01]  /*ec000*/  LDL.LU R28, [R1+0x361c] ;  /* 0x00361c00011c7983 */ /* 0x000ea20000300800 */
[----:B---3--:R-:W-:-:S03]  /*ec010*/  IMAD.MOV.U32 R9, RZ, RZ, R2 ;  /* 0x000000ffff097224 */ /* 0x008fc600078e0002 */
[----:B------:R-:W3:Y:S04]  /*ec020*/  LDL.LU R11, [R1+0x3618] ;  /* 0x00361800010b7983 */ /* 0x000ee80000300800 */
[----:B------:R-:W3:Y:S01]  /*ec030*/  LDL.LU R2, [R1+0x3624] ;  /* 0x0036240001027983 */ /* 0x000ee20000300800 */
[----:B----4-:R-:W-:-:S03]  /*ec040*/  IMAD.MOV.U32 R8, RZ, RZ, R3 ;  /* 0x000000ffff087224 */ /* 0x010fc600078e0003 */
[----:B------:R-:W4:Y:S04]  /*ec050*/  LDL.LU R10, [R1+0x3620] ;  /* 0x00362000010a7983 */ /* 0x000f280000300800 */
[----:B------:R-:W3:Y:S04]  /*ec060*/  LDL.LU R3, [R1+0x362c] ;  /* 0x00362c0001037983 */ /* 0x000ee80000300800 */
[----:B------:R-:W3:Y:S04]  /*ec070*/  LDL.LU R0, [R1+0x3628] ;  /* 0x0036280001007983 */ /* 0x000ee80000300800 */
        /* <DEDUP_REMOVED lines=12> */
[----:B------:R-:W-:-:S02]  /*ec140*/  IMAD R29, R29, 0x100, R15 ;  /* 0x000001001d1d7824 */ /* 0x000fc400078e020f */
[----:B---3--:R-:W-:Y:S02]  /*ec150*/  IMAD R11, R11, 0x100, R28 ;  /* 0x000001000b0b7824 */ /* 0x008fe400078e021c */
[----:B----4-:R-:W-:Y:S02]  /*ec160*/  IMAD R10, R10, 0x100, R2 ;  /* 0x000001000a0a7824 */ /* 0x010fe400078e0202 */
        /* <DEDUP_REMOVED lines=3544> */
[----:B------:R-:W-:-:S15]  /*f9ef0*/  IMAD.MOV.U32 R0, RZ, RZ, R2 ;  /* 0x000000ffff007224 */ /* 0x000fde00078e0002 */
[----:B------:R-:W-:-:S03]  /*f9f00*/  NOP ;  /* 0x0000000000007918 */ /* 0x000fc60000000000 */
        /* <DEDUP_REMOVED lines=11> */
[----:B0-----:R-:W3:Y:S01]  /*f9fc0*/  LDL.LU.64 R6, [R1+0xce40] ;  /* 0x00ce400001067983 */ /* 0x001ee20000300a00 */
[----:B------:R-:W-:-:S03]  /*f9fd0*/  IMAD.MOV.U32 R2, RZ, RZ, R3 ;  /* 0x000000ffff027224 */ /* 0x000fc600078e0003 */
        /* <DEDUP_REMOVED lines=32> */
[----:B------:R3:W-:Y:S01]  /*fa1e0*/  STL [R1+0xccb4], R2 ;  /* 0x00ccb40201007387 */ /* 0x0007e20000100800 */
[----:B0-----:R-:W-:Y:S02]  /*fa1f0*/  IMAD.MOV.U32 R3, RZ, RZ, R22 ;  /* 0x000000ffff037224 */ /* 0x001fe400078e0016 */
[----:B-1----:R-:W-:-:S02]  /*fa200*/  IMAD.MOV.U32 R0, RZ, RZ, R23 ;  /* 0x000000ffff007224 */ /* 0x002fc400078e0017 */
[----:B---3--:R-:W-:Y:S01]  /*fa210*/  IMAD.MOV.U32 R2, RZ, RZ, R29 ;  /* 0x000000ffff027224 */ /* 0x008fe200078e001d */
        /* <DEDUP_REMOVED lines=8> */
[C---:B0-----:R-:W-:Y:S02]  /*fa2a0*/  HMMA.16816.F32 R4, R12.reuse, R28, R24 ;  /* 0x0000001c0c04723c */ /* 0x041fe40000001818 */
[----:B------:R-:W-:Y:S04]  /*fa2b0*/  STL [R1+0xccbc], R0 ;  /* 0x00ccbc0001007387 */ /* 0x000fe80000100800 */
[----:B------:R-:W-:Y:S04]  /*fa2c0*/  STL [R1+0xccb8], R3 ;  /* 0x00ccb80301007387 */ /* 0x000fe80000100800 */
[----:B------:R-:W2:Y:S09]  /*fa2d0*/  LDL R28, [R1+0x8] ;  /* 0x00000800011c7983 */ /* 0x000eb20000100800 */
[----:B------:R0:W-:Y:S04]  /*fa2e0*/  STL.64 [R1+0xd40], R4 ;  /* 0x000d400401007387 */ /* 0x0001e80000100a00 */
[----:B------:R-:W-:Y:S04]  /*fa2f0*/  STL.64 [R1+0xd48], R6 ;  /* 0x000d480601007387 */ /* 0x000fe80000100a00 */
[----:B------:R-:W2:Y:S04]  /*fa300*/  LDL R29, [R1+0xc] ;  /* 0x00000c00011d7983 */ /* 0x000ea80000100800 */
[----:B--2---:R-:W-:Y:S04]  /*fa310*/  STL.64 [R1+0xcdc8], R28 ;  /* 0x00cdc81c01007387 */ /* 0x004fe80000100a00 */
[----:B------:R-:W2:Y:S04]  /*fa320*/  LDL.LU R24, [R1+0x15d0] ;  /* 0x0015d00001187983 */ /* 0x000ea80000300800 */
[----:B------:R-:W2:Y:S04]  /*fa330*/  LDL.LU R25, [R1+0x15d4] ;  /* 0x0015d40001197983 */ /* 0x000ea80000300800 */
[----:B------:R-:W3:Y:S04]  /*fa340*/  LDL.LU R26, [R1+0x15d8] ;  /* 0x0015d800011a7983 */ /* 0x000ee80000300800 */
[----:B------:R-:W3:Y:S04]  /*fa350*/  LDL.LU R27, [R1+0x15dc] ;  /* 0x0015dc00011b7983 */ /* 0x000ee80000300800 */
[----:B0-----:R-:W4:Y:S04]  /*fa360*/  LDL.64 R4, [R1+0x28] ;  /* 0x0000280001047983 */ /* 0x001f280000100a00 */
[----:B---3--:R-:W-:Y:S04]  /*fa370*/  STL.64 [R1+0xcda0], R26 ;  /* 0x00cda01a01007387 */ /* 0x008fe80000100a00 */
[----:B--2---:R0:W-:Y:S04]  /*fa380*/  STL.64 [R1+0xcd98], R24 ;  /* 0x00cd981801007387 */ /* 0x0041e80000100a00 */
[----:B0-----:R-:W2:Y:S04]  /*fa390*/  LDL.LU R24, [R1+0x15a0] ;  /* 0x0015a00001187983 */ /* 0x001ea80000300800 */
[----:B------:R-:W2:Y:S04]  /*fa3a0*/  LDL.LU R25, [R1+0x15a4] ;  /* 0x0015a40001197983 */ /* 0x000ea80000300800 */
[----:B------:R-:W3:Y:S04]  /*fa3b0*/  LDL.LU R26, [R1+0x15a8] ;  /* 0x0015a800011a7983 */ /* 0x000ee80000300800 */
[----:B------:R-:W3:Y:S04]  /*fa3c0*/  LDL.LU R27, [R1+0x15ac] ;  /* 0x0015ac00011b7983 */ /* 0x000ee80000300800 */
[----:B------:R-:W2:Y:S04]  /*fa3d0*/  LDL.64 R28, [R1+0x38] ;  /* 0x00003800011c7983 */ /* 0x000ea80000100a00 */
        /* <DEDUP_REMOVED lines=30> */
[----:B------:R-:W3:Y:S04]  /*fa5c0*/  LDL.64 R6, [R1+0x20] ;  /* 0x0000200001067983 */ /* 0x000ee80000100a00 */
        /* <DEDUP_REMOVED lines=31> */
[----:B------:R-:W-:Y:S01]  /*fa7c0*/  STL [R1+0xcccc], R2 ;  /* 0x00cccc0201007387 */ /* 0x000fe20000100800 */
[----:B--2---:R-:W-:-:S15]  /*fa7d0*/  HMMA.16816.F32 R24, R12, R28, R24 ;  /* 0x0000001c0c18723c */ /* 0x004fde0000001818 */
[----:B------:R-:W-:-:S04]  /*fa7e0*/  NOP ;  /* 0x0000000000007918 */ /* 0x000fc80000000000 */
[----:B------:R-:W-:Y:S04]  /*fa7f0*/  STL.64 [R1+0xd80], R24 ;  /* 0x000d801801007387 */ /* 0x000fe80000100a00 */
[----:B------:R0:W-:Y:S04]  /*fa800*/  STL.64 [R1+0xd88], R26 ;  /* 0x000d881a01007387 */ /* 0x0001e80000100a00 */
[----:B0-----:R-:W2:Y:S04]  /*fa810*/  LDL.LU.64 R26, [R1+0xcdd8] ;  /* 0x00cdd800011a7983 */ /* 0x001ea80000300a00 */
[----:B------:R-:W2:Y:S04]  /*fa820*/  LDL.LU.64 R24, [R1+0xcdd0] ;  /* 0x00cdd00001187983 */ /* 0x000ea80000300a00 */
[----:B------:R-:W2:Y:S04]  /*fa830*/  LDL.LU.64 R28, [R1+0xcdc8] ;  /* 0x00cdc800011c7983 */ /* 0x000ea80000300a00 */
[----:B------:R-:W-:Y:S04]  /*fa840*/  STL [R1+0xccd4], R0 ;  /* 0x00ccd40001007387 */ /* 0x000fe80000100800 */
[----:B------:R0:W-:Y:S04]  /*fa850*/  STL [R1+0xccd0], R3 ;  /* 0x00ccd00301007387 */ /* 0x0001e80000100800 */
[----:B0-----:R-:W2:Y:S02]  /*fa860*/  LDL.64 R2, [R1+0x30] ;  /* 0x0000300001027983 */ /* 0x001ea40000100a00 */
        /* <DEDUP_REMOVED lines=8> */
[----:B----4-:R-:W-:-:S15]  /*fa8f0*/  HMMA.16816.F32 R24, R12, R4, R24 ;  /* 0x000000040c18723c */ /* 0x010fde0000001818 */
[----:B------:R-:W-:-:S04]  /*fa900*/  NOP ;  /* 0x0000000000007918 */ /* 0x000fc80000000000 */
[----:B------:R-:W-:Y:S04]  /*fa910*/  STL.64 [R1+0xda0], R24 ;  /* 0x000da01801007387 */ /* 0x000fe80000100a00 */
[----:B------:R0:W-:Y:S04]  /*fa920*/  STL.64 [R1+0xda8], R26 ;  /* 0x000da81a01007387 */ /* 0x0001e80000100a00 */
[----:B0-----:R-:W3:Y:S04]  /*fa930*/  LDL.LU.64 R26, [R1+0xcdb0] ;  /* 0x00cdb000011a7983 */ /* 0x001ee80000300a00 */
[----:B------:R-:W3:Y:S01]  /*fa940*/  LDL.LU.64 R24, [R1+0xcda8] ;  /* 0x00cda80001187983 */ /* 0x000ee20000300a00 */
[----:B------:R-:W-:-:S02]  /*fa950*/  IMAD.MOV.U32 R3, RZ, RZ, R5 ;  /* 0x000000ffff037224 */ /* 0x000fc400078e0005 */
[----:B------:R-:W-:-:S03]  /*fa960*/  IMAD.MOV.U32 R0, RZ, RZ, R4 ;  /* 0x000000ffff007224 */ /* 0x000fc600078e0004 */
[----:B------:R-:W-:Y:S04]  /*fa970*/  STL [R1+0xcce0], R3 ;  /* 0x00cce00301007387 */ /* 0x000fe80000100800 */
        /* <DEDUP_REMOVED lines=8> */
[C---:B------:R-:W-:Y:S08]  /*faa00*/  HMMA.16816.F32 R4, R12.reuse, R20, R8 ;  /* 0x000000140c04723c */ /* 0x040ff00000001808 */
[----:B------:R-:W-:Y:S01]  /*faa10*/  HMMA.16816.F32 R8, R12, R22, R16 ;  /* 0x000000160c08723c */ /* 0x000fe20000001810 */
[----:B------:R-:W-:Y:S01]  /*faa20*/  STL [R1+0xcce4], R2 ;  /* 0x00cce40201007387 */ /* 0x000fe20000100800 */
[----:B------:R-:W-:-:S02]  /*faa30*/  IMAD.MOV.U32 R0, RZ, RZ, R21 ;  /* 0x000000ffff007224 */ /* 0x000fc400078e0015 */
[----:B------:R-:W-:-:S07]  /*faa40*/  IMAD.MOV.U32 R3, RZ, RZ, R20 ;  /* 0x000000ffff037224 */ /* 0x000fce00078e0014 */
[----:B------:R-:W-:Y:S04]  /*faa50*/  STL.64 [R1+0xdc0], R4 ;  /* 0x000dc00401007387 */ /* 0x000fe80000100a00 */
[----:B------:R-:W-:Y:S04]  /*faa60*/  STL.64 [R1+0xdc8], R6 ;  /* 0x000dc80601007387 */ /* 0x000fe80000100a00 */
[----:B------:R-:W-:Y:S04]  /*faa70*/  STL [R1+0xccec], R0 ;  /* 0x00ccec0001007387 */ /* 0x000fe80000100800 */
[----:B------:R-:W-:Y:S04]  /*faa80*/  STL [R1+0xcce8], R3 ;  /* 0x00cce80301007387 */ /* 0x000fe80000100800 */
[----:B------:R0:W-:Y:S04]  /*faa90*/  STL.64 [R1+0xdd0], R8 ;  /* 0x000dd00801007387 */ /* 0x0001e80000100a00 */
[----:B------:R1:W-:Y:S04]  /*faaa0*/  STL.64 [R1+0xdd8], R10 ;  /* 0x000dd80a01007387 */ /* 0x0003e80000100a00 */
[----:B0-----:R-:W3:Y:S01]  /*faab0*/  LDL.LU R8, [R1+0x1650] ;  /* 0x0016500001087983 */ /* 0x001ee20000300800 */
[----:B------:R-:W-:Y:S01]  /*faac0*/  IMAD.MOV.U32 R2, RZ, RZ, R23 ;  /* 0x000000ffff027224 */ /* 0x000fe200078e0017 */
[----:B--2---:R-:W-:-:S15]  /*faad0*/  HMMA.16816.F32 R4, R12, R28, R24 ;  /* 0x0000001c0c04723c */ /* 0x004fde0000001818 */
[----:B------:R-:W-:-:S04]  /*faae0*/  NOP ;  /* 0x0000000000007918 */ /* 0x000fc80000000000 */
[----:B------:R-:W-:Y:S04]  /*faaf0*/  STL.64 [R1+0xde0], R4 ;  /* 0x000de00401007387 */ /* 0x000fe80000100a00 */
[----:B------:R-:W-:Y:S04]  /*fab00*/  STL.64 [R1+0xde8], R6 ;  /* 0x000de80601007387 */ /* 0x000fe80000100a00 */
[----:B------:R-:W3:Y:S04]  /*fab10*/  LDL.LU R9, [R1+0x1654] ;  /* 0x0016540001097983 */ /* 0x000ee80000300800 */
[----:B-1----:R-:W2:Y:S04]  /*fab20*/  LDL.LU R10, [R1+0x1658] ;  /* 0x00165800010a7983 */ /* 0x002ea80000300800 */
[----:B------:R-:W2:Y:S04]  /*fab30*/  LDL.LU R11, [R1+0x165c] ;  /* 0x00165c00010b7983 */ /* 0x000ea80000300800 */
        /* <DEDUP_REMOVED lines=8> */
[----:B------:R-:W2:Y:S04]  /*fabc0*/  LDL.64 R28, [R1] ;  /* 0x00000000011c7983 */ /* 0x000ea80000100a00 */
        /* <DEDUP_REMOVED lines=17> */
[----:B----4-:R0:W-:Y:S04]  /*face0*/  STL.64 [R1+0xcd40], R16 ;  /* 0x00cd401001007387 */ /* 0x0101e80000100a00 */
[----:B0-----:R-:W4:Y:S04]  /*facf0*/  LDL.LU R16, [R1+0x1620] ;  /* 0x0016200001107983 */ /* 0x001f280000300800 */
[----:B------:R-:W4:Y:S04]  /*fad00*/  LDL.LU R17, [R1+0x1624] ;  /* 0x0016240001117983 */ /* 0x000f280000300800 */
[----:B------:R-:W4:Y:S04]  /*fad10*/  LDL.LU R18, [R1+0x1628] ;  /* 0x0016280001127983 */ /* 0x000f280000300800 */
[----:B------:R-:W4:Y:S04]  /*fad20*/  LDL.LU R19, [R1+0x162c] ;  /* 0x00162c0001137983 */ /* 0x000f280000300800 */
[----:B------:R-:W-:Y:S04]  /*fad30*/  STL.64 [R1+0xcd28], R10 ;  /* 0x00cd280a01007387 */ /* 0x000fe80000100a00 */
[----:B---3--:R0:W-:Y:S04]  /*fad40*/  STL.64 [R1+0xcd20], R8 ;  /* 0x00cd200801007387 */ /* 0x0081e80000100a00 */
[----:B0-----:R-:W3:Y:S04]  /*fad50*/  LDL.LU R8, [R1+0x1640] ;  /* 0x0016400001087983 */ /* 0x001ee80000300800 */
[----:B------:R-:W3:Y:S04]  /*fad60*/  LDL.LU R9, [R1+0x1644] ;  /* 0x0016440001097983 */ /* 0x000ee80000300800 */
[----:B------:R-:W3:Y:S04]  /*fad70*/  LDL.LU R10, [R1+0x1648] ;  /* 0x00164800010a7983 */ /* 0x000ee80000300800 */
[----:B------:R-:W3:Y:S04]  /*fad80*/  LDL.LU R11, [R1+0x164c] ;  /* 0x00164c00010b7983 */ /* 0x000ee80000300800 */
[----:B------:R-:W3:Y:S04]  /*fad90*/  LDL.LU R4, [R1+0x1670] ;  /* 0x0016700001047983 */ /* 0x000ee80000300800 */
[----:B------:R-:W3:Y:S04]  /*fada0*/  LDL.LU R5, [R1+0x1674] ;  /* 0x0016740001057983 */ /* 0x000ee80000300800 */
[----:B------:R-:W3:Y:S04]  /*fadb0*/  LDL.LU R6, [R1+0x1678] ;  /* 0x0016780001067983 */ /* 0x000ee80000300800 */
[----:B------:R-:W3:Y:S01]  /*fadc0*/  LDL.LU R7, [R1+0x167c] ;  /* 0x00167c0001077983 */ /* 0x000ee20000300800 */
[----:B------:R-:W-:-:S02]  /*fadd0*/  IMAD.MOV.U32 R0, RZ, RZ, R28 ;  /* 0x000000ffff007224 */ /* 0x000fc400078e001c */
[----:B------:R-:W-:Y:S01]  /*fade0*/  IMAD.MOV.U32 R3, RZ, RZ, R29 ;  /* 0x000000ffff037224 */ /* 0x000fe200078e001d */
[C---:B--2---:R-:W-:Y:S01]  /*fadf0*/  HMMA.16816.F32 R24, R12.reuse, R28, R24 ;  /* 0x0000001c0c18723c */ /* 0x044fe20000001818 */
        /* <DEDUP_REMOVED lines=15> */
[----:B0-----:R-:W3:Y:S04]  /*faef0*/  LDL.LU.64 R26, [R1+0xcd78] ;  /* 0x00cd7800011a7983 */ /* 0x001ee80000300a00 */
[----:B------:R-:W2:Y:S04]  /*faf00*/  LDL.LU.64 R24, [R1+0xcd70] ;  /* 0x00cd700001187983 */ /* 0x000ea80000300a00 */
[----:B------:R0:W-:Y:S04]  /*faf10*/  STL [R1+0xcc6c], R28 ;  /* 0x00cc6c1c01007387 */ /* 0x0001e80000100800 */
[----:B0-----:R-:W2:Y:S04]  /*faf20*/  LDL.LU R28, [R1+0x3730] ;  /* 0x00373000011c7983 */ /* 0x001ea80000300800 */
[----:B------:R0:W-:Y:S04]  /*faf30*/  STL [R1+0xcc68], R29 ;  /* 0x00cc681d01007387 */ /* 0x0001e80000100800 */
[----:B0-----:R-:W2:Y:S01]  /*faf40*/  LDL.LU R29, [R1+0x3738] ;  /* 0x00373800011d7983 */ /* 0x001ea20000300800 */
        /* <DEDUP_REMOVED lines=14> */
[----:B------:R-:W2:Y:S04]  /*fb030*/  LDL.LU R27, [R1+0x373c] ;  /* 0x00373c00011b7983 */ /* 0x000ea80000300800 */
        /* <DEDUP_REMOVED lines=48> */
[----:B------:R-:W2:Y:S04]  /*fb340*/  LDL.LU.64 R4, [R1+0xccf0] ;  /* 0x00ccf00001047983 */ /* 0x000ea80000300a00 */
[----:B------:R-:W-:Y:S04]  /*fb350*/  STL.64 [R1+0xca58], R10 ;  /* 0x00ca580a01007387 */ /* 0x000fe80000100a00 */
[----:B------:R2:W-:Y:S01]  /*fb360*/  STL.64 [R1+0xca50], R8 ;  /* 0x00ca500801007387 */ /* 0x0005e20000100a00 */
[C---:B---3--:R-:W-:Y:S08]  /*fb370*/  HMMA.16816.F32 R16, R12.reuse, R6, R16 ;  /* 0x000000060c10723c */ /* 0x048ff00000001810 */
[----:B--2---:R-:W-:Y:S01]  /*fb380*/  HMMA.16816.F32 R8, R12, R4, R20 ;  /* 0x000000040c08723c */ /* 0x004fe20000001814 */
[----:B------:R-:W-:Y:S10]  /*fb390*/  STL.64 [R1+0xca38], R6 ;  /* 0x00ca380601007387 */ /* 0x000ff40000100a00 */
[----:B------:R-:W-:Y:S04]  /*fb3a0*/  STL.64 [R1+0xed0], R16 ;  /* 0x000ed01001007387 */ /* 0x000fe80000100a00 */
[----:B------:R0:W-:Y:S04]  /*fb3b0*/  STL.64 [R1+0xed8], R18 ;  /* 0x000ed81201007387 */ /* 0x0001e80000100a00 */
[----:B------:R1:W-:Y:S04]  /*fb3c0*/  STL.64 [R1+0xca30], R4 ;  /* 0x00ca300401007387 */ /* 0x0003e80000100a00 */
[----:B------:R-:W-:Y:S04]  /*fb3d0*/  STL.64 [R1+0xf10], R8 ;  /* 0x000f100801007387 */ /* 0x000fe80000100a00 */
[----:B------:R-:W-:Y:S01]  /*fb3e0*/  STL.64 [R1+0xf18], R10 ;  /* 0x000f180a01007387 */ /* 0x000fe20000100a00 */
[----:B0-----:R-:W-:-:S02]  /*fb3f0*/  IMAD.MOV.U32 R18, RZ, RZ, R0 ;  /* 0x000000ffff127224 */ /* 0x001fc400078e0000 */
[----:B------:R-:W-:Y:S01]  /*fb400*/  IMAD.MOV.U32 R19, RZ, RZ, R3 ;  /* 0x000000ffff137224 */ /* 0x000fe200078e0003 */
[----:B------:R-:W2:Y:S04]  /*fb410*/  LDL.LU R0, [R1+0xccec] ;  /* 0x00ccec0001007983 */ /* 0x000ea80000300800 */
[----:B------:R-:W3:Y:S04]  /*fb420*/  LDL.LU R3, [R1+0xcce8] ;  /* 0x00cce80001037983 */ /* 0x000ee80000300800 */
[----:B-1----:R-:W4:Y:S04]  /*fb430*/  LDL.LU R4, [R1+0x1800] ;  /* 0x0018000001047983 */ /* 0x002f280000300800 */
[----:B------:R-:W4:Y:S04]  /*fb440*/  LDL.LU R5, [R1+0x1804] ;  /* 0x0018040001057983 */ /* 0x000f280000300800 */
[----:B------:R-:W2:Y:S04]  /*fb450*/  LDL.LU R6, [R1+0x1808] ;  /* 0x0018080001067983 */ /* 0x000ea80000300800 */
[----:B------:R-:W2:Y:S01]  /*fb460*/  LDL.LU R7, [R1+0x180c] ;  /* 0x00180c0001077983 */ /* 0x000ea20000300800 */
[----:B------:R-:W-:-:S02]  /*fb470*/  IMAD R28, R28, 0x100, R26 ;  /* 0x000001001c1c7824 */ /* 0x000fc400078e021a */
[----:B------:R-:W-:Y:S02]  /*fb480*/  IMAD R29, R29, 0x100, R27 ;  /* 0x000001001d1d7824 */ /* 0x000fe400078e021b */
[----:B------:R-:W-:Y:S01]  /*fb490*/  IMAD.MOV.U32 R27, RZ, RZ, R2 ;  /* 0x000000ffff1b7224 */ /* 0x000fe200078e0002 */
[----:B--2---:R-:W-:Y:S04]  /*fb4a0*/  STL.64 [R1+0xcac8], R6 ;  /* 0x00cac80601007387 */ /* 0x004fe80000100a00 */
[----:B----4-:R0:W-:Y:S04]  /*fb4b0*/  STL.64 [R1+0xcac0], R4 ;  /* 0x00cac00401007387 */ /* 0x0101e80000100a00 */
[----:B------:R-:W2:Y:S04]  /*fb4c0*/  LDL R26, [R1+0x10] ;  /* 0x00001000011a7983 */ /* 0x000ea80000100800 */
[----:B------:R-:W4:Y:S04]  /*fb4d0*/  LDL.LU R2, [R1+0xcce4] ;  /* 0x00cce40001027983 */ /* 0x000f280000300800 */
[----:B--2---:R-:W-:Y:S04]  /*fb4e0*/  STL.64 [R1+0xcad0], R26 ;  /* 0x00cad01a01007387 */ /* 0x004fe80000100a00 */
[----:B0-----:R-:W2:Y:S04]  /*fb4f0*/  LDL.LU R4, [R1+0x17f0] ;  /* 0x0017f00001047983 */ /* 0x001ea80000300800 */
[----:B------:R-:W2:Y:S04]  /*fb500*/  LDL.LU R5, [R1+0x17f4] ;  /* 0x0017f40001057983 */ /* 0x000ea80000300800 */
[----:B------:R-:W2:Y:S04]  /*fb510*/  LDL.LU R6, [R1+0x17f8] ;  /* 0x0017f80001067983 */ /* 0x000ea80000300800 */
[----:B------:R-:W2:Y:S01]  /*fb520*/  LDL.LU R7, [R1+0x17fc] ;  /* 0x0017fc0001077983 */ /* 0x000ea20000300800 */
[----:B---3--:R-:W-:-:S02]  /*fb530*/  IMAD.MOV.U32 R24, RZ, RZ, R3 ;  /* 0x000000ffff187224 */ /* 0x008fc400078e0003 */
[----:B------:R-:W-:Y:S01]  /*fb540*/  IMAD.MOV.U32 R25, RZ, RZ, R0 ;  /* 0x000000ffff197224 */ /* 0x000fe200078e0000 */
[----:B--2---:R-:W-:Y:S04]  /*fb550*/  STL.64 [R1+0xcae0], R6 ;  /* 0x00cae00601007387 */ /* 0x004fe80000100a00 */
[----:B------:R0:W-:Y:S04]  /*fb560*/  STL.64 [R1+0xcad8], R4 ;  /* 0x00cad80401007387 */ /* 0x0001e80000100a00 */
[----:B------:R-:W2:Y:S04]  /*fb570*/  LDL.LU R3, [R1+0xcce0] ;  /* 0x00cce00001037983 */ /* 0x000ea80000300800 */
[----:B------:R-:W3:Y:S04]  /*fb580*/  LDL.LU R0, [R1+0xccdc] ;  /* 0x00ccdc0001007983 */ /* 0x000ee80000300800 */
[----:B------:R-:W-:Y:S04]  /*fb590*/  STL.64 [R1+0xcae8], R24 ;  /* 0x00cae81801007387 */ /* 0x000fe80000100a00 */
[----:B0-----:R-:W2:Y:S04]  /*fb5a0*/  LDL.LU R4, [R1+0x17e0] ;  /* 0x0017e00001047983 */ /* 0x001ea80000300800 */
[----:B------:R-:W2:Y:S04]  /*fb5b0*/  LDL.LU R5, [R1+0x17e4] ;  /* 0x0017e40001057983 */ /* 0x000ea80000300800 */
[----:B------:R-:W2:Y:S04]  /*fb5c0*/  LDL.LU R6, [R1+0x17e8] ;  /* 0x0017e80001067983 */ /* 0x000ea80000300800 */
[----:B------:R-:W2:Y:S01]  /*fb5d0*/  LDL.LU R7, [R1+0x17ec] ;  /* 0x0017ec0001077983 */ /* 0x000ea20000300800 */
[----:B----4-:R-:W-:-:S03]  /*fb5e0*/  IMAD.MOV.U32 R27, RZ, RZ, R2 ;  /* 0x000000ffff1b7224 */ /* 0x010fc600078e0002 */
[----:B--2---:R-:W-:Y:S04]  /*fb5f0*/  STL.64 [R1+0xcaf8], R6 ;  /* 0x00caf80601007387 */ /* 0x004fe80000100a00 */
[----:B------:R0:W-:Y:S04]  /*fb600*/  STL.64 [R1+0xcaf0], R4 ;  /* 0x00caf00401007387 */ /* 0x0001e80000100a00 */
[----:B------:R-:W2:Y:S04]  /*fb610*/  LDL R26, [R1+0x20] ;  /* 0x00002000011a7983 */ /* 0x000ea80000100800 */
[----:B------:R-:W4:Y:S04]  /*fb620*/  LDL.LU R2, [R1+0xccd8] ;  /* 0x00ccd80001027983 */ /* 0x000f280000300800 */
[----:B--2---:R1:W-:Y:S04]  /*fb630*/  STL.64 [R1+0xcb00], R26 ;  /* 0x00cb001a01007387 */ /* 0x0043e80000100a00 */
        /* <DEDUP_REMOVED lines=10> */
[----:B-1----:R-:W2:Y:S01]  /*fb6e0*/  LDL R26, [R1+0x30] ;  /* 0x00003000011a7983 */ /* 0x002ea20000100800 */
[----:B----4-:R-:W-:-:S03]  /*fb6f0*/  IMAD.MOV.U32 R27, RZ, RZ, R2 ;  /* 0x000000ffff1b7224 */ /* 0x010fc600078e0002 */
[----:B------:R-:W4:Y:S04]  /*fb700*/  LDL.LU R2, [R1+0xcccc] ;  /* 0x00cccc0001027983 */ /* 0x000f280000300800 */
[----:B------:R3:W-:Y:S04]  /*fb710*/  STL.64 [R1+0xcb18], R24 ;  /* 0x00cb181801007387 */ /* 0x0007e80000100a00 */
[----:B--2---:R-:W-:Y:S04]  /*fb720*/  STL.64 [R1+0xcb30], R26 ;  /* 0x00cb301a01007387 */ /* 0x004fe80000100a00 */
[----:B0-----:R-:W2:Y:S04]  /*fb730*/  LDL.LU R4, [R1+0x17c0] ;  /* 0x0017c00001047983 */ /* 0x001ea80000300800 */
[----:B------:R-:W2:Y:S04]  /*fb740*/  LDL.LU R5, [R1+0x17c4] ;  /* 0x0017c40001057983 */ /* 0x000ea80000300800 */
[----:B------:R-:W2:Y:S04]  /*fb750*/  LDL.LU R6, [R1+0x17c8] ;  /* 0x0017c80001067983 */ /* 0x000ea80000300800 */
[----:B------:R-:W2:Y:S01]  /*fb760*/  LDL.LU R7, [R1+0x17cc] ;  /* 0x0017cc0001077983 */ /* 0x000ea20000300800 */
[----:B---3--:R-:W-:-:S02]  /*fb770*/  IMAD.MOV.U32 R24, RZ, RZ, R3 ;  /* 0x000000ffff187224 */ /* 0x008fc400078e0003 */
[----:B------:R-:W-:Y:S01]  /*fb780*/  IMAD.MOV.U32 R25, RZ, RZ, R0 ;  /* 0x000000ffff197224 */ /* 0x000fe200078e0000 */
[----:B------:R-:W3:Y:S04]  /*fb790*/  LDL.LU R3, [R1+0xccc8] ;  /* 0x00ccc80001037983 */ /* 0x000ee80000300800 */
        /* <DEDUP_REMOVED lines=9> */
[----:B----4-:R-:W-:-:S03]  /*fb830*/  IMAD.MOV.U32 R27, RZ, RZ, R2 ;  /* 0x000000ffff1b7224 */ /* 0x010fc600078e0002 */
[----:B------:R-:W4:Y:S04]  /*fb840*/  LDL.LU R2, [R1+0xccc0] ;  /* 0x00ccc00001027983 */ /* 0x000f280000300800 */
[----:B--2---:R-:W-:Y:S04]  /*fb850*/  STL.64 [R1+0xcb60], R26 ;  /* 0x00cb601a01007387 */ /* 0x004fe80000100a00 */
[----:B------:R-:W-:Y:S04]  /*fb860*/  STL.64 [R1+0xcb40], R6 ;  /* 0x00cb400601007387 */ /* 0x000fe80000100a00 */
[----:B------:R0:W-:Y:S04]  /*fb870*/  STL.64 [R1+0xcb38], R4 ;  /* 0x00cb380401007387 */ /* 0x0001e80000100a00 */
        /* <DEDUP_REMOVED lines=17> */
[----:B------:R-:W4:Y:S01]  /*fb990*/  LDL.LU R2, [R1+0xccb4] ;  /* 0x00ccb40001027983 */ /* 0x000f220000300800 */
[----:B---3--:R-:W-:Y:S02]  /*fb9a0*/  IMAD.MOV.U32 R24, RZ, RZ, R3 ;  /* 0x000000ffff187224 */ /* 0x008fe400078e0003 */
[----:B------:R-:W-:Y:S01]  /*fb9b0*/  IMAD.MOV.U32 R25, RZ, RZ, R0 ;  /* 0x000000ffff197224 */ /* 0x000fe200078e0000 */
        /* <DEDUP_REMOVED lines=9> */
[----:B------:R-:W2:Y:S01]  /*fba50*/  LDL R26, [R1+0x60] ;  /* 0x00006000011a7983 */ /* 0x000ea20000100800 */
[----:B----4-:R-:W-:-:S03]  /*fba60*/  IMAD.MOV.U32 R27, RZ, RZ, R2 ;  /* 0x000000ffff1b7224 */ /* 0x010fc600078e0002 */
[----:B------:R-:W4:Y:S04]  /*fba70*/  LDL.LU R2, [R1+0xcca8] ;  /* 0x00cca80001027983 */ /* 0x000f280000300800 */
[----:B------:R-:W-:Y:S04]  /*fba80*/  STL.64 [R1+0xcba8], R24 ;  /* 0x00cba81801007387 */ /* 0x000fe80000100a00 */
[----:B--2---:R-:W-:Y:S04]  /*fba90*/  STL.64 [R1+0xcbc0], R26 ;  /* 0x00cbc01a01007387 */ /* 0x004fe80000100a00 */
[----:B---3--:R-:W-:Y:S04]  /*fbaa0*/  STL.64 [R1+0xcb88], R6 ;  /* 0x00cb880601007387 */ /* 0x008fe80000100a00 */
[----:B------:R0:W-:Y:S04]  /*fbab0*/  STL.64 [R1+0xcb80], R4 ;  /* 0x00cb800401007387 */ /* 0x0001e80000100a00 */
[----:B0-----:R-:W2:Y:S04]  /*fbac0*/  LDL.LU R4, [R1+0x1770] ;  /* 0x0017700001047983 */ /* 0x001ea80000300800 */
[----:B------:R-:W2:Y:S04]  /*fbad0*/  LDL.LU R5, [R1+0x1774] ;  /* 0x0017740001057983 */ /* 0x000ea80000300800 */
[----:B------:R-:W3:Y:S04]  /*fbae0*/  LDL.LU R6, [R1+0x1778] ;  /* 0x0017780001067983 */ /* 0x000ee80000300800 */
[----:B------:R-:W3:Y:S01]  /*fbaf0*/  LDL.LU R7, [R1+0x177c] ;  /* 0x00177c0001077983 */ /* 0x000ee20000300800 */
[----:B------:R-:W-:-:S02]  /*fbb00*/  IMAD.MOV.U32 R24, RZ, RZ, R0 ;  /* 0x000000ffff187224 */ /* 0x000fc400078e0000 */
[----:B------:R-:W-:Y:S01]  /*fbb10*/  IMAD.MOV.U32 R25, RZ, RZ, R3 ;  /* 0x000000ffff197224 */ /* 0x000fe200078e0003 */
[----:B------:R-:W2:Y:S04]  /*fbb20*/  LDL.LU R0, [R1+0xcca4] ;  /* 0x00cca40001007983 */ /* 0x000ea80000300800 */
[----:B------:R-:W4:Y:S04]  /*fbb30*/  LDL.LU R3, [R1+0xcca0] ;  /* 0x00cca00001037983 */ /* 0x000f280000300800 */
[----:B------:R-:W-:Y:S04]  /*fbb40*/  STL.64 [R1+0xcbd8], R24 ;  /* 0x00cbd81801007387 */ /* 0x000fe80000100a00 */
[----:B---3--:R-:W-:Y:S04]  /*fbb50*/  STL.64 [R1+0xcba0], R6 ;  /* 0x00cba00601007387 */ /* 0x008fe80000100a00 */
[----:B--2---:R0:W-:Y:S04]  /*fbb60*/  STL.64 [R1+0xcb98], R4 ;  /* 0x00cb980401007387 */ /* 0x0041e80000100a00 */
[----:B0-----:R-:W2:Y:S04]  /*fbb70*/  LDL.LU R4, [R1+0x1750] ;  /* 0x0017500001047983 */ /* 0x001ea80000300800 */
[----:B------:R-:W2:Y:S04]  /*fbb80*/  LDL.LU R5, [R1+0x1754] ;  /* 0x0017540001057983 */ /* 0x000ea80000300800 */
[----:B------:R-:W3:Y:S04]  /*fbb90*/  LDL.LU R6, [R1+0x1758] ;  /* 0x0017580001067983 */ /* 0x000ee80000300800 */
[----:B------:R-:W3:Y:S04]  /*fbba0*/  LDL.LU R7, [R1+0x175c] ;  /* 0x00175c0001077983 */ /* 0x000ee80000300800 */
[----:B------:R-:W2:Y:S01]  /*fbbb0*/  LDL R26, [R1+0x70] ;  /* 0x00007000011a7983 */ /* 0x000ea20000100800 */
[----:B----4-:R-:W-:-:S03]  /*fbbc0*/  IMAD.MOV.U32 R27, RZ, RZ, R2 ;  /* 0x000000ffff1b7224 */ /* 0x010fc600078e0002 */
[----:B------:R-:W4:Y:S04]  /*fbbd0*/  LDL.LU R2, [R1+0xcc9c] ;  /* 0x00cc9c0001027983 */ /* 0x000f280000300800 */
        /* <DEDUP_REMOVED lines=20> */
[----:B------:R-:W4:Y:S01]  /*fbd20*/  LDL.LU R2, [R1+0xcc90] ;  /* 0x00cc900001027983 */ /* 0x000f220000300800 */
[----:B------:R-:W-:Y:S02]  /*fbd30*/  IMAD.MOV.U32 R24, RZ, RZ, R0 ;  /* 0x000000ffff187224 */ /* 0x000fe400078e0000 */
[----:B------:R-:W-:Y:S01]  /*fbd40*/  IMAD.MOV.U32 R25, RZ, RZ, R3 ;  /* 0x000000ffff197224 */ /* 0x000fe200078e0003 */
        /* <DEDUP_REMOVED lines=26> */
[----:B------:R-:W-:-:S03]  /*fbef0*/  IMAD.MOV.U32 R24, RZ, RZ, R3 ;  /* 0x000000ffff187224 */ /* 0x000fc600078e0003 */
[----:B------:R-:W2:Y:S04]  /*fbf00*/  LDL.LU R3, [R1+0x3744] ;  /* 0x0037440001037983 */ /* 0x000ea80000300800 */
[----:B------:R-:W4:Y:S01]  /*fbf10*/  LDL.LU R26, [R1+0x3740] ;  /* 0x00374000011a7983 */ /* 0x000f220000300800 */
[----:B------:R-:W-:-:S03]  /*fbf20*/  IMAD.MOV.U32 R25, RZ, RZ, R0 ;  /* 0x000000ffff197224 */ /* 0x000fc600078e0000 */
        /* <DEDUP_REMOVED lines=20> */
[----:B----4-:R-:W-:-:S03]  /*fc070*/  IMAD R26, R26, 0x100, R3 ;  /* 0x000001001a1a7824 */ /* 0x010fc600078e0203 */
[----:B---3--:R-:W-:Y:S04]  /*fc080*/  STL.64 [R1+0xcc78], R6 ;  /* 0x00cc780601007387 */ /* 0x008fe80000100a00 */
[----:B--2---:R0:W-:Y:S04]  /*fc090*/  STL.64 [R1+0xcc70], R4 ;  /* 0x00cc700401007387 */ /* 0x0041e80000100a00 */
[----:B0-----:R-:W2:Y:S04]  /*fc0a0*/  LDL.LU R4, [R1+0x1690] ;  /* 0x0016900001047983 */ /* 0x001ea80000300800 */
[----:B------:R-:W2:Y:S04]  /*fc0b0*/  LDL.LU R5, [R1+0x1694] ;  /* 0x0016940001057983 */ /* 0x000ea80000300800 */
[----:B------:R-:W2:Y:S04]  /*fc0c0*/  LDL.LU R6, [R1+0x1698] ;  /* 0x0016980001067983 */ /* 0x000ea80000300800 */
[----:B------:R-:W2:Y:S04]  /*fc0d0*/  LDL.LU R7, [R1+0x169c] ;  /* 0x00169c0001077983 */ /* 0x000ea80000300800 */
[----:B------:R-:W3:Y:S04]  /*fc0e0*/  LDL.64 R16, [R1+0x8] ;  /* 0x0000080001107983 */ /* 0x000ee80000100a00 */
        /* <DEDUP_REMOVED lines=8> */
[----:B------:R-:W2:Y:S01]  /*fc170*/  LDL.LU R3, [R1+0xcc80] ;  /* 0x00cc800001037983 */ /* 0x000ea20000300800 */
[----:B------:R-:W-:Y:S01]  /*fc180*/  IMAD R0, R0, 0x100, R27 ;  /* 0x0000010000007824 */ /* 0x000fe200078e021b */
        /* <DEDUP_REMOVED lines=115> */
[----:B------:R-:W2:Y:S01]  /*fc8c0*/  LDL.LU.64 R4, [R1+0xcac0] ;  /* 0x00cac00001047983 */ /* 0x000ea20000300a00 */
[----:B---3--:R-:W-:-:S12]  /*fc8d0*/  IMAD.MOV.U32 R0, RZ, RZ, R17 ;  /* 0x000000ffff007224 */ /* 0x008fd800078e0011 */
[----:B------:R-:W-:Y:S04]  /*fc8e0*/  STL.64 [R1+0x1380], R24 ;  /* 0x0013801801007387 */ /* 0x000fe80000100a00 */
[----:B------:R0:W-:Y:S04]  /*fc8f0*/  STL.64 [R1+0x1388], R26 ;  /* 0x0013881a01007387 */ /* 0x0001e80000100a00 */
[----:B0-----:R-:W3:Y:S04]  /*fc900*/  LDL.LU.64 R26, [R1+0xcab8] ;  /* 0x00cab800011a7983 */ /* 0x001ee80000300a00 */
[----:B------:R-:W3:Y:S04]  /*fc910*/  LDL.LU.64 R24, [R1+0xcab0] ;  /* 0x00cab00001187983 */ /* 0x000ee80000300a00 */
[----:B------:R0:W-:Y:S01]  /*fc920*/  STL [R1+0xca18], R0 ;  /* 0x00ca180001007387 */ /* 0x0001e20000100800 */
[C---:B--2---:R-:W-:Y:S08]  /*fc930*/  HMMA.16816.F32 R4, R12.reuse, R16, R4 ;  /* 0x000000100c04723c */ /* 0x044ff00000001804 */
[C---:B----4-:R-:W-:Y:S08]  /*fc940*/  HMMA.16816.F32 R16, R12.reuse, R18, R8 ;  /* 0x000000120c10723c */ /* 0x050ff00000001808 */
[C---:B------:R-:W-:Y:S03]  /*fc950*/  HMMA.16816.F32 R8, R12.reuse, R28, R20 ;  /* 0x0000001c0c08723c */ /* 0x040fe60000001814 */
[----:B------:R1:W-:Y:S04]  /*fc960*/  STL.64 [R1+0x1390], R4 ;  /* 0x0013900401007387 */ /* 0x0003e80000100a00 */
[----:B------:R2:W-:Y:S04]  /*fc970*/  STL.64 [R1+0x1398], R6 ;  /* 0x0013980601007387 */ /* 0x0005e80000100a00 */
[----:B0-----:R-:W4:Y:S04]  /*fc980*/  LDL.LU R0, [R1+0x3768] ;  /* 0x0037680001007983 */ /* 0x001f280000300800 */
[----:B-1----:R-:W3:Y:S04]  /*fc990*/  LDL.LU R4, [R1+0x18a0] ;  /* 0x0018a00001047983 */ /* 0x002ee80000300800 */
[----:B------:R-:W-:Y:S04]  /*fc9a0*/  STL.64 [R1+0x13c0], R16 ;  /* 0x0013c01001007387 */ /* 0x000fe80000100a00 */
[----:B------:R-:W-:Y:S04]  /*fc9b0*/  STL.64 [R1+0x13c8], R18 ;  /* 0x0013c81201007387 */ /* 0x000fe80000100a00 */
[----:B------:R-:W-:Y:S04]  /*fc9c0*/  STL.64 [R1+0x13f0], R8 ;  /* 0x0013f00801007387 */ /* 0x000fe80000100a00 */
[----:B------:R-:W-:Y:S04]  /*fc9d0*/  STL.64 [R1+0x13f8], R10 ;  /* 0x0013f80a01007387 */ /* 0x000fe80000100a00 */
[----:B------:R-:W3:Y:S04]  /*fc9e0*/  LDL.LU R5, [R1+0x18a4] ;  /* 0x0018a40001057983 */ /* 0x000ee80000300800 */
[----:B--2---:R-:W2:Y:S04]  /*fc9f0*/  LDL.LU R6, [R1+0x18a8] ;  /* 0x0018a80001067983 */ /* 0x004ea80000300800 */
[----:B------:R-:W2:Y:S04]  /*fca00*/  LDL.LU R7, [R1+0x18ac] ;  /* 0x0018ac0001077983 */ /* 0x000ea80000300800 */
[----:B------:R-:W2:Y:S04]  /*fca10*/  LDL.LU R20, [R1+0x1840] ;  /* 0x0018400001147983 */ /* 0x000ea80000300800 */
        /* <DEDUP_REMOVED lines=32> */
[----:B0-----:R-:W2:Y:S04]  /*fcc20*/  LDL.LU R4, [R1+0x1890] ;  /* 0x0018900001047983 */ /* 0x001ea80000300800 */
[----:B------:R-:W2:Y:S04]  /*fcc30*/  LDL.LU R5, [R1+0x1894] ;  /* 0x0018940001057983 */ /* 0x000ea80000300800 */
[----:B------:R-:W2:Y:S04]  /*fcc40*/  LDL.LU R6, [R1+0x1898] ;  /* 0x0018980001067983 */ /* 0x000ea80000300800 */
[----:B------:R-:W2:Y:S04]  /*fcc50*/  LDL.LU R7, [R1+0x189c] ;  /* 0x00189c0001077983 */ /* 0x000ea80000300800 */
[----:B------:R0:W-:Y:S04]  /*fcc60*/  STL.64 [R1+0xc8e0], R28 ;  /* 0x00c8e01c01007387 */ /* 0x0001e80000100a00 */
[----:B0-----:R-:W2:Y:S04]  /*fcc70*/  LDL.LU R28, [R1+0x3760] ;  /* 0x00376000011c7983 */ /* 0x001ea80000300800 */
        /* <DEDUP_REMOVED lines=81> */
[----:B------:R0:W-:Y:S02]  /*fd190*/  STL.64 [R1+0xc850], R4 ;  /* 0x00c8500401007387 */ /* 0x0001e40000100a00 */
[----:B0-----:R-:W-:-:S02]  /*fd1a0*/  IMAD R5, R20, 0x100, R19 ;  /* 0x0000010014057824 */ /* 0x001fc400078e0213 */
[----:B------:R-:W-:-:S08]  /*fd1b0*/  IMAD R4, R22, 0x100, R21 ;  /* 0x0000010016047824 */ /* 0x000fd000078e0215 */
[----:B------:R0:W-:Y:S04]  /*fd1c0*/  STL.64 [R1+0x1500], R8 ;  /* 0x0015000801007387 */ /* 0x0001e80000100a00 */
[----:B------:R-:W-:Y:S04]  /*fd1d0*/  STL.64 [R1+0x1508], R10 ;  /* 0x0015080a01007387 */ /* 0x000fe80000100a00 */
[----:B------:R-:W-:Y:S04]  /*fd1e0*/  STL [R1+0x790], R5 ;  /* 0x0007900501007387 */ /* 0x000fe80000100800 */
[----:B------:R2:W-:Y:S01]  /*fd1f0*/  STL [R1+0x794], R4 ;  /* 0x0007940401007387 */ /* 0x0005e20000100800 */
[----:B0-----:R-:W-:-:S05]  /*fd200*/  IMAD R8, R28, 0x100, R23 ;  /* 0x000001001c087824 */ /* 0x001fca00078e0217 */
[----:B------:R-:W-:Y:S04]  /*fd210*/  STL [R1+0x798], R8 ;  /* 0x0007980801007387 */ /* 0x000fe80000100800 */
[----:B------:R-:W3:Y:S01]  /*fd220*/  LDL.LU R16, [R1+0x1950] ;  /* 0x0019500001107983 */ /* 0x000ee20000300800 */
[----:B--2---:R-:W-:-:S15]  /*fd230*/  HMMA.16816.F32 R4, R12, R2, R24 ;  /* 0x000000020c04723c */ /* 0x004fde0000001818 */
[----:B------:R-:W-:-:S04]  /*fd240*/  NOP ;  /* 0x0000000000007918 */ /* 0x000fc80000000000 */
[----:B------:R-:W-:Y:S04]  /*fd250*/  STL.64 [R1+0x14f0], R4 ;  /* 0x0014f00401007387 */ /* 0x000fe80000100a00 */
[----:B------:R-:W-:Y:S04]  /*fd260*/  STL.64 [R1+0x14f8], R6 ;  /* 0x0014f80601007387 */ /* 0x000fe80000100a00 */
[----:B------:R-:W3:Y:S04]  /*fd270*/  LDL.LU R17, [R1+0x1954] ;  /* 0x0019540001117983 */ /* 0x000ee80000300800 */
[----:B------:R-:W2:Y:S04]  /*fd280*/  LDL.LU R18, [R1+0x1958] ;  /* 0x0019580001127983 */ /* 0x000ea80000300800 */
[----:B------:R-:W2:Y:S04]  /*fd290*/  LDL.LU R19, [R1+0x195c] ;  /* 0x00195c0001137983 */ /* 0x000ea80000300800 */
[----:B--2---:R-:W-:Y:S04]  /*fd2a0*/  STL.64 [R1+0xc998], R18 ;  /* 0x00c9981201007387 */ /* 0x004fe80000100a00 */
[----:B---3--:R0:W-:Y:S04]  /*fd2b0*/  STL.64 [R1+0xc990], R16 ;  /* 0x00c9901001007387 */ /* 0x0081e80000100a00 */
[----:B------:R-:W2:Y:S04]  /*fd2c0*/  LDL R20, [R1+0x68] ;  /* 0x0000680001147983 */ /* 0x000ea80000100800 */
[----:B------:R-:W2:Y:S04]  /*fd2d0*/  LDL R21, [R1+0x6c] ;  /* 0x00006c0001157983 */ /* 0x000ea80000100800 */
[----:B--2---:R1:W-:Y:S04]  /*fd2e0*/  STL.64 [R1+0xc9b0], R20 ;  /* 0x00c9b01401007387 */ /* 0x0043e80000100a00 */
[----:B0-----:R-:W2:Y:S04]  /*fd2f0*/  LDL.LU R16, [R1+0x1930] ;  /* 0x0019300001107983 */ /* 0x001ea80000300800 */
[----:B------:R-:W2:Y:S04]  /*fd300*/  LDL.LU R17, [R1+0x1934] ;  /* 0x0019340001117983 */ /* 0x000ea80000300800 */
[----:B------:R-:W3:Y:S04]  /*fd310*/  LDL.LU R18, [R1+0x1938] ;  /* 0x0019380001127983 */ /* 0x000ee80000300800 */
[----:B------:R-:W3:Y:S04]  /*fd320*/  LDL.LU R19, [R1+0x193c] ;  /* 0x00193c0001137983 */ /* 0x000ee80000300800 */
[----:B------:R-:W2:Y:S04]  /*fd330*/  LDL R4, [R1+0x78] ;  /* 0x0000780001047983 */ /* 0x000ea80000100800 */
[----:B------:R-:W4:Y:S04]  /*fd340*/  LDL R5, [R1+0x7c] ;  /* 0x00007c0001057983 */ /* 0x000f280000100800 */
[----:B-1----:R-:W4:Y:S04]  /*fd350*/  LDL.LU.64 R20, [R1+0x80] ;  /* 0x0000800001147983 */ /* 0x002f280000300a00 */
        /* <DEDUP_REMOVED lines=12> */
[----:B---3--:R0:W-:Y:S04]  /*fd420*/  STL.64 [R1+0xc9d0], R18 ;  /* 0x00c9d01201007387 */ /* 0x0081e80000100a00 */
[----:B0-----:R-:W3:Y:S04]  /*fd430*/  LDL R18, [R1+0x88] ;  /* 0x0000880001127983 */ /* 0x001ee80000100800 */
[----:B------:R-:W3:Y:S04]  /*fd440*/  LDL R19, [R1+0x8c] ;  /* 0x00008c0001137983 */ /* 0x000ee80000100800 */
[----:B--2---:R0:W-:Y:S04]  /*fd450*/  STL.64 [R1+0xc9c8], R16 ;  /* 0x00c9c81001007387 */ /* 0x0041e80000100a00 */
[----:B0-----:R-:W2:Y:S04]  /*fd460*/  LDL.LU.64 R16, [R1+0x90] ;  /* 0x0000900001107983 */ /* 0x001ea80000300a00 */
[----:B---3--:R0:W-:Y:S04]  /*fd470*/  STL.64 [R1+0xca00], R18 ;  /* 0x00ca001201007387 */ /* 0x0081e80000100a00 */
[----:B0-----:R-:W3:Y:S04]  /*fd480*/  LDL R18, [R1+0x98] ;  /* 0x0000980001127983 */ /* 0x001ee80000100800 */
[----:B------:R-:W3:Y:S04]  /*fd490*/  LDL R19, [R1+0x9c] ;  /* 0x00009c0001137983 */ /* 0x000ee80000100800 */
[----:B------:R-:W3:Y:S04]  /*fd4a0*/  LDL.LU R13, [R1+0x790] ;  /* 0x00079000010d7983 */ /* 0x000ee80000300800 */
[----:B------:R-:W3:Y:S04]  /*fd4b0*/  LDL.LU R14, [R1+0x794] ;  /* 0x00079400010e7983 */ /* 0x000ee80000300800 */
[----:B------:R-:W3:Y:S04]  /*fd4c0*/  LDL.LU R15, [R1+0x798] ;  /* 0x00079800010f7983 */ /* 0x000ee80000300800 */
[----:B--2---:R-:W-:Y:S04]  /*fd4d0*/  STL.64 [R1+0xc9f8], R16 ;  /* 0x00c9f81001007387 */ /* 0x004fe80000100a00 */
[----:B------:R-:W2:Y:S04]  /*fd4e0*/  LDL.LU.64 R6, [R1+0x70] ;  /* 0x0000700001067983 */ /* 0x000ea80000300a00 */
        /* <DEDUP_REMOVED lines=12> */
[----:B------:R-:W-:Y:S01]  /*fd5b0*/  IMAD R0, R0, 0x100, R29 ;  /* 0x0000010000007824 */ /* 0x000fe200078e021d */
[----:B---3--:R-:W-:-:S02]  /*fd5c0*/  F2FP.F16.E5M2.UNPACK_B R12, R13 ;  /* 0x0000000dff0c723e */ /* 0x008fc400020004ff */
[----:B------:R-:W-:Y:S01]  /*fd5d0*/  F2FP.F16.E5M2.UNPACK_B R13, R14 ;  /* 0x0000000eff0d723e */ /* 0x000fe200020004ff */
[----:B----4-:R-:W-:Y:S04]  /*fd5e0*/  STL.64 [R1+0xca10], R6 ;  /* 0x00ca100601007387 */ /* 0x010fe80000100a00 */
[----:B--2---:R0:W-:Y:S04]  /*fd5f0*/  STL.64 [R1+0xca08], R4 ;  /* 0x00ca080401007387 */ /* 0x0041e80000100a00 */
[----:B0-----:R-:W2:Y:S04]  /*fd600*/  LDL.LU R4, [R1+0x18e0] ;  /* 0x0018e00001047983 */ /* 0x001ea80000300800 */
[----:B------:R-:W2:Y:S04]  /*fd610*/  LDL.LU R5, [R1+0x18e4] ;  /* 0x0018e40001057983 */ /* 0x000ea80000300800 */
[----:B------:R-:W2:Y:S04]  /*fd620*/  LDL.LU R6, [R1+0x18e8] ;  /* 0x0018e80001067983 */ /* 0x000ea80000300800 */
[----:B------:R-:W2:Y:S01]  /*fd630*/  LDL.LU R7, [R1+0x18ec] ;  /* 0x0018ec0001077983 */ /* 0x000ea20000300800 */
[----:B------:R-:W-:-:S02]  /*fd640*/  F2FP.F16.E5M2.UNPACK_B R14, R15 ;  /* 0x0000000fff0e723e */ /* 0x000fc400020004ff */
[----:B------:R-:W-:Y:S01]  /*fd650*/  F2FP.F16.E5M2.UNPACK_B R15, R0 ;  /* 0x00000000ff0f723e */ /* 0x000fe200020004ff */
[----:B------:R-:W3:Y:S04]  /*fd660*/  LDL.LU R8, [R1+0x1940] ;  /* 0x0019400001087983 */ /* 0x000ee80000300800 */
[----:B------:R-:W3:Y:S04]  /*fd670*/  LDL.LU R9, [R1+0x1944] ;  /* 0x0019440001097983 */ /* 0x000ee80000300800 */
[----:B------:R-:W3:Y:S04]  /*fd680*/  LDL.LU R10, [R1+0x1948] ;  /* 0x00194800010a7983 */ /* 0x000ee80000300800 */
[----:B------:R-:W3:Y:S04]  /*fd690*/  LDL.LU R11, [R1+0x194c] ;  /* 0x00194c00010b7983 */ /* 0x000ee80000300800 */
[----:B------:R-:W4:Y:S04]  /*fd6a0*/  LDL.LU.64 R22, [R1+0x60] ;  /* 0x0000600001167983 */ /* 0x000f280000300a00 */
[----:B------:R-:W3:Y:S04]  /*fd6b0*/  LDL R28, [R1+0x58] ;  /* 0x00005800011c7983 */ /* 0x000ee80000100800 */
[----:B------:R-:W3:Y:S04]  /*fd6c0*/  LDL R29, [R1+0x5c] ;  /* 0x00005c00011d7983 */ /* 0x000ee80000100800 */
[----:B------:R-:W3:Y:S04]  /*fd6d0*/  LDL.LU R24, [R1+0x1960] ;  /* 0x0019600001187983 */ /* 0x000ee80000300800 */
[----:B------:R-:W3:Y:S04]  /*fd6e0*/  LDL.LU R25, [R1+0x1964] ;  /* 0x0019640001197983 */ /* 0x000ee80000300800 */
[----:B------:R-:W3:Y:S04]  /*fd6f0*/  LDL.LU R26, [R1+0x1968] ;  /* 0x00196800011a7983 */ /* 0x000ee80000300800 */
[----:B------:R-:W3:Y:S04]  /*fd700*/  LDL.LU R27, [R1+0x196c] ;  /* 0x00196c00011b7983 */ /* 0x000ee80000300800 */
[----:B------:R-:W-:Y:S04]  /*fd710*/  STL [R1+0xc800], R2 ;  /* 0x00c8000201007387 */ /* 0x000fe80000100800 */
[----:B------:R-:W-:Y:S04]  /*fd720*/  STL [R1+0xc7fc], R3 ;  /* 0x00c7fc0301007387 */ /* 0x000fe80000100800 */
        /* <DEDUP_REMOVED lines=48> */
[----:B---3--:R-:W-:Y:S01]  /*fda30*/  HMMA.16816.F32 R8, R12, R20, R8 ;  /* 0x000000140c08723c */ /* 0x008fe20000001808 */
[----:B------:R-:W-:-:S02]  /*fda40*/  IMAD.MOV.U32 R2, RZ, RZ, R6 ;  /* 0x000000ffff027224 */ /* 0x000fc400078e0006 */
[----:B------:R-:W-:-:S05]  /*fda50*/  IMAD.MOV.U32 R3, RZ, RZ, R7 ;  /* 0x000000ffff037224 */ /* 0x000fca00078e0007 */
[----:B------:R-:W-:Y:S04]  /*fda60*/  STL [R1+0xc818], R3 ;  /* 0x00c8180301007387 */ /* 0x000fe80000100800 */
[----:B------:R4:W-:Y:S07]  /*fda70*/  STL [R1+0xc814], R2 ;  /* 0x00c8140201007387 */ /* 0x0009ee0000100800 */
[----:B------:R-:W-:Y:S04]  /*fda80*/  STL.64 [R1+0x15d0], R8 ;  /* 0x0015d00801007387 */ /* 0x000fe80000100a00 */
[----:B------:R-:W-:Y:S01]  /*fda90*/  STL.64 [R1+0x15d8], R10 ;  /* 0x0015d80a01007387 */ /* 0x000fe20000100a00 */
[----:B----4-:R-:W-:-:S02]  /*fdaa0*/  IMAD.MOV.U32 R2, RZ, RZ, R23 ;  /* 0x000000ffff027224 */ /* 0x010fc400078e0017 */
[----:B------:R-:W-:Y:S01]  /*fdab0*/  IMAD.MOV.U32 R3, RZ, RZ, R22 ;  /* 0x000000ffff037224 */ /* 0x000fe200078e0016 */
[----:B--2---:R-:W-:-:S15]  /*fdac0*/  HMMA.16816.F32 R4, R12, R22, R16 ;  /* 0x000000160c04723c */ /* 0x004fde0000001810 */
[----:B------:R-:W-:-:S04]  /*fdad0*/  NOP ;  /* 0x0000000000007918 */ /* 0x000fc80000000000 */
[----:B------:R-:W-:Y:S04]  /*fdae0*/  STL.64 [R1+0x15f0], R4 ;  /* 0x0015f00401007387 */ /* 0x000fe80000100a00 */
[----:B------:R0:W-:Y:S02]  /*fdaf0*/  STL.64 [R1+0x15f8], R6 ;  /* 0x0015f80601007387 */ /* 0x0001e40000100a00 */
[C---:B0-----:R-:W-:Y:S02]  /*fdb00*/  HMMA.16816.F32 R4, R12.reuse, R28, R24 ;  /* 0x0000001c0c04723c */ /* 0x041fe40000001818 */
        /* <DEDUP_REMOVED lines=16> */
[----:B----4-:R0:W-:Y:S04]  /*fdc10*/  STL.64 [R1+0xc918], R4 ;  /* 0x00c9180401007387 */ /* 0x0101e80000100a00 */
[----:B0-----:R-:W4:Y:S04]  /*fdc20*/  LDL.LU.64 R4, [R1+0x30] ;  /* 0x0000300001047983 */ /* 0x001f280000300a00 */
        /* <DEDUP_REMOVED lines=20> */
[----:B--2---:R0:W-:Y:S04]  /*fdd70*/  STL.64 [R1+0xc960], R16 ;  /* 0x00c9601001007387 */ /* 0x0041e80000100a00 */
[----:B0-----:R-:W2:Y:S04]  /*fdd80*/  LDL.LU.64 R16, [R1+0x50] ;  /* 0x0000500001107983 */ /* 0x001ea80000300a00 */
        /* <DEDUP_REMOVED lines=26> */
[----:B------:R-:W4:Y:S04]  /*fdf30*/  LDL R21, [R1+0x1c] ;  /* 0x00001c0001157983 */ /* 0x000f280000100800 */
[----:B------:R-:W4:Y:S04]  /*fdf40*/  LDL.LU R8, [R1+0x19e0] ;  /* 0x0019e00001087983 */ /* 0x000f280000300800 */
[----:B------:R-:W4:Y:S04]  /*fdf50*/  LDL.LU R9, [R1+0x19e4] ;  /* 0x0019e40001097983 */ /* 0x000f280000300800 */
[----:B------:R-:W4:Y:S04]  /*fdf60*/  LDL.LU R10, [R1+0x19e8] ;  /* 0x0019e800010a7983 */ /* 0x000f280000300800 */
[----:B------:R-:W4:Y:S04]  /*fdf70*/  LDL.LU R11, [R1+0x19ec] ;  /* 0x0019ec00010b7983 */ /* 0x000f280000300800 */
[----:B------:R-:W3:Y:S04]  /*fdf80*/  LDL.LU.64 R22, [R1+0x10] ;  /* 0x0000100001167983 */ /* 0x000ee80000300a00 */
[----:B------:R-:W3:Y:S04]  /*fdf90*/  LDL R28, [R1+0x8] ;  /* 0x00000800011c7983 */ /* 0x000ee80000100800 */
        /* <DEDUP_REMOVED lines=37> */
[----:B------:R-:W2:Y:S01]  /*fe1f0*/  LDL.LU.64 R16, [R1+0xc930] ;  /* 0x00c9300001107983 */ /* 0x000ea20000300a00 */
[----:B---3--:R-:W-:-:S02]  /*fe200*/  IMAD.MOV.U32 R2, RZ, RZ, R4 ;  /* 0x000000ffff027224 */ /* 0x008fc400078e0004 */
        /* <DEDUP_REMOVED lines=22> */
[----:B----4-:R-:W-:Y:S01]  /*fe370*/  HMMA.16816.F32 R8, R12, R20, R8 ;  /* 0x000000140c08723c */ /* 0x010fe20000001808 */
[----:B------:R-:W-:-:S02]  /*fe380*/  IMAD.MOV.U32 R3, RZ, RZ, R6 ;  /* 0x000000ffff037224 */ /* 0x000fc400078e0006 */
[----:B------:R-:W-:Y:S02]  /*fe390*/  IMAD.MOV.U32 R2, RZ, RZ, R7 ;  /* 0x000000ffff027224 */ /* 0x000fe400078e0007 */
[----:B------:R-:W-:-:S03]  /*fe3a0*/  IMAD.MOV.U32 R29, RZ, RZ, R0 ;  /* 0x000000ffff1d7224 */ /* 0x000fc600078e0000 */
[----:B------:R-:W-:Y:S04]  /*fe3b0*/  STL [R1+0xc840], R2 ;  /* 0x00c8400201007387 */ /* 0x000fe80000100800 */
[----:B------:R0:W-:Y:S07]  /*fe3c0*/  STL [R1+0xc83c], R3 ;  /* 0x00c83c0301007387 */ /* 0x0001ee0000100800 */
[----:B------:R-:W-:Y:S04]  /*fe3d0*/  STL.64 [R1+0x16e0], R8 ;  /* 0x0016e00801007387 */ /* 0x000fe80000100a00 */
[----:B------:R-:W-:Y:S01]  /*fe3e0*/  STL.64 [R1+0x16e8], R10 ;  /* 0x0016e80a01007387 */ /* 0x000fe20000100a00 */
[----:B0-----:R-:W-:-:S02]  /*fe3f0*/  IMAD.MOV.U32 R3, RZ, RZ, R23 ;  /* 0x000000ffff037224 */ /* 0x001fc400078e0017 */
[----:B------:R-:W-:Y:S01]  /*fe400*/  IMAD.MOV.U32 R2, RZ, RZ, R22 ;  /* 0x000000ffff027224 */ /* 0x000fe200078e0016 */
[----:B--2---:R-:W-:-:S15]  /*fe410*/  HMMA.16816.F32 R4, R12, R22, R16 ;  /* 0x000000160c04723c */ /* 0x004fde0000001810 */
[----:B------:R-:W-:-:S04]  /*fe420*/  NOP ;  /* 0x0000000000007918 */ /* 0x000fc80000000000 */
[----:B------:R-:W-:Y:S04]  /*fe430*/  STL.64 [R1+0x16f0], R4 ;  /* 0x0016f00401007387 */ /* 0x000fe80000100a00 */
[----:B------:R0:W-:Y:S04]  /*fe440*/  STL.64 [R1+0x16f8], R6 ;  /* 0x0016f80601007387 */ /* 0x0001e80000100a00 */
[----:B------:R-:W2:Y:S01]  /*fe450*/  LDL.LU R0, [R1+0x3788] ;  /* 0x0037880001007983 */ /* 0x000ea20000300800 */
[----:B0-----:R-:W-:Y:S03]  /*fe460*/  HMMA.16816.F32 R4, R12, R28, R24 ;  /* 0x0000001c0c04723c */ /* 0x001fe60000001818 */
[----:B------:R-:W-:Y:S04]  /*fe470*/  STL [R1+0xc848], R3 ;  /* 0x00c8480301007387 */ /* 0x000fe80000100800 */
[----:B------:R-:W-:Y:S04]  /*fe480*/  STL [R1+0xc844], R2 ;  /* 0x00c8440201007387 */ /* 0x000fe80000100800 */
[----:B------:R-:W3:Y:S08]  /*fe490*/  LDL.LU R8, [R1+0x1cb0] ;  /* 0x001cb00001087983 */ /* 0x000ef00000300800 */
        /* <DEDUP_REMOVED lines=13> */
[----:B------:R-:W2:Y:S04]  /*fe570*/  LDL.LU.64 R28, [R1] ;  /* 0x00000000011c7983 */ /* 0x000ea80000300a00 */
        /* <DEDUP_REMOVED lines=30> */
[----:B------:R-:W3:Y:S04]  /*fe760*/  LDL.LU R6, [R1+0x1cd8] ;  /* 0x001cd80001067983 */ /* 0x000ee80000300800 */
[----:B------:R-:W3:Y:S01]  /*fe770*/  LDL.LU R7, [R1+0x1cdc] ;  /* 0x001cdc0001077983 */ /* 0x000ee20000300800 */
[----:B------:R-:W-:-:S02]  /*fe780*/  IMAD.MOV.U32 R3, RZ, RZ, R28 ;  /* 0x000000ffff037224 */ /* 0x000fc400078e001c */
[----:B------:R-:W-:Y:S01]  /*fe790*/  IMAD.MOV.U32 R2, RZ, RZ, R29 ;  /* 0x000000ffff027224 */ /* 0x000fe200078e001d */
[C---:B--2---:R-:W-:Y:S01]  /*fe7a0*/  HMMA.16816.F32 R24, R12.reuse, R28, R24 ;  /* 0x0000001c0c18723c */ /* 0x044fe20000001818 */
[----:B---3--:R-:W-:Y:S04]  /*fe7b0*/  STL.64 [R1+0xc868], R6 ;  /* 0x00c8680601007387 */ /* 0x008fe80000100a00 */
[----:B----4-:R0:W-:Y:S04]  /*fe7c0*/  STL.64 [R1+0xc860], R4 ;  /* 0x00c8600401007387 */ /* 0x0101e80000100a00 */
        /* <DEDUP_REMOVED lines=14> */
[----:B------:R-:W4:Y:S04]  /*fe8b0*/  LDL.LU.64 R24, [R1+0xc8d0] ;  /* 0x00c8d00001187983 */ /* 0x000f280000300a00 */
        /* <DEDUP_REMOVED lines=69> */
[----:B0-----:R-:W2:Y:S04]  /*fed10*/  LDL.LU R8, [R1+0x1ce0] ;  /* 0x001ce00001087983 */ /* 0x001ea80000300800 */
[----:B------:R-:W2:Y:S04]  /*fed20*/  LDL.LU R9, [R1+0x1ce4] ;  /* 0x001ce40001097983 */ /* 0x000ea80000300800 */
[----:B------:R-:W2:Y:S04]  /*fed30*/  LDL.LU R10, [R1+0x1ce8] ;  /* 0x001ce800010a7983 */ /* 0x000ea80000300800 */
[----:B------:R-:W2:Y:S02]  /*fed40*/  LDL.LU R11, [R1+0x1cec] ;  /* 0x001cec00010b7983 */ /* 0x000ea40000300800 */
[----:B--2---:R-:W-:-:S15]  /*fed50*/  HMMA.16816.F32 R8, R12, R6, R8 ;  /* 0x000000060c08723c */ /* 0x004fde0000001808 */
[----:B------:R-:W-:-:S04]  /*fed60*/  NOP ;  /* 0x0000000000007918 */ /* 0x000fc80000000000 */
[----:B------:R-:W-:Y:S04]  /*fed70*/  STL.64 [R1+0x17f0], R8 ;  /* 0x0017f00801007387 */ /* 0x000fe80000100a00 */
[----:B------:R4:W-:Y:S02]  /*fed80*/  STL.64 [R1+0x17f8], R10 ;  /* 0x0017f80a01007387 */ /* 0x0009e40000100a00 */
[----:B----4-:R-:W-:Y:S02]  /*fed90*/  HMMA.16816.F32 R8, R12, R4, R16 ;  /* 0x000000040c08723c */ /* 0x010fe40000001810 */
[----:B------:R-:W-:Y:S04]  /*feda0*/  STL.64 [R1+0xc5a8], R6 ;  /* 0x00c5a80601007387 */ /* 0x000fe80000100a00 */
[----:B------:R0:W-:Y:S02]  /*fedb0*/  STL.64 [R1+0xc5a0], R4 ;  /* 0x00c5a00401007387 */ /* 0x0001e40000100a00 */
[----:B0-----:R-:W-:-:S11]  /*fedc0*/  IMAD R4, R24, 0x100, R23 ;  /* 0x0000010018047824 */ /* 0x001fd600078e0217 */
[----:B------:R0:W-:Y:S04]  /*fedd0*/  STL.64 [R1+0x1820], R8 ;  /* 0x0018200801007387 */ /* 0x0001e80000100a00 */
[----:B------:R1:W-:Y:S04]  /*fede0*/  STL.64 [R1+0x1828], R10 ;  /* 0x0018280a01007387 */ /* 0x0003e80000100a00 */
[----:B------:R-:W-:Y:S04]  /*fedf0*/  STL [R1+0x790], R4 ;  /* 0x0007900401007387 */ /* 0x000fe80000100800 */
[----:B0-----:R-:W2:Y:S04]  /*fee00*/  LDL.LU R8, [R1+0x1db0] ;  /* 0x001db00001087983 */ /* 0x001ea80000300800 */
[----:B------:R-:W2:Y:S04]  /*fee10*/  LDL.LU R9, [R1+0x1db4] ;  /* 0x001db40001097983 */ /* 0x000ea80000300800 */
[----:B-1----:R-:W3:Y:S04]  /*fee20*/  LDL.LU R10, [R1+0x1db8] ;  /* 0x001db800010a7983 */ /* 0x002ee80000300800 */
[----:B------:R-:W3:Y:S01]  /*fee30*/  LDL.LU R11, [R1+0x1dbc] ;  /* 0x001dbc00010b7983 */ /* 0x000ee20000300800 */
[----:B------:R-:W-:-:S02]  /*fee40*/  IMAD R29, R29, 0x100, R26 ;  /* 0x000001001d1d7824 */ /* 0x000fc400078e021a */
[----:B------:R-:W-:Y:S02]  /*fee50*/  IMAD R0, R0, 0x100, R27 ;  /* 0x0000010000007824 */ /* 0x000fe400078e021b */
[----:B------:R-:W-:Y:S02]  /*fee60*/  IMAD.MOV.U32 R26, RZ, RZ, R3 ;  /* 0x000000ffff1a7224 */ /* 0x000fe400078e0003 */
[----:B------:R-:W-:Y:S01]  /*fee70*/  IMAD.MOV.U32 R27, RZ, RZ, R2 ;  /* 0x000000ffff1b7224 */ /* 0x000fe200078e0002 */
[----:B---3--:R-:W-:Y:S04]  /*fee80*/  STL.64 [R1+0xc628], R10 ;  /* 0x00c6280a01007387 */ /* 0x008fe80000100a00 */
[----:B--2---:R0:W-:Y:S04]  /*fee90*/  STL.64 [R1+0xc620], R8 ;  /* 0x00c6200801007387 */ /* 0x0041e80000100a00 */
[----:B------:R-:W2:Y:S04]  /*feea0*/  LDL.LU R3, [R1+0xc848] ;  /* 0x00c8480001037983 */ /* 0x000ea80000300800 */
[----:B------:R-:W3:Y:S04]  /*feeb0*/  LDL.LU R2, [R1+0xc844] ;  /* 0x00c8440001027983 */ /* 0x000ee80000300800 */
[----:B------:R-:W4:Y:S04]  /*feec0*/  LDL.LU R20, [R1+0x1dd0] ;  /* 0x001dd00001147983 */ /* 0x000f280000300800 */
[----:B------:R-:W4:Y:S04]  /*feed0*/  LDL.LU R21, [R1+0x1dd4] ;  /* 0x001dd40001157983 */ /* 0x000f280000300800 */
[----:B------:R-:W2:Y:S04]  /*feee0*/  LDL.LU R22, [R1+0x1dd8] ;  /* 0x001dd80001167983 */ /* 0x000ea80000300800 */
[----:B------:R-:W2:Y:S01]  /*feef0*/  LDL.LU R23, [R1+0x1ddc] ;  /* 0x001ddc0001177983 */ /* 0x000ea20000300800 */
[----:B------:R-:W-:-:S03]  /*fef00*/  IMAD R28, R28, 0x100, R25 ;  /* 0x000001001c1c7824 */ /* 0x000fc600078e0219 */
[----:B--2---:R3:W-:Y:S04]  /*fef10*/  STL.64 [R1+0xc638], R22 ;  /* 0x00c6381601007387 */ /* 0x0047e80000100a00 */
[----:B----4-:R1:W-:Y:S04]  /*fef20*/  STL.64 [R1+0xc630], R20 ;  /* 0x00c6301401007387 */ /* 0x0103e80000100a00 */
[----:B------:R-:W2:Y:S04]  /*fef30*/  LDL.LU R24, [R1+0x8] ;  /* 0x0000080001187983 */ /* 0x000ea80000300800 */
[----:B------:R-:W2:Y:S04]  /*fef40*/  LDL.LU R25, [R1+0xc] ;  /* 0x00000c0001197983 */ /* 0x000ea80000300800 */
[----:B------:R-:W-:Y:S04]  /*fef50*/  STL.64 [R1+0xc648], R26 ;  /* 0x00c6481a01007387 */ /* 0x000fe80000100a00 */
[----:B--2---:R-:W-:Y:S04]  /*fef60*/  STL.64 [R1+0xc640], R24 ;  /* 0x00c6401801007387 */ /* 0x004fe80000100a00 */
[----:B0-----:R-:W2:Y:S04]  /*fef70*/  LDL.LU R8, [R1+0x1de0] ;  /* 0x001de00001087983 */ /* 0x001ea80000300800 */
[----:B------:R-:W2:Y:S04]  /*fef80*/  LDL.LU R9, [R1+0x1de4] ;  /* 0x001de40001097983 */ /* 0x000ea80000300800 */
[----:B------:R-:W4:Y:S04]  /*fef90*/  LDL.LU R10, [R1+0x1de8] ;  /* 0x001de800010a7983 */ /* 0x000f280000300800 */
[----:B------:R-:W4:Y:S01]  /*fefa0*/  LDL.LU R11, [R1+0x1dec] ;  /* 0x001dec00010b7983 */ /* 0x000f220000300800 */
[----:B---3--:R-:W-:-:S02]  /*fefb0*/  IMAD.MOV.U32 R22, RZ, RZ, R2 ;  /* 0x000000ffff167224 */ /* 0x008fc400078e0002 */
[----:B------:R-:W-:Y:S01]  /*fefc0*/  IMAD.MOV.U32 R23, RZ, RZ, R3 ;  /* 0x000000ffff177224 */ /* 0x000fe200078e0003 */
[----:B----4-:R-:W-:Y:S04]  /*fefd0*/  STL.64 [R1+0xc658], R10 ;  /* 0x00c6580a01007387 */ /* 0x010fe80000100a00 */
[----:B--2---:R0:W-:Y:S04]  /*fefe0*/  STL.64 [R1+0xc650], R8 ;  /* 0x00c6500801007387 */ /* 0x0041e80000100a00 */
[----:B------:R-:W2:Y:S04]  /*feff0*/  LDL.LU R2, [R1+0xc840] ;  /* 0x00c8400001027983 */ /* 0x000ea80000300800 */
[----:B------:R-:W3:Y:S04]  /*ff000*/  LDL.LU R3, [R1+0xc83c] ;  /* 0x00c83c0001037983 */ /* 0x000ee80000300800 */
[----:B-1----:R-:W4:Y:S04]  /*ff010*/  LDL.LU R20, [R1+0x18] ;  /* 0x0000180001147983 */ /* 0x002f280000300800 */
[----:B------:R-:W4:Y:S04]  /*ff020*/  LDL.LU R21, [R1+0x1c] ;  /* 0x00001c0001157983 */ /* 0x000f280000300800 */
[----:B------:R3:W-:Y:S04]  /*ff030*/  STL.64 [R1+0xc668], R22 ;  /* 0x00c6681601007387 */ /* 0x0007e80000100a00 */
[----:B----4-:R-:W-:Y:S04]  /*ff040*/  STL.64 [R1+0xc660], R20 ;  /* 0x00c6601401007387 */ /* 0x010fe80000100a00 */
[----:B0-----:R-:W4:Y:S04]  /*ff050*/  LDL.LU R8, [R1+0x1e00] ;  /* 0x001e000001087983 */ /* 0x001f280000300800 */
        /* <DEDUP_REMOVED lines=9> */
[----:B------:R-:W-:Y:S04]  /*ff0f0*/  STL.64 [R1+0xc680], R22 ;  /* 0x00c6801601007387 */ /* 0x000fe80000100a00 */
[----:B0-----:R-:W4:Y:S04]  /*ff100*/  LDL.LU R8, [R1+0x1e10] ;  /* 0x001e100001087983 */ /* 0x001f280000300800 */
[----:B------:R-:W4:Y:S04]  /*ff110*/  LDL.LU R9, [R1+0x1e14] ;  /* 0x001e140001097983 */ /* 0x000f280000300800 */
[----:B------:R-:W2:Y:S04]  /*ff120*/  LDL.LU R10, [R1+0x1e18] ;  /* 0x001e1800010a7983 */ /* 0x000ea80000300800 */
[----:B------:R-:W2:Y:S04]  /*ff130*/  LDL.LU R11, [R1+0x1e1c] ;  /* 0x001e1c00010b7983 */ /* 0x000ea80000300800 */
[----:B--2---:R-:W-:Y:S04]  /*ff140*/  STL.64 [R1+0xc690], R10 ;  /* 0x00c6900a01007387 */ /* 0x004fe80000100a00 */
[----:B----4-:R0:W-:Y:S04]  /*ff150*/  STL.64 [R1+0xc688], R8 ;  /* 0x00c6880801007387 */ /* 0x0101e80000100a00 */
[----:B------:R-:W2:Y:S04]  /*ff160*/  LDL.LU R20, [R1+0x28] ;  /* 0x0000280001147983 */ /* 0x000ea80000300800 */
[----:B------:R-:W2:Y:S04]  /*ff170*/  LDL.LU R21, [R1+0x2c] ;  /* 0x00002c0001157983 */ /* 0x000ea80000300800 */
[----:B--2---:R1:W-:Y:S04]  /*ff180*/  STL.64 [R1+0xc698], R20 ;  /* 0x00c6981401007387 */ /* 0x0043e80000100a00 */
        /* <DEDUP_REMOVED lines=20> */
[----:B------:R-:W2:Y:S04]  /*ff2d0*/  LDL.LU R3, [R1+0xc828] ;  /* 0x00c8280001037983 */ /* 0x000ea80000300800 */
[----:B------:R-:W3:Y:S04]  /*ff2e0*/  LDL.LU R2, [R1+0xc824] ;  /* 0x00c8240001027983 */ /* 0x000ee80000300800 */
[----:B------:R-:W-:Y:S04]  /*ff2f0*/  STL.64 [R1+0xc6e0], R22 ;  /* 0x00c6e01601007387 */ /* 0x000fe80000100a00 */
[----:B----4-:R-:W-:Y:S04]  /*ff300*/  STL.64 [R1+0xc6c0], R10 ;  /* 0x00c6c00a01007387 */ /* 0x010fe80000100a00 */
[----:B------:R0:W-:Y:S04]  /*ff310*/  STL.64 [R1+0xc6b8], R8 ;  /* 0x00c6b80801007387 */ /* 0x0001e80000100a00 */
[----:B0-----:R-:W4:Y:S04]  /*ff320*/  LDL.LU R8, [R1+0x1e40] ;  /* 0x001e400001087983 */ /* 0x001f280000300800 */
[----:B------:R-:W4:Y:S04]  /*ff330*/  LDL.LU R9, [R1+0x1e44] ;  /* 0x001e440001097983 */ /* 0x000f280000300800 */
[----:B------:R-:W2:Y:S04]  /*ff340*/  LDL.LU R10, [R1+0x1e48] ;  /* 0x001e4800010a7983 */ /* 0x000ea80000300800 */
[----:B------:R-:W2:Y:S04]  /*ff350*/  LDL.LU R11, [R1+0x1e4c] ;  /* 0x001e4c00010b7983 */ /* 0x000ea80000300800 */
[----:B------:R-:W2:Y:S04]  /*ff360*/  LDL.LU R20, [R1+0x48] ;  /* 0x0000480001147983 */ /* 0x000ea80000300800 */
[----:B------:R-:W2:Y:S04]  /*ff370*/  LDL.LU R21, [R1+0x4c] ;  /* 0x00004c0001157983 */ /* 0x000ea80000300800 */
[----:B--2---:R-:W-:Y:S04]  /*ff380*/  STL.64 [R1+0xc6f8], R20 ;  /* 0x00c6f81401007387 */ /* 0x004fe80000100a00 */
[----:B------:R-:W-:Y:S04]  /*ff390*/  STL.64 [R1+0xc6d8], R10 ;  /* 0x00c6d80a01007387 */ /* 0x000fe80000100a00 */
[----:B----4-:R0:W-:Y:S04]  /*ff3a0*/  STL.64 [R1+0xc6d0], R8 ;  /* 0x00c6d00801007387 */ /* 0x0101e80000100a00 */
[----:B0-----:R-:W2:Y:S04]  /*ff3b0*/  LDL.LU R8, [R1+0x1e50] ;  /* 0x001e500001087983 */ /* 0x001ea80000300800 */
[----:B------:R-:W2:Y:S04]  /*ff3c0*/  LDL.LU R9, [R1+0x1e54] ;  /* 0x001e540001097983 */ /* 0x000ea80000300800 */
[----:B------:R-:W4:Y:S04]  /*ff3d0*/  LDL.LU R10, [R1+0x1e58] ;  /* 0x001e5800010a7983 */ /* 0x000f280000300800 */
[----:B------:R-:W4:Y:S01]  /*ff3e0*/  LDL.LU R11, [R1+0x1e5c] ;  /* 0x001e5c00010b7983 */ /* 0x000f220000300800 */
[----:B---3--:R-:W-:-:S02]  /*ff3f0*/  IMAD.MOV.U32 R22, RZ, RZ, R2 ;  /* 0x000000ffff167224 */ /* 0x008fc400078e0002 */
[----:B------:R-:W-:Y:S01]  /*ff400*/  IMAD.MOV.U32 R23, RZ, RZ, R3 ;  /* 0x000000ffff177224 */ /* 0x000fe200078e0003 */
[----:B------:R-:W3:Y:S04]  /*ff410*/  LDL.LU R2, [R1+0xc820] ;  /* 0x00c8200001027983 */ /* 0x000ee80000300800 */
[----:B------:R-:W3:Y:S04]  /*ff420*/  LDL.LU R3, [R1+0xc81c] ;  /* 0x00c81c0001037983 */ /* 0x000ee80000300800 */
[----:B------:R-:W-:Y:S04]  /*ff430*/  STL.64 [R1+0xc710], R22 ;  /* 0x00c7101601007387 */ /* 0x000fe80000100a00 */
[----:B----4-:R-:W-:Y:S04]  /*ff440*/  STL.64 [R1+0xc6f0], R10 ;  /* 0x00c6f00a01007387 */ /* 0x010fe80000100a00 */
[----:B--2---:R0:W-:Y:S04]  /*ff450*/  STL.64 [R1+0xc6e8], R8 ;  /* 0x00c6e80801007387 */ /* 0x0041e80000100a00 */
[----:B0-----:R-:W2:Y:S04]  /*ff460*/  LDL.LU R8, [R1+0x1e60] ;  /* 0x001e600001087983 */ /* 0x001ea80000300800 */
[----:B------:R-:W2:Y:S04]  /*ff470*/  LDL.LU R9, [R1+0x1e64] ;  /* 0x001e640001097983 */ /* 0x000ea80000300800 */
[----:B------:R-:W4:Y:S04]  /*ff480*/  LDL.LU R10, [R1+0x1e68] ;  /* 0x001e6800010a7983 */ /* 0x000f280000300800 */
[----:B------:R-:W4:Y:S04]  /*ff490*/  LDL.LU R11, [R1+0x1e6c] ;  /* 0x001e6c00010b7983 */ /* 0x000f280000300800 */
[----:B------:R-:W2:Y:S04]  /*ff4a0*/  LDL.LU R20, [R1+0x58] ;  /* 0x0000580001147983 */ /* 0x000ea80000300800 */
[----:B------:R-:W2:Y:S01]  /*ff4b0*/  LDL.LU R21, [R1+0x5c] ;  /* 0x00005c0001157983 */ /* 0x000ea20000300800 */
[----:B---3--:R-:W-:-:S02]  /*ff4c0*/  IMAD.MOV.U32 R22, RZ, RZ, R3 ;  /* 0x000000ffff167224 */ /* 0x008fc400078e0003 */
[----:B------:R-:W-:Y:S01]  /*ff4d0*/  IMAD.MOV.U32 R23, RZ, RZ, R2 ;  /* 0x000000ffff177224 */ /* 0x000fe200078e0002 */
[----:B--2---:R-:W-:Y:S04]  /*ff4e0*/  STL.64 [R1+0xc728], R20 ;  /* 0x00c7281401007387 */ /* 0x004fe80000100a00 */
[----:B----4-:R-:W-:Y:S04]  /*ff4f0*/  STL.64 [R1+0xc708], R10 ;  /* 0x00c7080a01007387 */ /* 0x010fe80000100a00 */
[----:B------:R0:W-:Y:S04]  /*ff500*/  STL.64 [R1+0xc700], R8 ;  /* 0x00c7000801007387 */ /* 0x0001e80000100a00 */
[----:B0-----:R-:W2:Y:S04]  /*ff510*/  LDL.LU R8, [R1+0x1e70] ;  /* 0x001e700001087983 */ /* 0x001ea80000300800 */
[----:B------:R-:W2:Y:S04]  /*ff520*/  LDL.LU R9, [R1+0x1e74] ;  /* 0x001e740001097983 */ /* 0x000ea80000300800 */
[----:B------:R-:W3:Y:S04]  /*ff530*/  LDL.LU R10, [R1+0x1e78] ;  /* 0x001e7800010a7983 */ /* 0x000ee80000300800 */
[----:B------:R-:W3:Y:S04]  /*ff540*/  LDL.LU R11, [R1+0x1e7c] ;  /* 0x001e7c00010b7983 */ /* 0x000ee80000300800 */
[----:B------:R-:W4:Y:S04]  /*ff550*/  LDL.LU R3, [R1+0xc818] ;  /* 0x00c8180001037983 */ /* 0x000f280000300800 */
[----:B------:R-:W2:Y:S04]  /*ff560*/  LDL.LU R2, [R1+0xc814] ;  /* 0x00c8140001027983 */ /* 0x000ea80000300800 */
[----:B------:R-:W2:Y:S04]  /*ff570*/  LDL.LU R20, [R1+0x68] ;  /* 0x0000680001147983 */ /* 0x000ea80000300800 */
[----:B------:R-:W2:Y:S04]  /*ff580*/  LDL.LU R21, [R1+0x6c] ;  /* 0x00006c0001157983 */ /* 0x000ea80000300800 */
        /* <DEDUP_REMOVED lines=9> */
[----:B----4-:R-:W-:Y:S01]  /*ff620*/  IMAD.MOV.U32 R23, RZ, RZ, R3 ;  /* 0x000000ffff177224 */ /* 0x010fe200078e0003 */
[----:B------:R-:W4:Y:S04]  /*ff630*/  LDL.LU R2, [R1+0xc810] ;  /* 0x00c8100001027983 */ /* 0x000f280000300800 */
        /* <DEDUP_REMOVED lines=16> */
[----:B------:R-:W3:Y:S01]  /*ff740*/  LDL.LU R11, [R1+0x1eac] ;  /* 0x001eac00010b7983 */ /* 0x000ee20000300800 */
[----:B----4-:R-:W-:-:S02]  /*ff750*/  IMAD.MOV.U32 R22, RZ, RZ, R3 ;  /* 0x000000ffff167224 */ /* 0x010fc400078e0003 */
[----:B------:R-:W-:Y:S01]  /*ff760*/  IMAD.MOV.U32 R23, RZ, RZ, R2 ;  /* 0x000000ffff177224 */ /* 0x000fe200078e0002 */
        /* <DEDUP_REMOVED lines=32> */
[----:B--2---:R-:W-:Y:S04]  /*ff970*/  STL [R1+0xc7f8], R23 ;  /* 0x00c7f81701007387 */ /* 0x004fe80000100800 */
        /* <DEDUP_REMOVED lines=37> */
[----:B------:R-:W3:Y:S04]  /*ffbd0*/  LDL.LU.64 R20, [R1+0xc7f0] ;  /* 0x00c7f00001147983 */ /* 0x000ee80000300a00 */
[----:B------:R0:W-:Y:S04]  /*ffbe0*/  STL.64 [R1+0x1810], R12 ;  /* 0x0018100c01007387 */ /* 0x0001e80000100a00 */
[----:B------:R1:W-:Y:S01]  /*ffbf0*/  STL.64 [R1+0x1818], R14 ;  /* 0x0018180e01007387 */ /* 0x0003e20000100a00 */
[----:B0-----:R-:W-:-:S02]  /*ffc00*/  F2FP.F16.E5M2.UNPACK_B R13, R28 ;  /* 0x0000001cff0d723e */ /* 0x001fc400020004ff */
[----:B-1----:R-:W-:Y:S02]  /*ffc10*/  F2FP.F16.E5M2.UNPACK_B R14, R29 ;  /* 0x0000001dff0e723e */ /* 0x002fe400020004ff */
[----:B------:R-:W-:Y:S01]  /*ffc20*/  F2FP.F16.E5M2.UNPACK_B R15, R0 ;  /* 0x00000000ff0f723e */ /* 0x000fe200020004ff */
[----:B------:R-:W4:Y:S04]  /*ffc30*/  LDL.LU R28, [R1+0xc7ec] ;  /* 0x00c7ec00011c7983 */ /* 0x000f280000300800 */
[----:B------:R-:W4:Y:S01]  /*ffc40*/  LDL.LU R29, [R1+0xc7e8] ;  /* 0x00c7e800011d7983 */ /* 0x000f220000300800 */
[----:B--2---:R-:W-:-:S07]  /*ffc50*/  F2FP.F16.E5M2.UNPACK_B R12, R23 ;  /* 0x00000017ff0c723e */ /* 0x004fce00020004ff */
        /* <DEDUP_REMOVED lines=115> */
[----:B------:R-:W3:Y:S04]  /*100390*/  LDL.LU R0, [R1+0x2818] ;  /* 0x0028180001007983 */ /* 0x000ee80000300800 */
[----:B------:R-:W2:Y:S04]  /*1003a0*/  LDL.LU.64 R22, [R1+0xc618] ;  /* 0x00c6180001167983 */ /* 0x000ea80000300a00 */
[----:B------:R-:W2:Y:S04]  /*1003b0*/  LDL.LU.64 R20, [R1+0xc610] ;  /* 0x00c6100001147983 */ /* 0x000ea80000300a00 */
[----:B------:R-:W-:Y:S04]  /*1003c0*/  STL.64 [R1+0x18e0], R24 ;  /* 0x0018e01801007387 */ /* 0x000fe80000100a00 */
[----:B------:R0:W-:Y:S04]  /*1003d0*/  STL.64 [R1+0x18e8], R26 ;  /* 0x0018e81a01007387 */ /* 0x0001e80000100a00 */
[----:B0-----:R-:W2:Y:S04]  /*1003e0*/  LDL.LU.64 R26, [R1+0xc608] ;  /* 0x00c60800011a7983 */ /* 0x001ea80000300a00 */
[----:B------:R-:W3:Y:S01]  /*1003f0*/  LDL.LU.64 R24, [R1+0xc600] ;  /* 0x00c6000001187983 */ /* 0x000ee20000300a00 */
[----:B----4-:R-:W-:Y:S03]  /*100400*/  HMMA.16816.F32 R4, R12, R28, R4 ;  /* 0x0000001c0c04723c */ /* 0x010fe60000001804 */
[----:B------:R-:W4:Y:S04]  /*100410*/  LDL.LU R28, [R1+0x280c] ;  /* 0x00280c00011c7983 */ /* 0x000f280000300800 */
[----:B------:R-:W4:-:S12]  /*100420*/  LDL.LU R29, [R1+0x281c] ;  /* 0x00281c00011d7983 */ /* 0x000f180000300800 */
[----:B------:R-:W-:Y:S04]  /*100430*/  STL.64 [R1+0x18d0], R4 ;  /* 0x0018d00401007387 */ /* 0x000fe80000100a00 */
[----:B------:R2:W-:Y:S02]  /*100440*/  STL.64 [R1+0x18d8], R6 ;  /* 0x0018d80601007387 */ /* 0x0005e40000100a00 */
[C---:B--2---:R-:W-:Y:S08]  /*100450*/  HMMA.16816.F32 R4, R12.reuse, R26, R8 ;  /* 0x0000001a0c04723c */ /* 0x044ff00000001808 */
[C---:B---3--:R-:W-:Y:S11]  /*100460*/  HMMA.16816.F32 R8, R12.reuse, R24, R16 ;  /* 0x000000180c08723c */ /* 0x048ff60000001810 */
[----:B------:R0:W-:Y:S04]  /*100470*/  STL.64 [R1+0x18c0], R4 ;  /* 0x0018c00401007387 */ /* 0x0001e80000100a00 */
[----:B------:R1:W-:Y:S04]  /*100480*/  STL.64 [R1+0x18c8], R6 ;  /* 0x0018c80601007387 */ /* 0x0003e80000100a00 */
[----:B0-----:R-:W2:Y:S04]  /*100490*/  LDL.LU R4, [R1+0x1d40] ;  /* 0x001d400001047983 */ /* 0x001ea80000300800 */
[----:B------:R-:W-:Y:S04]  /*1004a0*/  STL.64 [R1+0x18b0], R8 ;  /* 0x0018b00801007387 */ /* 0x000fe80000100a00 */
[----:B------:R-:W-:Y:S04]  /*1004b0*/  STL.64 [R1+0x18b8], R10 ;  /* 0x0018b80a01007387 */ /* 0x000fe80000100a00 */
[----:B------:R-:W2:Y:S04]  /*1004c0*/  LDL.LU R5, [R1+0x1d44] ;  /* 0x001d440001057983 */ /* 0x000ea80000300800 */
[----:B-1----:R-:W3:Y:S04]  /*1004d0*/  LDL.LU R6, [R1+0x1d48] ;  /* 0x001d480001067983 */ /* 0x002ee80000300800 */
        /* <DEDUP_REMOVED lines=47> */
[----:B------:R-:W2:Y:S02]  /*1007d0*/  LDL.LU.64 R16, [R1+0xc5f0] ;  /* 0x00c5f00001107983 */ /* 0x000ea40000300a00 */
[----:B--2---:R-:W-:Y:S02]  /*1007e0*/  HMMA.16816.F32 R20, R12, R20, R16 ;  /* 0x000000140c14723c */ /* 0x004fe40000001810 */
        /* <DEDUP_REMOVED lines=21> */
[----:B------:R-:W2:Y:S04]  /*100940*/  LDL.LU.64 R8, [R1+0xc5c0] ;  /* 0x00c5c00001087983 */ /* 0x000ea80000300a00 */
[----:B------:R-:W2:Y:S04]  /*100950*/  LDL.LU R16, [R1+0x3a04] ;  /* 0x003a040001107983 */ /* 0x000ea80000300800 */
[----:B------:R-:W2:Y:S01]  /*100960*/  LDL.LU R17, [R1+0x3a10] ;  /* 0x003a100001117983 */ /* 0x000ea20000300800 */
[----:B---3--:R-:W-:-:S15]  /*100970*/  HMMA.16816.F32 R4, R12, R10, R4 ;  /* 0x0000000a0c04723c */ /* 0x008fde0000001804 */
[----:B------:R-:W-:-:S04]  /*100980*/  NOP ;  /* 0x0000000000007918 */ /* 0x000fc80000000000 */
[----:B------:R-:W-:Y:S04]  /*100990*/  STL.64 [R1+0x1860], R4 ;  /* 0x0018600401007387 */ /* 0x000fe80000100a00 */
[----:B------:R0:W-:Y:S04]  /*1009a0*/  STL.64 [R1+0x1868], R6 ;  /* 0x0018680601007387 */ /* 0x0001e80000100a00 */
[----:B0-----:R-:W2:Y:S04]  /*1009b0*/  LDL.LU.64 R6, [R1+0xc5b8] ;  /* 0x00c5b80001067983 */ /* 0x001ea80000300a00 */
[----:B------:R-:W2:Y:S04]  /*1009c0*/  LDL.LU.64 R4, [R1+0xc5b0] ;  /* 0x00c5b00001047983 */ /* 0x000ea80000300a00 */
[----:B------:R-:W3:Y:S04]  /*1009d0*/  LDL.LU R10, [R1+0x3798] ;  /* 0x00379800010a7983 */ /* 0x000ee80000300800 */
[----:B------:R-:W3:Y:S01]  /*1009e0*/  LDL.LU R11, [R1+0x3a08] ;  /* 0x003a0800010b7983 */ /* 0x000ee20000300800 */
[----:B--2---:R-:W-:-:S15]  /*1009f0*/  HMMA.16816.F32 R4, R12, R8, R4 ;  /* 0x000000080c04723c */ /* 0x004fde0000001804 */
[----:B------:R-:W-:-:S04]  /*100a00*/  NOP ;  /* 0x0000000000007918 */ /* 0x000fc80000000000 */
[----:B------:R-:W-:Y:S04]  /*100a10*/  STL.64 [R1+0x1850], R4 ;  /* 0x0018500401007387 */ /* 0x000fe80000100a00 */
[----:B------:R0:W-:Y:S04]  /*100a20*/  STL.64 [R1+0x1858], R6 ;  /* 0x0018580601007387 */ /* 0x0001e80000100a00 */
[----:B0-----:R-:W2:Y:S04]  /*100a30*/  LDL.LU.64 R6, [R1+0xc5a8] ;  /* 0x00c5a80001067983 */ /* 0x001ea80000300a00 */
[----:B------:R-:W3:Y:S04]  /*100a40*/  LDL.LU.64 R4, [R1+0xc5a0] ;  /* 0x00c5a00001047983 */ /* 0x000ee80000300a00 */
        /* <DEDUP_REMOVED lines=8> */
[----:B------:R-:W2:Y:S01]  /*100ad0*/  LDL.LU R7, [R1+0x3794] ;  /* 0x0037940001077983 */ /* 0x000ea20000300800 */
[----:B---3--:R-:W-:-:S15]  /*100ae0*/  HMMA.16816.F32 R24, R12, R4, R24 ;  /* 0x000000040c18723c */ /* 0x008fde0000001818 */
[----:B------:R-:W-:-:S04]  /*100af0*/  NOP ;  /* 0x0000000000007918 */ /* 0x000fc80000000000 */
[----:B------:R-:W-:Y:S04]  /*100b00*/  STL.64 [R1+0x1830], R24 ;  /* 0x0018301801007387 */ /* 0x000fe80000100a00 */
[----:B------:R0:W-:Y:S04]  /*100b10*/  STL.64 [R1+0x1838], R26 ;  /* 0x0018381a01007387 */ /* 0x0001e80000100a00 */
[----:B0-----:R-:W3:Y:S04]  /*100b20*/  LDL.LU.64 R26, [R1+0xc588] ;  /* 0x00c58800011a7983 */ /* 0x001ee80000300a00 */
[----:B------:R-:W3:Y:S01]  /*100b30*/  LDL.LU.64 R24, [R1+0xc580] ;  /* 0x00c5800001187983 */ /* 0x000ee20000300a00 */
[----:B--2---:R-:W-:-:S02]  /*100b40*/  IMAD R4, R8, 0x100, R7 ;  /* 0x0000010008047824 */ /* 0x004fc400078e0207 */
[----:B------:R-:W-:Y:S02]  /*100b50*/  IMAD R5, R10, 0x100, R9 ;  /* 0x000001000a057824 */ /* 0x000fe400078e0209 */
[----:B------:R-:W-:Y:S02]  /*100b60*/  IMAD R6, R16, 0x100, R11 ;  /* 0x0000010010067824 */ /* 0x000fe400078e020b */
[----:B------:R-:W-:Y:S01]  /*100b70*/  IMAD R7, R18, 0x100, R17 ;  /* 0x0000010012077824 */ /* 0x000fe200078e0211 */
[----:B------:R-:W-:Y:S02]  /*100b80*/  F2FP.F16.E5M2.UNPACK_B R8, R19.H1 ;  /* 0x00000013ff08723e */ /* 0x000fe400030004ff */
[----:B----4-:R-:W-:Y:S01]  /*100b90*/  F2FP.F16.E5M2.UNPACK_B R9, R28.H1 ;  /* 0x0000001cff09723e */ /* 0x010fe200030004ff */
[----:B------:R-:W-:Y:S01]  /*100ba0*/  HMMA.16816.F32 R16, R12, R2, R20 ;  /* 0x000000020c10723c */ /* 0x000fe20000001814 */
[----:B------:R-:W-:Y:S02]  /*100bb0*/  F2FP.F16.E5M2.UNPACK_B R12, R4 ;  /* 0x00000004ff0c723e */ /* 0x000fe400020004ff */
[----:B------:R-:W-:-:S02]  /*100bc0*/  F2FP.F16.E5M2.UNPACK_B R13, R5 ;  /* 0x00000005ff0d723e */ /* 0x000fc400020004ff */
[----:B------:R-:W-:Y:S02]  /*100bd0*/  F2FP.F16.E5M2.UNPACK_B R14, R6 ;  /* 0x00000006ff0e723e */ /* 0x000fe400020004ff */
[----:B------:R-:W-:Y:S02]  /*100be0*/  F2FP.F16.E5M2.UNPACK_B R15, R7 ;  /* 0x00000007ff0f723e */ /* 0x000fe400020004ff */
[----:B------:R-:W-:Y:S01]  /*100bf0*/  F2FP.F16.E5M2.UNPACK_B R2, R0.H1 ;  /* 0x00000000ff02723e */ /* 0x000fe200030004ff */
[----:B------:R-:W-:Y:S01]  /*100c00*/  STL [R1+0x98], R8 ;  /* 0x0000980801007387 */ /* 0x000fe20000100800 */
[----:B------:R-:W-:-:S08]  /*100c10*/  IMAD.MOV.U32 R0, RZ, RZ, R9 ;  /* 0x000000ffff007224 */ /* 0x000fd000078e0009 */
[----:B------:R-:W-:Y:S04]  /*100c20*/  STL.64 [R1+0x1800], R16 ;  /* 0x0018001001007387 */ /* 0x000fe80000100a00 */
[----:B------:R-:W-:Y:S04]  /*100c30*/  STL.64 [R1+0x1808], R18 ;  /* 0x0018081201007387 */ /* 0x000fe80000100a00 */
[----:B------:R-:W-:Y:S04]  /*100c40*/  STL [R1+0x9c], R9 ;  /* 0x00009c0901007387 */ /* 0x000fe80000100800 */
[----:B------:R-:W-:Y:S04]  /*100c50*/  STL [R1+0x90], R2 ;  /* 0x0000900201007387 */ /* 0x000fe80000100800 */
[----:B------:R0:W-:Y:S02]  /*100c60*/  STL [R1+0xc3d8], R0 ;  /* 0x00c3d80001007387 */ /* 0x0001e40000100800 */
[----:B0-----:R-:W-:Y:S01]  /*100c70*/  F2FP.F16.E5M2.UNPACK_B R0, R29.H1 ;  /* 0x0000001dff00723e */ /* 0x001fe200030004ff */
[----:B---3--:R-:W-:-:S15]  /*100c80*/  HMMA.16816.F32 R4, R12, R8, R24 ;  /* 0x000000080c04723c */ /* 0x008fde0000001818 */
[----:B------:R-:W-:-:S04]  /*100c90*/  NOP ;  /* 0x0000000000007918 */ /* 0x000fc80000000000 */
[----:B------:R-:W-:Y:S04]  /*100ca0*/  STL.64 [R1+0x1ab0], R4 ;  /* 0x001ab00401007387 */ /* 0x000fe80000100a00 */
[----:B------:R-:W-:Y:S04]  /*100cb0*/  STL.64 [R1+0x1ab8], R6 ;  /* 0x001ab80601007387 */ /* 0x000fe80000100a00 */
[----:B------:R-:W2:Y:S04]  /*100cc0*/  LDL.LU R8, [R1+0x2130] ;  /* 0x0021300001087983 */ /* 0x000ea80000300800 */
[----:B------:R-:W-:Y:S04]  /*100cd0*/  STL [R1+0x94], R0 ;  /* 0x0000940001007387 */ /* 0x000fe80000100800 */
[----:B------:R-:W2:Y:S04]  /*100ce0*/  LDL.LU R9, [R1+0x2134] ;  /* 0x0021340001097983 */ /* 0x000ea80000300800 */
[----:B------:R-:W3:Y:S04]  /*100cf0*/  LDL.LU R10, [R1+0x2138] ;  /* 0x00213800010a7983 */ /* 0x000ee80000300800 */
[----:B------:R-:W3:Y:S04]  /*100d00*/  LDL.LU R11, [R1+0x213c] ;  /* 0x00213c00010b7983 */ /* 0x000ee80000300800 */
[----:B------:R-:W4:Y:S04]  /*100d10*/  LDL.LU R2, [R1+0x284c] ;  /* 0x00284c0001027983 */ /* 0x000f280000300800 */
[----:B------:R-:W4:Y:S04]  /*100d20*/  LDL.LU R3, [R1+0x2858] ;  /* 0x0028580001037983 */ /* 0x000f280000300800 */
[----:B----4-:R-:W-:Y:S04]  /*100d30*/  STL.64 [R1+0xc550], R2 ;  /* 0x00c5500201007387 */ /* 0x010fe80000100a00 */
[----:B---3--:R-:W-:Y:S04]  /*100d40*/  STL.64 [R1+0xc538], R10 ;  /* 0x00c5380a01007387 */ /* 0x008fe80000100a00 */
[----:B--2---:R0:W-:Y:S04]  /*100d50*/  STL.64 [R1+0xc530], R8 ;  /* 0x00c5300801007387 */ /* 0x0041e80000100a00 */
[----:B0-----:R-:W2:Y:S04]  /*100d60*/  LDL.LU R8, [R1+0x2100] ;  /* 0x0021000001087983 */ /* 0x001ea80000300800 */
[----:B------:R-:W2:Y:S04]  /*100d70*/  LDL.LU R9, [R1+0x2104] ;  /* 0x0021040001097983 */ /* 0x000ea80000300800 */
[----:B------:R-:W3:Y:S04]  /*100d80*/  LDL.LU R10, [R1+0x2108] ;  /* 0x00210800010a7983 */ /* 0x000ee80000300800 */
[----:B------:R-:W3:Y:S04]  /*100d90*/  LDL.LU R11, [R1+0x210c] ;  /* 0x00210c00010b7983 */ /* 0x000ee80000300800 */
[----:B------:R-:W4:Y:S04]  /*100da0*/  LDL.LU R0, [R1+0x2828] ;  /* 0x0028280001007983 */ /* 0x000f280000300800 */
[----:B------:R-:W2:Y:S04]  /*100db0*/  LDL.LU R7, [R1+0x282c] ;  /* 0x00282c0001077983 */ /* 0x000ea80000300800 */
[----:B------:R-:W2:Y:S04]  /*100dc0*/  LDL.LU R6, [R1+0x2838] ;  /* 0x0028380001067983 */ /* 0x000ea80000300800 */
[----:B--2---:R0:W-:Y:S04]  /*100dd0*/  STL.64 [R1+0xc568], R6 ;  /* 0x00c5680601007387 */ /* 0x0041e80000100a00 */
[----:B0-----:R-:W2:Y:S04]  /*100de0*/  LDL.64 R6, [R1+0x90] ;  /* 0x0000900001067983 */ /* 0x001ea80000100a00 */
[----:B------:R-:W2:Y:S04]  /*100df0*/  LDL.LU R5, [R1+0x283c] ;  /* 0x00283c0001057983 */ /* 0x000ea80000300800 */
        /* <DEDUP_REMOVED lines=33> */
[----:B----4-:R-:W-:Y:S01]  /*101010*/  F2FP.F16.E5M2.UNPACK_B R2, R0.H1 ;  /* 0x00000000ff02723e */ /* 0x010fe200030004ff */
[----:B------:R-:W-:Y:S01]  /*101020*/  IMAD.MOV.U32 R0, RZ, RZ, R7 ;  /* 0x000000ffff007224 */ /* 0x000fe200078e0007 */
[----:B--2---:R-:W-:-:S15]  /*101030*/  HMMA.16816.F32 R8, R12, R6, R8 ;  /* 0x000000060c08723c */ /* 0x004fde0000001808 */
[----:B------:R-:W-:-:S04]  /*101040*/  NOP ;  /* 0x0000000000007918 */ /* 0x000fc80000000000 */
[----:B------:R-:W-:Y:S04]  /*101050*/  STL.64 [R1+0x1b00], R8 ;  /* 0x001b000801007387 */ /* 0x000fe80000100a00 */
[----:B------:R0:W-:Y:S04]  /*101060*/  STL.64 [R1+0x1b08], R10 ;  /* 0x001b080a01007387 */ /* 0x0001e80000100a00 */
[----:B0-----:R-:W2:Y:S04]  /*101070*/  LDL.LU.64 R10, [R1+0xc578] ;  /* 0x00c57800010a7983 */ /* 0x001ea80000300a00 */
[----:B------:R-:W2:Y:S04]  /*101080*/  LDL.LU.64 R8, [R1+0xc570] ;  /* 0x00c5700001087983 */ /* 0x000ea80000300a00 */
[----:B------:R-:W4:Y:S04]  /*101090*/  LDL.LU.64 R6, [R1+0xc568] ;  /* 0x00c5680001067983 */ /* 0x000f280000300a00 */
[----:B------:R-:W-:Y:S04]  /*1010a0*/  STL [R1+0xc3dc], R0 ;  /* 0x00c3dc0001007387 */ /* 0x000fe80000100800 */
[----:B------:R-:W-:Y:S01]  /*1010b0*/  STL [R1+0x88], R2 ;  /* 0x0000880201007387 */ /* 0x000fe20000100800 */
[----:B----4-:R-:W-:-:S07]  /*1010c0*/  F2FP.F16.E5M2.UNPACK_B R3, R7.H1 ;  /* 0x00000007ff03723e */ /* 0x010fce00030004ff */
[----:B--2---:R-:W-:Y:S01]  /*1010d0*/  HMMA.16816.F32 R8, R12, R2, R8 ;  /* 0x000000020c08723c */ /* 0x004fe20000001808 */
[----:B------:R-:W-:-:S15]  /*1010e0*/  STL [R1+0x8c], R3 ;  /* 0x00008c0301007387 */ /* 0x000fde0000100800 */
[----:B------:R-:W-:-:S03]  /*1010f0*/  NOP ;  /* 0x0000000000007918 */ /* 0x000fc60000000000 */
[----:B------:R-:W-:Y:S04]  /*101100*/  STL.64 [R1+0x1b60], R8 ;  /* 0x001b600801007387 */ /* 0x000fe80000100a00 */
[----:B------:R0:W-:Y:S04]  /*101110*/  STL.64 [R1+0x1b68], R10 ;  /* 0x001b680a01007387 */ /* 0x0001e80000100a00 */
[----:B0-----:R-:W2:Y:S04]  /*101120*/  LDL.LU.64 R10, [R1+0xc560] ;  /* 0x00c56000010a7983 */ /* 0x001ea80000300a00 */
[----:B------:R-:W2:Y:S01]  /*101130*/  LDL.LU.64 R8, [R1+0xc558] ;  /* 0x00c5580001087983 */ /* 0x000ea20000300a00 */
[----:B------:R-:W-:-:S02]  /*101140*/  F2FP.F16.E5M2.UNPACK_B R6, R6.H1 ;  /* 0x00000006ff06723e */ /* 0x000fc400030004ff */
[----:B------:R-:W-:Y:S01]  /*101150*/  F2FP.F16.E5M2.UNPACK_B R7, R5.H1 ;  /* 0x00000005ff07723e */ /* 0x000fe200030004ff */
[----:B------:R-:W-:Y:S02]  /*101160*/  IMAD.MOV.U32 R0, RZ, RZ, R3 ;  /* 0x000000ffff007224 */ /* 0x000fe400078e0003 */
[----:B------:R-:W4:Y:S04]  /*101170*/  LDL.LU.64 R2, [R1+0xc550] ;  /* 0x00c5500001027983 */ /* 0x000f280000300a00 */
        /* <DEDUP_REMOVED lines=9> */
[----:B------:R-:W-:-:S02]  /*101210*/  F2FP.F16.E5M2.UNPACK_B R4, R4.H1 ;  /* 0x00000004ff04723e */ /* 0x000fc400030004ff */
[----:B----4-:R-:W-:-:S05]  /*101220*/  F2FP.F16.E5M2.UNPACK_B R5, R2.H1 ;  /* 0x00000002ff05723e */ /* 0x010fca00030004ff */
[----:B------:R-:W-:Y:S02]  /*101230*/  STL.64 [R1+0x78], R4 ;  /* 0x0000780401007387 */ /* 0x000fe40000100a00 */
[----:B--2---:R-:W-:-:S15]  /*101240*/  HMMA.16816.F32 R8, R12, R4, R8 ;  /* 0x000000040c08723c */ /* 0x004fde0000001808 */
[----:B------:R-:W-:-:S04]  /*101250*/  NOP ;  /* 0x0000000000007918 */ /* 0x000fc80000000000 */
[----:B------:R-:W-:Y:S04]  /*101260*/  STL.64 [R1+0x1c20], R8 ;  /* 0x001c200801007387 */ /* 0x000fe80000100a00 */
[----:B------:R0:W-:Y:S04]  /*101270*/  STL.64 [R1+0x1c28], R10 ;  /* 0x001c280a01007387 */ /* 0x0001e80000100a00 */
[----:B0-----:R-:W2:Y:S04]  /*101280*/  LDL.LU.64 R10, [R1+0xc538] ;  /* 0x00c53800010a7983 */ /* 0x001ea80000300a00 */
[----:B------:R-:W2:Y:S01]  /*101290*/  LDL.LU.64 R8, [R1+0xc530] ;  /* 0x00c5300001087983 */ /* 0x000ea20000300a00 */
[----:B------:R-:W-:-:S02]  /*1012a0*/  F2FP.F16.E5M2.UNPACK_B R2, R3.H1 ;  /* 0x00000003ff02723e */ /* 0x000fc400030004ff */
[----:B---3--:R-:W-:Y:S01]  /*1012b0*/  F2FP.F16.E5M2.UNPACK_B R3, R16.H1 ;  /* 0x00000010ff03723e */ /* 0x008fe200030004ff */
[----:B------:R-:W-:Y:S01]  /*1012c0*/  IMAD.MOV.U32 R0, RZ, RZ, R5 ;  /* 0x000000ffff007224 */ /* 0x000fe200078e0005 */
[----:B------:R-:W-:Y:S02]  /*1012d0*/  F2FP.F16.E5M2.UNPACK_B R4, R17.H1 ;  /* 0x00000011ff04723e */ /* 0x000fe400030004ff */
[----:B------:R-:W-:Y:S02]  /*1012e0*/  F2FP.F16.E5M2.UNPACK_B R5, R18.H1 ;  /* 0x00000012ff05723e */ /* 0x000fe400030004ff */
[----:B------:R0:W-:Y:S04]  /*1012f0*/  STL [R1+0xc3e4], R0 ;  /* 0x00c3e40001007387 */ /* 0x0001e80000100800 */
[----:B------:R-:W-:Y:S04]  /*101300*/  STL [R1+0x70], R2 ;  /* 0x0000700201007387 */ /* 0x000fe80000100800 */
[----:B------:R-:W-:Y:S01]  /*101310*/  STL [R1+0x74], R3 ;  /* 0x0000740301007387 */ /* 0x000fe20000100800 */
[----:B0-----:R-:W-:-:S05]  /*101320*/  IMAD.MOV.U32 R0, RZ, RZ, R3 ;  /* 0x000000ffff007224 */ /* 0x001fca00078e0003 */
[----:B------:R0:W-:Y:S02]  /*101330*/  STL [R1+0xc3e8], R0 ;  /* 0x00c3e80001007387 */ /* 0x0001e40000100800 */
[----:B0-----:R-:W-:Y:S01]  /*101340*/  IMAD.MOV.U32 R0, RZ, RZ, R5 ;  /* 0x000000ffff007224 */ /* 0x001fe200078e0005 */
[----:B--2---:R-:W-:Y:S01]  /*101350*/  HMMA.16816.F32 R8, R12, R2, R8 ;  /* 0x000000020c08723c */ /* 0x004fe20000001808 */
[----:B------:R-:W-:Y:S02]  /*101360*/  F2FP.F16.E5M2.UNPACK_B R2, R19.H1 ;  /* 0x00000013ff02723e */ /* 0x000fe400030004ff */
[----:B------:R-:W-:-:S15]  /*101370*/  F2FP.F16.E5M2.UNPACK_B R3, R28.H1 ;  /* 0x0000001cff03723e */ /* 0x000fde00030004ff */
[----:B------:R-:W-:Y:S01]  /*101380*/  NOP ;  /* 0x0000000000007918 */ /* 0x000fe20000000000 */
[----:B------:R-:W-:Y:S04]  /*101390*/  STL.64 [R1+0x1c50], R8 ;  /* 0x001c500801007387 */ /* 0x000fe80000100a00 */
[----:B------:R0:W-:Y:S04]  /*1013a0*/  STL.64 [R1+0x1c58], R10 ;  /* 0x001c580a01007387 */ /* 0x0001e80000100a00 */
[----:B------:R-:W-:Y:S04]  /*1013b0*/  STL [R1+0x68], R4 ;  /* 0x0000680401007387 */ /* 0x000fe80000100800 */
[----:B------:R1:W-:Y:S01]  /*1013c0*/  STL [R1+0x6c], R5 ;  /* 0x00006c0501007387 */ /* 0x0003e20000100800 */
[C---:B0-----:R-:W-:Y:S08]  /*1013d0*/  HMMA.16816.F32 R8, R12.reuse, R4, R20 ;  /* 0x000000040c08723c */ /* 0x041ff00000001814 */
[----:B-1----:R-:W-:Y:S01]  /*1013e0*/  HMMA.16816.F32 R4, R12, R2, R24 ;  /* 0x000000020c04723c */ /* 0x002fe20000001818 */
[----:B------:R0:W-:Y:S02]  /*1013f0*/  STL [R1+0xc3ec], R0 ;  /* 0x00c3ec0001007387 */ /* 0x0001e40000100800 */
[----:B0-----:R-:W-:-:S08]  /*101400*/  F2FP.F16.E5M2.UNPACK_B R0, R29.H1 ;  /* 0x0000001dff00723e */ /* 0x001fd000030004ff */
[----:B------:R-:W-:Y:S04]  /*101410*/  STL.64 [R1+0x1cc0], R8 ;  /* 0x001cc00801007387 */ /* 0x000fe80000100a00 */
[----:B------:R-:W-:Y:S04]  /*101420*/  STL.64 [R1+0x1cc8], R10 ;  /* 0x001cc80a01007387 */ /* 0x000fe80000100a00 */
[----:B------:R-:W-:Y:S04]  /*101430*/  STL [R1+0x60], R2 ;  /* 0x0000600201007387 */ /* 0x000fe80000100800 */
[----:B------:R-:W-:Y:S04]  /*101440*/  STL [R1+0x64], R3 ;  /* 0x0000640301007387 */ /* 0x000fe80000100800 */
[----:B------:R-:W-:Y:S04]  /*101450*/  STL [R1+0x58], R0 ;  /* 0x0000580001007387 */ /* 0x000fe80000100800 */
[----:B------:R-:W2:Y:S04]  /*101460*/  LDL.LU R16, [R1+0x2390] ;  /* 0x0023900001107983 */ /* 0x000ea80000300800 */
        /* <DEDUP_REMOVED lines=21> */
[----:B----4-:R0:W-:Y:S04]  /*1015c0*/  STL.64 [R1+0xc518], R6 ;  /* 0x00c5180601007387 */ /* 0x0101e80000100a00 */
[----:B0-----:R-:W4:Y:S04]  /*1015d0*/  LDL R6, [R1+0x58] ;  /* 0x0000580001067983 */ /* 0x001f280000100800 */
[----:B---3--:R0:W-:Y:S04]  /*1015e0*/  STL.64 [R1+0xc500], R18 ;  /* 0x00c5001201007387 */ /* 0x0081e80000100a00 */
[----:B0-----:R-:W3:Y:S04]  /*1015f0*/  LDL.LU R18, [R1+0x2898] ;  /* 0x0028980001127983 */ /* 0x001ee80000300800 */
[----:B------:R-:W3:Y:S04]  /*101600*/  LDL.LU R19, [R1+0x289c] ;  /* 0x00289c0001137983 */ /* 0x000ee80000300800 */
[----:B--2---:R-:W-:Y:S04]  /*101610*/  STL.64 [R1+0xc4f8], R16 ;  /* 0x00c4f81001007387 */ /* 0x004fe80000100a00 */
        /* <DEDUP_REMOVED lines=12> */
[----:B------:R-:W-:-:S03]  /*1016e0*/  F2FP.F16.E5M2.UNPACK_B R7, R29.H1 ;  /* 0x0000001dff07723e */ /* 0x000fc600030004ff */
[----:B--2---:R-:W-:Y:S04]  /*1016f0*/  STL.64 [R1+0xc528], R10 ;  /* 0x00c5280a01007387 */ /* 0x004fe80000100a00 */
[----:B------:R0:W-:Y:S04]  /*101700*/  STL.64 [R1+0xc520], R8 ;  /* 0x00c5200801007387 */ /* 0x0001e80000100a00 */
[----:B0-----:R-:W4:Y:S04]  /*101710*/  LDL.LU R8, [R1+0x2290] ;  /* 0x0022900001087983 */ /* 0x001f280000300800 */
[----:B------:R-:W4:Y:S04]  /*101720*/  LDL.LU R9, [R1+0x2294] ;  /* 0x0022940001097983 */ /* 0x000f280000300800 */
[----:B------:R-:W4:Y:S04]  /*101730*/  LDL.LU R10, [R1+0x2298] ;  /* 0x00229800010a7983 */ /* 0x000f280000300800 */
[----:B------:R-:W4:Y:S01]  /*101740*/  LDL.LU R11, [R1+0x229c] ;  /* 0x00229c00010b7983 */ /* 0x000f220000300800 */
[----:B------:R-:W-:-:S03]  /*101750*/  IMAD.MOV.U32 R0, RZ, RZ, R3 ;  /* 0x000000ffff007224 */ /* 0x000fc600078e0003 */
        /* <DEDUP_REMOVED lines=10> */
[----:B------:R-:W-:Y:S04]  /*101800*/  STL [R1+0xc3f0], R0 ;  /* 0x00c3f00001007387 */ /* 0x000fe80000100800 */
[----:B------:R-:W2:Y:S04]  /*101810*/  LDL.LU R29, [R1+0x28fc] ;  /* 0x0028fc00011d7983 */ /* 0x000ea80000300800 */
[----:B------:R-:W-:Y:S01]  /*101820*/  STL [R1+0x5c], R7 ;  /* 0x00005c0701007387 */ /* 0x000fe20000100800 */
[----:B----4-:R-:W-:-:S15]  /*101830*/  HMMA.16816.F32 R8, R12, R6, R8 ;  /* 0x000000060c08723c */ /* 0x010fde0000001808 */
[----:B------:R-:W-:-:S04]  /*101840*/  NOP ;  /* 0x0000000000007918 */ /* 0x000fc80000000000 */
[----:B------:R-:W-:Y:S04]  /*101850*/  STL.64 [R1+0x1d80], R8 ;  /* 0x001d800801007387 */ /* 0x000fe80000100a00 */
[----:B------:R0:W-:Y:S04]  /*101860*/  STL.64 [R1+0x1d88], R10 ;  /* 0x001d880a01007387 */ /* 0x0001e80000100a00 */
[----:B0-----:R-:W4:Y:S04]  /*101870*/  LDL.LU.64 R10, [R1+0xc528] ;  /* 0x00c52800010a7983 */ /* 0x001f280000300a00 */
[----:B------:R-:W4:Y:S01]  /*101880*/  LDL.LU.64 R8, [R1+0xc520] ;  /* 0x00c5200001087983 */ /* 0x000f220000300a00 */
[----:B------:R-:W-:Y:S01]  /*101890*/  IMAD.MOV.U32 R0, RZ, RZ, R7 ;  /* 0x000000ffff007224 */ /* 0x000fe200078e0007 */
[----:B---3--:R-:W-:-:S02]  /*1018a0*/  F2FP.F16.E5M2.UNPACK_B R16, R18.H1 ;  /* 0x00000012ff10723e */ /* 0x008fc400030004ff */
[----:B------:R-:W-:Y:S01]  /*1018b0*/  F2FP.F16.E5M2.UNPACK_B R17, R19.H1 ;  /* 0x00000013ff11723e */ /* 0x000fe200030004ff */
[----:B------:R-:W3:Y:S04]  /*1018c0*/  LDL.LU.64 R6, [R1+0xc518] ;  /* 0x00c5180001067983 */ /* 0x000ee80000300a00 */
[----:B------:R-:W-:Y:S04]  /*1018d0*/  STL [R1+0xc3f4], R0 ;  /* 0x00c3f40001007387 */ /* 0x000fe80000100800 */
[----:B------:R-:W-:Y:S04]  /*1018e0*/  STL [R1+0x50], R16 ;  /* 0x0000501001007387 */ /* 0x000fe80000100800 */
[----:B------:R4:W-:Y:S02]  /*1018f0*/  STL [R1+0x54], R17 ;  /* 0x0000541101007387 */ /* 0x0009e40000100800 */
[----:B----4-:R-:W-:Y:S02]  /*101900*/  HMMA.16816.F32 R16, R12, R16, R8 ;  /* 0x000000100c10723c */ /* 0x010fe40000001808 */
[----:B------:R-:W4:Y:S04]  /*101910*/  LDL.LU.64 R10, [R1+0xc510] ;  /* 0x00c51000010a7983 */ /* 0x000f280000300a00 */
[----:B------:R-:W4:-:S13]  /*101920*/  LDL.LU.64 R8, [R1+0xc508] ;  /* 0x00c5080001087983 */ /* 0x000f1a0000300a00 */
[----:B------:R-:W-:Y:S04]  /*101930*/  STL.64 [R1+0x1de0], R16 ;  /* 0x001de01001007387 */ /* 0x000fe80000100a00 */
[----:B------:R0:W-:Y:S04]  /*101940*/  STL.64 [R1+0x1de8], R18 ;  /* 0x001de81201007387 */ /* 0x0001e80000100a00 */
[----:B0-----:R-:W2:Y:S04]  /*101950*/  LDL.LU.64 R18, [R1+0xc500] ;  /* 0x00c5000001127983 */ /* 0x001ea80000300a00 */
[----:B------:R-:W2:Y:S01]  /*101960*/  LDL.LU.64 R16, [R1+0xc4f8] ;  /* 0x00c4f80001107983 */ /* 0x000ea20000300a00 */
[----:B---3--:R-:W-:-:S02]  /*101970*/  F2FP.F16.E5M2.UNPACK_B R6, R6.H1 ;  /* 0x00000006ff06723e */ /* 0x008fc400030004ff */
[----:B------:R-:W-:-:S05]  /*101980*/  F2FP.F16.E5M2.UNPACK_B R7, R7.H1 ;  /* 0x00000007ff07723e */ /* 0x000fca00030004ff */
        /* <DEDUP_REMOVED lines=9> */
[----:B------:R-:W-:-:S05]  /*101a20*/  IMAD.MOV.U32 R0, RZ, RZ, R7 ;  /* 0x000000ffff007224 */ /* 0x000fca00078e0007 */
        /* <DEDUP_REMOVED lines=11> */
[----:B----4-:R-:W-:Y:S01]  /*101ae0*/  HMMA.16816.F32 R8, R12, R2, R8 ;  /* 0x000000020c08723c */ /* 0x010fe20000001808 */
[----:B------:R-:W-:Y:S01]  /*101af0*/  IMAD.MOV.U32 R0, RZ, RZ, R5 ;  /* 0x000000ffff007224 */ /* 0x000fe200078e0005 */
[----:B------:R-:W-:-:S04]  /*101b00*/  F2FP.F16.E5M2.UNPACK_B R4, R20.H1 ;  /* 0x00000014ff04723e */ /* 0x000fc800030004ff */
[----:B------:R0:W-:Y:S04]  /*101b10*/  STL [R1+0xc3fc], R0 ;  /* 0x00c3fc0001007387 */ /* 0x0001e80000100800 */
[----:B------:R1:W-:Y:S01]  /*101b20*/  STL [R1+0x38], R2 ;  /* 0x0000380201007387 */ /* 0x0003e20000100800 */
[----:B------:R-:W-:-:S03]  /*101b30*/  F2FP.F16.E5M2.UNPACK_B R5, R21.H1 ;  /* 0x00000015ff05723e */ /* 0x000fc600030004ff */
[----:B------:R3:W-:Y:S01]  /*101b40*/  STL [R1+0x3c], R3 ;  /* 0x00003c0301007387 */ /* 0x0007e20000100800 */
[----:B0-----:R-:W-:-:S05]  /*101b50*/  IMAD.MOV.U32 R0, RZ, RZ, R3 ;  /* 0x000000ffff007224 */ /* 0x001fca00078e0003 */
[----:B------:R0:W-:Y:S04]  /*101b60*/  STL [R1+0xc400], R0 ;  /* 0x00c4000001007387 */ /* 0x0001e80000100800 */
[----:B------:R-:W-:Y:S04]  /*101b70*/  STL.64 [R1+0x1ea0], R8 ;  /* 0x001ea00801007387 */ /* 0x000fe80000100a00 */
[----:B------:R-:W-:Y:S04]  /*101b80*/  STL.64 [R1+0x1ea8], R10 ;  /* 0x001ea80a01007387 */ /* 0x000fe80000100a00 */
[----:B------:R-:W-:Y:S04]  /*101b90*/  STL [R1+0x30], R4 ;  /* 0x0000300401007387 */ /* 0x000fe80000100800 */
[----:B------:R2:W-:Y:S01]  /*101ba0*/  STL [R1+0x34], R5 ;  /* 0x0000340501007387 */ /* 0x0005e20000100800 */
[----:B-1----:R-:W-:-:S02]  /*101bb0*/  F2FP.F16.E5M2.UNPACK_B R2, R22.H1 ;  /* 0x00000016ff02723e */ /* 0x002fc400030004ff */
[----:B---3--:R-:W-:Y:S02]  /*101bc0*/  F2FP.F16.E5M2.UNPACK_B R3, R23.H1 ;  /* 0x00000017ff03723e */ /* 0x008fe400030004ff */
[----:B0-----:R-:W-:Y:S01]  /*101bd0*/  F2FP.F16.E5M2.UNPACK_B R0, R28.H1 ;  /* 0x0000001cff00723e */ /* 0x001fe200030004ff */
[----:B--2---:R-:W-:-:S15]  /*101be0*/  HMMA.16816.F32 R4, R12, R4, R16 ;  /* 0x000000040c04723c */ /* 0x004fde0000001810 */
[----:B------:R-:W-:-:S04]  /*101bf0*/  NOP ;  /* 0x0000000000007918 */ /* 0x000fc80000000000 */
[----:B------:R-:W-:Y:S04]  /*101c00*/  STL.64 [R1+0x1ed0], R4 ;  /* 0x001ed00401007387 */ /* 0x000fe80000100a00 */
[----:B------:R0:W-:Y:S04]  /*101c10*/  STL.64 [R1+0x1ed8], R6 ;  /* 0x001ed80601007387 */ /* 0x0001e80000100a00 */
[----:B------:R-:W-:Y:S04]  /*101c20*/  STL.64 [R1+0x28], R2 ;  /* 0x0000280201007387 */ /* 0x000fe80000100a00 */
[----:B------:R1:W-:Y:S01]  /*101c30*/  STL [R1+0x20], R0 ;  /* 0x0000200001007387 */ /* 0x0003e20000100800 */
[----:B0-----:R-:W-:Y:S01]  /*101c40*/  HMMA.16816.F32 R4, R12, R2, R24 ;  /* 0x000000020c04723c */ /* 0x001fe20000001818 */
[----:B-1----:R-:W-:-:S05]  /*101c50*/  IMAD.MOV.U32 R0, RZ, RZ, R3 ;  /* 0x000000ffff007224 */ /* 0x002fca00078e0003 */
[----:B------:R0:W-:Y:S02]  /*101c60*/  STL [R1+0xc404], R0 ;  /* 0x00c4040001007387 */ /* 0x0001e40000100800 */
[----:B0-----:R-:W-:-:S11]  /*101c70*/  F2FP.F16.E5M2.UNPACK_B R0, R29.H1 ;  /* 0x0000001dff00723e */ /* 0x001fd600030004ff */
[----:B------:R0:W-:Y:S04]  /*101c80*/  STL.64 [R1+0x1ef0], R4 ;  /* 0x001ef00401007387 */ /* 0x0001e80000100a00 */
[----:B------:R1:W-:Y:S04]  /*101c90*/  STL.64 [R1+0x1ef8], R6 ;  /* 0x001ef80601007387 */ /* 0x0003e80000100a00 */
[----:B------:R-:W2:Y:S04]  /*101ca0*/  LDL.LU R16, [R1+0x2540] ;  /* 0x0025400001107983 */ /* 0x000ea80000300800 */
[----:B------:R-:W-:Y:S04]  /*101cb0*/  STL [R1+0x24], R0 ;  /* 0x0000240001007387 */ /* 0x000fe80000100800 */
[----:B------:R-:W2:Y:S04]  /*101cc0*/  LDL.LU R17, [R1+0x2544] ;  /* 0x0025440001117983 */ /* 0x000ea80000300800 */
[----:B------:R-:W3:Y:S04]  /*101cd0*/  LDL.LU R18, [R1+0x2548] ;  /* 0x0025480001127983 */ /* 0x000ee80000300800 */
[----:B------:R-:W3:Y:S04]  /*101ce0*/  LDL.LU R19, [R1+0x254c] ;  /* 0x00254c0001137983 */ /* 0x000ee80000300800 */
[----:B---3--:R-:W-:Y:S04]  /*101cf0*/  STL.64 [R1+0xc470], R18 ;  /* 0x00c4701201007387 */ /* 0x008fe80000100a00 */
[----:B--2---:R2:W-:Y:S04]  /*101d00*/  STL.64 [R1+0xc468], R16 ;  /* 0x00c4681001007387 */ /* 0x0045e80000100a00 */
[----:B0-----:R-:W3:Y:S04]  /*101d10*/  LDL.LU R4, [R1+0x24d0] ;  /* 0x0024d00001047983 */ /* 0x001ee80000300800 */
[----:B------:R-:W3:Y:S04]  /*101d20*/  LDL.LU R5, [R1+0x24d4] ;  /* 0x0024d40001057983 */ /* 0x000ee80000300800 */
[----:B---3--:R-:W-:Y:S04]  /*101d30*/  STL.64 [R1+0xc478], R4 ;  /* 0x00c4780401007387 */ /* 0x008fe80000100a00 */
[----:B-1----:R-:W3:Y:S04]  /*101d40*/  LDL.LU R6, [R1+0x24d8] ;  /* 0x0024d80001067983 */ /* 0x002ee80000300800 */
[----:B------:R-:W3:Y:S04]  /*101d50*/  LDL.LU R7, [R1+0x24dc] ;  /* 0x0024dc0001077983 */ /* 0x000ee80000300800 */
[----:B--2---:R-:W2:Y:S04]  /*101d60*/  LDL.LU R16, [R1+0x24a0] ;  /* 0x0024a00001107983 */ /* 0x004ea80000300800 */
[----:B------:R-:W2:Y:S04]  /*101d70*/  LDL.LU R17, [R1+0x24a4] ;  /* 0x0024a40001117983 */ /* 0x000ea80000300800 */
[----:B------:R-:W4:Y:S04]  /*101d80*/  LDL.LU R18, [R1+0x24a8] ;  /* 0x0024a80001127983 */ /* 0x000f280000300800 */
[----:B------:R-:W4:Y:S04]  /*101d90*/  LDL.LU R19, [R1+0x24ac] ;  /* 0x0024ac0001137983 */ /* 0x000f280000300800 */
[----:B------:R-:W2:Y:S04]  /*101da0*/  LDL.LU R3, [R1+0x292c] ;  /* 0x00292c0001037983 */ /* 0x000ea80000300800 */
[----:B------:R-:W3:Y:S04]  /*101db0*/  LDL.LU R20, [R1+0x2938] ;  /* 0x0029380001147983 */ /* 0x000ee80000300800 */
[----:B----4-:R-:W-:Y:S04]  /*101dc0*/  STL.64 [R1+0xc488], R18 ;  /* 0x00c4881201007387 */ /* 0x010fe80000100a00 */
[----:B--2---:R0:W-:Y:S04]  /*101dd0*/  STL.64 [R1+0xc480], R16 ;  /* 0x00c4801001007387 */ /* 0x0041e80000100a00 */
[----:B0-----:R-:W2:Y:S04]  /*101de0*/  LDL.LU R16, [R1+0x2470] ;  /* 0x0024700001107983 */ /* 0x001ea80000300800 */
[----:B------:R-:W2:Y:S04]  /*101df0*/  LDL.LU R17, [R1+0x2474] ;  /* 0x0024740001117983 */ /* 0x000ea80000300800 */
[----:B------:R-:W4:Y:S04]  /*101e00*/  LDL.LU R18, [R1+0x2478] ;  /* 0x0024780001127983 */ /* 0x000f280000300800 */
[----:B------:R-:W4:Y:S04]  /*101e10*/  LDL.LU R19, [R1+0x247c] ;  /* 0x00247c0001137983 */ /* 0x000f280000300800 */
[----:B------:R-:W2:Y:S04]  /*101e20*/  LDL.LU R23, [R1+0x2908] ;  /* 0x0029080001177983 */ /* 0x000ea80000300800 */
[----:B------:R-:W2:Y:S04]  /*101e30*/  LDL.LU R5, [R1+0x291c] ;  /* 0x00291c0001057983 */ /* 0x000ea80000300800 */
[----:B---3--:R-:W-:Y:S04]  /*101e40*/  STL.64 [R1+0xc4b8], R6 ;  /* 0x00c4b80601007387 */ /* 0x008fe80000100a00 */
[----:B--2---:R0:W-:Y:S04]  /*101e50*/  STL [R1+0xc4b0], R5 ;  /* 0x00c4b00501007387 */ /* 0x0041e80000100800 */
[----:B------:R-:W2:Y:S04]  /*101e60*/  LDL.LU R4, [R1+0x2420] ;  /* 0x0024200001047983 */ /* 0x000ea80000300800 */
[----:B0-----:R-:W2:Y:S04]  /*101e70*/  LDL.LU R5, [R1+0x2424] ;  /* 0x0024240001057983 */ /* 0x001ea80000300800 */
[----:B--2---:R0:W-:Y:S04]  /*101e80*/  STL.64 [R1+0xc4c0], R4 ;  /* 0x00c4c00401007387 */ /* 0x0041e80000100a00 */
[----:B0-----:R-:W2:Y:S04]  /*101e90*/  LDL.64 R4, [R1+0x20] ;  /* 0x0000200001047983 */ /* 0x001ea80000100a00 */
[----:B------:R-:W3:Y:S04]  /*101ea0*/  LDL.LU R6, [R1+0x2428] ;  /* 0x0024280001067983 */ /* 0x000ee80000300800 */
[----:B------:R-:W3:Y:S04]  /*101eb0*/  LDL.LU R7, [R1+0x242c] ;  /* 0x00242c0001077983 */ /* 0x000ee80000300800 */
[----:B------:R-:W2:Y:S04]  /*101ec0*/  LDL.LU R2, [R1+0x2928] ;  /* 0x0029280001027983 */ /* 0x000ea80000300800 */
[----:B----4-:R0:W-:Y:S04]  /*101ed0*/  STL.64 [R1+0xc498], R18 ;  /* 0x00c4981201007387 */ /* 0x0101e80000100a00 */
[----:B0-----:R-:W4:Y:S04]  /*101ee0*/  LDL.LU R19, [R1+0x290c] ;  /* 0x00290c0001137983 */ /* 0x001f280000300800 */
        /* <DEDUP_REMOVED lines=25> */
[----:B------:R-:W3:Y:S01]  /*102080*/  LDL.LU R22, [R1+0x2978] ;  /* 0x0029780001167983 */ /* 0x000ee20000300800 */
[----:B------:R-:W-:Y:S01]  /*102090*/  IMAD.MOV.U32 R0, RZ, RZ, R5 ;  /* 0x000000ffff007224 */ /* 0x000fe200078e0005 */
[----:B--2---:R-:W-:-:S15]  /*1020a0*/  HMMA.16816.F32 R8, R12, R4, R8 ;  /* 0x000000040c08723c */ /* 0x004fde0000001808 */
[----:B------:R-:W-:-:S04]  /*1020b0*/  NOP ;  /* 0x0000000000007918 */ /* 0x000fc80000000000 */
[----:B------:R-:W-:Y:S04]  /*1020c0*/  STL.64 [R1+0x1f20], R8 ;  /* 0x001f200801007387 */ /* 0x000fe80000100a00 */
[----:B------:R0:W-:Y:S04]  /*1020d0*/  STL.64 [R1+0x1f28], R10 ;  /* 0x001f280a01007387 */ /* 0x0001e80000100a00 */
[----:B0-----:R-:W2:Y:S04]  /*1020e0*/  LDL.LU.64 R10, [R1+0xc4d0] ;  /* 0x00c4d000010a7983 */ /* 0x001ea80000300a00 */
[----:B------:R-:W2:Y:S04]  /*1020f0*/  LDL.LU.64 R8, [R1+0xc4c8] ;  /* 0x00c4c80001087983 */ /* 0x000ea80000300a00 */
[----:B------:R-:W3:Y:S01]  /*102100*/  LDL.LU.64 R4, [R1+0xc4c0] ;  /* 0x00c4c00001047983 */ /* 0x000ee20000300a00 */
[----:B------:R-:W-:-:S02]  /*102110*/  F2FP.F16.E5M2.UNPACK_B R18, R23.H1 ;  /* 0x00000017ff12723e */ /* 0x000fc400030004ff */
[----:B----4-:R-:W-:Y:S01]  /*102120*/  F2FP.F16.E5M2.UNPACK_B R19, R19.H1 ;  /* 0x00000013ff13723e */ /* 0x010fe200030004ff */
[----:B------:R-:W4:Y:S04]  /*102130*/  LDL.LU R23, [R1+0x297c] ;  /* 0x00297c0001177983 */ /* 0x000f280000300800 */
[----:B------:R-:W-:Y:S04]  /*102140*/  STL [R1+0x18], R18 ;  /* 0x0000181201007387 */ /* 0x000fe80000100800 */
[----:B------:R-:W-:Y:S04]  /*102150*/  STL [R1+0xc408], R0 ;  /* 0x00c4080001007387 */ /* 0x000fe80000100800 */
[----:B------:R-:W-:Y:S01]  /*102160*/  STL [R1+0x1c], R19 ;  /* 0x00001c1301007387 */ /* 0x000fe20000100800 */
[----:B---3--:R-:W-:-:S15]  /*102170*/  HMMA.16816.F32 R4, R12, R18, R4 ;  /* 0x000000120c04723c */ /* 0x008fde0000001804 */
[----:B------:R-:W-:-:S04]  /*102180*/  NOP ;  /* 0x0000000000007918 */ /* 0x000fc80000000000 */
[----:B------:R-:W-:Y:S04]  /*102190*/  STL.64 [R1+0x1f50], R4 ;  /* 0x001f500401007387 */ /* 0x000fe80000100a00 */
[----:B------:R0:W-:Y:S04]  /*1021a0*/  STL.64 [R1+0x1f58], R6 ;  /* 0x001f580601007387 */ /* 0x0001e80000100a00 */
[----:B0-----:R-:W3:Y:S04]  /*1021b0*/  LDL.LU.64 R6, [R1+0xc4b8] ;  /* 0x00c4b80001067983 */ /* 0x001ee80000300a00 */
[----:B------:R-:W2:Y:S01]  /*1021c0*/  LDL.LU R5, [R1+0xc4b0] ;  /* 0x00c4b00001057983 */ /* 0x000ea20000300800 */
[----:B------:R-:W-:Y:S01]  /*1021d0*/  F2FP.F16.E5M2.UNPACK_B R16, R17.H1 ;  /* 0x00000011ff10723e */ /* 0x000fe200030004ff */
[----:B------:R-:W-:-:S05]  /*1021e0*/  IMAD.MOV.U32 R0, RZ, RZ, R19 ;  /* 0x000000ffff007224 */ /* 0x000fca00078e0013 */
[----:B------:R-:W-:Y:S04]  /*1021f0*/  STL [R1+0xc40c], R0 ;  /* 0x00c40c0001007387 */ /* 0x000fe80000100800 */
[----:B------:R-:W-:Y:S01]  /*102200*/  STL [R1+0x10], R16 ;  /* 0x0000101001007387 */ /* 0x000fe20000100800 */
[----:B--2---:R-:W-:-:S05]  /*102210*/  F2FP.F16.E5M2.UNPACK_B R17, R5.H1 ;  /* 0x00000005ff11723e */ /* 0x004fca00030004ff */
[----:B------:R0:W-:Y:S02]  /*102220*/  STL [R1+0x14], R17 ;  /* 0x0000141101007387 */ /* 0x0001e40000100800 */
        /* <DEDUP_REMOVED lines=16> */
[----:B------:R-:W-:-:S03]  /*102330*/  IMAD.MOV.U32 R0, RZ, RZ, R5 ;  /* 0x000000ffff007224 */ /* 0x000fc600078e0005 */
[----:B------:R-:W3:Y:S01]  /*102340*/  LDL.LU.64 R4, [R1+0xc478] ;  /* 0x00c4780001047983 */ /* 0x000ee20000300a00 */
[----:B------:R-:W-:Y:S02]  /*102350*/  F2FP.F16.E5M2.UNPACK_B R2, R20.H1 ;  /* 0x00000014ff02723e */ /* 0x000fe400030004ff */
[----:B------:R-:W-:Y:S01]  /*102360*/  F2FP.F16.E5M2.UNPACK_B R3, R21.H1 ;  /* 0x00000015ff03723e */ /* 0x000fe200030004ff */
[----:B------:R-:W-:Y:S04]  /*102370*/  STL [R1+0xc410], R0 ;  /* 0x00c4100001007387 */ /* 0x000fe80000100800 */
[----:B------:R-:W-:Y:S04]  /*102380*/  STL [R1], R2 ;  /* 0x0000000201007387 */ /* 0x000fe80000100800 */
[----:B------:R-:W-:Y:S01]  /*102390*/  STL [R1+0x4], R3 ;  /* 0x0000040301007387 */ /* 0x000fe20000100800 */
[----:B------:R-:W-:-:S02]  /*1023a0*/  F2FP.F16.E5M2.UNPACK_B R28, R28.H1 ;  /* 0x0000001cff1c723e */ /* 0x000fc400030004ff */
[----:B------:R-:W-:Y:S01]  /*1023b0*/  F2FP.F16.E5M2.UNPACK_B R29, R29.H1 ;  /* 0x0000001dff1d723e */ /* 0x000fe200030004ff */
[----:B--2---:R-:W-:-:S15]  /*1023c0*/  HMMA.16816.F32 R16, R12, R2, R16 ;  /* 0x000000020c10723c */ /* 0x004fde0000001810 */
[----:B------:R-:W-:-:S04]  /*1023d0*/  NOP ;  /* 0x0000000000007918 */ /* 0x000fc80000000000 */
[----:B------:R-:W-:Y:S04]  /*1023e0*/  STL.64 [R1+0x1fe0], R16 ;  /* 0x001fe01001007387 */ /* 0x000fe80000100a00 */
[----:B------:R0:W-:Y:S04]  /*1023f0*/  STL.64 [R1+0x1fe8], R18 ;  /* 0x001fe81201007387 */ /* 0x0001e80000100a00 */
[----:B0-----:R-:W2:Y:S04]  /*102400*/  LDL.LU.64 R18, [R1+0xc470] ;  /* 0x00c4700001127983 */ /* 0x001ea80000300a00 */
[----:B------:R-:W2:Y:S01]  /*102410*/  LDL.LU.64 R16, [R1+0xc468] ;  /* 0x00c4680001107983 */ /* 0x000ea20000300a00 */
[----:B---3--:R-:W-:Y:S01]  /*102420*/  HMMA.16816.F32 R4, R12, R28, R4 ;  /* 0x0000001c0c04723c */ /* 0x008fe20000001804 */
[----:B------:R-:W-:-:S02]  /*102430*/  F2FP.F16.E5M2.UNPACK_B R26, R26.H1 ;  /* 0x0000001aff1a723e */ /* 0x000fc400030004ff */
[----:B------:R-:W-:Y:S01]  /*102440*/  F2FP.F16.E5M2.UNPACK_B R27, R27.H1 ;  /* 0x0000001bff1b723e */ /* 0x000fe200030004ff */
[----:B------:R-:W-:Y:S04]  /*102450*/  STL [R1+0xc3c8], R28 ;  /* 0x00c3c81c01007387 */ /* 0x000fe80000100800 */
[----:B------:R-:W-:Y:S11]  /*102460*/  STL [R1+0xc3b0], R29 ;  /* 0x00c3b01d01007387 */ /* 0x000ff60000100800 */
[----:B------:R-:W-:Y:S04]  /*102470*/  STL.64 [R1+0x2000], R4 ;  /* 0x0020000401007387 */ /* 0x000fe80000100a00 */
[----:B------:R0:W-:Y:S02]  /*102480*/  STL.64 [R1+0x2008], R6 ;  /* 0x0020080601007387 */ /* 0x0001e40000100a00 */
[----:B0-----:R-:W-:Y:S01]  /*102490*/  HMMA.16816.F32 R4, R12, R26, R8 ;  /* 0x0000001a0c04723c */ /* 0x001fe20000001808 */
[----:B------:R-:W-:-:S02]  /*1024a0*/  F2FP.F16.E5M2.UNPACK_B R24, R24.H1 ;  /* 0x00000018ff18723e */ /* 0x000fc400030004ff */
[----:B------:R-:W-:-:S15]  /*1024b0*/  F2FP.F16.E5M2.UNPACK_B R25, R25.H1 ;  /* 0x00000019ff19723e */ /* 0x000fde00030004ff */
[----:B------:R-:W-:Y:S01]  /*1024c0*/  NOP ;  /* 0x0000000000007918 */ /* 0x000fe20000000000 */
[----:B------:R-:W-:Y:S04]  /*1024d0*/  STL.64 [R1+0x2030], R4 ;  /* 0x0020300401007387 */ /* 0x000fe80000100a00 */
[----:B------:R2:W-:Y:S04]  /*1024e0*/  STL.64 [R1+0x2038], R6 ;  /* 0x0020380601007387 */ /* 0x0005e80000100a00 */
[----:B------:R-:W-:Y:S04]  /*1024f0*/  STL.64 [R1+0xc200], R26 ;  /* 0x00c2001a01007387 */ /* 0x000fe80000100a00 */
[----:B------:R-:W-:Y:S01]  /*102500*/  STL.64 [R1+0xc1f8], R24 ;  /* 0x00c1f81801007387 */ /* 0x000fe20000100a00 */
[----:B--2---:R-:W-:-:S15]  /*102510*/  HMMA.16816.F32 R4, R12, R24, R16 ;  /* 0x000000180c04723c */ /* 0x004fde0000001810 */
[----:B------:R-:W-:-:S04]  /*102520*/  NOP ;  /* 0x0000000000007918 */ /* 0x000fc80000000000 */
[----:B------:R-:W-:Y:S04]  /*102530*/  STL.64 [R1+0x2130], R4 ;  /* 0x0021300401007387 */ /* 0x000fe80000100a00 */
[----:B------:R0:W-:Y:S04]  /*102540*/  STL.64 [R1+0x2138], R6 ;  /* 0x0021380601007387 */ /* 0x0001e80000100a00 */
[----:B------:R-:W2:Y:S04]  /*102550*/  LDL.LU R17, [R1+0x29ac] ;  /* 0x0029ac0001117983 */ /* 0x000ea80000300800 */
[----:B------:R-:W3:Y:S04]  /*102560*/  LDL.LU R10, [R1+0x29b8] ;  /* 0x0029b800010a7983 */ /* 0x000ee80000300800 */
[----:B------:R-:W2:Y:S04]  /*102570*/  LDL.LU R9, [R1+0x29cc] ;  /* 0x0029cc0001097983 */ /* 0x000ea80000300800 */
[----:B0-----:R-:W2:Y:S04]  /*102580*/  LDL.LU R6, [R1+0x29d8] ;  /* 0x0029d80001067983 */ /* 0x001ea80000300800 */
[----:B------:R-:W2:Y:S04]  /*102590*/  LDL.LU R7, [R1+0x29dc] ;  /* 0x0029dc0001077983 */ /* 0x000ea80000300800 */
[----:B------:R-:W3:Y:S04]  /*1025a0*/  LDL.LU R4, [R1+0x29e8] ;  /* 0x0029e80001047983 */ /* 0x000ee80000300800 */
[----:B------:R-:W3:Y:S04]  /*1025b0*/  LDL.LU R5, [R1+0x29ec] ;  /* 0x0029ec0001057983 */ /* 0x000ee80000300800 */
[----:B--2---:R-:W-:Y:S04]  /*1025c0*/  STL.64 [R1+0xc420], R6 ;  /* 0x00c4200601007387 */ /* 0x004fe80000100a00 */
[----:B---3--:R0:W-:Y:S04]  /*1025d0*/  STL.64 [R1+0xc418], R4 ;  /* 0x00c4180401007387 */ /* 0x0081e80000100a00 */
        /* <DEDUP_REMOVED lines=8> */
[----:B------:R-:W3:Y:S04]  /*102660*/  LDL.LU R16, [R1+0x29a8] ;  /* 0x0029a80001107983 */ /* 0x000ee80000300800 */
        /* <DEDUP_REMOVED lines=17> */
[----:B------:R-:W3:Y:S01]  /*102780*/  LDL.LU R7, [R1+0x263c] ;  /* 0x00263c0001077983 */ /* 0x000ee20000300800 */
[----:B------:R-:W-:-:S02]  /*102790*/  F2FP.F16.E5M2.UNPACK_B R22, R22.H1 ;  /* 0x00000016ff16723e */ /* 0x000fc400030004ff */
[----:B----4-:R-:W-:Y:S01]  /*1027a0*/  F2FP.F16.E5M2.UNPACK_B R23, R23.H1 ;  /* 0x00000017ff17723e */ /* 0x010fe200030004ff */
[----:B---3--:R-:W-:Y:S04]  /*1027b0*/  STL.64 [R1+0xc450], R6 ;  /* 0x00c4500601007387 */ /* 0x008fe80000100a00 */
[----:B--2---:R0:W-:Y:S04]  /*1027c0*/  STL.64 [R1+0xc448], R4 ;  /* 0x00c4480401007387 */ /* 0x0041e80000100a00 */
[----:B0-----:R-:W2:Y:S04]  /*1027d0*/  LDL.LU R4, [R1+0x25f0] ;  /* 0x0025f00001047983 */ /* 0x001ea80000300800 */
[----:B------:R-:W2:Y:S04]  /*1027e0*/  LDL.LU R5, [R1+0x25f4] ;  /* 0x0025f40001057983 */ /* 0x000ea80000300800 */
[----:B------:R-:W2:Y:S04]  /*1027f0*/  LDL.LU R6, [R1+0x25f8] ;  /* 0x0025f80001067983 */ /* 0x000ea80000300800 */
[----:B------:R-:W2:Y:S01]  /*102800*/  LDL.LU R7, [R1+0x25fc] ;  /* 0x0025fc0001077983 */ /* 0x000ea20000300800 */
[----:B------:R-:W-:-:S02]  /*102810*/  F2FP.F16.E5M2.UNPACK_B R20, R20.H1 ;  /* 0x00000014ff14723e */ /* 0x000fc400030004ff */
[----:B------:R-:W-:Y:S01]  /*102820*/  F2FP.F16.E5M2.UNPACK_B R21, R21.H1 ;  /* 0x00000015ff15723e */ /* 0x000fe200030004ff */
[----:B------:R-:W-:Y:S01]  /*102830*/  HMMA.16816.F32 R16, R12, R22, R16 ;  /* 0x000000160c10723c */ /* 0x000fe20000001810 */
[----:B------:R-:W3:Y:S04]  /*102840*/  LDL.LU R11, [R1+0x29bc] ;  /* 0x0029bc00010b7983 */ /* 0x000ee80000300800 */
[----:B------:R-:W4:Y:S04]  /*102850*/  LDL.LU R8, [R1+0x29c8] ;  /* 0x0029c80001087983 */ /* 0x000f280000300800 */
[----:B------:R-:W3:Y:S04]  /*102860*/  LDL.LU R2, [R1+0x29f8] ;  /* 0x0029f80001027983 */ /* 0x000ee80000300800 */
[----:B------:R-:W3:Y:S04]  /*102870*/  LDL.LU R24, [R1+0x27e0] ;  /* 0x0027e00001187983 */ /* 0x000ee80000300800 */
[----:B------:R-:W3:Y:S04]  /*102880*/  LDL.LU R25, [R1+0x27e4] ;  /* 0x0027e40001197983 */ /* 0x000ee80000300800 */
[----:B------:R-:W3:Y:S04]  /*102890*/  LDL.LU R26, [R1+0x27e8] ;  /* 0x0027e800011a7983 */ /* 0x000ee80000300800 */
[----:B------:R-:W3:Y:S01]  /*1028a0*/  LDL.LU R27, [R1+0x27ec] ;  /* 0x0027ec00011b7983 */ /* 0x000ee20000300800 */
[----:B------:R-:W-:-:S03]  /*1028b0*/  IMAD.MOV.U32 R0, RZ, RZ, R3 ;  /* 0x000000ffff007224 */ /* 0x000fc600078e0003 */
[----:B------:R-:W-:Y:S04]  /*1028c0*/  STL.64 [R1+0x2220], R16 ;  /* 0x0022201001007387 */ /* 0x000fe80000100a00 */
[----:B------:R0:W-:Y:S04]  /*1028d0*/  STL.64 [R1+0x2228], R18 ;  /* 0x0022281201007387 */ /* 0x0001e80000100a00 */
[----:B0-----:R-:W3:Y:S04]  /*1028e0*/  LDL.LU.64 R18, [R1+0xc460] ;  /* 0x00c4600001127983 */ /* 0x001ee80000300a00 */
[----:B------:R-:W4:Y:S04]  /*1028f0*/  LDL.LU.64 R16, [R1+0xc458] ;  /* 0x00c4580001107983 */ /* 0x000f280000300a00 */
[----:B------:R-:W4:Y:S01]  /*102900*/  LDL.LU R3, [R1+0x29fc] ;  /* 0x0029fc0001037983 */ /* 0x000f220000300800 */
[----:B--2---:R-:W-:-:S15]  /*102910*/  HMMA.16816.F32 R4, R12, R20, R4 ;  /* 0x000000140c04723c */ /* 0x004fde0000001804 */
[----:B------:R-:W-:-:S04]  /*102920*/  NOP ;  /* 0x0000000000007918 */ /* 0x000fc80000000000 */
[----:B------:R-:W-:Y:S04]  /*102930*/  STL.64 [R1+0x2390], R4 ;  /* 0x0023900401007387 */ /* 0x000fe80000100a00 */
[----:B------:R0:W-:Y:S04]  /*102940*/  STL.64 [R1+0x2398], R6 ;  /* 0x0023980601007387 */ /* 0x0001e80000100a00 */
[----:B0-----:R-:W2:Y:S04]  /*102950*/  LDL.LU.64 R6, [R1+0xc450] ;  /* 0x00c4500001067983 */ /* 0x001ea80000300a00 */
[----:B------:R-:W2:Y:S01]  /*102960*/  LDL.LU.64 R4, [R1+0xc448] ;  /* 0x00c4480001047983 */ /* 0x000ea20000300a00 */
[----:B---3--:R-:W-:-:S02]  /*102970*/  F2FP.F16.E5M2.UNPACK_B R18, R18.H1 ;  /* 0x00000012ff12723e */ /* 0x008fc400030004ff */
[----:B------:R-:W-:Y:S01]  /*102980*/  F2FP.F16.E5M2.UNPACK_B R19, R19.H1 ;  /* 0x00000013ff13723e */ /* 0x000fe200030004ff */
        /* <DEDUP_REMOVED lines=12> */
[----:B----4-:R-:W-:-:S02]  /*102a50*/  F2FP.F16.E5M2.UNPACK_B R16, R16.H1 ;  /* 0x00000010ff10723e */ /* 0x010fc400030004ff */
        /* <DEDUP_REMOVED lines=21> */
[----:B------:R-:W-:-:S02]  /*102bb0*/  F2FP.F16.E5M2.UNPACK_B R8, R8.H1 ;  /* 0x00000008ff08723e */ /* 0x000fc400030004ff */
[----:B------:R-:W-:Y:S01]  /*102bc0*/  F2FP.F16.E5M2.UNPACK_B R9, R9.H1 ;  /* 0x00000009ff09723e */ /* 0x000fe200030004ff */
[----:B------:R-:W-:Y:S04]  /*102bd0*/  STL.64 [R1+0xc1a0], R10 ;  /* 0x00c1a00a01007387 */ /* 0x000fe80000100a00 */
[----:B------:R-:W-:Y:S02]  /*102be0*/  STL.64 [R1+0xc198], R8 ;  /* 0x00c1980801007387 */ /* 0x000fe40000100a00 */
[----:B----4-:R-:W-:Y:S01]  /*102bf0*/  HMMA.16816.F32 R16, R12, R8, R16 ;  /* 0x000000080c10723c */ /* 0x010fe20000001810 */
[----:B------:R-:W-:-:S15]  /*102c00*/  F2FP.F16.E5M2.UNPACK_B R2, R2.H1 ;  /* 0x00000002ff02723e */ /* 0x000fde00030004ff */
[----:B------:R-:W-:-:S03]  /*102c10*/  NOP ;  /* 0x0000000000007918 */ /* 0x000fc60000000000 */
[----:B------:R-:W-:Y:S04]  /*102c20*/  STL.64 [R1+0x2630], R16 ;  /* 0x0026301001007387 */ /* 0x000fe80000100a00 */
[----:B------:R0:W-:Y:S02]  /*102c30*/  STL.64 [R1+0x2638], R18 ;  /* 0x0026381201007387 */ /* 0x0001e40000100a00 */
[----:B0-----:R-:W-:Y:S01]  /*102c40*/  IMAD.MOV.U32 R19, RZ, RZ, R0 ;  /* 0x000000ffff137224 */ /* 0x001fe200078e0000 */
[----:B--2---:R-:W-:Y:S02]  /*102c50*/  F2FP.F16.E5M2.UNPACK_B R6, R6.H1 ;  /* 0x00000006ff06723e */ /* 0x004fe400030004ff */
[----:B------:R-:W-:-:S07]  /*102c60*/  F2FP.F16.E5M2.UNPACK_B R7, R7.H1 ;  /* 0x00000007ff07723e */ /* 0x000fce00030004ff */
[----:B---3--:R-:W-:Y:S01]  /*102c70*/  HMMA.16816.F32 R8, R12, R6, R20 ;  /* 0x000000060c08723c */ /* 0x008fe20000001814 */
[----:B------:R-:W-:Y:S02]  /*102c80*/  F2FP.F16.E5M2.UNPACK_B R4, R4.H1 ;  /* 0x00000004ff04723e */ /* 0x000fe400030004ff */
[----:B------:R-:W-:-:S15]  /*102c90*/  F2FP.F16.E5M2.UNPACK_B R5, R5.H1 ;  /* 0x00000005ff05723e */ /* 0x000fde00030004ff */
[----:B------:R-:W-:Y:S01]  /*102ca0*/  NOP ;  /* 0x0000000000007918 */ /* 0x000fe20000000000 */
[----:B------:R-:W-:Y:S04]  /*102cb0*/  STL.64 [R1+0x2740], R8 ;  /* 0x0027400801007387 */ /* 0x000fe80000100a00 */
[----:B------:R0:W-:Y:S02]  /*102cc0*/  STL.64 [R1+0x2748], R10 ;  /* 0x0027480a01007387 */ /* 0x0001e40000100a00 */
[----:B0-----:R-:W-:Y:S02]  /*102cd0*/  HMMA.16816.F32 R8, R12, R4, R24 ;  /* 0x000000040c08723c */ /* 0x001fe40000001818 */
[----:B------:R-:W-:Y:S04]  /*102ce0*/  STL [R1+0xc3cc], R2 ;  /* 0x00c3cc0201007387 */ /* 0x000fe80000100800 */
[----:B------:R-:W-:Y:S04]  /*102cf0*/  STL [R1+0xc3d4], R14 ;  /* 0x00c3d40e01007387 */ /* 0x000fe80000100800 */
[----:B------:R-:W-:Y:S09]  /*102d00*/  STL [R1+0xc3d0], R15 ;  /* 0x00c3d00f01007387 */ /* 0x000ff20000100800 */
[----:B------:R0:W-:Y:S04]  /*102d10*/  STL.64 [R1+0x2890], R8 ;  /* 0x0028900801007387 */ /* 0x0001e80000100a00 */
[----:B------:R1:W-:Y:S04]  /*102d20*/  STL.64 [R1+0x2898], R10 ;  /* 0x0028980a01007387 */ /* 0x0003e80000100a00 */
[----:B------:R-:W-:Y:S04]  /*102d30*/  STL.64 [R1+0xc180], R6 ;  /* 0x00c1800601007387 */ /* 0x000fe80000100a00 */
[----:B------:R2:W-:Y:S04]  /*102d40*/  STL.64 [R1+0xc178], R4 ;  /* 0x00c1780401007387 */ /* 0x0005e80000100a00 */
[----:B------:R-:W3:Y:S04]  /*102d50*/  LDL R18, [R1] ;  /* 0x0000000001127983 */ /* 0x000ee80000100800 */
[----:B------:R-:W4:Y:S04]  /*102d60*/  LDL.LU R0, [R1+0xc410] ;  /* 0x00c4100001007983 */ /* 0x000f280000300800 */
[----:B0-----:R-:W2:Y:S04]  /*102d70*/  LDL.LU R8, [R1+0x2660] ;  /* 0x0026600001087983 */ /* 0x001ea80000300800 */
[----:B------:R-:W2:Y:S04]  /*102d80*/  LDL.LU R9, [R1+0x2664] ;  /* 0x0026640001097983 */ /* 0x000ea80000300800 */
[----:B-1----:R-:W2:Y:S04]  /*102d90*/  LDL.LU R10, [R1+0x2668] ;  /* 0x00266800010a7983 */ /* 0x002ea80000300800 */
[----:B------:R-:W2:Y:S04]  /*102da0*/  LDL.LU R11, [R1+0x266c] ;  /* 0x00266c00010b7983 */ /* 0x000ea80000300800 */
[----:B--2---:R-:W-:Y:S04]  /*102db0*/  STL.64 [R1+0xc210], R10 ;  /* 0x00c2100a01007387 */ /* 0x004fe80000100a00 */
[----:B------:R-:W-:Y:S04]  /*102dc0*/  STL.64 [R1+0xc208], R8 ;  /* 0x00c2080801007387 */ /* 0x000fe80000100a00 */
[----:B------:R-:W2:Y:S01]  /*102dd0*/  LDL R16, [R1+0x8] ;  /* 0x0000080001107983 */ /* 0x000ea20000100800 */
[----:B----4-:R-:W-:-:S03]  /*102de0*/  IMAD.MOV.U32 R17, RZ, RZ, R0 ;  /* 0x000000ffff117224 */ /* 0x010fc600078e0000 */
[----:B------:R-:W4:Y:S04]  /*102df0*/  LDL.LU R0, [R1+0xc40c] ;  /* 0x00c40c0001007983 */ /* 0x000f280000300800 */
[----:B---3--:R-:W-:Y:S04]  /*102e00*/  STL.64 [R1+0xc220], R18 ;  /* 0x00c2201201007387 */ /* 0x008fe80000100a00 */
[----:B--2---:R0:W-:Y:S04]  /*102e10*/  STL.64 [R1+0xc218], R16 ;  /* 0x00c2181001007387 */ /* 0x0041e80000100a00 */
[----:B------:R-:W2:Y:S04]  /*102e20*/  LDL.LU R4, [R1+0x2670] ;  /* 0x0026700001047983 */ /* 0x000ea80000300800 */
[----:B------:R-:W2:Y:S04]  /*102e30*/  LDL.LU R5, [R1+0x2674] ;  /* 0x0026740001057983 */ /* 0x000ea80000300800 */
[----:B------:R-:W3:Y:S04]  /*102e40*/  LDL.LU R6, [R1+0x2678] ;  /* 0x0026780001067983 */ /* 0x000ee80000300800 */
[----:B------:R-:W3:Y:S01]  /*102e50*/  LDL.LU R7, [R1+0x267c] ;  /* 0x00267c0001077983 */ /* 0x000ee20000300800 */
[----:B----4-:R-:W-:-:S03]  /*102e60*/  IMAD.MOV.U32 R25, RZ, RZ, R0 ;  /* 0x000000ffff197224 */ /* 0x010fc600078e0000 */
[----:B---3--:R1:W-:Y:S04]  /*102e70*/  STL.64 [R1+0xc230], R6 ;  /* 0x00c2300601007387 */ /* 0x0083e80000100a00 */
[----:B--2---:R-:W-:Y:S04]  /*102e80*/  STL.64 [R1+0xc228], R4 ;  /* 0x00c2280401007387 */ /* 0x004fe80000100a00 */
[----:B------:R-:W2:Y:S04]  /*102e90*/  LDL R26, [R1+0x10] ;  /* 0x00001000011a7983 */ /* 0x000ea80000100800 */
[----:B------:R-:W2:Y:S04]  /*102ea0*/  LDL R27, [R1+0x14] ;  /* 0x00001400011b7983 */ /* 0x000ea80000100800 */
[----:B------:R-:W3:Y:S04]  /*102eb0*/  LDL R24, [R1+0x18] ;  /* 0x0000180001187983 */ /* 0x000ee80000100800 */
[----:B------:R-:W1:Y:S04]  /*102ec0*/  LDL.LU R0, [R1+0xc408] ;  /* 0x00c4080001007983 */ /* 0x000e680000300800 */
[----:B--2---:R-:W-:Y:S04]  /*102ed0*/  STL.64 [R1+0xc240], R26 ;  /* 0x00c2401a01007387 */ /* 0x004fe80000100a00 */
[----:B---3--:R2:W-:Y:S04]  /*102ee0*/  STL.64 [R1+0xc238], R24 ;  /* 0x00c2381801007387 */ /* 0x0085e80000100a00 */
[----:B0-----:R-:W3:Y:S04]  /*102ef0*/  LDL.LU R16, [R1+0x26a0] ;  /* 0x0026a00001107983 */ /* 0x001ee80000300800 */
[----:B------:R-:W3:Y:S04]  /*102f00*/  LDL.LU R17, [R1+0x26a4] ;  /* 0x0026a40001117983 */ /* 0x000ee80000300800 */
[----:B------:R-:W4:Y:S04]  /*102f10*/  LDL.LU R18, [R1+0x26a8] ;  /* 0x0026a80001127983 */ /* 0x000f280000300800 */
[----:B------:R-:W4:Y:S01]  /*102f20*/  LDL.LU R19, [R1+0x26ac] ;  /* 0x0026ac0001137983 */ /* 0x000f220000300800 */
[----:B-1----:R-:W-:-:S03]  /*102f30*/  IMAD.MOV.U32 R7, RZ, RZ, R0 ;  /* 0x000000ffff077224 */ /* 0x002fc600078e0000 */
[----:B----4-:R-:W-:Y:S04]  /*102f40*/  STL.64 [R1+0xc250], R18 ;  /* 0x00c2501201007387 */ /* 0x010fe80000100a00 */
[----:B---3--:R0:W-:Y:S04]  /*102f50*/  STL.64 [R1+0xc248], R16 ;  /* 0x00c2481001007387 */ /* 0x0081e80000100a00 */
[----:B------:R-:W3:Y:S04]  /*102f60*/  LDL R6, [R1+0x20] ;  /* 0x0000200001067983 */ /* 0x000ee80000100800 */
[----:B------:R-:W4:Y:S04]  /*102f70*/  LDL.LU R0, [R1+0xc404] ;  /* 0x00c4040001007983 */ /* 0x000f280000300800 */
[----:B--2---:R-:W2:Y:S04]  /*102f80*/  LDL.LU R24, [R1+0x26b0] ;  /* 0x0026b00001187983 */ /* 0x004ea80000300800 */
[----:B------:R-:W2:Y:S04]  /*102f90*/  LDL.LU R25, [R1+0x26b4] ;  /* 0x0026b40001197983 */ /* 0x000ea80000300800 */
[----:B------:R-:W2:Y:S04]  /*102fa0*/  LDL.LU R26, [R1+0x26b8] ;  /* 0x0026b800011a7983 */ /* 0x000ea80000300800 */
[----:B------:R-:W2:Y:S04]  /*102fb0*/  LDL.LU R27, [R1+0x26bc] ;  /* 0x0026bc00011b7983 */ /* 0x000ea80000300800 */
[----:B--2---:R-:W-:Y:S04]  /*102fc0*/  STL.64 [R1+0xc260], R26 ;  /* 0x00c2601a01007387 */ /* 0x004fe80000100a00 */
[----:B------:R1:W-:Y:S04]  /*102fd0*/  STL.64 [R1+0xc258], R24 ;  /* 0x00c2581801007387 */ /* 0x0003e80000100a00 */
[----:B------:R-:W2:Y:S01]  /*102fe0*/  LDL R4, [R1+0x28] ;  /* 0x0000280001047983 */ /* 0x000ea20000100800 */
[----:B----4-:R-:W-:-:S03]  /*102ff0*/  IMAD.MOV.U32 R5, RZ, RZ, R0 ;  /* 0x000000ffff057224 */ /* 0x010fc600078e0000 */
[----:B------:R-:W1:Y:S04]  /*103000*/  LDL.LU R0, [R1+0xc400] ;  /* 0x00c4000001007983 */ /* 0x000e680000300800 */
[----:B---3--:R-:W-:Y:S04]  /*103010*/  STL.64 [R1+0xc270], R6 ;  /* 0x00c2700601007387 */ /* 0x008fe80000100a00 */
[----:B--2---:R-:W-:Y:S04]  /*103020*/  STL.64 [R1+0xc268], R4 ;  /* 0x00c2680401007387 */ /* 0x004fe80000100a00 */
[----:B0-----:R-:W2:Y:S04]  /*103030*/  LDL.LU R16, [R1+0x26c0] ;  /* 0x0026c00001107983 */ /* 0x001ea80000300800 */
[----:B------:R-:W2:Y:S04]  /*103040*/  LDL.LU R17, [R1+0x26c4] ;  /* 0x0026c40001117983 */ /* 0x000ea80000300800 */
[----:B------:R-:W3:Y:S04]  /*103050*/  LDL.LU R18, [R1+0x26c8] ;  /* 0x0026c80001127983 */ /* 0x000ee80000300800 */
[----:B------:R-:W3:Y:S01]  /*103060*/  LDL.LU R19, [R1+0x26cc] ;  /* 0x0026cc0001137983 */ /* 0x000ee20000300800 */
[----:B-1----:R-:W-:-:S03]  /*103070*/  IMAD.MOV.U32 R25, RZ, RZ, R0 ;  /* 0x000000ffff197224 */ /* 0x002fc600078e0000 */
[----:B---3--:R-:W-:Y:S04]  /*103080*/  STL.64 [R1+0xc280], R18 ;  /* 0x00c2801201007387 */ /* 0x008fe80000100a00 */
[----:B--2---:R0:W-:Y:S04]  /*103090*/  STL.64 [R1+0xc278], R16 ;  /* 0x00c2781001007387 */ /* 0x0041e80000100a00 */
[----:B------:R-:W2:Y:S04]  /*1030a0*/  LDL R26, [R1+0x30] ;  /* 0x00003000011a7983 */ /* 0x000ea80000100800 */
[----:B------:R-:W2:Y:S04]  /*1030b0*/  LDL R27, [R1+0x34] ;  /* 0x00003400011b7983 */ /* 0x000ea80000100800 */
[----:B------:R-:W3:Y:S04]  /*1030c0*/  LDL R24, [R1+0x38] ;  /* 0x0000380001187983 */ /* 0x000ee80000100800 */
[----:B------:R-:W4:Y:S04]  /*1030d0*/  LDL.LU R0, [R1+0xc3fc] ;  /* 0x00c3fc0001007983 */ /* 0x000f280000300800 */
        /* <DEDUP_REMOVED lines=8> */
[----:B-1----:R-:W2:Y:S01]  /*103160*/  LDL R26, [R1+0x40] ;  /* 0x00004000011a7983 */ /* 0x002ea20000100800 */
[----:B----4-:R-:W-:-:S03]  /*103170*/  IMAD.MOV.U32 R27, RZ, RZ, R0 ;  /* 0x000000ffff1b7224 */ /* 0x010fc600078e0000 */
[----:B------:R-:W3:Y:S04]  /*103180*/  LDL.LU R0, [R1+0xc3f8] ;  /* 0x00c3f80001007983 */ /* 0x000ee80000300800 */
[----:B--2---:R-:W-:Y:S04]  /*103190*/  STL.64 [R1+0xc2a8], R26 ;  /* 0x00c2a81a01007387 */ /* 0x004fe80000100a00 */
[----:B0-----:R-:W2:Y:S04]  /*1031a0*/  LDL.LU R16, [R1+0x2700] ;  /* 0x0027000001107983 */ /* 0x001ea80000300800 */
[----:B------:R-:W2:Y:S04]  /*1031b0*/  LDL.LU R17, [R1+0x2704] ;  /* 0x0027040001117983 */ /* 0x000ea80000300800 */
[----:B------:R-:W4:Y:S04]  /*1031c0*/  LDL.LU R18, [R1+0x2708] ;  /* 0x0027080001127983 */ /* 0x000f280000300800 */
[----:B------:R-:W4:Y:S01]  /*1031d0*/  LDL.LU R19, [R1+0x270c] ;  /* 0x00270c0001137983 */ /* 0x000f220000300800 */
[----:B---3--:R-:W-:-:S03]  /*1031e0*/  IMAD.MOV.U32 R25, RZ, RZ, R0 ;  /* 0x000000ffff197224 */ /* 0x008fc600078e0000 */
[----:B----4-:R-:W-:Y:S04]  /*1031f0*/  STL.64 [R1+0xc2b8], R18 ;  /* 0x00c2b81201007387 */ /* 0x010fe80000100a00 */
[----:B--2---:R0:W-:Y:S04]  /*103200*/  STL.64 [R1+0xc2b0], R16 ;  /* 0x00c2b01001007387 */ /* 0x0041e80000100a00 */
[----:B------:R-:W2:Y:S04]  /*103210*/  LDL R24, [R1+0x48] ;  /* 0x0000480001187983 */ /* 0x000ea80000100800 */
[----:B------:R-:W3:Y:S04]  /*103220*/  LDL.LU R0, [R1+0xc3f4] ;  /* 0x00c3f40001007983 */ /* 0x000ee80000300800 */
[----:B--2---:R1:W-:Y:S04]  /*103230*/  STL.64 [R1+0xc2c0], R24 ;  /* 0x00c2c01801007387 */ /* 0x0043e80000100a00 */
[----:B0-----:R-:W2:Y:S04]  /*103240*/  LDL.LU R16, [R1+0x2710] ;  /* 0x0027100001107983 */ /* 0x001ea80000300800 */
[----:B------:R-:W2:Y:S04]  /*103250*/  LDL.LU R17, [R1+0x2714] ;  /* 0x0027140001117983 */ /* 0x000ea80000300800 */
[----:B------:R-:W4:Y:S04]  /*103260*/  LDL.LU R18, [R1+0x2718] ;  /* 0x0027180001127983 */ /* 0x000f280000300800 */
[----:B------:R-:W4:Y:S04]  /*103270*/  LDL.LU R19, [R1+0x271c] ;  /* 0x00271c0001137983 */ /* 0x000f280000300800 */
[----:B----4-:R-:W-:Y:S04]  /*103280*/  STL.64 [R1+0xc2d0], R18 ;  /* 0x00c2d01201007387 */ /* 0x010fe80000100a00 */
[----:B--2---:R0:W-:Y:S04]  /*103290*/  STL.64 [R1+0xc2c8], R16 ;  /* 0x00c2c81001007387 */ /* 0x0041e80000100a00 */
[----:B------:R-:W2:Y:S04]  /*1032a0*/  LDL R26, [R1+0x50] ;  /* 0x00005000011a7983 */ /* 0x000ea80000100800 */
[----:B------:R-:W2:Y:S04]  /*1032b0*/  LDL R27, [R1+0x54] ;  /* 0x00005400011b7983 */ /* 0x000ea80000100800 */
[----:B-1----:R-:W4:Y:S01]  /*1032c0*/  LDL R24, [R1+0x58] ;  /* 0x0000580001187983 */ /* 0x002f220000100800 */
[----:B---3--:R-:W-:-:S03]  /*1032d0*/  IMAD.MOV.U32 R25, RZ, RZ, R0 ;  /* 0x000000ffff197224 */ /* 0x008fc600078e0000 */
[----:B------:R-:W3:Y:S04]  /*1032e0*/  LDL.LU R0, [R1+0xc3f0] ;  /* 0x00c3f00001007983 */ /* 0x000ee80000300800 */
[----:B--2---:R1:W-:Y:S04]  /*1032f0*/  STL.64 [R1+0xc2d8], R26 ;  /* 0x00c2d81a01007387 */ /* 0x0043e80000100a00 */
[----:B----4-:R-:W-:Y:S04]  /*103300*/  STL.64 [R1+0xc2f0], R24 ;  /* 0x00c2f01801007387 */ /* 0x010fe80000100a00 */
[----:B0-----:R-:W2:Y:S04]  /*103310*/  LDL.LU R16, [R1+0x2720] ;  /* 0x0027200001107983 */ /* 0x001ea80000300800 */
[----:B------:R-:W2:Y:S04]  /*103320*/  LDL.LU R17, [R1+0x2724] ;  /* 0x0027240001117983 */ /* 0x000ea80000300800 */
[----:B------:R-:W4:Y:S04]  /*103330*/  LDL.LU R18, [R1+0x2728] ;  /* 0x0027280001127983 */ /* 0x000f280000300800 */
[----:B------:R-:W4:Y:S04]  /*103340*/  LDL.LU R19, [R1+0x272c] ;  /* 0x00272c0001137983 */ /* 0x000f280000300800 */
[----:B-1----:R-:W2:Y:S01]  /*103350*/  LDL R26, [R1+0x60] ;  /* 0x00006000011a7983 */ /* 0x002ea20000100800 */
[----:B---3--:R-:W-:-:S03]  /*103360*/  IMAD.MOV.U32 R27, RZ, RZ, R0 ;  /* 0x000000ffff1b7224 */ /* 0x008fc600078e0000 */
[----:B------:R-:W3:Y:S04]  /*103370*/  LDL.LU R0, [R1+0xc3ec] ;  /* 0x00c3ec0001007983 */ /* 0x000ee80000300800 */
[----:B--2---:R-:W-:Y:S04]  /*103380*/  STL.64 [R1+0xc308], R26 ;  /* 0x00c3081a01007387 */ /* 0x004fe80000100a00 */
[----:B----4-:R-:W-:Y:S04]  /*103390*/  STL.64 [R1+0xc2e8], R18 ;  /* 0x00c2e81201007387 */ /* 0x010fe80000100a00 */
[----:B------:R0:W-:Y:S04]  /*1033a0*/  STL.64 [R1+0xc2e0], R16 ;  /* 0x00c2e01001007387 */ /* 0x0001e80000100a00 */
[----:B0-----:R-:W2:Y:S04]  /*1033b0*/  LDL.LU R16, [R1+0x2750] ;  /* 0x0027500001107983 */ /* 0x001ea80000300800 */
[----:B------:R-:W2:Y:S04]  /*1033c0*/  LDL.LU R17, [R1+0x2754] ;  /* 0x0027540001117983 */ /* 0x000ea80000300800 */
[----:B------:R-:W4:Y:S04]  /*1033d0*/  LDL.LU R18, [R1+0x2758] ;  /* 0x0027580001127983 */ /* 0x000f280000300800 */
[----:B------:R-:W4:Y:S04]  /*1033e0*/  LDL.LU R19, [R1+0x275c] ;  /* 0x00275c0001137983 */ /* 0x000f280000300800 */
[----:B------:R-:W2:Y:S01]  /*1033f0*/  LDL R24, [R1+0x68] ;  /* 0x0000680001187983 */ /* 0x000ea20000100800 */
        /* <DEDUP_REMOVED lines=29> */
[----:B------:R-:W2:Y:S04]  /*1035d0*/  LDL R26, [R1+0x80] ;  /* 0x00008000011a7983 */ /* 0x000ea80000100800 */
[----:B------:R-:W2:Y:S04]  /*1035e0*/  LDL R27, [R1+0x84] ;  /* 0x00008400011b7983 */ /* 0x000ea80000100800 */
[----:B------:R-:W4:Y:S01]  /*1035f0*/  LDL R24, [R1+0x88] ;  /* 0x0000880001187983 */ /* 0x000f220000100800 */
[----:B---3--:R-:W-:-:S03]  /*103600*/  IMAD.MOV.U32 R25, RZ, RZ, R0 ;  /* 0x000000ffff197224 */ /* 0x008fc600078e0000 */
[----:B------:R-:W3:Y:S04]  /*103610*/  LDL.LU R0, [R1+0xc3dc] ;  /* 0x00c3dc0001007983 */ /* 0x000ee80000300800 */
[----:B--2---:R-:W-:Y:S04]  /*103620*/  STL.64 [R1+0xc368], R26 ;  /* 0x00c3681a01007387 */ /* 0x004fe80000100a00 */
[----:B----4-:R-:W-:Y:S04]  /*103630*/  STL.64 [R1+0xc380], R24 ;  /* 0x00c3801801007387 */ /* 0x010fe80000100a00 */
[----:B------:R-:W-:Y:S04]  /*103640*/  STL.64 [R1+0xc348], R18 ;  /* 0x00c3481201007387 */ /* 0x000fe80000100a00 */
        /* <DEDUP_REMOVED lines=44> */
[----:B------:R-:W-:Y:S02]  /*103910*/  IMAD R27, R27, 0x100, R15 ;  /* 0x000001001b1b7824 */ /* 0x000fe400078e020f */
[----:B------:R-:W-:Y:S01]  /*103920*/  IMAD R26, R26, 0x100, R2 ;  /* 0x000001001a1a7824 */ /* 0x000fe200078e0202 */
[----:B----4-:R-:W-:Y:S04]  /*103930*/  STL.64 [R1+0xc3c0], R18 ;  /* 0x00c3c01201007387 */ /* 0x010fe80000100a00 */
[----:B--2---:R0:W-:Y:S04]  /*103940*/  STL.64 [R1+0xc3b8], R16 ;  /* 0x00c3b81001007387 */ /* 0x0041e80000100a00 */
[----:B0-----:R-:W2:Y:S04]  /*103950*/  LDL.LU R16, [R1+0x27c0] ;  /* 0x0027c00001107983 */ /* 0x001ea80000300800 */
[----:B------:R-:W2:Y:S04]  /*103960*/  LDL.LU R17, [R1+0x27c4] ;  /* 0x0027c40001117983 */ /* 0x000ea80000300800 */
[----:B------:R-:W2:Y:S04]  /*103970*/  LDL.LU R18, [R1+0x27c8] ;  /* 0x0027c80001127983 */ /* 0x000ea80000300800 */
[----:B------:R-:W2:Y:S04]  /*103980*/  LDL.LU R19, [R1+0x27cc] ;  /* 0x0027cc0001137983 */ /* 0x000ea80000300800 */
        /* <DEDUP_REMOVED lines=15> */
[----:B------:R-:W-:Y:S01]  /*103a80*/  F2FP.F16.E5M2.UNPACK_B R3, R3.H1 ;  /* 0x00000003ff03723e */ /* 0x000fe200030004ff */
[----:B---3--:R-:W-:-:S02]  /*103a90*/  IMAD R0, R0, 0x100, R28 ;  /* 0x0000010000007824 */ /* 0x008fc400078e021c */
[----:B------:R-:W3:Y:S04]  /*103aa0*/  LDL.LU R28, [R1+0xc3c8] ;  /* 0x00c3c800011c7983 */ /* 0x000ee80000300800 */
[----:B--2---:R-:W-:Y:S01]  /*103ab0*/  HMMA.16816.F32 R12, R12, R2, R16 ;  /* 0x000000020c0c723c */ /* 0x004fe20000001810 */
[----:B------:R-:W2:Y:S04]  /*103ac0*/  LDL.LU.64 R18, [R1+0xc3c0] ;  /* 0x00c3c00001127983 */ /* 0x000ea80000300a00 */
[----:B------:R-:W2:-:S14]  /*103ad0*/  LDL.LU.64 R16, [R1+0xc3b8] ;  /* 0x00c3b80001107983 */ /* 0x000e9c0000300a00 */
        /* <DEDUP_REMOVED lines=79> */
[----:B------:R-:W2:Y:S02]  /*103fd0*/  LDL.LU.64 R24, [R1+0xc288] ;  /* 0x00c2880001187983 */ /* 0x000ea40000300a00 */
[C---:B--2---:R-:W-:Y:S08]  /*103fe0*/  HMMA.16816.F32 R16, R12.reuse, R24, R16 ;  /* 0x000000180c10723c */ /* 0x044ff00000001810 */
[C---:B----4-:R-:W-:Y:S11]  /*103ff0*/  HMMA.16816.F32 R24, R12.reuse, R26, R4 ;  /* 0x0000001a0c18723c */ /* 0x050ff60000001804 */
        /* <DEDUP_REMOVED lines=8> */
[----:B0-----:R-:W4:Y:S04]  /*104080*/  LDL.LU.64 R26, [R1+0xc260] ;  /* 0x00c26000011a7983 */ /* 0x001f280000300a00 */
[----:B------:R-:W4:Y:S01]  /*104090*/  LDL.LU.64 R24, [R1+0xc258] ;  /* 0x00c2580001187983 */ /* 0x000f220000300a00 */
        /* <DEDUP_REMOVED lines=18> */
[----:B------:R-:W2:Y:S04]  /*1041c0*/  LDL.LU.64 R10, [R1+0xc210] ;  /* 0x00c21000010a7983 */ /* 0x000ea80000300a00 */
[----:B------:R-:W2:Y:S04]  /*1041d0*/  LDL.LU.64 R8, [R1+0xc208] ;  /* 0x00c2080001087983 */ /* 0x000ea80000300a00 */
[----:B------:R-:W-:Y:S04]  /*1041e0*/  STL.64 [R1+0x2760], R24 ;  /* 0x0027601801007387 */ /* 0x000fe80000100a00 */
[----:B------:R0:W-:Y:S04]  /*1041f0*/  STL.64 [R1+0x2768], R26 ;  /* 0x0027681a01007387 */ /* 0x0001e80000100a00 */
[----:B0-----:R-:W4:Y:S04]  /*104200*/  LDL.LU.64 R26, [R1+0xc200] ;  /* 0x00c20000011a7983 */ /* 0x001f280000300a00 */
[----:B------:R-:W4:Y:S04]  /*104210*/  LDL.LU.64 R24, [R1+0xc1f8] ;  /* 0x00c1f80001187983 */ /* 0x000f280000300a00 */
[----:B------:R-:W4:Y:S01]  /*104220*/  LDL.LU R0, [R1+0x3a4c] ;  /* 0x003a4c0001007983 */ /* 0x000f220000300800 */
[C---:B---3--:R-:W-:Y:S08]  /*104230*/  HMMA.16816.F32 R4, R12.reuse, R16, R4 ;  /* 0x000000100c04723c */ /* 0x048ff00000001804 */
[C---:B--2---:R-:W-:Y:S08]  /*104240*/  HMMA.16816.F32 R16, R12.reuse, R18, R8 ;  /* 0x000000120c10723c */ /* 0x044ff00000001808 */
[C---:B------:R-:W-:Y:S03]  /*104250*/  HMMA.16816.F32 R8, R12.reuse, R28, R20 ;  /* 0x0000001c0c08723c */ /* 0x040fe60000001814 */
        /* <DEDUP_REMOVED lines=28> */
[C---:B----4-:R-:W-:Y:S03]  /*104420*/  HMMA.16816.F32 R20, R12.reuse, R26, R20 ;  /* 0x0000001a0c14723c */ /* 0x050fe60000001814 */
        /* <DEDUP_REMOVED lines=54> */
[----:B------:R0:W-:Y:S04]  /*104790*/  STL.64 [R1+0xbfc0], R22 ;  /* 0x00bfc01601007387 */ /* 0x0001e80000100a00 */
[----:B0-----:R-:W2:Y:S04]  /*1047a0*/  LDL.LU R22, [R1+0x3a3c] ;  /* 0x003a3c0001167983 */ /* 0x001ea80000300800 */
[----:B------:R-:W2:Y:S04]  /*1047b0*/  LDL.LU R23, [R1+0x3a48] ;  /* 0x003a480001177983 */ /* 0x000ea80000300800 */
[----:B------:R0:W-:Y:S04]  /*1047c0*/  STL.64 [R1+0xbfb8], R20 ;  /* 0x00bfb81401007387 */ /* 0x0001e80000100a00 */
[----:B0-----:R-:W2:Y:S04]  /*1047d0*/  LDL.LU R20, [R1+0x3a34] ;  /* 0x003a340001147983 */ /* 0x001ea80000300800 */
        /* <DEDUP_REMOVED lines=43> */
[----:B------:R0:W-:Y:S04]  /*104a90*/  STL.64 [R1+0x2680], R8 ;  /* 0x0026800801007387 */ /* 0x0001e80000100a00 */
[----:B------:R1:W-:Y:S04]  /*104aa0*/  STL.64 [R1+0x2688], R10 ;  /* 0x0026880a01007387 */ /* 0x0003e80000100a00 */
[----:B------:R-:W-:Y:S04]  /*104ab0*/  STL [R1+0xbf4c], R2 ;  /* 0x00bf4c0201007387 */ /* 0x000fe80000100800 */
[----:B------:R-:W-:Y:S01]  /*104ac0*/  STL [R1+0xbf48], R3 ;  /* 0x00bf480301007387 */ /* 0x000fe20000100800 */
[----:B0-----:R-:W-:-:S02]  /*104ad0*/  IMAD R8, R20, 0x100, R19 ;  /* 0x0000010014087824 */ /* 0x001fc400078e0213 */
[----:B-1----:R-:W-:Y:S02]  /*104ae0*/  IMAD R10, R22, 0x100, R21 ;  /* 0x00000100160a7824 */ /* 0x002fe400078e0215 */
[----:B------:R-:W-:Y:S01]  /*104af0*/  IMAD R11, R28, 0x100, R23 ;  /* 0x000001001c0b7824 */ /* 0x000fe200078e0217 */
[----:B--2---:R-:W-:-:S15]  /*104b00*/  HMMA.16816.F32 R4, R12, R2, R24 ;  /* 0x000000020c04723c */ /* 0x004fde0000001818 */
[----:B------:R-:W-:-:S04]  /*104b10*/  NOP ;  /* 0x0000000000007918 */ /* 0x000fc80000000000 */
[----:B------:R0:W-:Y:S04]  /*104b20*/  STL.64 [R1+0x2660], R4 ;  /* 0x0026600401007387 */ /* 0x0001e80000100a00 */
[----:B------:R1:W-:Y:S04]  /*104b30*/  STL.64 [R1+0x2668], R6 ;  /* 0x0026680601007387 */ /* 0x0003e80000100a00 */
[----:B------:R-:W2:Y:S04]  /*104b40*/  LDL.LU R20, [R1+0x2400] ;  /* 0x0024000001147983 */ /* 0x000ea80000300800 */
[----:B------:R-:W2:Y:S04]  /*104b50*/  LDL.LU R21, [R1+0x2404] ;  /* 0x0024040001157983 */ /* 0x000ea80000300800 */
[----:B------:R-:W3:Y:S04]  /*104b60*/  LDL.LU R22, [R1+0x2408] ;  /* 0x0024080001167983 */ /* 0x000ee80000300800 */
[----:B------:R-:W3:Y:S04]  /*104b70*/  LDL.LU R23, [R1+0x240c] ;  /* 0x00240c0001177983 */ /* 0x000ee80000300800 */
[----:B---3--:R-:W-:Y:S04]  /*104b80*/  STL.64 [R1+0xc048], R22 ;  /* 0x00c0481601007387 */ /* 0x008fe80000100a00 */
[----:B--2---:R-:W-:Y:S04]  /*104b90*/  STL.64 [R1+0xc040], R20 ;  /* 0x00c0401401007387 */ /* 0x004fe80000100a00 */
[----:B------:R-:W2:Y:S04]  /*104ba0*/  LDL R24, [R1+0x28] ;  /* 0x0000280001187983 */ /* 0x000ea80000100800 */
[----:B------:R-:W2:Y:S04]  /*104bb0*/  LDL R25, [R1+0x2c] ;  /* 0x00002c0001197983 */ /* 0x000ea80000100800 */
[----:B0-----:R-:W3:Y:S04]  /*104bc0*/  LDL.LU R4, [R1+0x2430] ;  /* 0x0024300001047983 */ /* 0x001ee80000300800 */
[----:B------:R-:W3:Y:S04]  /*104bd0*/  LDL.LU R5, [R1+0x2434] ;  /* 0x0024340001057983 */ /* 0x000ee80000300800 */
[----:B-1----:R-:W4:Y:S04]  /*104be0*/  LDL.LU R6, [R1+0x2438] ;  /* 0x0024380001067983 */ /* 0x002f280000300800 */
[----:B------:R-:W4:Y:S01]  /*104bf0*/  LDL.LU R7, [R1+0x243c] ;  /* 0x00243c0001077983 */ /* 0x000f220000300800 */
[----:B------:R-:W-:-:S03]  /*104c00*/  F2FP.F16.E5M2.UNPACK_B R12, R8 ;  /* 0x00000008ff0c723e */ /* 0x000fc600020004ff */
[----:B----4-:R-:W-:Y:S04]  /*104c10*/  STL.64 [R1+0xc060], R6 ;  /* 0x00c0600601007387 */ /* 0x010fe80000100a00 */
[----:B---3--:R0:W-:Y:S04]  /*104c20*/  STL.64 [R1+0xc058], R4 ;  /* 0x00c0580401007387 */ /* 0x0081e80000100a00 */
[----:B------:R-:W3:Y:S04]  /*104c30*/  LDL R8, [R1+0x38] ;  /* 0x0000380001087983 */ /* 0x000ee80000100800 */
[----:B------:R-:W3:Y:S04]  /*104c40*/  LDL R9, [R1+0x3c] ;  /* 0x00003c0001097983 */ /* 0x000ee80000100800 */
[----:B0-----:R-:W4:Y:S04]  /*104c50*/  LDL.LU R4, [R1+0x2460] ;  /* 0x0024600001047983 */ /* 0x001f280000300800 */
[----:B------:R-:W4:Y:S04]  /*104c60*/  LDL.LU R5, [R1+0x2464] ;  /* 0x0024640001057983 */ /* 0x000f280000300800 */
[----:B------:R-:W2:Y:S04]  /*104c70*/  LDL.LU R6, [R1+0x2468] ;  /* 0x0024680001067983 */ /* 0x000ea80000300800 */
[----:B------:R-:W2:Y:S04]  /*104c80*/  LDL.LU R7, [R1+0x246c] ;  /* 0x00246c0001077983 */ /* 0x000ea80000300800 */
[----:B--2---:R0:W-:Y:S04]  /*104c90*/  STL.64 [R1+0xc070], R6 ;  /* 0x00c0700601007387 */ /* 0x0041e80000100a00 */
[----:B0-----:R-:W2:Y:S04]  /*104ca0*/  LDL R6, [R1+0x48] ;  /* 0x0000480001067983 */ /* 0x001ea80000100800 */
[----:B------:R-:W2:Y:S04]  /*104cb0*/  LDL R7, [R1+0x4c] ;  /* 0x00004c0001077983 */ /* 0x000ea80000100800 */
[----:B----4-:R0:W-:Y:S01]  /*104cc0*/  STL.64 [R1+0xc068], R4 ;  /* 0x00c0680401007387 */ /* 0x0101e20000100a00 */
[----:B------:R-:W-:-:S03]  /*104cd0*/  IMAD R0, R0, 0x100, R29 ;  /* 0x0000010000007824 */ /* 0x000fc600078e021d */
[----:B--2---:R-:W-:Y:S04]  /*104ce0*/  STL.64 [R1+0xc088], R6 ;  /* 0x00c0880601007387 */ /* 0x004fe80000100a00 */
[----:B------:R-:W2:Y:S04]  /*104cf0*/  LDL.64 R28, [R1+0x40] ;  /* 0x00004000011c7983 */ /* 0x000ea80000100a00 */
[----:B------:R-:W4:Y:S04]  /*104d00*/  LDL.LU R20, [R1+0x2450] ;  /* 0x0024500001147983 */ /* 0x000f280000300800 */
[----:B------:R-:W4:Y:S04]  /*104d10*/  LDL.LU R21, [R1+0x2454] ;  /* 0x0024540001157983 */ /* 0x000f280000300800 */
[----:B------:R-:W2:Y:S04]  /*104d20*/  LDL.LU R22, [R1+0x2458] ;  /* 0x0024580001167983 */ /* 0x000ea80000300800 */
[----:B------:R-:W2:Y:S04]  /*104d30*/  LDL.LU R23, [R1+0x245c] ;  /* 0x00245c0001177983 */ /* 0x000ea80000300800 */
[----:B0-----:R-:W2:Y:S04]  /*104d40*/  LDL R4, [R1+0x50] ;  /* 0x0000500001047983 */ /* 0x001ea80000100800 */
[----:B------:R-:W2:Y:S04]  /*104d50*/  LDL R5, [R1+0x54] ;  /* 0x0000540001057983 */ /* 0x000ea80000100800 */
[----:B--2---:R-:W-:Y:S04]  /*104d60*/  STL.64 [R1+0xc0a0], R4 ;  /* 0x00c0a00401007387 */ /* 0x004fe80000100a00 */
[----:B------:R-:W-:Y:S04]  /*104d70*/  STL.64 [R1+0xc080], R22 ;  /* 0x00c0801601007387 */ /* 0x000fe80000100a00 */
[----:B----4-:R0:W-:Y:S04]  /*104d80*/  STL.64 [R1+0xc078], R20 ;  /* 0x00c0781401007387 */ /* 0x0101e80000100a00 */
[----:B0-----:R-:W2:Y:S04]  /*104d90*/  LDL.LU R20, [R1+0x2480] ;  /* 0x0024800001147983 */ /* 0x001ea80000300800 */
[----:B------:R-:W2:Y:S04]  /*104da0*/  LDL.LU R21, [R1+0x2484] ;  /* 0x0024840001157983 */ /* 0x000ea80000300800 */
[----:B------:R-:W4:Y:S04]  /*104db0*/  LDL.LU R22, [R1+0x2488] ;  /* 0x0024880001167983 */ /* 0x000f280000300800 */
[----:B------:R-:W4:Y:S04]  /*104dc0*/  LDL.LU R23, [R1+0x248c] ;  /* 0x00248c0001177983 */ /* 0x000f280000300800 */
[----:B------:R-:W2:Y:S04]  /*104dd0*/  LDL R6, [R1+0x58] ;  /* 0x0000580001067983 */ /* 0x000ea80000100800 */
[----:B------:R-:W2:Y:S04]  /*104de0*/  LDL R7, [R1+0x5c] ;  /* 0x00005c0001077983 */ /* 0x000ea80000100800 */
[----:B------:R-:W3:Y:S04]  /*104df0*/  LDL.64 R4, [R1+0x60] ;  /* 0x0000600001047983 */ /* 0x000ee80000100a00 */
        /* <DEDUP_REMOVED lines=17> */
[----:B----4-:R0:W-:Y:S04]  /*104f10*/  STL.64 [R1+0xc100], R6 ;  /* 0x00c1000601007387 */ /* 0x0101e80000100a00 */
[----:B0-----:R-:W4:Y:S04]  /*104f20*/  LDL R6, [R1+0x78] ;  /* 0x0000780001067983 */ /* 0x001f280000100800 */
[----:B------:R-:W4:Y:S04]  /*104f30*/  LDL R7, [R1+0x7c] ;  /* 0x00007c0001077983 */ /* 0x000f280000100800 */
[----:B--2---:R-:W-:Y:S04]  /*104f40*/  STL.64 [R1+0xc0f8], R4 ;  /* 0x00c0f80401007387 */ /* 0x004fe80000100a00 */
[----:B----4-:R-:W-:Y:S04]  /*104f50*/  STL.64 [R1+0xc118], R6 ;  /* 0x00c1180601007387 */ /* 0x010fe80000100a00 */
        /* <DEDUP_REMOVED lines=17> */
[----:B------:R-:W2:Y:S04]  /*105070*/  LDL.64 R4, [R1+0x90] ;  /* 0x0000900001047983 */ /* 0x000ea80000100a00 */
        /* <DEDUP_REMOVED lines=26> */
[----:B------:R-:W-:-:S02]  /*105220*/  IMAD.MOV.U32 R14, RZ, RZ, R10 ;  /* 0x000000ffff0e7224 */ /* 0x000fc400078e000a */
[----:B------:R-:W-:-:S03]  /*105230*/  IMAD.MOV.U32 R15, RZ, RZ, R11 ;  /* 0x000000ffff0f7224 */ /* 0x000fc600078e000b */
[----:B------:R-:W-:Y:S02]  /*105240*/  F2FP.F16.E5M2.UNPACK_B R13, R14 ;  /* 0x0000000eff0d723e */ /* 0x000fe400020004ff */
[----:B------:R-:W-:Y:S02]  /*105250*/  F2FP.F16.E5M2.UNPACK_B R14, R15 ;  /* 0x0000000fff0e723e */ /* 0x000fe400020004ff */
[----:B------:R-:W-:Y:S01]  /*105260*/  F2FP.F16.E5M2.UNPACK_B R15, R0 ;  /* 0x00000000ff0f723e */ /* 0x000fe200020004ff */
[----:B---3--:R-:W-:Y:S04]  /*105270*/  STL.64 [R1+0xc140], R22 ;  /* 0x00c1401601007387 */ /* 0x008fe80000100a00 */
[----:B--2---:R0:W-:Y:S04]  /*105280*/  STL.64 [R1+0xc138], R20 ;  /* 0x00c1381401007387 */ /* 0x0041e80000100a00 */
[----:B0-----:R-:W2:Y:S04]  /*105290*/  LDL.LU R20, [R1+0x2530] ;  /* 0x0025300001147983 */ /* 0x001ea80000300800 */
[----:B------:R-:W2:Y:S04]  /*1052a0*/  LDL.LU R21, [R1+0x2534] ;  /* 0x0025340001157983 */ /* 0x000ea80000300800 */
[----:B------:R-:W3:Y:S04]  /*1052b0*/  LDL.LU R22, [R1+0x2538] ;  /* 0x0025380001167983 */ /* 0x000ee80000300800 */
[----:B------:R-:W3:Y:S01]  /*1052c0*/  LDL.LU R23, [R1+0x253c] ;  /* 0x00253c0001177983 */ /* 0x000ee20000300800 */
[C---:B----4-:R-:W-:Y:S03]  /*1052d0*/  HMMA.16816.F32 R4, R12.reuse, R2, R4 ;  /* 0x000000020c04723c */ /* 0x050fe60000001804 */
        /* <DEDUP_REMOVED lines=11> */
[----:B------:R-:W2:Y:S04]  /*105390*/  LDL.64 R26, [R1+0x20] ;  /* 0x00002000011a7983 */ /* 0x000ea80000100a00 */
        /* <DEDUP_REMOVED lines=76> */
[C---:B--2---:R-:W-:Y:S08]  /*105860*/  HMMA.16816.F32 R20, R12.reuse, R8, R20 ;  /* 0x000000080c14723c */ /* 0x044ff00000001814 */
[----:B---3--:R-:W-:-:S15]  /*105870*/  HMMA.16816.F32 R4, R12, R28, R4 ;  /* 0x0000001c0c04723c */ /* 0x008fde0000001804 */
[----:B------:R-:W-:-:S04]  /*105880*/  NOP ;  /* 0x0000000000007918 */ /* 0x000fc80000000000 */
[----:B------:R-:W-:Y:S04]  /*105890*/  STL.64 [R1+0x25a0], R4 ;  /* 0x0025a00401007387 */ /* 0x000fe80000100a00 */
[----:B------:R0:W-:Y:S04]  /*1058a0*/  STL.64 [R1+0x25a8], R6 ;  /* 0x0025a80601007387 */ /* 0x0001e80000100a00 */
[----:B0-----:R-:W2:Y:S04]  /*1058b0*/  LDL.LU.64 R6, [R1+0xc060] ;  /* 0x00c0600001067983 */ /* 0x001ea80000300a00 */
[----:B------:R-:W2:Y:S04]  /*1058c0*/  LDL.LU.64 R4, [R1+0xc058] ;  /* 0x00c0580001047983 */ /* 0x000ea80000300a00 */
[----:B------:R-:W3:Y:S04]  /*1058d0*/  LDL.LU.64 R28, [R1+0xc050] ;  /* 0x00c05000011c7983 */ /* 0x000ee80000300a00 */
[----:B------:R-:W-:Y:S04]  /*1058e0*/  STL [R1+0xbec8], R0 ;  /* 0x00bec80001007387 */ /* 0x000fe80000100800 */
[----:B------:R-:W-:Y:S04]  /*1058f0*/  STL.64 [R1+0x2590], R20 ;  /* 0x0025901401007387 */ /* 0x000fe80000100a00 */
[----:B------:R0:W-:Y:S04]  /*105900*/  STL.64 [R1+0x2598], R22 ;  /* 0x0025981601007387 */ /* 0x0001e80000100a00 */
[----:B0-----:R-:W3:Y:S04]  /*105910*/  LDL.LU.64 R22, [R1+0xc048] ;  /* 0x00c0480001167983 */ /* 0x001ee80000300a00 */
[----:B------:R-:W3:Y:S01]  /*105920*/  LDL.LU.64 R20, [R1+0xc040] ;  /* 0x00c0400001147983 */ /* 0x000ee20000300a00 */
[----:B------:R-:W-:-:S05]  /*105930*/  IMAD.MOV.U32 R0, RZ, RZ, R11 ;  /* 0x000000ffff007224 */ /* 0x000fca00078e000b */
[----:B------:R0:W-:Y:S02]  /*105940*/  STL [R1+0xbecc], R0 ;  /* 0x00becc0001007387 */ /* 0x0001e40000100800 */
[----:B0-----:R-:W-:Y:S01]  /*105950*/  IMAD.MOV.U32 R0, RZ, RZ, R27 ;  /* 0x000000ffff007224 */ /* 0x001fe200078e001b */
[C---:B--2---:R-:W-:Y:S08]  /*105960*/  HMMA.16816.F32 R4, R12.reuse, R10, R4 ;  /* 0x0000000a0c04723c */ /* 0x044ff00000001804 */
[C---:B----4-:R-:W-:Y:S11]  /*105970*/  HMMA.16816.F32 R8, R12.reuse, R24, R16 ;  /* 0x000000180c08723c */ /* 0x050ff60000001810 */
[----:B------:R-:W-:Y:S04]  /*105980*/  STL.64 [R1+0x2580], R4 ;  /* 0x0025800401007387 */ /* 0x000fe80000100a00 */
[----:B------:R3:W-:Y:S02]  /*105990*/  STL.64 [R1+0x2588], R6 ;  /* 0x0025880601007387 */ /* 0x0007e40000100a00 */
[C---:B---3--:R-:W-:Y:S02]  /*1059a0*/  HMMA.16816.F32 R4, R12.reuse, R26, R20 ;  /* 0x0000001a0c04723c */ /* 0x048fe40000001814 */
[----:B------:R-:W-:Y:S04]  /*1059b0*/  STL.64 [R1+0x2570], R8 ;  /* 0x0025700801007387 */ /* 0x000fe80000100a00 */
[----:B------:R-:W-:Y:S04]  /*1059c0*/  STL.64 [R1+0x2578], R10 ;  /* 0x0025780a01007387 */ /* 0x000fe80000100a00 */
        /* <DEDUP_REMOVED lines=20> */
[----:B----4-:R0:W-:Y:S04]  /*105b10*/  STL.64 [R1+0xbfc8], R20 ;  /* 0x00bfc81401007387 */ /* 0x0101e80000100a00 */
[----:B0-----:R-:W2:Y:S04]  /*105b20*/  LDL.LU R20, [R1+0x2360] ;  /* 0x0023600001147983 */ /* 0x001ea80000300800 */
[----:B------:R-:W2:Y:S04]  /*105b30*/  LDL.LU R21, [R1+0x2364] ;  /* 0x0023640001157983 */ /* 0x000ea80000300800 */
[----:B------:R-:W4:Y:S04]  /*105b40*/  LDL.LU R22, [R1+0x2368] ;  /* 0x0023680001167983 */ /* 0x000f280000300800 */
[----:B------:R-:W4:Y:S04]  /*105b50*/  LDL.LU R23, [R1+0x236c] ;  /* 0x00236c0001177983 */ /* 0x000f280000300800 */
[----:B------:R-:W2:Y:S04]  /*105b60*/  LDL.64 R26, [R1+0x10] ;  /* 0x00001000011a7983 */ /* 0x000ea80000100a00 */
[----:B------:R-:W3:Y:S04]  /*105b70*/  LDL R24, [R1+0x8] ;  /* 0x0000080001187983 */ /* 0x000ee80000100800 */
[----:B------:R-:W3:Y:S04]  /*105b80*/  LDL R25, [R1+0xc] ;  /* 0x00000c0001197983 */ /* 0x000ee80000100800 */
        /* <DEDUP_REMOVED lines=8> */
[----:B----4-:R-:W-:Y:S04]  /*105c10*/  STL.64 [R1+0xc000], R22 ;  /* 0x00c0001601007387 */ /* 0x010fe80000100a00 */
        /* <DEDUP_REMOVED lines=34> */
[----:B------:R-:W-:Y:S04]  /*105e40*/  STL [R1+0xbed0], R0 ;  /* 0x00bed00001007387 */ /* 0x000fe80000100800 */
[----:B------:R-:W3:Y:S04]  /*105e50*/  LDL.LU.64 R26, [R1+0xc038] ;  /* 0x00c03800011a7983 */ /* 0x000ee80000300a00 */
[----:B------:R-:W2:Y:S04]  /*105e60*/  LDL.LU.64 R24, [R1+0xc030] ;  /* 0x00c0300001187983 */ /* 0x000ea80000300a00 */
[----:B------:R0:W-:Y:S04]  /*105e70*/  STL.64 [R1+0x2550], R4 ;  /* 0x0025500401007387 */ /* 0x0001e80000100a00 */
[----:B------:R1:W-:Y:S04]  /*105e80*/  STL.64 [R1+0x2558], R6 ;  /* 0x0025580601007387 */ /* 0x0003e80000100a00 */
[----:B0-----:R-:W2:Y:S04]  /*105e90*/  LDL.LU R4, [R1+0x22e0] ;  /* 0x0022e00001047983 */ /* 0x001ea80000300800 */
[----:B------:R-:W2:Y:S04]  /*105ea0*/  LDL.LU R5, [R1+0x22e4] ;  /* 0x0022e40001057983 */ /* 0x000ea80000300800 */
[----:B-1----:R-:W2:Y:S04]  /*105eb0*/  LDL.LU R6, [R1+0x22e8] ;  /* 0x0022e80001067983 */ /* 0x002ea80000300800 */
[----:B------:R-:W2:Y:S01]  /*105ec0*/  LDL.LU R7, [R1+0x22ec] ;  /* 0x0022ec0001077983 */ /* 0x000ea20000300800 */
        /* <DEDUP_REMOVED lines=100> */
[----:B------:R1:W-:Y:S04]  /*106510*/  STL.64 [R1+0x2458], R10 ;  /* 0x0024580a01007387 */ /* 0x0003e80000100a00 */
[----:B------:R-:W-:Y:S04]  /*106520*/  STL [R1+0xbf50], R15 ;  /* 0x00bf500f01007387 */ /* 0x000fe80000100800 */
[----:B------:R-:W2:Y:S04]  /*106530*/  LDL.LU R24, [R1+0x2200] ;  /* 0x0022000001187983 */ /* 0x000ea80000300800 */
[----:B------:R-:W2:Y:S04]  /*106540*/  LDL.LU R25, [R1+0x2204] ;  /* 0x0022040001197983 */ /* 0x000ea80000300800 */
[----:B------:R-:W3:Y:S04]  /*106550*/  LDL.LU R26, [R1+0x2208] ;  /* 0x00220800011a7983 */ /* 0x000ee80000300800 */
[----:B------:R-:W3:Y:S01]  /*106560*/  LDL.LU R27, [R1+0x220c] ;  /* 0x00220c00011b7983 */ /* 0x000ee20000300800 */
[----:B------:R-:W-:-:S02]  /*106570*/  IMAD.MOV.U32 R22, RZ, RZ, R2 ;  /* 0x000000ffff167224 */ /* 0x000fc400078e0002 */
[----:B------:R-:W-:Y:S01]  /*106580*/  IMAD.MOV.U32 R23, RZ, RZ, R3 ;  /* 0x000000ffff177224 */ /* 0x000fe200078e0003 */
[----:B---3--:R-:W-:Y:S04]  /*106590*/  STL.64 [R1+0xbee0], R26 ;  /* 0x00bee01a01007387 */ /* 0x008fe80000100a00 */
[----:B--2---:R-:W-:Y:S04]  /*1065a0*/  STL.64 [R1+0xbed8], R24 ;  /* 0x00bed81801007387 */ /* 0x004fe80000100a00 */
[----:B------:R-:W2:Y:S04]  /*1065b0*/  LDL.LU R2, [R1+0xbf60] ;  /* 0x00bf600001027983 */ /* 0x000ea80000300800 */
[----:B------:R-:W-:Y:S04]  /*1065c0*/  STL [R1+0xbf2c], R22 ;  /* 0x00bf2c1601007387 */ /* 0x000fe80000100800 */
[----:B------:R-:W3:Y:S04]  /*1065d0*/  LDL.LU R3, [R1+0xbf5c] ;  /* 0x00bf5c0001037983 */ /* 0x000ee80000300800 */
[----:B------:R-:W-:Y:S04]  /*1065e0*/  STL [R1+0xbf30], R23 ;  /* 0x00bf301701007387 */ /* 0x000fe80000100800 */
[----:B0-----:R-:W4:Y:S04]  /*1065f0*/  LDL.LU R8, [R1+0x2230] ;  /* 0x0022300001087983 */ /* 0x001f280000300800 */
[----:B------:R-:W4:Y:S04]  /*106600*/  LDL.LU R9, [R1+0x2234] ;  /* 0x0022340001097983 */ /* 0x000f280000300800 */
[----:B-1----:R-:W2:Y:S04]  /*106610*/  LDL.LU R10, [R1+0x2238] ;  /* 0x00223800010a7983 */ /* 0x002ea80000300800 */
        /* <DEDUP_REMOVED lines=9> */
[----:B0-----:R-:W2:Y:S01]  /*1066b0*/  LDL.64 R8, [R1+0x98] ;  /* 0x0000980001087983 */ /* 0x001ea20000100a00 */
[----:B---3--:R-:W-:-:S02]  /*1066c0*/  IMAD.MOV.U32 R10, RZ, RZ, R3 ;  /* 0x000000ffff0a7224 */ /* 0x008fc400078e0003 */
[----:B------:R-:W-:-:S05]  /*1066d0*/  IMAD.MOV.U32 R11, RZ, RZ, R2 ;  /* 0x000000ffff0b7224 */ /* 0x000fca00078e0002 */
[----:B------:R-:W-:Y:S04]  /*1066e0*/  STL.64 [R1+0xbf40], R10 ;  /* 0x00bf400a01007387 */ /* 0x000fe80000100a00 */
        /* <DEDUP_REMOVED lines=23> */
[----:B---3--:R-:W-:-:S02]  /*106860*/  IMAD R14, R14, 0x100, R13 ;  /* 0x000001000e0e7824 */ /* 0x008fc400078e020d */
[----:B----4-:R-:W-:Y:S02]  /*106870*/  IMAD R23, R23, 0x100, R15 ;  /* 0x0000010017177824 */ /* 0x010fe400078e020f */
[----:B------:R-:W-:Y:S02]  /*106880*/  IMAD R22, R22, 0x100, R2 ;  /* 0x0000010016167824 */ /* 0x000fe400078e0202 */
[----:B------:R-:W-:Y:S01]  /*106890*/  IMAD R0, R0, 0x100, R3 ;  /* 0x0000010000007824 */ /* 0x000fe200078e0203 */
[----:B--2---:R-:W-:Y:S04]  /*1068a0*/  STL.64 [R1+0xbf20], R26 ;  /* 0x00bf201a01007387 */ /* 0x004fe80000100a00 */
[----:B------:R0:W-:Y:S04]  /*1068b0*/  STL.64 [R1+0xbf18], R24 ;  /* 0x00bf181801007387 */ /* 0x0001e80000100a00 */
        /* <DEDUP_REMOVED lines=10> */
[----:B------:R0:W-:Y:S04]  /*106960*/  STL.64 [R1+0xbd70], R6 ;  /* 0x00bd700601007387 */ /* 0x0001e80000100a00 */
[----:B0-----:R-:W2:Y:S04]  /*106970*/  LDL R6, [R1+0x80] ;  /* 0x0000800001067983 */ /* 0x001ea80000100800 */
[----:B------:R-:W2:Y:S04]  /*106980*/  LDL R7, [R1+0x84] ;  /* 0x0000840001077983 */ /* 0x000ea80000100800 */
[----:B------:R0:W-:Y:S04]  /*106990*/  STL.64 [R1+0xbd68], R4 ;  /* 0x00bd680401007387 */ /* 0x0001e80000100a00 */
[----:B0-----:R-:W2:Y:S04]  /*1069a0*/  LDL.64 R4, [R1+0x88] ;  /* 0x0000880001047983 */ /* 0x001ea80000100a00 */
        /* <DEDUP_REMOVED lines=16> */
[----:B------:R-:W4:Y:S04]  /*106ab0*/  LDL.LU R23, [R1+0xbf30] ;  /* 0x00bf300001177983 */ /* 0x000f280000300800 */
[----:B------:R-:W4:Y:S01]  /*106ac0*/  LDL.LU R22, [R1+0xbf2c] ;  /* 0x00bf2c0001167983 */ /* 0x000f220000300800 */
        /* <DEDUP_REMOVED lines=26> */
[----:B0-----:R-:W2:Y:S04]  /*106c70*/  LDL.LU.64 R10, [R1+0xbef0] ;  /* 0x00bef000010a7983 */ /* 0x001ea80000300a00 */
[----:B------:R-:W2:Y:S04]  /*106c80*/  LDL.LU.64 R8, [R1+0xbee8] ;  /* 0x00bee80001087983 */ /* 0x000ea80000300a00 */
[----:B------:R-:W-:Y:S04]  /*106c90*/  STL [R1+0xbd2c], R3 ;  /* 0x00bd2c0301007387 */ /* 0x000fe80000100800 */
[----:B------:R3:W-:Y:S01]  /*106ca0*/  STL [R1+0xbd28], R2 ;  /* 0x00bd280201007387 */ /* 0x0007e20000100800 */
[----:B------:R-:W-:Y:S03]  /*106cb0*/  HMMA.16816.F32 R4, R12, R6, R24 ;  /* 0x000000060c04723c */ /* 0x000fe60000001818 */
[----:B------:R-:W4:Y:S04]  /*106cc0*/  LDL.LU.64 R26, [R1+0xbee0] ;  /* 0x00bee000011a7983 */ /* 0x000f280000300a00 */
[----:B------:R-:W4:-:S12]  /*106cd0*/  LDL.LU.64 R24, [R1+0xbed8] ;  /* 0x00bed80001187983 */ /* 0x000f180000300a00 */
[----:B------:R-:W-:Y:S04]  /*106ce0*/  STL.64 [R1+0x23f0], R4 ;  /* 0x0023f00401007387 */ /* 0x000fe80000100a00 */
[----:B------:R2:W-:Y:S01]  /*106cf0*/  STL.64 [R1+0x23f8], R6 ;  /* 0x0023f80601007387 */ /* 0x0005e20000100a00 */
[----:B---3--:R-:W-:Y:S02]  /*106d00*/  IMAD.MOV.U32 R2, RZ, RZ, R21 ;  /* 0x000000ffff027224 */ /* 0x008fe400078e0015 */
[----:B------:R-:W-:Y:S01]  /*106d10*/  IMAD.MOV.U32 R3, RZ, RZ, R20 ;  /* 0x000000ffff037224 */ /* 0x000fe200078e0014 */
[C---:B--2---:R-:W-:Y:S08]  /*106d20*/  HMMA.16816.F32 R4, R12.reuse, R20, R8 ;  /* 0x000000140c04723c */ /* 0x044ff00000001808 */
[C---:B----4-:R-:W-:Y:S11]  /*106d30*/  HMMA.16816.F32 R8, R12.reuse, R22, R16 ;  /* 0x000000160c08723c */ /* 0x050ff60000001810 */
[----:B------:R-:W-:Y:S04]  /*106d40*/  STL.64 [R1+0x23e0], R4 ;  /* 0x0023e00401007387 */ /* 0x000fe80000100a00 */
[----:B------:R0:W-:Y:S02]  /*106d50*/  STL.64 [R1+0x23e8], R6 ;  /* 0x0023e80601007387 */ /* 0x0001e40000100a00 */
[----:B0-----:R-:W-:Y:S02]  /*106d60*/  HMMA.16816.F32 R4, R12, R28, R24 ;  /* 0x0000001c0c04723c */ /* 0x001fe40000001818 */
[----:B------:R0:W-:Y:S04]  /*106d70*/  STL [R1+0xbd34], R2 ;  /* 0x00bd340201007387 */ /* 0x0001e80000100800 */
[----:B------:R1:W-:Y:S04]  /*106d80*/  STL [R1+0xbd30], R3 ;  /* 0x00bd300301007387 */ /* 0x0003e80000100800 */
[----:B------:R-:W-:Y:S04]  /*106d90*/  STL.64 [R1+0x23d0], R8 ;  /* 0x0023d00801007387 */ /* 0x000fe80000100a00 */
[----:B------:R-:W-:Y:S01]  /*106da0*/  STL.64 [R1+0x23d8], R10 ;  /* 0x0023d80a01007387 */ /* 0x000fe20000100a00 */
[----:B0-----:R-:W-:-:S04]  /*106db0*/  IMAD.MOV.U32 R2, RZ, RZ, R28 ;  /* 0x000000ffff027224 */ /* 0x001fc800078e001c */
[----:B------:R-:W-:Y:S04]  /*106dc0*/  STL.64 [R1+0x23c0], R4 ;  /* 0x0023c00401007387 */ /* 0x000fe80000100a00 */
[----:B------:R-:W-:Y:S04]  /*106dd0*/  STL.64 [R1+0x23c8], R6 ;  /* 0x0023c80601007387 */ /* 0x000fe80000100a00 */
[----:B------:R-:W2:Y:S01]  /*106de0*/  LDL R28, [R1+0x10] ;  /* 0x00001000011c7983 */ /* 0x000ea20000100800 */
[----:B-1----:R-:W-:Y:S02]  /*106df0*/  IMAD.MOV.U32 R3, RZ, RZ, R29 ;  /* 0x000000ffff037224 */ /* 0x002fe400078e001d */
[----:B------:R-:W-:-:S02]  /*106e00*/  IMAD.MOV.U32 R29, RZ, RZ, R0 ;  /* 0x000000ffff1d7224 */ /* 0x000fc400078e0000 */
[----:B------:R-:W3:Y:S04]  /*106e10*/  LDL.LU R0, [R1+0xbed0] ;  /* 0x00bed00001007983 */ /* 0x000ee80000300800 */
[----:B--2---:R-:W-:Y:S04]  /*106e20*/  STL.64 [R1+0xbe28], R28 ;  /* 0x00be281c01007387 */ /* 0x004fe80000100a00 */
[----:B------:R-:W2:Y:S04]  /*106e30*/  LDL.LU R16, [R1+0x2150] ;  /* 0x0021500001107983 */ /* 0x000ea80000300800 */
        /* <DEDUP_REMOVED lines=8> */
[----:B0-----:R-:W4:Y:S04]  /*106ec0*/  LDL.LU R16, [R1+0x2170] ;  /* 0x0021700001107983 */ /* 0x001f280000300800 */
[----:B------:R-:W4:Y:S04]  /*106ed0*/  LDL.LU R17, [R1+0x2174] ;  /* 0x0021740001117983 */ /* 0x000f280000300800 */
[----:B------:R-:W2:Y:S04]  /*106ee0*/  LDL.LU R18, [R1+0x2178] ;  /* 0x0021780001127983 */ /* 0x000ea80000300800 */
        /* <DEDUP_REMOVED lines=18> */
[----:B0-----:R-:W4:Y:S01]  /*107010*/  LDL R18, [R1+0x40] ;  /* 0x0000400001127983 */ /* 0x001f220000100800 */
[----:B---3--:R-:W-:-:S03]  /*107020*/  IMAD.MOV.U32 R19, RZ, RZ, R0 ;  /* 0x000000ffff137224 */ /* 0x008fc600078e0000 */
[----:B------:R-:W3:Y:S04]  /*107030*/  LDL.LU R0, [R1+0xbec4] ;  /* 0x00bec40001007983 */ /* 0x000ee80000300800 */
[----:B--2---:R0:W-:Y:S04]  /*107040*/  STL.64 [R1+0xbe40], R16 ;  /* 0x00be401001007387 */ /* 0x0041e80000100a00 */
[----:B0-----:R-:W2:Y:S04]  /*107050*/  LDL.64 R16, [R1+0x48] ;  /* 0x0000480001107983 */ /* 0x001ea80000100a00 */
        /* <DEDUP_REMOVED lines=9> */
[----:B--2---:R-:W-:Y:S04]  /*1070f0*/  STL.64 [R1+0xbea0], R16 ;  /* 0x00bea01001007387 */ /* 0x004fe80000100a00 */
[----:B------:R-:W2:Y:S04]  /*107100*/  LDL.64 R6, [R1+0x28] ;  /* 0x0000280001067983 */ /* 0x000ea80000100a00 */
        /* <DEDUP_REMOVED lines=39> */
[----:B------:R-:W-:Y:S04]  /*107380*/  STL [R1+0xbd3c], R3 ;  /* 0x00bd3c0301007387 */ /* 0x000fe80000100800 */
[----:B------:R-:W-:Y:S01]  /*107390*/  STL [R1+0xbd38], R2 ;  /* 0x00bd380201007387 */ /* 0x000fe20000100800 */
[----:B----4-:R-:W-:Y:S03]  /*1073a0*/  HMMA.16816.F32 R16, R12, R18, R4 ;  /* 0x000000120c10723c */ /* 0x010fe60000001804 */
[----:B------:R-:W4:Y:S04]  /*1073b0*/  LDL.LU.64 R6, [R1+0xbeb8] ;  /* 0x00beb80001067983 */ /* 0x000f280000300a00 */
[----:B------:R-:W4:-:S12]  /*1073c0*/  LDL.LU.64 R4, [R1+0xbeb0] ;  /* 0x00beb00001047983 */ /* 0x000f180000300a00 */
        /* <DEDUP_REMOVED lines=27> */
[----:B------:R-:W-:-:S02]  /*107580*/  IMAD.MOV.U32 R2, RZ, RZ, R16 ;  /* 0x000000ffff027224 */ /* 0x000fc400078e0010 */
[----:B------:R-:W-:-:S05]  /*107590*/  IMAD.MOV.U32 R3, RZ, RZ, R17 ;  /* 0x000000ffff037224 */ /* 0x000fca00078e0011 */
[----:B------:R-:W-:Y:S04]  /*1075a0*/  STL [R1+0xbd4c], R3 ;  /* 0x00bd4c0301007387 */ /* 0x000fe80000100800 */
[----:B------:R-:W-:Y:S01]  /*1075b0*/  STL [R1+0xbd48], R2 ;  /* 0x00bd480201007387 */ /* 0x000fe20000100800 */
[----:B----4-:R-:W-:Y:S03]  /*1075c0*/  HMMA.16816.F32 R16, R12, R18, R4 ;  /* 0x000000120c10723c */ /* 0x010fe60000001804 */
[----:B------:R-:W2:Y:S04]  /*1075d0*/  LDL.LU.64 R6, [R1+0xbe58] ;  /* 0x00be580001067983 */ /* 0x000ea80000300a00 */
[----:B------:R-:W4:-:S12]  /*1075e0*/  LDL.LU.64 R4, [R1+0xbe50] ;  /* 0x00be500001047983 */ /* 0x000f180000300a00 */
        /* <DEDUP_REMOVED lines=11> */
[----:B------:R-:W-:Y:S02]  /*1076a0*/  IMAD.MOV.U32 R3, RZ, RZ, R28 ;  /* 0x000000ffff037224 */ /* 0x000fe400078e001c */
[----:B------:R-:W2:Y:S04]  /*1076b0*/  LDL.LU.64 R28, [R1+0xbe28] ;  /* 0x00be2800011c7983 */ /* 0x000ea80000300a00 */
[----:B------:R-:W-:Y:S04]  /*1076c0*/  STL [R1+0xbd54], R2 ;  /* 0x00bd540201007387 */ /* 0x000fe80000100800 */
[----:B------:R-:W-:Y:S01]  /*1076d0*/  STL [R1+0xbd50], R3 ;  /* 0x00bd500301007387 */ /* 0x000fe20000100800 */
        /* <DEDUP_REMOVED lines=11> */
[----:B------:R-:W4:Y:S01]  /*107790*/  LDL.LU.64 R16, [R1+0xbe08] ;  /* 0x00be080001107983 */ /* 0x000f220000300a00 */
[----:B------:R-:W-:Y:S01]  /*1077a0*/  HMMA.16816.F32 R8, R12, R20, R8 ;  /* 0x000000140c08723c */ /* 0x000fe20000001808 */
        /* <DEDUP_REMOVED lines=8> */
[----:B----4-:R-:W-:-:S15]  /*107830*/  HMMA.16816.F32 R4, R12, R22, R16 ;  /* 0x000000160c04723c */ /* 0x010fde0000001810 */
[----:B------:R-:W-:-:S04]  /*107840*/  NOP ;  /* 0x0000000000007918 */ /* 0x000fc80000000000 */
[----:B------:R-:W-:Y:S04]  /*107850*/  STL.64 [R1+0x2310], R4 ;  /* 0x0023100401007387 */ /* 0x000fe80000100a00 */
[----:B------:R2:W-:Y:S02]  /*107860*/  STL.64 [R1+0x2318], R6 ;  /* 0x0023180601007387 */ /* 0x0005e40000100a00 */
[C---:B--2---:R-:W-:Y:S02]  /*107870*/  HMMA.16816.F32 R4, R12.reuse, R28, R24 ;  /* 0x0000001c0c04723c */ /* 0x044fe40000001818 */
[----:B------:R-:W-:Y:S04]  /*107880*/  STL [R1+0xbd64], R2 ;  /* 0x00bd640201007387 */ /* 0x000fe80000100800 */
[----:B------:R-:W-:Y:S04]  /*107890*/  STL [R1+0xbd60], R3 ;  /* 0x00bd600301007387 */ /* 0x000fe80000100800 */
[----:B------:R-:W2:Y:S09]  /*1078a0*/  LDL.LU R16, [R1+0x20b0] ;  /* 0x0020b00001107983 */ /* 0x000eb20000300800 */
[----:B------:R0:W-:Y:S04]  /*1078b0*/  STL.64 [R1+0x2300], R4 ;  /* 0x0023000401007387 */ /* 0x0001e80000100a00 */
[----:B------:R1:W-:Y:S04]  /*1078c0*/  STL.64 [R1+0x2308], R6 ;  /* 0x0023080601007387 */ /* 0x0003e80000100a00 */
        /* <DEDUP_REMOVED lines=11> */
[----:B0-----:R-:W3:Y:S04]  /*107980*/  LDL.LU R4, [R1+0x2120] ;  /* 0x0021200001047983 */ /* 0x001ee80000300800 */
[----:B------:R-:W3:Y:S04]  /*107990*/  LDL.LU R5, [R1+0x2124] ;  /* 0x0021240001057983 */ /* 0x000ee80000300800 */
[----:B-1----:R-:W3:Y:S04]  /*1079a0*/  LDL.LU R6, [R1+0x2128] ;  /* 0x0021280001067983 */ /* 0x002ee80000300800 */
[----:B------:R-:W3:Y:S04]  /*1079b0*/  LDL.LU R7, [R1+0x212c] ;  /* 0x00212c0001077983 */ /* 0x000ee80000300800 */
[----:B--2---:R-:W-:Y:S04]  /*1079c0*/  STL.64 [R1+0xbdf8], R26 ;  /* 0x00bdf81a01007387 */ /* 0x004fe80000100a00 */
[----:B------:R0:W-:Y:S04]  /*1079d0*/  STL.64 [R1+0xbdf0], R24 ;  /* 0x00bdf01801007387 */ /* 0x0001e80000100a00 */
[----:B0-----:R-:W2:Y:S04]  /*1079e0*/  LDL.LU R24, [R1+0x2110] ;  /* 0x0021100001187983 */ /* 0x001ea80000300800 */
[----:B------:R-:W2:Y:S04]  /*1079f0*/  LDL.LU R25, [R1+0x2114] ;  /* 0x0021140001197983 */ /* 0x000ea80000300800 */
[----:B--2---:R0:W-:Y:S04]  /*107a00*/  STL.64 [R1+0xbe00], R24 ;  /* 0x00be001801007387 */ /* 0x0041e80000100a00 */
[----:B0-----:R-:W3:Y:S04]  /*107a10*/  LDL.64 R24, [R1+0x8] ;  /* 0x0000080001187983 */ /* 0x001ee80000100a00 */
[----:B------:R-:W2:Y:S04]  /*107a20*/  LDL.LU R26, [R1+0x2118] ;  /* 0x00211800011a7983 */ /* 0x000ea80000300800 */
[----:B------:R-:W2:Y:S04]  /*107a30*/  LDL.LU R27, [R1+0x211c] ;  /* 0x00211c00011b7983 */ /* 0x000ea80000300800 */
[----:B------:R-:W2:Y:S04]  /*107a40*/  LDL.64 R28, [R1] ;  /* 0x00000000011c7983 */ /* 0x000ea80000100a00 */
[----:B------:R-:W-:Y:S04]  /*107a50*/  STL.64 [R1+0xbdd0], R22 ;  /* 0x00bdd01601007387 */ /* 0x000fe80000100a00 */
        /* <DEDUP_REMOVED lines=15> */
[----:B---3--:R-:W-:Y:S01]  /*107b50*/  HMMA.16816.F32 R4, R12, R24, R4 ;  /* 0x000000180c04723c */ /* 0x008fe20000001804 */
[----:B------:R-:W-:-:S02]  /*107b60*/  IMAD.MOV.U32 R2, RZ, RZ, R24 ;  /* 0x000000ffff027224 */ /* 0x000fc400078e0018 */
[----:B------:R-:W-:Y:S01]  /*107b70*/  IMAD.MOV.U32 R3, RZ, RZ, R25 ;  /* 0x000000ffff037224 */ /* 0x000fe200078e0019 */
[----:B--2---:R-:W-:Y:S04]  /*107b80*/  STL.64 [R1+0xbd90], R10 ;  /* 0x00bd900a01007387 */ /* 0x004fe80000100a00 */
[----:B------:R0:W-:Y:S04]  /*107b90*/  STL.64 [R1+0xbd88], R8 ;  /* 0x00bd880801007387 */ /* 0x0001e80000100a00 */
[----:B0-----:R-:W2:Y:S04]  /*107ba0*/  LDL.LU R8, [R1+0x20a0] ;  /* 0x0020a00001087983 */ /* 0x001ea80000300800 */
[----:B------:R-:W2:Y:S04]  /*107bb0*/  LDL.LU R9, [R1+0x20a4] ;  /* 0x0020a40001097983 */ /* 0x000ea80000300800 */
[----:B------:R-:W2:Y:S04]  /*107bc0*/  LDL.LU R10, [R1+0x20a8] ;  /* 0x0020a800010a7983 */ /* 0x000ea80000300800 */
[----:B------:R-:W3:Y:S01]  /*107bd0*/  LDL.LU.64 R24, [R1+0xbe00] ;  /* 0x00be000001187983 */ /* 0x000ee20000300a00 */
[----:B------:R-:W-:-:S03]  /*107be0*/  IMAD.MOV.U32 R11, RZ, RZ, R0 ;  /* 0x000000ffff0b7224 */ /* 0x000fc600078e0000 */
[----:B------:R0:W-:Y:S04]  /*107bf0*/  STL.64 [R1+0x22f0], R4 ;  /* 0x0022f00401007387 */ /* 0x0001e80000100a00 */
[----:B------:R1:W-:Y:S01]  /*107c00*/  STL [R1+0x22f8], R6 ;  /* 0x0022f80601007387 */ /* 0x0003e20000100800 */
[----:B------:R-:W-:-:S03]  /*107c10*/  IMAD.MOV.U32 R0, RZ, RZ, R7 ;  /* 0x000000ffff007224 */ /* 0x000fc600078e0007 */
[----:B0-----:R-:W2:Y:S04]  /*107c20*/  LDL.LU R4, [R1+0x2080] ;  /* 0x0020800001047983 */ /* 0x001ea80000300800 */
[----:B------:R-:W2:Y:S04]  /*107c30*/  LDL.LU R5, [R1+0x2084] ;  /* 0x0020840001057983 */ /* 0x000ea80000300800 */
[----:B-1----:R-:W2:Y:S04]  /*107c40*/  LDL.LU R6, [R1+0x2088] ;  /* 0x0020880001067983 */ /* 0x002ea80000300800 */
[----:B------:R-:W2:Y:S04]  /*107c50*/  LDL.LU R7, [R1+0x208c] ;  /* 0x00208c0001077983 */ /* 0x000ea80000300800 */
[----:B------:R0:W-:Y:S02]  /*107c60*/  STL [R1+0x9b50], R0 ;  /* 0x009b500001007387 */ /* 0x0001e40000100800 */
[----:B0-----:R-:W-:Y:S01]  /*107c70*/  IMAD.MOV.U32 R0, RZ, RZ, R29 ;  /* 0x000000ffff007224 */ /* 0x001fe200078e001d */
        /* <DEDUP_REMOVED lines=13> */
[----:B------:R-:W-:Y:S04]  /*107d50*/  STL [R1+0xbd18], R28 ;  /* 0x00bd181c01007387 */ /* 0x000fe80000100800 */
[----:B------:R-:W-:Y:S01]  /*107d60*/  STL [R1+0xbcf8], R29 ;  /* 0x00bcf81d01007387 */ /* 0x000fe20000100800 */
        /* <DEDUP_REMOVED lines=3990> */
[----:B------:R0:W-:Y:S04]  /*1176d0*/  STL.64 [R1+0x328], R6 ;  /* 0x0003280601007387 */ /* 0x0001e80000100a00 */
        /* <DEDUP_REMOVED lines=11> */
[----:B0-----:R-:W3:Y:S04]  /*117790*/  LDL.64 R6, [R1+0x8] ;  /* 0x0000080001067983 */ /* 0x001ee80000100a00 */
        /* <DEDUP_REMOVED lines=24> */
[----:B---3--:R-:W-:Y:S03]  /*117920*/  HMMA.16816.F32 R24, R12, R6, R24 ;  /* 0x000000060c18723c */ /* 0x008fe60000001818 */
        /* <DEDUP_REMOVED lines=12> */
[----:B------:R-:W-:Y:S04]  /*1179f0*/  STL [R1+0xa934], R3 ;  /* 0x00a9340301007387 */ /* 0x000fe80000100800 */
[----:B------:R-:W-:Y:S04]  /*117a00*/  STL.64 [R1+0x310], R24 ;  /* 0x0003101801007387 */ /* 0x000fe80000100a00 */
[----:B------:R0:W-:Y:S04]  /*117a10*/  STL.64 [R1+0x318], R26 ;  /* 0x0003181a01007387 */ /* 0x0001e80000100a00 */
[----:B0-----:R-:W2:Y:S04]  /*117a20*/  LDL.LU.64 R26, [R1+0xa9d8] ;  /* 0x00a9d800011a7983 */ /* 0x001ea80000300a00 */
[----:B------:R-:W2:Y:S04]  /*117a30*/  LDL.LU.64 R24, [R1+0xa9d0] ;  /* 0x00a9d00001187983 */ /* 0x000ea80000300a00 */
[----:B------:R-:W3:Y:S01]  /*117a40*/  LDL.LU R4, [R1+0xe90] ;  /* 0x000e900001047983 */ /* 0x000ee20000300800 */
[----:B------:R-:W-:-:S03]  /*117a50*/  IMAD.MOV.U32 R0, RZ, RZ, R6 ;  /* 0x000000ffff007224 */ /* 0x000fc600078e0006 */
[----:B------:R-:W3:Y:S01]  /*117a60*/  LDL.LU R5, [R1+0xe94] ;  /* 0x000e940001057983 */ /* 0x000ee20000300800 */
[----:B------:R-:W-:-:S03]  /*117a70*/  IMAD.MOV.U32 R2, RZ, RZ, R7 ;  /* 0x000000ffff027224 */ /* 0x000fc600078e0007 */
        /* <DEDUP_REMOVED lines=84> */
[----:B------:R4:W-:Y:S02]  /*117fc0*/  STL.64 [R1+0x278], R18 ;  /* 0x0002781201007387 */ /* 0x0009e40000100a00 */
[C---:B----4-:R-:W-:Y:S08]  /*117fd0*/  HMMA.16816.F32 R16, R12.reuse, R6, R20 ;  /* 0x000000060c10723c */ /* 0x050ff00000001814 */
[----:B--2---:R-:W-:Y:S01]  /*117fe0*/  HMMA.16816.F32 R8, R12, R4, R24 ;  /* 0x000000040c08723c */ /* 0x004fe20000001818 */
[----:B------:R-:W-:Y:S10]  /*117ff0*/  STL.64 [R1+0xa678], R6 ;  /* 0x00a6780601007387 */ /* 0x000ff40000100a00 */
[----:B------:R0:W-:Y:S04]  /*118000*/  STL.64 [R1+0x260], R16 ;  /* 0x0002601001007387 */ /* 0x0001e80000100a00 */
[----:B------:R1:W-:Y:S04]  /*118010*/  STL.64 [R1+0x268], R18 ;  /* 0x0002681201007387 */ /* 0x0003e80000100a00 */
[----:B------:R-:W-:Y:S04]  /*118020*/  STL.64 [R1+0xa670], R4 ;  /* 0x00a6700401007387 */ /* 0x000fe80000100a00 */
[----:B------:R-:W-:Y:S04]  /*118030*/  STL.64 [R1+0x250], R8 ;  /* 0x0002500801007387 */ /* 0x000fe80000100a00 */
[----:B------:R2:W-:Y:S04]  /*118040*/  STL.64 [R1+0x258], R10 ;  /* 0x0002580a01007387 */ /* 0x0005e80000100a00 */
[----:B0-----:R-:W3:Y:S04]  /*118050*/  LDL.LU R16, [R1+0x13f0] ;  /* 0x0013f00001107983 */ /* 0x001ee80000300800 */
[----:B------:R-:W3:Y:S04]  /*118060*/  LDL.LU R17, [R1+0x13f4] ;  /* 0x0013f40001117983 */ /* 0x000ee80000300800 */
[----:B-1----:R-:W4:Y:S04]  /*118070*/  LDL.LU R18, [R1+0x13f8] ;  /* 0x0013f80001127983 */ /* 0x002f280000300800 */
[----:B------:R-:W4:Y:S01]  /*118080*/  LDL.LU R19, [R1+0x13fc] ;  /* 0x0013fc0001137983 */ /* 0x000f220000300800 */
[----:B--2---:R-:W-:-:S03]  /*118090*/  IMAD.MOV.U32 R11, RZ, RZ, R3 ;  /* 0x000000ffff0b7224 */ /* 0x004fc600078e0003 */
[----:B----4-:R-:W-:Y:S04]  /*1180a0*/  STL.64 [R1+0xa6f8], R18 ;  /* 0x00a6f81201007387 */ /* 0x010fe80000100a00 */
[----:B---3--:R-:W-:Y:S04]  /*1180b0*/  STL.64 [R1+0xa6f0], R16 ;  /* 0x00a6f01001007387 */ /* 0x008fe80000100a00 */
[----:B------:R-:W2:Y:S04]  /*1180c0*/  LDL R10, [R1] ;  /* 0x00000000010a7983 */ /* 0x000ea80000100800 */
[----:B------:R-:W3:Y:S04]  /*1180d0*/  LDL.LU R3, [R1+0xa934] ;  /* 0x00a9340001037983 */ /* 0x000ee80000300800 */
[----:B--2---:R0:W-:Y:S04]  /*1180e0*/  STL.64 [R1+0xa700], R10 ;  /* 0x00a7000a01007387 */ /* 0x0041e80000100a00 */
[----:B------:R-:W2:Y:S04]  /*1180f0*/  LDL.LU R4, [R1+0x13c0] ;  /* 0x0013c00001047983 */ /* 0x000ea80000300800 */
[----:B------:R-:W2:Y:S04]  /*118100*/  LDL.LU R5, [R1+0x13c4] ;  /* 0x0013c40001057983 */ /* 0x000ea80000300800 */
[----:B------:R-:W4:Y:S04]  /*118110*/  LDL.LU R6, [R1+0x13c8] ;  /* 0x0013c80001067983 */ /* 0x000f280000300800 */
[----:B------:R-:W4:Y:S01]  /*118120*/  LDL.LU R7, [R1+0x13cc] ;  /* 0x0013cc0001077983 */ /* 0x000f220000300800 */
[----:B------:R-:W-:-:S02]  /*118130*/  IMAD.MOV.U32 R26, RZ, RZ, R0 ;  /* 0x000000ffff1a7224 */ /* 0x000fc400078e0000 */
[----:B------:R-:W-:Y:S01]  /*118140*/  IMAD.MOV.U32 R27, RZ, RZ, R2 ;  /* 0x000000ffff1b7224 */ /* 0x000fe200078e0002 */
[----:B----4-:R1:W-:Y:S04]  /*118150*/  STL.64 [R1+0xa710], R6 ;  /* 0x00a7100601007387 */ /* 0x0103e80000100a00 */
[----:B--2---:R-:W-:Y:S04]  /*118160*/  STL.64 [R1+0xa708], R4 ;  /* 0x00a7080401007387 */ /* 0x004fe80000100a00 */
[----:B------:R-:W2:Y:S04]  /*118170*/  LDL.LU R0, [R1+0xa930] ;  /* 0x00a9300001007983 */ /* 0x000ea80000300800 */
[----:B------:R-:W1:Y:S04]  /*118180*/  LDL.LU R2, [R1+0xa92c] ;  /* 0x00a92c0001027983 */ /* 0x000e680000300800 */
[----:B------:R-:W4:Y:S01]  /*118190*/  LDL R24, [R1+0x10] ;  /* 0x0000100001187983 */ /* 0x000f220000100800 */
[----:B---3--:R-:W-:-:S03]  /*1181a0*/  IMAD.MOV.U32 R25, RZ, RZ, R3 ;  /* 0x000000ffff197224 */ /* 0x008fc600078e0003 */
[----:B------:R-:W3:Y:S04]  /*1181b0*/  LDL.LU R3, [R1+0xa928] ;  /* 0x00a9280001037983 */ /* 0x000ee80000300800 */
[----:B------:R-:W-:Y:S04]  /*1181c0*/  STL.64 [R1+0xa720], R26 ;  /* 0x00a7201a01007387 */ /* 0x000fe80000100a00 */
[----:B----4-:R4:W-:Y:S04]  /*1181d0*/  STL.64 [R1+0xa718], R24 ;  /* 0x00a7181801007387 */ /* 0x0109e80000100a00 */
[----:B------:R-:W3:Y:S04]  /*1181e0*/  LDL.LU R8, [R1+0x1380] ;  /* 0x0013800001087983 */ /* 0x000ee80000300800 */
[----:B------:R-:W3:Y:S04]  /*1181f0*/  LDL.LU R9, [R1+0x1384] ;  /* 0x0013840001097983 */ /* 0x000ee80000300800 */
[----:B0-----:R-:W3:Y:S04]  /*118200*/  LDL.LU R10, [R1+0x1388] ;  /* 0x00138800010a7983 */ /* 0x001ee80000300800 */
[----:B------:R-:W3:Y:S01]  /*118210*/  LDL.LU R11, [R1+0x138c] ;  /* 0x00138c00010b7983 */ /* 0x000ee20000300800 */
[----:B-1----:R-:W-:-:S02]  /*118220*/  IMAD.MOV.U32 R6, RZ, RZ, R2 ;  /* 0x000000ffff067224 */ /* 0x002fc400078e0002 */
[----:B--2---:R-:W-:Y:S01]  /*118230*/  IMAD.MOV.U32 R7, RZ, RZ, R0 ;  /* 0x000000ffff077224 */ /* 0x004fe200078e0000 */
[----:B---3--:R-:W-:Y:S04]  /*118240*/  STL.64 [R1+0xa730], R10 ;  /* 0x00a7300a01007387 */ /* 0x008fe80000100a00 */
[----:B------:R0:W-:Y:S04]  /*118250*/  STL.64 [R1+0xa728], R8 ;  /* 0x00a7280801007387 */ /* 0x0001e80000100a00 */
[----:B------:R-:W2:Y:S04]  /*118260*/  LDL.LU R2, [R1+0xa924] ;  /* 0x00a9240001027983 */ /* 0x000ea80000300800 */
[----:B------:R-:W3:Y:S04]  /*118270*/  LDL.LU R0, [R1+0xa920] ;  /* 0x00a9200001007983 */ /* 0x000ee80000300800 */
[----:B----4-:R-:W4:Y:S04]  /*118280*/  LDL.LU R24, [R1+0x1360] ;  /* 0x0013600001187983 */ /* 0x010f280000300800 */
[----:B------:R-:W4:Y:S04]  /*118290*/  LDL.LU R25, [R1+0x1364] ;  /* 0x0013640001197983 */ /* 0x000f280000300800 */
[----:B------:R-:W2:Y:S04]  /*1182a0*/  LDL.LU R26, [R1+0x1368] ;  /* 0x00136800011a7983 */ /* 0x000ea80000300800 */
[----:B------:R-:W2:Y:S01]  /*1182b0*/  LDL.LU R27, [R1+0x136c] ;  /* 0x00136c00011b7983 */ /* 0x000ea20000300800 */
[----:B------:R-:W-:-:S03]  /*1182c0*/  IMAD.MOV.U32 R5, RZ, RZ, R3 ;  /* 0x000000ffff057224 */ /* 0x000fc600078e0003 */
[----:B--2---:R3:W-:Y:S04]  /*1182d0*/  STL.64 [R1+0xa740], R26 ;  /* 0x00a7401a01007387 */ /* 0x0047e80000100a00 */
[----:B----4-:R1:W-:Y:S04]  /*1182e0*/  STL.64 [R1+0xa738], R24 ;  /* 0x00a7381801007387 */ /* 0x0103e80000100a00 */
[----:B------:R-:W2:Y:S04]  /*1182f0*/  LDL R4, [R1+0x20] ;  /* 0x0000200001047983 */ /* 0x000ea80000100800 */
[----:B------:R-:W4:Y:S04]  /*118300*/  LDL.LU R3, [R1+0xa91c] ;  /* 0x00a91c0001037983 */ /* 0x000f280000300800 */
[----:B------:R-:W-:Y:S04]  /*118310*/  STL.64 [R1+0xa750], R6 ;  /* 0x00a7500601007387 */ /* 0x000fe80000100a00 */
        /* <DEDUP_REMOVED lines=125> */
[----:B----4-:R-:W-:-:S05]  /*118af0*/  IMAD.MOV.U32 R25, RZ, RZ, R3 ;  /* 0x000000ffff197224 */ /* 0x010fca00078e0003 */
[----:B--2---:R-:W-:Y:S04]  /*118b00*/  STL.64 [R1+0xa890], R24 ;  /* 0x00a8901801007387 */ /* 0x004fe80000100a00 */
[----:B---3--:R-:W-:Y:S04]  /*118b10*/  STL.64 [R1+0xa858], R10 ;  /* 0x00a8580a01007387 */ /* 0x008fe80000100a00 */
[----:B------:R0:W-:Y:S04]  /*118b20*/  STL.64 [R1+0xa850], R8 ;  /* 0x00a8500801007387 */ /* 0x0001e80000100a00 */
[----:B0-----:R-:W2:Y:S04]  /*118b30*/  LDL.LU R8, [R1+0xf60] ;  /* 0x000f600001087983 */ /* 0x001ea80000300800 */
[----:B------:R-:W2:Y:S04]  /*118b40*/  LDL.LU R9, [R1+0xf64] ;  /* 0x000f640001097983 */ /* 0x000ea80000300800 */
[----:B------:R-:W3:Y:S04]  /*118b50*/  LDL.LU R10, [R1+0xf68] ;  /* 0x000f6800010a7983 */ /* 0x000ee80000300800 */
[----:B------:R-:W3:Y:S01]  /*118b60*/  LDL.LU R11, [R1+0xf6c] ;  /* 0x000f6c00010b7983 */ /* 0x000ee20000300800 */
[----:B------:R-:W-:-:S03]  /*118b70*/  IMAD R29, R28, 0x100, R29 ;  /* 0x000001001c1d7824 */ /* 0x000fc600078e021d */
[----:B---3--:R-:W-:Y:S04]  /*118b80*/  STL.64 [R1+0xa870], R10 ;  /* 0x00a8700a01007387 */ /* 0x008fe80000100a00 */
[----:B--2---:R0:W-:Y:S04]  /*118b90*/  STL.64 [R1+0xa868], R8 ;  /* 0x00a8680801007387 */ /* 0x0041e80000100a00 */
[----:B0-----:R-:W2:Y:S04]  /*118ba0*/  LDL.LU R8, [R1+0xf40] ;  /* 0x000f400001087983 */ /* 0x001ea80000300800 */
[----:B------:R-:W2:Y:S04]  /*118bb0*/  LDL.LU R9, [R1+0xf44] ;  /* 0x000f440001097983 */ /* 0x000ea80000300800 */
[----:B------:R-:W3:Y:S04]  /*118bc0*/  LDL.LU R10, [R1+0xf48] ;  /* 0x000f4800010a7983 */ /* 0x000ee80000300800 */
[----:B------:R-:W3:Y:S04]  /*118bd0*/  LDL.LU R11, [R1+0xf4c] ;  /* 0x000f4c00010b7983 */ /* 0x000ee80000300800 */
[----:B------:R-:W4:Y:S01]  /*118be0*/  LDL.LU R28, [R1+0x3ba4] ;  /* 0x003ba400011c7983 */ /* 0x000f220000300800 */
[----:B------:R-:W-:-:S03]  /*118bf0*/  IMAD.MOV.U32 R26, RZ, RZ, R2 ;  /* 0x000000ffff1a7224 */ /* 0x000fc600078e0002 */
[----:B------:R-:W4:Y:S04]  /*118c00*/  LDL.LU R25, [R1+0x3ba0] ;  /* 0x003ba00001197983 */ /* 0x000f280000300800 */
[----:B------:R-:W4:Y:S04]  /*118c10*/  LDL.LU R2, [R1+0x3bac] ;  /* 0x003bac0001027983 */ /* 0x000f280000300800 */
        /* <DEDUP_REMOVED lines=157> */
[----:B0-----:R-:W3:Y:S04]  /*1195f0*/  LDL.LU.64 R10, [R1+0xa700] ;  /* 0x00a70000010a7983 */ /* 0x001ee80000300a00 */
[----:B------:R-:W2:Y:S04]  /*119600*/  LDL.LU.64 R18, [R1+0xa6f8] ;  /* 0x00a6f80001127983 */ /* 0x000ea80000300a00 */
[----:B------:R-:W2:Y:S04]  /*119610*/  LDL.LU.64 R16, [R1+0xa6f0] ;  /* 0x00a6f00001107983 */ /* 0x000ea80000300a00 */
[----:B------:R-:W-:Y:S04]  /*119620*/  STL.64 [R1+0x120], R24 ;  /* 0x0001201801007387 */ /* 0x000fe80000100a00 */
[----:B------:R0:W-:Y:S04]  /*119630*/  STL.64 [R1+0x128], R26 ;  /* 0x0001281a01007387 */ /* 0x0001e80000100a00 */
[----:B0-----:R-:W4:Y:S04]  /*119640*/  LDL.LU.64 R26, [R1+0xa6e8] ;  /* 0x00a6e800011a7983 */ /* 0x001f280000300a00 */
[----:B------:R-:W4:Y:S04]  /*119650*/  LDL.LU.64 R24, [R1+0xa6e0] ;  /* 0x00a6e00001187983 */ /* 0x000f280000300a00 */
[----:B------:R-:W-:Y:S01]  /*119660*/  STL.64 [R1+0xa5e8], R28 ;  /* 0x00a5e81c01007387 */ /* 0x000fe20000100a00 */
[C---:B---3--:R-:W-:Y:S08]  /*119670*/  HMMA.16816.F32 R4, R12.reuse, R10, R4 ;  /* 0x0000000a0c04723c */ /* 0x048ff00000001804 */
[C---:B--2---:R-:W-:Y:S11]  /*119680*/  HMMA.16816.F32 R8, R12.reuse, R28, R16 ;  /* 0x0000001c0c08723c */ /* 0x044ff60000001810 */
[----:B------:R-:W-:Y:S04]  /*119690*/  STL.64 [R1+0x110], R4 ;  /* 0x0001100401007387 */ /* 0x000fe80000100a00 */
[----:B------:R4:W-:Y:S02]  /*1196a0*/  STL.64 [R1+0x118], R6 ;  /* 0x0001180601007387 */ /* 0x0009e40000100a00 */
[C---:B----4-:R-:W-:Y:S02]  /*1196b0*/  HMMA.16816.F32 R4, R12.reuse, R26, R20 ;  /* 0x0000001a0c04723c */ /* 0x050fe40000001814 */
[----:B------:R-:W-:Y:S04]  /*1196c0*/  STL.64 [R1+0x100], R8 ;  /* 0x0001000801007387 */ /* 0x000fe80000100a00 */
[----:B------:R-:W-:Y:S04]  /*1196d0*/  STL.64 [R1+0x108], R10 ;  /* 0x0001080a01007387 */ /* 0x000fe80000100a00 */
[----:B------:R-:W2:Y:S09]  /*1196e0*/  LDL.LU R20, [R1+0x1410] ;  /* 0x0014100001147983 */ /* 0x000eb20000300800 */
[----:B------:R0:W-:Y:S04]  /*1196f0*/  STL.64 [R1+0xf0], R4 ;  /* 0x0000f00401007387 */ /* 0x0001e80000100a00 */
[----:B------:R1:W-:Y:S04]  /*119700*/  STL.64 [R1+0xf8], R6 ;  /* 0x0000f80601007387 */ /* 0x0003e80000100a00 */
[----:B------:R-:W2:Y:S04]  /*119710*/  LDL.LU R21, [R1+0x1414] ;  /* 0x0014140001157983 */ /* 0x000ea80000300800 */
[----:B------:R-:W2:Y:S04]  /*119720*/  LDL.LU R22, [R1+0x1418] ;  /* 0x0014180001167983 */ /* 0x000ea80000300800 */
[----:B------:R-:W2:Y:S04]  /*119730*/  LDL.LU R23, [R1+0x141c] ;  /* 0x00141c0001177983 */ /* 0x000ea80000300800 */
[----:B0-----:R-:W3:Y:S04]  /*119740*/  LDL.LU R4, [R1+0x14b0] ;  /* 0x0014b00001047983 */ /* 0x001ee80000300800 */
[----:B------:R-:W3:Y:S04]  /*119750*/  LDL.LU R5, [R1+0x14b4] ;  /* 0x0014b40001057983 */ /* 0x000ee80000300800 */
        /* <DEDUP_REMOVED lines=31> */
[----:B0-----:R-:W4:Y:S04]  /*119950*/  LDL.LU.64 R22, [R1+0xa6d8] ;  /* 0x00a6d80001167983 */ /* 0x001f280000300a00 */
[----:B------:R-:W2:Y:S04]  /*119960*/  LDL.LU.64 R20, [R1+0xa6d0] ;  /* 0x00a6d00001147983 */ /* 0x000ea80000300a00 */
        /* <DEDUP_REMOVED lines=25> */
[----:B------:R-:W2:Y:S04]  /*119b00*/  LDL.LU.64 R16, [R1+0xa6b0] ;  /* 0x00a6b00001107983 */ /* 0x000ea80000300a00 */
        /* <DEDUP_REMOVED lines=39> */
[C---:B--2---:R-:W-:Y:S08]  /*119d80*/  HMMA.16816.F32 R24, R12.reuse, R6, R24 ;  /* 0x000000060c18723c */ /* 0x044ff00000001818 */
[----:B---3--:R-:W-:Y:S11]  /*119d90*/  HMMA.16816.F32 R8, R12, R4, R8 ;  /* 0x000000040c08723c */ /* 0x008ff60000001808 */
[----:B------:R-:W-:Y:S04]  /*119da0*/  STL.64 [R1+0x9a0], R24 ;  /* 0x0009a01801007387 */ /* 0x000fe80000100a00 */
[----:B------:R0:W-:Y:S04]  /*119db0*/  STL.64 [R1+0x9a8], R26 ;  /* 0x0009a81a01007387 */ /* 0x0001e80000100a00 */
[----:B0-----:R-:W2:Y:S04]  /*119dc0*/  LDL.LU.64 R26, [R1+0xa668] ;  /* 0x00a66800011a7983 */ /* 0x001ea80000300a00 */
[----:B------:R-:W2:Y:S04]  /*119dd0*/  LDL.LU.64 R24, [R1+0xa660] ;  /* 0x00a6600001187983 */ /* 0x000ea80000300a00 */
[----:B------:R-:W-:Y:S04]  /*119de0*/  STL [R1+0xa47c], R6 ;  /* 0x00a47c0601007387 */ /* 0x000fe80000100800 */
[----:B------:R-:W-:Y:S04]  /*119df0*/  STL [R1+0xa478], R7 ;  /* 0x00a4780701007387 */ /* 0x000fe80000100800 */
[----:B------:R-:W-:Y:S04]  /*119e00*/  STL [R1+0xa484], R4 ;  /* 0x00a4840401007387 */ /* 0x000fe80000100800 */
[----:B------:R0:W-:Y:S04]  /*119e10*/  STL [R1+0xa480], R5 ;  /* 0x00a4800501007387 */ /* 0x0001e80000100800 */
[----:B------:R1:W-:Y:S04]  /*119e20*/  STL.64 [R1+0x9d0], R8 ;  /* 0x0009d00801007387 */ /* 0x0003e80000100a00 */
[----:B------:R-:W-:Y:S04]  /*119e30*/  STL.64 [R1+0x9d8], R10 ;  /* 0x0009d80a01007387 */ /* 0x000fe80000100a00 */
[----:B0-----:R-:W3:Y:S01]  /*119e40*/  LDL.LU.64 R4, [R1+0x90] ;  /* 0x0000900001047983 */ /* 0x001ee20000300a00 */
[----:B----4-:R-:W-:-:S02]  /*119e50*/  IMAD R6, R20, 0x100, R19 ;  /* 0x0000010014067824 */ /* 0x010fc400078e0213 */
[----:B-1----:R-:W-:Y:S01]  /*119e60*/  IMAD R8, R22, 0x100, R21 ;  /* 0x0000010016087824 */ /* 0x002fe200078e0215 */
[----:B---3--:R-:W-:Y:S04]  /*119e70*/  STL [R1+0xa658], R5 ;  /* 0x00a6580501007387 */ /* 0x008fe80000100800 */
[----:B------:R0:W-:Y:S04]  /*119e80*/  STL [R1+0x7a0], R6 ;  /* 0x0007a00601007387 */ /* 0x0001e80000100800 */
[----:B0-----:R-:W3:Y:S04]  /*119e90*/  LDL.LU.64 R6, [R1+0x98] ;  /* 0x0000980001067983 */ /* 0x001ee80000300a00 */
[----:B------:R2:W-:Y:S02]  /*119ea0*/  STL [R1+0x7a4], R8 ;  /* 0x0007a40801007387 */ /* 0x0005e40000100800 */
[----:B--2---:R-:W-:Y:S02]  /*119eb0*/  HMMA.16816.F32 R8, R12, R2, R24 ;  /* 0x000000020c08723c */ /* 0x004fe40000001818 */
[----:B------:R-:W2:Y:S04]  /*119ec0*/  LDL.LU R14, [R1+0x7a0] ;  /* 0x0007a000010e7983 */ /* 0x000ea80000300800 */
[----:B------:R-:W4:-:S13]  /*119ed0*/  LDL.LU R15, [R1+0x7a4] ;  /* 0x0007a400010f7983 */ /* 0x000f1a0000300800 */
[----:B------:R0:W-:Y:S04]  /*119ee0*/  STL.64 [R1+0x9c0], R8 ;  /* 0x0009c00801007387 */ /* 0x0001e80000100a00 */
[----:B------:R1:W-:Y:S04]  /*119ef0*/  STL.64 [R1+0x9c8], R10 ;  /* 0x0009c80a01007387 */ /* 0x0003e80000100a00 */
        /* <DEDUP_REMOVED lines=11> */
[----:B------:R-:W-:Y:S01]  /*119fb0*/  IMAD R0, R0, 0x100, R29 ;  /* 0x0000010000007824 */ /* 0x000fe200078e021d */
[----:B------:R-:W-:Y:S01]  /*119fc0*/  F2FP.F16.E5M2.UNPACK_B R12, R14 ;  /* 0x0000000eff0c723e */ /* 0x000fe200020004ff */
[----:B--2---:R-:W-:Y:S04]  /*119fd0*/  STL.64 [R1+0xa650], R10 ;  /* 0x00a6500a01007387 */ /* 0x004fe80000100a00 */
[----:B------:R0:W-:Y:S04]  /*119fe0*/  STL.64 [R1+0xa648], R8 ;  /* 0x00a6480801007387 */ /* 0x0001e80000100a00 */
[----:B0-----:R-:W3:Y:S04]  /*119ff0*/  LDL.LU R8, [R1+0x1510] ;  /* 0x0015100001087983 */ /* 0x001ee80000300800 */
[----:B------:R-:W3:Y:S04]  /*11a000*/  LDL.LU R9, [R1+0x1514] ;  /* 0x0015140001097983 */ /* 0x000ee80000300800 */
[----:B------:R-:W3:Y:S04]  /*11a010*/  LDL.LU R10, [R1+0x1518] ;  /* 0x00151800010a7983 */ /* 0x000ee80000300800 */
[----:B------:R-:W3:Y:S01]  /*11a020*/  LDL.LU R11, [R1+0x151c] ;  /* 0x00151c00010b7983 */ /* 0x000ee20000300800 */
[----:B----4-:R-:W-:-:S02]  /*11a030*/  F2FP.F16.E5M2.UNPACK_B R13, R15 ;  /* 0x0000000fff0d723e */ /* 0x010fc400020004ff */
[----:B------:R-:W-:Y:S02]  /*11a040*/  F2FP.F16.E5M2.UNPACK_B R14, R5 ;  /* 0x00000005ff0e723e */ /* 0x000fe400020004ff */
[----:B------:R-:W-:Y:S01]  /*11a050*/  F2FP.F16.E5M2.UNPACK_B R15, R0 ;  /* 0x00000000ff0f723e */ /* 0x000fe200020004ff */
[----:B------:R-:W2:Y:S04]  /*11a060*/  LDL.LU.64 R20, [R1+0x80] ;  /* 0x0000800001147983 */ /* 0x000ea80000300a00 */
[----:B------:R-:W4:Y:S04]  /*11a070*/  LDL.LU R16, [R1+0x1590] ;  /* 0x0015900001107983 */ /* 0x000f280000300800 */
[----:B------:R-:W4:Y:S04]  /*11a080*/  LDL.LU R17, [R1+0x1594] ;  /* 0x0015940001117983 */ /* 0x000f280000300800 */
[----:B------:R-:W4:Y:S04]  /*11a090*/  LDL.LU R18, [R1+0x1598] ;  /* 0x0015980001127983 */ /* 0x000f280000300800 */
[----:B------:R-:W4:Y:S04]  /*11a0a0*/  LDL.LU R19, [R1+0x159c] ;  /* 0x00159c0001137983 */ /* 0x000f280000300800 */
[----:B------:R-:W2:Y:S04]  /*11a0b0*/  LDL.LU.64 R22, [R1+0x78] ;  /* 0x0000780001167983 */ /* 0x000ea80000300a00 */
[----:B------:R-:W2:Y:S04]  /*11a0c0*/  LDL.LU R24, [R1+0x15b0] ;  /* 0x0015b00001187983 */ /* 0x000ea80000300800 */
[----:B------:R-:W2:Y:S04]  /*11a0d0*/  LDL.LU R25, [R1+0x15b4] ;  /* 0x0015b40001197983 */ /* 0x000ea80000300800 */
[----:B------:R-:W2:Y:S04]  /*11a0e0*/  LDL.LU R26, [R1+0x15b8] ;  /* 0x0015b800011a7983 */ /* 0x000ea80000300800 */
[----:B------:R-:W2:Y:S04]  /*11a0f0*/  LDL.LU R27, [R1+0x15bc] ;  /* 0x0015bc00011b7983 */ /* 0x000ea80000300800 */
[----:B------:R-:W2:Y:S04]  /*11a100*/  LDL.LU.64 R28, [R1+0x70] ;  /* 0x00007000011c7983 */ /* 0x000ea80000300a00 */
[----:B------:R-:W-:Y:S04]  /*11a110*/  STL [R1+0xa44c], R2 ;  /* 0x00a44c0201007387 */ /* 0x000fe80000100800 */
[----:B------:R-:W-:Y:S04]  /*11a120*/  STL [R1+0xa448], R3 ;  /* 0x00a4480301007387 */ /* 0x000fe80000100800 */
        /* <DEDUP_REMOVED lines=9> */
[----:B--2---:R-:W-:Y:S01]  /*11a1c0*/  IMAD.MOV.U32 R3, RZ, RZ, R5 ;  /* 0x000000ffff037224 */ /* 0x004fe200078e0005 */
[----:B------:R-:W-:Y:S04]  /*11a1d0*/  STL [R1+0xa48c], R0 ;  /* 0x00a48c0001007387 */ /* 0x000fe80000100800 */
[----:B------:R-:W-:Y:S01]  /*11a1e0*/  STL [R1+0xa488], R2 ;  /* 0x00a4880201007387 */ /* 0x000fe20000100800 */
[----:B------:R-:W-:Y:S01]  /*11a1f0*/  IMAD.MOV.U32 R7, RZ, RZ, R4 ;  /* 0x000000ffff077224 */ /* 0x000fe200078e0004 */
[----:B---3--:R-:W-:-:S15]  /*11a200*/  HMMA.16816.F32 R8, R12, R4, R8 ;  /* 0x000000040c08723c */ /* 0x008fde0000001808 */
[----:B------:R-:W-:-:S04]  /*11a210*/  NOP ;  /* 0x0000000000007918 */ /* 0x000fc80000000000 */
[----:B------:R-:W-:Y:S04]  /*11a220*/  STL.64 [R1+0xa80], R8 ;  /* 0x000a800801007387 */ /* 0x000fe80000100a00 */
[----:B------:R0:W-:Y:S04]  /*11a230*/  STL.64 [R1+0xa88], R10 ;  /* 0x000a880a01007387 */ /* 0x0001e80000100a00 */
[----:B0-----:R-:W2:Y:S04]  /*11a240*/  LDL.LU.64 R10, [R1+0xa640] ;  /* 0x00a64000010a7983 */ /* 0x001ea80000300a00 */
[----:B------:R-:W2:Y:S04]  /*11a250*/  LDL.LU.64 R8, [R1+0xa638] ;  /* 0x00a6380001087983 */ /* 0x000ea80000300a00 */
[----:B------:R0:W-:Y:S04]  /*11a260*/  STL [R1+0xa494], R3 ;  /* 0x00a4940301007387 */ /* 0x0001e80000100800 */
[----:B0-----:R-:W3:Y:S04]  /*11a270*/  LDL.LU.64 R2, [R1+0x88] ;  /* 0x0000880001027983 */ /* 0x001ee80000300a00 */
[----:B------:R0:W-:Y:S04]  /*11a280*/  STL [R1+0xa490], R7 ;  /* 0x00a4900701007387 */ /* 0x0001e80000100800 */
[----:B------:R-:W3:Y:S04]  /*11a290*/  LDL.LU R4, [R1+0x1560] ;  /* 0x0015600001047983 */ /* 0x000ee80000300800 */
[----:B------:R-:W3:Y:S04]  /*11a2a0*/  LDL.LU R5, [R1+0x1564] ;  /* 0x0015640001057983 */ /* 0x000ee80000300800 */
[----:B------:R-:W3:Y:S04]  /*11a2b0*/  LDL.LU R6, [R1+0x1568] ;  /* 0x0015680001067983 */ /* 0x000ee80000300800 */
[----:B0-----:R-:W3:Y:S01]  /*11a2c0*/  LDL.LU R7, [R1+0x156c] ;  /* 0x00156c0001077983 */ /* 0x001ee20000300800 */
[----:B------:R-:W-:Y:S01]  /*11a2d0*/  IMAD.MOV.U32 R0, RZ, RZ, R23 ;  /* 0x000000ffff007224 */ /* 0x000fe200078e0017 */
[C---:B--2---:R-:W-:Y:S08]  /*11a2e0*/  HMMA.16816.F32 R8, R12.reuse, R20, R8 ;  /* 0x000000140c08723c */ /* 0x044ff00000001808 */
[----:B---3--:R-:W-:-:S15]  /*11a2f0*/  HMMA.16816.F32 R4, R12, R2, R4 ;  /* 0x000000020c04723c */ /* 0x008fde0000001804 */
[----:B------:R-:W-:-:S04]  /*11a300*/  NOP ;  /* 0x0000000000007918 */ /* 0x000fc80000000000 */
[----:B------:R0:W-:Y:S04]  /*11a310*/  STL.64 [R1+0xaa0], R4 ;  /* 0x000aa00401007387 */ /* 0x0001e80000100a00 */
[----:B------:R1:W-:Y:S01]  /*11a320*/  STL.64 [R1+0xaa8], R6 ;  /* 0x000aa80601007387 */ /* 0x0003e20000100a00 */
[----:B0-----:R-:W-:Y:S02]  /*11a330*/  IMAD.MOV.U32 R5, RZ, RZ, R2 ;  /* 0x000000ffff057224 */ /* 0x001fe400078e0002 */
[----:B-1----:R-:W-:-:S05]  /*11a340*/  IMAD.MOV.U32 R6, RZ, RZ, R3 ;  /* 0x000000ffff067224 */ /* 0x002fca00078e0003 */
[----:B------:R-:W-:Y:S04]  /*11a350*/  STL [R1+0xa49c], R6 ;  /* 0x00a49c0601007387 */ /* 0x000fe80000100800 */
[----:B------:R-:W-:Y:S04]  /*11a360*/  STL [R1+0xa498], R5 ;  /* 0x00a4980501007387 */ /* 0x000fe80000100800 */
[----:B------:R-:W-:Y:S04]  /*11a370*/  STL.64 [R1+0xac0], R8 ;  /* 0x000ac00801007387 */ /* 0x000fe80000100a00 */
[----:B------:R4:W-:Y:S02]  /*11a380*/  STL.64 [R1+0xac8], R10 ;  /* 0x000ac80a01007387 */ /* 0x0009e40000100a00 */
[----:B----4-:R-:W-:Y:S01]  /*11a390*/  HMMA.16816.F32 R8, R12, R22, R16 ;  /* 0x000000160c08723c */ /* 0x010fe20000001810 */
[----:B------:R-:W-:-:S02]  /*11a3a0*/  IMAD.MOV.U32 R4, RZ, RZ, R21 ;  /* 0x000000ffff047224 */ /* 0x000fc400078e0015 */
[----:B------:R-:W-:-:S03]  /*11a3b0*/  IMAD.MOV.U32 R2, RZ, RZ, R20 ;  /* 0x000000ffff027224 */ /* 0x000fc600078e0014 */
[----:B------:R-:W-:Y:S04]  /*11a3c0*/  STL [R1+0xa4a4], R4 ;  /* 0x00a4a40401007387 */ /* 0x000fe80000100800 */
[----:B------:R-:W-:Y:S09]  /*11a3d0*/  STL [R1+0xa4a0], R2 ;  /* 0x00a4a00201007387 */ /* 0x000ff20000100800 */
[----:B------:R-:W-:Y:S04]  /*11a3e0*/  STL.64 [R1+0xae0], R8 ;  /* 0x000ae00801007387 */ /* 0x000fe80000100a00 */
[----:B------:R0:W-:Y:S02]  /*11a3f0*/  STL.64 [R1+0xae8], R10 ;  /* 0x000ae80a01007387 */ /* 0x0001e40000100a00 */
[----:B0-----:R-:W-:Y:S01]  /*11a400*/  HMMA.16816.F32 R8, R12, R28, R24 ;  /* 0x0000001c0c08723c */ /* 0x001fe20000001818 */
[----:B------:R-:W-:Y:S01]  /*11a410*/  IMAD.MOV.U32 R7, RZ, RZ, R22 ;  /* 0x000000ffff077224 */ /* 0x000fe200078e0016 */
[----:B------:R-:W-:Y:S04]  /*11a420*/  STL [R1+0xa4ac], R0 ;  /* 0x00a4ac0001007387 */ /* 0x000fe80000100800 */
[----:B------:R-:W-:-:S13]  /*11a430*/  STL [R1+0xa4a8], R7 ;  /* 0x00a4a80701007387 */ /* 0x000fda0000100800 */
[----:B------:R0:W-:Y:S04]  /*11a440*/  STL.64 [R1+0xb00], R8 ;  /* 0x000b000801007387 */ /* 0x0001e80000100a00 */
[----:B------:R1:W-:Y:S04]  /*11a450*/  STL.64 [R1+0xb08], R10 ;  /* 0x000b080a01007387 */ /* 0x0003e80000100a00 */
[----:B0-----:R-:W2:Y:S04]  /*11a460*/  LDL.LU R8, [R1+0x1640] ;  /* 0x0016400001087983 */ /* 0x001ea80000300800 */
[----:B------:R-:W2:Y:S04]  /*11a470*/  LDL.LU R9, [R1+0x1644] ;  /* 0x0016440001097983 */ /* 0x000ea80000300800 */
[----:B-1----:R-:W3:Y:S04]  /*11a480*/  LDL.LU R10, [R1+0x1648] ;  /* 0x00164800010a7983 */ /* 0x002ee80000300800 */
[----:B------:R-:W3:Y:S04]  /*11a490*/  LDL.LU R11, [R1+0x164c] ;  /* 0x00164c00010b7983 */ /* 0x000ee80000300800 */
[----:B------:R-:W4:Y:S04]  /*11a4a0*/  LDL.LU.64 R6, [R1+0x68] ;  /* 0x0000680001067983 */ /* 0x000f280000300a00 */
        /* <DEDUP_REMOVED lines=20> */
[----:B0-----:R-:W4:Y:S04]  /*11a5f0*/  LDL.LU R8, [R1+0x15d0] ;  /* 0x0015d00001087983 */ /* 0x001f280000300800 */
[----:B------:R-:W4:Y:S04]  /*11a600*/  LDL.LU R9, [R1+0x15d4] ;  /* 0x0015d40001097983 */ /* 0x000f280000300800 */
[----:B------:R-:W4:Y:S04]  /*11a610*/  LDL.LU R10, [R1+0x15d8] ;  /* 0x0015d800010a7983 */ /* 0x000f280000300800 */
[----:B------:R-:W4:Y:S04]  /*11a620*/  LDL.LU R11, [R1+0x15dc] ;  /* 0x0015dc00010b7983 */ /* 0x000f280000300800 */
[----:B------:R-:W2:Y:S04]  /*11a630*/  LDL.LU.64 R20, [R1+0x48] ;  /* 0x0000480001147983 */ /* 0x000ea80000300a00 */
[----:B------:R-:W3:Y:S04]  /*11a640*/  LDL.LU R16, [R1+0x1660] ;  /* 0x0016600001107983 */ /* 0x000ee80000300800 */
[----:B------:R-:W3:Y:S04]  /*11a650*/  LDL.LU R17, [R1+0x1664] ;  /* 0x0016640001117983 */ /* 0x000ee80000300800 */
[----:B------:R-:W3:Y:S04]  /*11a660*/  LDL.LU R18, [R1+0x1668] ;  /* 0x0016680001127983 */ /* 0x000ee80000300800 */
[----:B------:R-:W3:Y:S04]  /*11a670*/  LDL.LU R19, [R1+0x166c] ;  /* 0x00166c0001137983 */ /* 0x000ee80000300800 */
[----:B------:R-:W2:Y:S01]  /*11a680*/  LDL.LU.64 R22, [R1+0x40] ;  /* 0x0000400001167983 */ /* 0x000ea20000300a00 */
[----:B------:R-:W-:-:S03]  /*11a690*/  IMAD.MOV.U32 R3, RZ, RZ, R29 ;  /* 0x000000ffff037224 */ /* 0x000fc600078e001d */
[----:B------:R-:W2:Y:S01]  /*11a6a0*/  LDL.LU R24, [R1+0x1670] ;  /* 0x0016700001187983 */ /* 0x000ea20000300800 */
[----:B------:R-:W-:-:S03]  /*11a6b0*/  IMAD.MOV.U32 R5, RZ, RZ, R28 ;  /* 0x000000ffff057224 */ /* 0x000fc600078e001c */
[----:B------:R-:W2:Y:S04]  /*11a6c0*/  LDL.LU R25, [R1+0x1674] ;  /* 0x0016740001197983 */ /* 0x000ea80000300800 */
[----:B------:R-:W2:Y:S04]  /*11a6d0*/  LDL.LU R26, [R1+0x1678] ;  /* 0x00167800011a7983 */ /* 0x000ea80000300800 */
[----:B------:R-:W2:Y:S04]  /*11a6e0*/  LDL.LU R27, [R1+0x167c] ;  /* 0x00167c00011b7983 */ /* 0x000ea80000300800 */
[----:B------:R-:W2:Y:S04]  /*11a6f0*/  LDL.LU.64 R28, [R1+0x38] ;  /* 0x00003800011c7983 */ /* 0x000ea80000300a00 */
        /* <DEDUP_REMOVED lines=12> */
[----:B------:R0:W-:Y:S04]  /*11a7c0*/  STL [R1+0xa4b8], R2 ;  /* 0x00a4b80201007387 */ /* 0x0001e80000100800 */
[----:B0-----:R-:W4:Y:S01]  /*11a7d0*/  LDL.LU.64 R2, [R1+0x58] ;  /* 0x0000580001027983 */ /* 0x001f220000300a00 */
        /* <DEDUP_REMOVED lines=18> */
[----:B------:R-:W-:-:S03]  /*11a900*/  IMAD.MOV.U32 R5, RZ, RZ, R2 ;  /* 0x000000ffff057224 */ /* 0x000fc600078e0002 */
        /* <DEDUP_REMOVED lines=12> */
[----:B------:R-:W-:Y:S02]  /*11a9d0*/  IMAD.MOV.U32 R6, RZ, RZ, R21 ;  /* 0x000000ffff067224 */ /* 0x000fe400078e0015 */
[----:B------:R-:W-:Y:S02]  /*11a9e0*/  IMAD.MOV.U32 R7, RZ, RZ, R20 ;  /* 0x000000ffff077224 */ /* 0x000fe400078e0014 */
[----:B------:R-:W-:Y:S02]  /*11a9f0*/  IMAD.MOV.U32 R5, RZ, RZ, R22 ;  /* 0x000000ffff057224 */ /* 0x000fe400078e0016 */
[----:B------:R-:W-:Y:S01]  /*11aa00*/  IMAD.MOV.U32 R4, RZ, RZ, R23 ;  /* 0x000000ffff047224 */ /* 0x000fe200078e0017 */
[----:B--2---:R-:W-:-:S15]  /*11aa10*/  HMMA.16816.F32 R8, R12, R20, R8 ;  /* 0x000000140c08723c */ /* 0x004fde0000001808 */
[----:B------:R-:W-:-:S04]  /*11aa20*/  NOP ;  /* 0x0000000000007918 */ /* 0x000fc80000000000 */
[----:B------:R-:W-:Y:S04]  /*11aa30*/  STL.64 [R1+0xba0], R8 ;  /* 0x000ba00801007387 */ /* 0x000fe80000100a00 */
[----:B------:R3:W-:Y:S02]  /*11aa40*/  STL.64 [R1+0xba8], R10 ;  /* 0x000ba80a01007387 */ /* 0x0007e40000100a00 */
[----:B---3--:R-:W-:Y:S02]  /*11aa50*/  HMMA.16816.F32 R8, R12, R22, R16 ;  /* 0x000000160c08723c */ /* 0x008fe40000001810 */
[----:B------:R-:W-:Y:S04]  /*11aa60*/  STL [R1+0xa4dc], R6 ;  /* 0x00a4dc0601007387 */ /* 0x000fe80000100800 */
[----:B------:R-:W-:-:S13]  /*11aa70*/  STL [R1+0xa4d8], R7 ;  /* 0x00a4d80701007387 */ /* 0x000fda0000100800 */
[----:B------:R-:W-:Y:S04]  /*11aa80*/  STL.64 [R1+0xbc0], R8 ;  /* 0x000bc00801007387 */ /* 0x000fe80000100a00 */
[----:B------:R-:W-:Y:S04]  /*11aa90*/  STL.64 [R1+0xbc8], R10 ;  /* 0x000bc80a01007387 */ /* 0x000fe80000100a00 */
[----:B------:R-:W-:Y:S04]  /*11aaa0*/  STL [R1+0xa4e0], R5 ;  /* 0x00a4e00501007387 */ /* 0x000fe80000100800 */
[----:B------:R0:W-:Y:S02]  /*11aab0*/  STL [R1+0xa5f0], R4 ;  /* 0x00a5f00401007387 */ /* 0x0001e40000100800 */
[----:B0-----:R-:W-:-:S15]  /*11aac0*/  HMMA.16816.F32 R4, R12, R28, R24 ;  /* 0x0000001c0c04723c */ /* 0x001fde0000001818 */
[----:B------:R-:W-:-:S04]  /*11aad0*/  NOP ;  /* 0x0000000000007918 */ /* 0x000fc80000000000 */
[----:B------:R-:W-:Y:S04]  /*11aae0*/  STL.64 [R1+0xbe0], R4 ;  /* 0x000be00401007387 */ /* 0x000fe80000100a00 */
[----:B------:R-:W-:Y:S04]  /*11aaf0*/  STL.64 [R1+0xbe8], R6 ;  /* 0x000be80601007387 */ /* 0x000fe80000100a00 */
        /* <DEDUP_REMOVED lines=34> */
[----:B------:R-:W3:Y:S04]  /*11ad20*/  LDL R24, [R1+0x18] ;  /* 0x0000180001187983 */ /* 0x000ee80000100800 */
[----:B------:R-:W3:Y:S04]  /*11ad30*/  LDL R25, [R1+0x1c] ;  /* 0x00001c0001197983 */ /* 0x000ee80000100800 */
        /* <DEDUP_REMOVED lines=18> */
[----:B------:R-:W4:Y:S01]  /*11ae60*/  LDL.LU R6, [R1+0x1698] ;  /* 0x0016980001067983 */ /* 0x000f220000300800 */
[----:B------:R-:W-:-:S02]  /*11ae70*/  IMAD.MOV.U32 R2, RZ, RZ, R28 ;  /* 0x000000ffff027224 */ /* 0x000fc400078e001c */
[----:B------:R-:W-:Y:S01]  /*11ae80*/  IMAD.MOV.U32 R0, RZ, RZ, R29 ;  /* 0x000000ffff007224 */ /* 0x000fe200078e001d */
[----:B------:R-:W4:Y:S04]  /*11ae90*/  LDL.LU R7, [R1+0x169c] ;  /* 0x00169c0001077983 */ /* 0x000f280000300800 */
[----:B------:R-:W4:Y:S04]  /*11aea0*/  LDL.LU.64 R28, [R1+0x30] ;  /* 0x00003000011c7983 */ /* 0x000f280000300a00 */
        /* <DEDUP_REMOVED lines=29> */
[----:B----4-:R-:W-:Y:S01]  /*11b080*/  HMMA.16816.F32 R4, R12, R28, R4 ;  /* 0x0000001c0c04723c */ /* 0x010fe20000001804 */
[----:B------:R-:W-:-:S07]  /*11b090*/  IMAD.MOV.U32 R3, RZ, RZ, R29 ;  /* 0x000000ffff037224 */ /* 0x000fce00078e001d */
[----:B--2---:R-:W-:Y:S01]  /*11b0a0*/  HMMA.16816.F32 R20, R12, R24, R20 ;  /* 0x000000180c14723c */ /* 0x004fe20000001814 */
[----:B---3--:R-:W-:Y:S04]  /*11b0b0*/  STL.64 [R1+0xa500], R10 ;  /* 0x00a5000a01007387 */ /* 0x008fe80000100a00 */
[----:B------:R0:W-:Y:S04]  /*11b0c0*/  STL.64 [R1+0xa4f8], R8 ;  /* 0x00a4f80801007387 */ /* 0x0001e80000100a00 */
[----:B0-----:R-:W2:Y:S04]  /*11b0d0*/  LDL.LU R8, [R1+0x17b0] ;  /* 0x0017b00001087983 */ /* 0x001ea80000300800 */
[----:B------:R-:W2:Y:S04]  /*11b0e0*/  LDL.LU R9, [R1+0x17b4] ;  /* 0x0017b40001097983 */ /* 0x000ea80000300800 */
[----:B------:R-:W2:Y:S04]  /*11b0f0*/  LDL.LU R10, [R1+0x17b8] ;  /* 0x0017b800010a7983 */ /* 0x000ea80000300800 */
[----:B------:R-:W2:Y:S04]  /*11b100*/  LDL.LU R11, [R1+0x17bc] ;  /* 0x0017bc00010b7983 */ /* 0x000ea80000300800 */
[----:B------:R0:W-:Y:S04]  /*11b110*/  STL.64 [R1+0xc00], R4 ;  /* 0x000c000401007387 */ /* 0x0001e80000100a00 */
[----:B------:R1:W-:Y:S04]  /*11b120*/  STL.64 [R1+0xc08], R6 ;  /* 0x000c080601007387 */ /* 0x0003e80000100a00 */
[----:B0-----:R-:W3:Y:S01]  /*11b130*/  LDL.LU R4, [R1+0xa5f0] ;  /* 0x00a5f00001047983 */ /* 0x001ee20000300800 */
[----:B-1----:R-:W-:-:S03]  /*11b140*/  IMAD.MOV.U32 R7, RZ, RZ, R28 ;  /* 0x000000ffff077224 */ /* 0x002fc600078e001c */
[----:B------:R-:W4:Y:S04]  /*11b150*/  LDL.LU.64 R28, [R1+0xa5e8] ;  /* 0x00a5e800011c7983 */ /* 0x000f280000300a00 */
        /* <DEDUP_REMOVED lines=43> */
[----:B------:R-:W-:Y:S01]  /*11b410*/  STL [R1+0xa450], R29 ;  /* 0x00a4501d01007387 */ /* 0x000fe20000100800 */
        /* <DEDUP_REMOVED lines=52> */
[----:B------:R-:W-:-:S02]  /*11b760*/  IMAD.MOV.U32 R26, RZ, RZ, R5 ;  /* 0x000000ffff1a7224 */ /* 0x000fc400078e0005 */
[----:B------:R-:W-:Y:S02]  /*11b770*/  IMAD.MOV.U32 R27, RZ, RZ, R6 ;  /* 0x000000ffff1b7224 */ /* 0x000fe400078e0006 */
[----:B------:R-:W-:Y:S02]  /*11b780*/  IMAD.MOV.U32 R24, RZ, RZ, R7 ;  /* 0x000000ffff187224 */ /* 0x000fe400078e0007 */
[----:B------:R-:W-:-:S04]  /*11b790*/  IMAD.MOV.U32 R25, RZ, RZ, R3 ;  /* 0x000000ffff197224 */ /* 0x000fc800078e0003 */
[----:B------:R-:W-:Y:S04]  /*11b7a0*/  STL.64 [R1+0xdc0], R20 ;  /* 0x000dc01401007387 */ /* 0x000fe80000100a00 */
[----:B------:R-:W-:Y:S04]  /*11b7b0*/  STL.64 [R1+0xdc8], R22 ;  /* 0x000dc81601007387 */ /* 0x000fe80000100a00 */
[----:B------:R-:W2:Y:S04]  /*11b7c0*/  LDL.LU R5, [R1+0xa4e0] ;  /* 0x00a4e00001057983 */ /* 0x000ea80000300800 */
[----:B------:R0:W-:Y:S04]  /*11b7d0*/  STL.64 [R1+0xde0], R16 ;  /* 0x000de01001007387 */ /* 0x0001e80000100a00 */
[----:B------:R1:W-:Y:S04]  /*11b7e0*/  STL.64 [R1+0xde8], R18 ;  /* 0x000de81201007387 */ /* 0x0003e80000100a00 */
[----:B------:R-:W3:Y:S04]  /*11b7f0*/  LDL.LU R6, [R1+0xa4dc] ;  /* 0x00a4dc0001067983 */ /* 0x000ee80000300800 */
[----:B------:R-:W4:Y:S04]  /*11b800*/  LDL.LU R7, [R1+0xa4d8] ;  /* 0x00a4d80001077983 */ /* 0x000f280000300800 */
[----:B------:R-:W2:Y:S04]  /*11b810*/  LDL.LU R3, [R1+0xa4d4] ;  /* 0x00a4d40001037983 */ /* 0x000ea80000300800 */
[----:B------:R2:W-:Y:S04]  /*11b820*/  STL.64 [R1+0xa318], R26 ;  /* 0x00a3181a01007387 */ /* 0x0005e80000100a00 */
[----:B------:R4:W-:Y:S04]  /*11b830*/  STL.64 [R1+0xa310], R24 ;  /* 0x00a3101801007387 */ /* 0x0009e80000100a00 */
        /* <DEDUP_REMOVED lines=9> */
[----:B------:R-:W2:Y:S01]  /*11b8d0*/  LDL.LU R23, [R1+0x193c] ;  /* 0x00193c0001177983 */ /* 0x000ea20000300800 */
[----:B------:R-:W-:-:S02]  /*11b8e0*/  IMAD.MOV.U32 R26, RZ, RZ, R5 ;  /* 0x000000ffff1a7224 */ /* 0x000fc400078e0005 */
[----:B------:R-:W-:Y:S02]  /*11b8f0*/  IMAD.MOV.U32 R27, RZ, RZ, R4 ;  /* 0x000000ffff1b7224 */ /* 0x000fe400078e0004 */
[----:B----4-:R-:W-:Y:S02]  /*11b900*/  IMAD.MOV.U32 R24, RZ, RZ, R7 ;  /* 0x000000ffff187224 */ /* 0x010fe400078e0007 */
[----:B---3--:R-:W-:Y:S01]  /*11b910*/  IMAD.MOV.U32 R25, RZ, RZ, R6 ;  /* 0x000000ffff197224 */ /* 0x008fe200078e0006 */
[----:B--2---:R-:W-:Y:S04]  /*11b920*/  STL.64 [R1+0xa338], R22 ;  /* 0x00a3381601007387 */ /* 0x004fe80000100a00 */
[----:B------:R-:W-:Y:S04]  /*11b930*/  STL.64 [R1+0xa330], R20 ;  /* 0x00a3301401007387 */ /* 0x000fe80000100a00 */
[----:B------:R0:W-:Y:S02]  /*11b940*/  STL.64 [R1+0xa228], R10 ;  /* 0x00a2280a01007387 */ /* 0x0001e40000100a00 */
[----:B0-----:R-:W-:-:S02]  /*11b950*/  IMAD.MOV.U32 R10, RZ, RZ, R2 ;  /* 0x000000ffff0a7224 */ /* 0x001fc400078e0002 */
[----:B------:R-:W-:Y:S01]  /*11b960*/  IMAD.MOV.U32 R11, RZ, RZ, R0 ;  /* 0x000000ffff0b7224 */ /* 0x000fe200078e0000 */
[----:B------:R-:W2:Y:S04]  /*11b970*/  LDL.LU R2, [R1+0xa4d0] ;  /* 0x00a4d00001027983 */ /* 0x000ea80000300800 */
[----:B------:R-:W3:Y:S04]  /*11b980*/  LDL.LU R0, [R1+0xa4cc] ;  /* 0x00a4cc0001007983 */ /* 0x000ee80000300800 */
[----:B------:R-:W4:Y:S04]  /*11b990*/  LDL.LU R5, [R1+0xa4c8] ;  /* 0x00a4c80001057983 */ /* 0x000f280000300800 */
[----:B------:R-:W3:Y:S04]  /*11b9a0*/  LDL.LU R4, [R1+0xa4c4] ;  /* 0x00a4c40001047983 */ /* 0x000ee80000300800 */
[----:B------:R-:W3:Y:S04]  /*11b9b0*/  LDL.LU R7, [R1+0xa4c0] ;  /* 0x00a4c00001077983 */ /* 0x000ee80000300800 */
[----:B------:R-:W3:Y:S04]  /*11b9c0*/  LDL.LU R6, [R1+0xa4bc] ;  /* 0x00a4bc0001067983 */ /* 0x000ee80000300800 */
[----:B------:R0:W-:Y:S04]  /*11b9d0*/  STL.64 [R1+0xa348], R26 ;  /* 0x00a3481a01007387 */ /* 0x0001e80000100a00 */
[----:B------:R-:W-:Y:S04]  /*11b9e0*/  STL.64 [R1+0xa340], R24 ;  /* 0x00a3401801007387 */ /* 0x000fe80000100a00 */
[----:B------:R-:W3:Y:S04]  /*11b9f0*/  LDL.LU R20, [R1+0x1970] ;  /* 0x0019700001147983 */ /* 0x000ee80000300800 */
[----:B------:R-:W3:Y:S04]  /*11ba00*/  LDL.LU R21, [R1+0x1974] ;  /* 0x0019740001157983 */ /* 0x000ee80000300800 */
[----:B------:R-:W3:Y:S04]  /*11ba10*/  LDL.LU R22, [R1+0x1978] ;  /* 0x0019780001167983 */ /* 0x000ee80000300800 */
[----:B------:R-:W3:Y:S01]  /*11ba20*/  LDL.LU R23, [R1+0x197c] ;  /* 0x00197c0001177983 */ /* 0x000ee20000300800 */
[----:B0-----:R-:W-:-:S02]  /*11ba30*/  IMAD.MOV.U32 R27, RZ, RZ, R3 ;  /* 0x000000ffff1b7224 */ /* 0x001fc400078e0003 */
[----:B--2---:R-:W-:Y:S01]  /*11ba40*/  IMAD.MOV.U32 R26, RZ, RZ, R2 ;  /* 0x000000ffff1a7224 */ /* 0x004fe200078e0002 */
[----:B---3--:R-:W-:Y:S04]  /*11ba50*/  STL.64 [R1+0xa358], R22 ;  /* 0x00a3581601007387 */ /* 0x008fe80000100a00 */
[----:B------:R0:W-:Y:S04]  /*11ba60*/  STL.64 [R1+0xa350], R20 ;  /* 0x00a3501401007387 */ /* 0x0001e80000100a00 */
[----:B------:R-:W2:Y:S04]  /*11ba70*/  LDL.LU R2, [R1+0xa4b8] ;  /* 0x00a4b80001027983 */ /* 0x000ea80000300800 */
[----:B------:R-:W3:Y:S04]  /*11ba80*/  LDL.LU R3, [R1+0xa4b4] ;  /* 0x00a4b40001037983 */ /* 0x000ee80000300800 */
[----:B------:R1:W-:Y:S04]  /*11ba90*/  STL.64 [R1+0xa360], R26 ;  /* 0x00a3601a01007387 */ /* 0x0003e80000100a00 */
[----:B0-----:R-:W2:Y:S04]  /*11baa0*/  LDL.LU R20, [R1+0x1980] ;  /* 0x0019800001147983 */ /* 0x001ea80000300800 */
[----:B------:R-:W2:Y:S04]  /*11bab0*/  LDL.LU R21, [R1+0x1984] ;  /* 0x0019840001157983 */ /* 0x000ea80000300800 */
[----:B------:R-:W2:Y:S04]  /*11bac0*/  LDL.LU R22, [R1+0x1988] ;  /* 0x0019880001167983 */ /* 0x000ea80000300800 */
[----:B------:R-:W2:Y:S01]  /*11bad0*/  LDL.LU R23, [R1+0x198c] ;  /* 0x00198c0001177983 */ /* 0x000ea20000300800 */
[----:B----4-:R-:W-:-:S02]  /*11bae0*/  IMAD.MOV.U32 R24, RZ, RZ, R5 ;  /* 0x000000ffff187224 */ /* 0x010fc400078e0005 */
[----:B------:R-:W-:Y:S02]  /*11baf0*/  IMAD.MOV.U32 R25, RZ, RZ, R0 ;  /* 0x000000ffff197224 */ /* 0x000fe400078e0000 */
[----:B-1----:R-:W-:Y:S02]  /*11bb00*/  IMAD.MOV.U32 R26, RZ, RZ, R7 ;  /* 0x000000ffff1a7224 */ /* 0x002fe400078e0007 */
[----:B------:R-:W-:Y:S01]  /*11bb10*/  IMAD.MOV.U32 R27, RZ, RZ, R4 ;  /* 0x000000ffff1b7224 */ /* 0x000fe200078e0004 */
[----:B--2---:R-:W-:Y:S04]  /*11bb20*/  STL.64 [R1+0xa370], R22 ;  /* 0x00a3701601007387 */ /* 0x004fe80000100a00 */
[----:B------:R0:W-:Y:S04]  /*11bb30*/  STL.64 [R1+0xa368], R20 ;  /* 0x00a3681401007387 */ /* 0x0001e80000100a00 */
[----:B------:R-:W2:Y:S04]  /*11bb40*/  LDL.LU R5, [R1+0xa4b0] ;  /* 0x00a4b00001057983 */ /* 0x000ea80000300800 */
[----:B------:R-:W4:Y:S04]  /*11bb50*/  LDL.LU R0, [R1+0xa4ac] ;  /* 0x00a4ac0001007983 */ /* 0x000f280000300800 */
[----:B------:R-:W2:Y:S04]  /*11bb60*/  LDL.LU R7, [R1+0xa4a8] ;  /* 0x00a4a80001077983 */ /* 0x000ea80000300800 */
[----:B------:R-:W2:Y:S04]  /*11bb70*/  LDL.LU R4, [R1+0xa4a4] ;  /* 0x00a4a40001047983 */ /* 0x000ea80000300800 */
[----:B------:R1:W-:Y:S04]  /*11bb80*/  STL.64 [R1+0xa378], R24 ;  /* 0x00a3781801007387 */ /* 0x0003e80000100a00 */
[----:B------:R-:W-:Y:S04]  /*11bb90*/  STL.64 [R1+0xa390], R26 ;  /* 0x00a3901a01007387 */ /* 0x000fe80000100a00 */
[----:B0-----:R-:W2:Y:S04]  /*11bba0*/  LDL.LU R20, [R1+0x1990] ;  /* 0x0019900001147983 */ /* 0x001ea80000300800 */
[----:B------:R-:W2:Y:S04]  /*11bbb0*/  LDL.LU R21, [R1+0x1994] ;  /* 0x0019940001157983 */ /* 0x000ea80000300800 */
[----:B------:R-:W2:Y:S04]  /*11bbc0*/  LDL.LU R22, [R1+0x1998] ;  /* 0x0019980001167983 */ /* 0x000ea80000300800 */
[----:B------:R-:W2:Y:S01]  /*11bbd0*/  LDL.LU R23, [R1+0x199c] ;  /* 0x00199c0001177983 */ /* 0x000ea20000300800 */
[----:B-1----:R-:W-:-:S02]  /*11bbe0*/  IMAD.MOV.U32 R24, RZ, RZ, R2 ;  /* 0x000000ffff187224 */ /* 0x002fc400078e0002 */
        /* <DEDUP_REMOVED lines=9> */
[----:B------:R-:W2:Y:S01]  /*11bc80*/  LDL.LU R23, [R1+0x19ac] ;  /* 0x0019ac0001177983 */ /* 0x000ea20000300800 */
[----:B------:R-:W-:-:S02]  /*11bc90*/  IMAD.MOV.U32 R26, RZ, RZ, R5 ;  /* 0x000000ffff1a7224 */ /* 0x000fc400078e0005 */
[----:B---3--:R-:W-:Y:S01]  /*11bca0*/  IMAD.MOV.U32 R27, RZ, RZ, R3 ;  /* 0x000000ffff1b7224 */ /* 0x008fe200078e0003 */
        /* <DEDUP_REMOVED lines=31> */
[----:B---3--:R-:W-:-:S02]  /*11bea0*/  IMAD.MOV.U32 R24, RZ, RZ, R5 ;  /* 0x000000ffff187224 */ /* 0x008fc400078e0005 */
[----:B------:R-:W-:Y:S02]  /*11beb0*/  IMAD.MOV.U32 R25, RZ, RZ, R6 ;  /* 0x000000ffff197224 */ /* 0x000fe400078e0006 */
[----:B----4-:R-:W-:Y:S02]  /*11bec0*/  IMAD.MOV.U32 R26, RZ, RZ, R7 ;  /* 0x000000ffff1a7224 */ /* 0x010fe400078e0007 */
[----:B------:R-:W-:Y:S01]  /*11bed0*/  IMAD.MOV.U32 R27, RZ, RZ, R3 ;  /* 0x000000ffff1b7224 */ /* 0x000fe200078e0003 */
[----:B------:R-:W3:Y:S04]  /*11bee0*/  LDL.LU R5, [R1+0xa480] ;  /* 0x00a4800001057983 */ /* 0x000ee80000300800 */
[----:B------:R-:W4:Y:S04]  /*11bef0*/  LDL.LU R6, [R1+0xa47c] ;  /* 0x00a47c0001067983 */ /* 0x000f280000300800 */
[----:B------:R-:W4:Y:S04]  /*11bf00*/  LDL.LU R7, [R1+0xa478] ;  /* 0x00a4780001077983 */ /* 0x000f280000300800 */
[----:B------:R-:W-:Y:S04]  /*11bf10*/  STL.64 [R1+0xa408], R24 ;  /* 0x00a4081801007387 */ /* 0x000fe80000100a00 */
[----:B------:R-:W-:Y:S04]  /*11bf20*/  STL.64 [R1+0xa420], R26 ;  /* 0x00a4201a01007387 */ /* 0x000fe80000100a00 */
        /* <DEDUP_REMOVED lines=68> */
[----:B------:R-:W-:Y:S04]  /*11c370*/  STL.64 [R1+0xa208], R6 ;  /* 0x00a2080601007387 */ /* 0x000fe80000100a00 */
[----:B------:R0:W-:Y:S01]  /*11c380*/  STL.64 [R1+0xa200], R4 ;  /* 0x00a2000401007387 */ /* 0x0001e20000100a00 */
[----:B--2---:R-:W-:-:S02]  /*11c390*/  IMAD R9, R9, 0x100, R2 ;  /* 0x0000010009097824 */ /* 0x004fc400078e0202 */
[----:B------:R-:W-:Y:S01]  /*11c3a0*/  IMAD R8, R8, 0x100, R3 ;  /* 0x0000010008087824 */ /* 0x000fe200078e0203 */
[----:B0-----:R-:W2:Y:S04]  /*11c3b0*/  LDL.LU R4, [R1+0x1950] ;  /* 0x0019500001047983 */ /* 0x001ea80000300800 */
[----:B------:R-:W2:Y:S04]  /*11c3c0*/  LDL.LU R5, [R1+0x1954] ;  /* 0x0019540001057983 */ /* 0x000ea80000300800 */
[----:B------:R-:W2:Y:S04]  /*11c3d0*/  LDL.LU R6, [R1+0x1958] ;  /* 0x0019580001067983 */ /* 0x000ea80000300800 */
[----:B------:R-:W2:Y:S01]  /*11c3e0*/  LDL.LU R7, [R1+0x195c] ;  /* 0x00195c0001077983 */ /* 0x000ea20000300800 */
[----:B---3--:R-:W-:-:S03]  /*11c3f0*/  IMAD R26, R26, 0x100, R29 ;  /* 0x000001001a1a7824 */ /* 0x008fc600078e021d */
[----:B------:R-:W3:Y:S04]  /*11c400*/  LDL.LU R29, [R1+0xa450] ;  /* 0x00a45000011d7983 */ /* 0x000ee80000300800 */
[----:B------:R-:W2:Y:S04]  /*11c410*/  LDL.LU R2, [R1+0xa44c] ;  /* 0x00a44c0001027983 */ /* 0x000ea80000300800 */
[----:B------:R-:W2:Y:S01]  /*11c420*/  LDL.LU R3, [R1+0xa448] ;  /* 0x00a4480001037983 */ /* 0x000ea20000300800 */
[----:B------:R-:W-:Y:S01]  /*11c430*/  IMAD R0, R0, 0x100, R27 ;  /* 0x0000010000007824 */ /* 0x000fe200078e021b */
[----:B--2---:R-:W-:Y:S02]  /*11c440*/  HMMA.16816.F32 R12, R12, R2, R20 ;  /* 0x000000020c0c723c */ /* 0x004fe40000001814 */
[----:B------:R-:W4:Y:S04]  /*11c450*/  LDL.LU.64 R22, [R1+0xa440] ;  /* 0x00a4400001167983 */ /* 0x000f280000300a00 */
[----:B------:R-:W4:-:S13]  /*11c460*/  LDL.LU.64 R20, [R1+0xa438] ;  /* 0x00a4380001147983 */ /* 0x000f1a0000300a00 */
[----:B------:R0:W-:Y:S04]  /*11c470*/  STL.64 [R1+0xe30], R12 ;  /* 0x000e300c01007387 */ /* 0x0001e80000100a00 */
[----:B------:R1:W-:Y:S01]  /*11c480*/  STL.64 [R1+0xe38], R14 ;  /* 0x000e380e01007387 */ /* 0x0003e20000100a00 */
[----:B0-----:R-:W-:Y:S02]  /*11c490*/  F2FP.F16.E5M2.UNPACK_B R12, R26 ;  /* 0x0000001aff0c723e */ /* 0x001fe400020004ff */
[----:B------:R-:W-:Y:S02]  /*11c4a0*/  F2FP.F16.E5M2.UNPACK_B R13, R9 ;  /* 0x00000009ff0d723e */ /* 0x000fe400020004ff */
[----:B-1----:R-:W-:Y:S02]  /*11c4b0*/  F2FP.F16.E5M2.UNPACK_B R14, R8 ;  /* 0x00000008ff0e723e */ /* 0x002fe400020004ff */
[----:B------:R-:W-:-:S07]  /*11c4c0*/  F2FP.F16.E5M2.UNPACK_B R15, R0 ;  /* 0x00000000ff0f723e */ /* 0x000fce00020004ff */
[----:B----4-:R-:W-:Y:S01]  /*11c4d0*/  HMMA.16816.F32 R24, R12, R24, R20 ;  /* 0x000000180c18723c */ /* 0x010fe20000001814 */
        /* <DEDUP_REMOVED lines=47> */
[----:B------:R-:W4:Y:S01]  /*11c7d0*/  LDL.LU R0, [R1+0x3c10] ;  /* 0x003c100001007983 */ /* 0x000f220000300800 */
        /* <DEDUP_REMOVED lines=13> */
[C---:B--2---:R-:W-:Y:S08]  /*11c8b0*/  HMMA.16816.F32 R20, R12.reuse, R24, R20 ;  /* 0x000000180c14723c */ /* 0x044ff00000001814 */
[C---:B------:R-:W-:Y:S11]  /*11c8c0*/  HMMA.16816.F32 R24, R12.reuse, R26, R16 ;  /* 0x0000001a0c18723c */ /* 0x040ff60000001810 */
[----:B------:R-:W-:Y:S04]  /*11c8d0*/  STL.64 [R1+0xfa0], R20 ;  /* 0x000fa01401007387 */ /* 0x000fe80000100a00 */
[----:B------:R0:W-:Y:S04]  /*11c8e0*/  STL.64 [R1+0xfa8], R22 ;  /* 0x000fa81601007387 */ /* 0x0001e80000100a00 */
[----:B0-----:R-:W2:Y:S04]  /*11c8f0*/  LDL.LU.64 R22, [R1+0xa338] ;  /* 0x00a3380001167983 */ /* 0x001ea80000300a00 */
[----:B------:R-:W2:Y:S04]  /*11c900*/  LDL.LU.64 R20, [R1+0xa330] ;  /* 0x00a3300001147983 */ /* 0x000ea80000300a00 */
[----:B------:R-:W2:Y:S04]  /*11c910*/  LDL.LU.64 R18, [R1+0xa328] ;  /* 0x00a3280001127983 */ /* 0x000ea80000300a00 */
[----:B------:R-:W2:Y:S04]  /*11c920*/  LDL.LU.64 R16, [R1+0xa320] ;  /* 0x00a3200001107983 */ /* 0x000ea80000300a00 */
[----:B------:R-:W-:Y:S04]  /*11c930*/  STL.64 [R1+0xf90], R24 ;  /* 0x000f901801007387 */ /* 0x000fe80000100a00 */
[----:B------:R0:W-:Y:S04]  /*11c940*/  STL.64 [R1+0xf98], R26 ;  /* 0x000f981a01007387 */ /* 0x0001e80000100a00 */
[----:B0-----:R-:W2:Y:S04]  /*11c950*/  LDL.LU.64 R26, [R1+0xa318] ;  /* 0x00a31800011a7983 */ /* 0x001ea80000300a00 */
[----:B------:R-:W2:Y:S01]  /*11c960*/  LDL.LU.64 R24, [R1+0xa310] ;  /* 0x00a3100001187983 */ /* 0x000ea20000300a00 */
[----:B------:R-:W-:-:S15]  /*11c970*/  HMMA.16816.F32 R4, R12, R10, R4 ;  /* 0x0000000a0c04723c */ /* 0x000fde0000001804 */
[----:B------:R-:W-:-:S04]  /*11c980*/  NOP ;  /* 0x0000000000007918 */ /* 0x000fc80000000000 */
[----:B------:R0:W-:Y:S04]  /*11c990*/  STL.64 [R1+0xf80], R4 ;  /* 0x000f800401007387 */ /* 0x0001e80000100a00 */
[----:B------:R1:W-:Y:S04]  /*11c9a0*/  STL.64 [R1+0xf88], R6 ;  /* 0x000f880601007387 */ /* 0x0003e80000100a00 */
[----:B0-----:R-:W3:Y:S01]  /*11c9b0*/  LDL.LU R4, [R1+0x1850] ;  /* 0x0018500001047983 */ /* 0x001ee20000300800 */
[C---:B--2---:R-:W-:Y:S08]  /*11c9c0*/  HMMA.16816.F32 R16, R12.reuse, R24, R16 ;  /* 0x000000180c10723c */ /* 0x044ff00000001810 */
[C---:B------:R-:W-:Y:S11]  /*11c9d0*/  HMMA.16816.F32 R8, R12.reuse, R26, R20 ;  /* 0x0000001a0c08723c */ /* 0x040ff60000001814 */
[----:B------:R-:W-:Y:S04]  /*11c9e0*/  STL.64 [R1+0xf70], R16 ;  /* 0x000f701001007387 */ /* 0x000fe80000100a00 */
[----:B------:R-:W-:Y:S04]  /*11c9f0*/  STL.64 [R1+0xf78], R18 ;  /* 0x000f781201007387 */ /* 0x000fe80000100a00 */
[----:B------:R0:W-:Y:S04]  /*11ca00*/  STL.64 [R1+0xf60], R8 ;  /* 0x000f600801007387 */ /* 0x0001e80000100a00 */
[----:B------:R2:W-:Y:S04]  /*11ca10*/  STL.64 [R1+0xf68], R10 ;  /* 0x000f680a01007387 */ /* 0x0005e80000100a00 */
[----:B------:R-:W3:Y:S04]  /*11ca20*/  LDL.LU R5, [R1+0x1854] ;  /* 0x0018540001057983 */ /* 0x000ee80000300800 */
[----:B-1----:R-:W3:Y:S04]  /*11ca30*/  LDL.LU R6, [R1+0x1858] ;  /* 0x0018580001067983 */ /* 0x002ee80000300800 */
[----:B------:R-:W3:Y:S04]  /*11ca40*/  LDL.LU R7, [R1+0x185c] ;  /* 0x00185c0001077983 */ /* 0x000ee80000300800 */
        /* <DEDUP_REMOVED lines=13> */
[----:B0-----:R-:W2:Y:S04]  /*11cb20*/  LDL.LU R26, [R1] ;  /* 0x00000000011a7983 */ /* 0x001ea80000300800 */
[----:B------:R-:W2:Y:S04]  /*11cb30*/  LDL.LU R27, [R1+0x4] ;  /* 0x00000400011b7983 */ /* 0x000ea80000300800 */
        /* <DEDUP_REMOVED lines=49> */
[----:B------:R-:W2:Y:S04]  /*11ce50*/  LDL.LU R16, [R1+0x1890] ;  /* 0x0018900001107983 */ /* 0x000ea80000300800 */
        /* <DEDUP_REMOVED lines=102> */
[----:B------:R-:W3:Y:S01]  /*11d4c0*/  LDL.LU R19, [R1+0x3bfc] ;  /* 0x003bfc0001137983 */ /* 0x000ee20000300800 */
[----:B--2---:R-:W-:-:S15]  /*11d4d0*/  HMMA.16816.F32 R8, R12, R16, R8 ;  /* 0x000000100c08723c */ /* 0x004fde0000001808 */
[----:B------:R-:W-:-:S04]  /*11d4e0*/  NOP ;  /* 0x0000000000007918 */ /* 0x000fc80000000000 */
        /* <DEDUP_REMOVED lines=23> */
[----:B0-----:R-:W2:Y:S04]  /*11d660*/  LDL.LU.64 R26, [R1+0xa1f8] ;  /* 0x00a1f800011a7983 */ /* 0x001ea80000300a00 */
[----:B------:R-:W2:Y:S01]  /*11d670*/  LDL.LU.64 R24, [R1+0xa1f0] ;  /* 0x00a1f00001187983 */ /* 0x000ea20000300a00 */
[----:B----4-:R-:W-:-:S15]  /*11d680*/  HMMA.16816.F32 R8, R12, R4, R8 ;  /* 0x000000040c08723c */ /* 0x010fde0000001808 */
[----:B------:R-:W-:-:S04]  /*11d690*/  NOP ;  /* 0x0000000000007918 */ /* 0x000fc80000000000 */
[----:B------:R-:W-:Y:S04]  /*11d6a0*/  STL.64 [R1+0xe60], R8 ;  /* 0x000e600801007387 */ /* 0x000fe80000100a00 */
[----:B------:R2:W-:Y:S02]  /*11d6b0*/  STL.64 [R1+0xe68], R10 ;  /* 0x000e680a01007387 */ /* 0x0005e40000100a00 */
[----:B--2---:R-:W-:Y:S02]  /*11d6c0*/  HMMA.16816.F32 R8, R12, R2, R24 ;  /* 0x000000020c08723c */ /* 0x004fe40000001818 */
[----:B------:R-:W2:-:S15]  /*11d6d0*/  LDL.LU R24, [R1+0x1de0] ;  /* 0x001de00001187983 */ /* 0x000e9e0000300800 */
[----:B------:R-:W-:Y:S02]  /*11d6e0*/  NOP ;  /* 0x0000000000007918 */ /* 0x000fe40000000000 */
[----:B------:R0:W-:Y:S04]  /*11d6f0*/  STL.64 [R1+0xe20], R8 ;  /* 0x000e200801007387 */ /* 0x0001e80000100a00 */
[----:B------:R1:W-:Y:S04]  /*11d700*/  STL.64 [R1+0xe28], R10 ;  /* 0x000e280a01007387 */ /* 0x0003e80000100a00 */
[----:B------:R-:W2:Y:S04]  /*11d710*/  LDL.LU R25, [R1+0x1de4] ;  /* 0x001de40001197983 */ /* 0x000ea80000300800 */
[----:B------:R-:W4:Y:S04]  /*11d720*/  LDL.LU R26, [R1+0x1de8] ;  /* 0x001de800011a7983 */ /* 0x000f280000300800 */
[----:B------:R-:W4:Y:S01]  /*11d730*/  LDL.LU R27, [R1+0x1dec] ;  /* 0x001dec00011b7983 */ /* 0x000f220000300800 */
[----:B---3--:R-:W-:-:S02]  /*11d740*/  IMAD R4, R20, 0x100, R19 ;  /* 0x0000010014047824 */ /* 0x008fc400078e0213 */
[----:B------:R-:W-:Y:S02]  /*11d750*/  IMAD R5, R22, 0x100, R21 ;  /* 0x0000010016057824 */ /* 0x000fe400078e0215 */
[----:B------:R-:W-:Y:S01]  /*11d760*/  IMAD R6, R28, 0x100, R23 ;  /* 0x000001001c067824 */ /* 0x000fe200078e0217 */
[----:B----4-:R-:W-:Y:S04]  /*11d770*/  STL.64 [R1+0xa158], R26 ;  /* 0x00a1581a01007387 */ /* 0x010fe80000100a00 */
[----:B--2---:R2:W-:Y:S04]  /*11d780*/  STL.64 [R1+0xa150], R24 ;  /* 0x00a1501801007387 */ /* 0x0045e80000100a00 */
[----:B------:R-:W3:Y:S04]  /*11d790*/  LDL.LU R20, [R1+0x1d80] ;  /* 0x001d800001147983 */ /* 0x000ee80000300800 */
[----:B------:R-:W3:Y:S04]  /*11d7a0*/  LDL.LU R21, [R1+0x1d84] ;  /* 0x001d840001157983 */ /* 0x000ee80000300800 */
[----:B------:R-:W4:Y:S04]  /*11d7b0*/  LDL.LU R22, [R1+0x1d88] ;  /* 0x001d880001167983 */ /* 0x000f280000300800 */
[----:B------:R-:W4:Y:S04]  /*11d7c0*/  LDL.LU R23, [R1+0x1d8c] ;  /* 0x001d8c0001177983 */ /* 0x000f280000300800 */
[----:B----4-:R-:W-:Y:S04]  /*11d7d0*/  STL.64 [R1+0xa168], R22 ;  /* 0x00a1681601007387 */ /* 0x010fe80000100a00 */
[----:B---3--:R-:W-:Y:S04]  /*11d7e0*/  STL.64 [R1+0xa160], R20 ;  /* 0x00a1601401007387 */ /* 0x008fe80000100a00 */
[----:B0-----:R-:W3:Y:S04]  /*11d7f0*/  LDL.LU R8, [R1+0x1d20] ;  /* 0x001d200001087983 */ /* 0x001ee80000300800 */
[----:B------:R-:W3:Y:S04]  /*11d800*/  LDL.LU R9, [R1+0x1d24] ;  /* 0x001d240001097983 */ /* 0x000ee80000300800 */
[----:B-1----:R-:W4:Y:S04]  /*11d810*/  LDL.LU R10, [R1+0x1d28] ;  /* 0x001d2800010a7983 */ /* 0x002f280000300800 */
[----:B------:R-:W4:Y:S04]  /*11d820*/  LDL.LU R11, [R1+0x1d2c] ;  /* 0x001d2c00010b7983 */ /* 0x000f280000300800 */
[----:B----4-:R-:W-:Y:S04]  /*11d830*/  STL.64 [R1+0xa178], R10 ;  /* 0x00a1780a01007387 */ /* 0x010fe80000100a00 */
[----:B---3--:R-:W-:Y:S04]  /*11d840*/  STL.64 [R1+0xa170], R8 ;  /* 0x00a1700801007387 */ /* 0x008fe80000100a00 */
[----:B--2---:R-:W2:Y:S04]  /*11d850*/  LDL.LU R24, [R1+0x1cc0] ;  /* 0x001cc00001187983 */ /* 0x004ea80000300800 */
        /* <DEDUP_REMOVED lines=19> */
[----:B0-----:R-:W2:Y:S04]  /*11d990*/  LDL R24, [R1+0x37e4] ;  /* 0x0037e40001187983 */ /* 0x001ea80000100800 */
[----:B------:R-:W2:Y:S04]  /*11d9a0*/  LDL R25, [R1+0x37f0] ;  /* 0x0037f00001197983 */ /* 0x000ea80000100800 */
[----:B---3--:R-:W-:Y:S04]  /*11d9b0*/  STL.64 [R1+0xa1d8], R26 ;  /* 0x00a1d81a01007387 */ /* 0x008fe80000100a00 */
[----:B--2---:R-:W-:Y:S04]  /*11d9c0*/  STL.64 [R1+0xa1d0], R24 ;  /* 0x00a1d01801007387 */ /* 0x004fe80000100a00 */
[----:B------:R-:W2:Y:S04]  /*11d9d0*/  LDL R10, [R1+0x3814] ;  /* 0x00381400010a7983 */ /* 0x000ea80000100800 */
[----:B------:R-:W2:Y:S04]  /*11d9e0*/  LDL R11, [R1+0x3820] ;  /* 0x00382000010b7983 */ /* 0x000ea80000100800 */
[----:B------:R-:W3:Y:S04]  /*11d9f0*/  LDL R8, [R1+0x3804] ;  /* 0x0038040001087983 */ /* 0x000ee80000100800 */
[----:B------:R-:W3:Y:S04]  /*11da00*/  LDL R9, [R1+0x3810] ;  /* 0x0038100001097983 */ /* 0x000ee80000100800 */
[----:B--2---:R-:W-:Y:S04]  /*11da10*/  STL.64 [R1+0xa1b8], R10 ;  /* 0x00a1b80a01007387 */ /* 0x004fe80000100a00 */
[----:B---3--:R0:W-:Y:S04]  /*11da20*/  STL.64 [R1+0xa1b0], R8 ;  /* 0x00a1b00801007387 */ /* 0x0081e80000100a00 */
[----:B0-----:R-:W2:Y:S04]  /*11da30*/  LDL.LU R8, [R1+0x1b60] ;  /* 0x001b600001087983 */ /* 0x001ea80000300800 */
[----:B------:R-:W2:Y:S04]  /*11da40*/  LDL.LU R9, [R1+0x1b64] ;  /* 0x001b640001097983 */ /* 0x000ea80000300800 */
[----:B------:R-:W3:Y:S04]  /*11da50*/  LDL.LU R10, [R1+0x1b68] ;  /* 0x001b6800010a7983 */ /* 0x000ee80000300800 */
[----:B------:R-:W3:Y:S04]  /*11da60*/  LDL.LU R11, [R1+0x1b6c] ;  /* 0x001b6c00010b7983 */ /* 0x000ee80000300800 */
[----:B------:R-:W4:Y:S04]  /*11da70*/  LDL R25, [R1+0x37d0] ;  /* 0x0037d00001197983 */ /* 0x000f280000100800 */
[----:B------:R-:W4:Y:S04]  /*11da80*/  LDL R26, [R1+0x37d4] ;  /* 0x0037d400011a7983 */ /* 0x000f280000100800 */
[----:B------:R-:W4:Y:S04]  /*11da90*/  LDL R27, [R1+0x37e0] ;  /* 0x0037e000011b7983 */ /* 0x000f280000100800 */
[----:B---3--:R-:W-:Y:S04]  /*11daa0*/  STL.64 [R1+0xa1c8], R10 ;  /* 0x00a1c80a01007387 */ /* 0x008fe80000100a00 */
[----:B--2---:R0:W-:Y:S04]  /*11dab0*/  STL.64 [R1+0xa1c0], R8 ;  /* 0x00a1c00801007387 */ /* 0x0041e80000100a00 */
[----:B0-----:R-:W2:Y:S04]  /*11dac0*/  LDL.LU R8, [R1+0x1b00] ;  /* 0x001b000001087983 */ /* 0x001ea80000300800 */
[----:B------:R-:W2:Y:S04]  /*11dad0*/  LDL.LU R9, [R1+0x1b04] ;  /* 0x001b040001097983 */ /* 0x000ea80000300800 */
[----:B------:R-:W3:Y:S04]  /*11dae0*/  LDL.LU R10, [R1+0x1b08] ;  /* 0x001b0800010a7983 */ /* 0x000ee80000300800 */
[----:B------:R-:W3:Y:S01]  /*11daf0*/  LDL.LU R11, [R1+0x1b0c] ;  /* 0x001b0c00010b7983 */ /* 0x000ee20000300800 */
[----:B------:R-:W-:Y:S01]  /*11db00*/  IMAD R7, R0, 0x100, R29 ;  /* 0x0000010000077824 */ /* 0x000fe200078e021d */
[----:B----4-:R-:W-:-:S02]  /*11db10*/  F2FP.F16.E5M2.UNPACK_B R24, R25 ;  /* 0x00000019ff18723e */ /* 0x010fc400020004ff */
[----:B---3--:R-:W-:Y:S04]  /*11db20*/  STL.64 [R1+0xa1e8], R10 ;  /* 0x00a1e80a01007387 */ /* 0x008fe80000100a00 */
[----:B--2---:R0:W-:Y:S04]  /*11db30*/  STL.64 [R1+0xa1e0], R8 ;  /* 0x00a1e00801007387 */ /* 0x0041e80000100a00 */
[----:B0-----:R-:W2:Y:S04]  /*11db40*/  LDL.LU R8, [R1+0x1ab0] ;  /* 0x001ab00001087983 */ /* 0x001ea80000300800 */
[----:B------:R-:W2:Y:S04]  /*11db50*/  LDL.LU R9, [R1+0x1ab4] ;  /* 0x001ab40001097983 */ /* 0x000ea80000300800 */
[----:B------:R-:W2:Y:S04]  /*11db60*/  LDL.LU R10, [R1+0x1ab8] ;  /* 0x001ab800010a7983 */ /* 0x000ea80000300800 */
[----:B------:R-:W2:Y:S04]  /*11db70*/  LDL.LU R11, [R1+0x1abc] ;  /* 0x001abc00010b7983 */ /* 0x000ea80000300800 */
[----:B------:R-:W3:Y:S01]  /*11db80*/  LDL R2, [R1+0x3830] ;  /* 0x0038300001027983 */ /* 0x000ee20000100800 */
[----:B------:R-:W-:-:S02]  /*11db90*/  F2FP.F16.E5M2.UNPACK_B R12, R4 ;  /* 0x00000004ff0c723e */ /* 0x000fc400020004ff */
[----:B------:R-:W-:Y:S02]  /*11dba0*/  F2FP.F16.E5M2.UNPACK_B R13, R5 ;  /* 0x00000005ff0d723e */ /* 0x000fe400020004ff */
[----:B------:R-:W-:Y:S02]  /*11dbb0*/  F2FP.F16.E5M2.UNPACK_B R14, R6 ;  /* 0x00000006ff0e723e */ /* 0x000fe400020004ff */
[----:B------:R-:W-:Y:S02]  /*11dbc0*/  F2FP.F16.E5M2.UNPACK_B R15, R7 ;  /* 0x00000007ff0f723e */ /* 0x000fe400020004ff */
[----:B------:R-:W-:Y:S01]  /*11dbd0*/  F2FP.F16.E5M2.UNPACK_B R25, R26 ;  /* 0x0000001aff19723e */ /* 0x000fe200020004ff */
[----:B------:R-:W4:Y:S04]  /*11dbe0*/  LDL.LU R20, [R1+0x1c50] ;  /* 0x001c500001147983 */ /* 0x000f280000300800 */
[----:B------:R-:W4:Y:S04]  /*11dbf0*/  LDL.LU R21, [R1+0x1c54] ;  /* 0x001c540001157983 */ /* 0x000f280000300800 */
[----:B------:R-:W4:Y:S04]  /*11dc00*/  LDL.LU R22, [R1+0x1c58] ;  /* 0x001c580001167983 */ /* 0x000f280000300800 */
[----:B------:R-:W4:Y:S04]  /*11dc10*/  LDL.LU R23, [R1+0x1c5c] ;  /* 0x001c5c0001177983 */ /* 0x000f280000300800 */
[----:B------:R-:W3:Y:S04]  /*11dc20*/  LDL R3, [R1+0x3834] ;  /* 0x0038340001037983 */ /* 0x000ee80000100800 */
[----:B------:R-:W3:Y:S04]  /*11dc30*/  LDL R16, [R1+0x3840] ;  /* 0x0038400001107983 */ /* 0x000ee80000100800 */
[----:B------:R-:W3:Y:S04]  /*11dc40*/  LDL R17, [R1+0x3844] ;  /* 0x0038440001117983 */ /* 0x000ee80000100800 */
[----:B------:R-:W3:Y:S04]  /*11dc50*/  LDL R18, [R1+0x3850] ;  /* 0x0038500001127983 */ /* 0x000ee80000100800 */
[----:B------:R-:W3:Y:S04]  /*11dc60*/  LDL R19, [R1+0x3854] ;  /* 0x0038540001137983 */ /* 0x000ee80000100800 */
[----:B------:R-:W3:Y:S04]  /*11dc70*/  LDL R28, [R1+0x3860] ;  /* 0x00386000011c7983 */ /* 0x000ee80000100800 */
[----:B------:R-:W3:Y:S04]  /*11dc80*/  LDL R29, [R1+0x3864] ;  /* 0x00386400011d7983 */ /* 0x000ee80000100800 */
[----:B------:R-:W3:Y:S04]  /*11dc90*/  LDL R0, [R1+0x3870] ;  /* 0x0038700001007983 */ /* 0x000ee80000100800 */
[----:B------:R-:W3:Y:S01]  /*11dca0*/  LDL R4, [R1+0x3824] ;  /* 0x0038240001047983 */ /* 0x000ee20000100800 */
        /* <DEDUP_REMOVED lines=8> */
[----:B------:R-:W2:Y:S02]  /*11dd30*/  LDL.LU.64 R24, [R1+0xa1d0] ;  /* 0x00a1d00001187983 */ /* 0x000ea40000300a00 */
[----:B--2---:R-:W-:-:S07]  /*11dd40*/  F2FP.F16.E5M2.UNPACK_B R7, R24 ;  /* 0x00000018ff07723e */ /* 0x004fce00020004ff */
[----:B------:R-:W-:Y:S01]  /*11dd50*/  HMMA.16816.F32 R8, R12, R6, R8 ;  /* 0x000000060c08723c */ /* 0x000fe20000001808 */
[----:B------:R-:W-:-:S15]  /*11dd60*/  STL.64 [R1+0x90], R6 ;  /* 0x0000900601007387 */ /* 0x000fde0000100a00 */
[----:B------:R-:W-:-:S03]  /*11dd70*/  NOP ;  /* 0x0000000000007918 */ /* 0x000fc60000000000 */
[----:B------:R-:W-:Y:S04]  /*11dd80*/  STL.64 [R1+0x1230], R8 ;  /* 0x0012300801007387 */ /* 0x000fe80000100a00 */
[----:B------:R0:W-:Y:S04]  /*11dd90*/  STL.64 [R1+0x1238], R10 ;  /* 0x0012380a01007387 */ /* 0x0001e80000100a00 */
[----:B0-----:R-:W2:Y:S04]  /*11dda0*/  LDL.LU.64 R10, [R1+0xa1c8] ;  /* 0x00a1c800010a7983 */ /* 0x001ea80000300a00 */
[----:B------:R-:W2:Y:S01]  /*11ddb0*/  LDL.LU.64 R8, [R1+0xa1c0] ;  /* 0x00a1c00001087983 */ /* 0x000ea20000300a00 */
[----:B------:R-:W-:-:S02]  /*11ddc0*/  F2FP.F16.E5M2.UNPACK_B R24, R25 ;  /* 0x00000019ff18723e */ /* 0x000fc400020004ff */
[----:B------:R-:W-:Y:S02]  /*11ddd0*/  F2FP.F16.E5M2.UNPACK_B R25, R26 ;  /* 0x0000001aff19723e */ /* 0x000fe400020004ff */
[----:B------:R-:W-:-:S03]  /*11dde0*/  F2FP.F16.E5M2.UNPACK_B R6, R27 ;  /* 0x0000001bff06723e */ /* 0x000fc600020004ff */
        /* <DEDUP_REMOVED lines=17> */
[----:B------:R-:W-:Y:S02]  /*11df00*/  F2FP.F16.E5M2.UNPACK_B R9, R10 ;  /* 0x0000000aff09723e */ /* 0x000fe400020004ff */
[----:B------:R-:W-:-:S03]  /*11df10*/  F2FP.F16.E5M2.UNPACK_B R6, R11 ;  /* 0x0000000bff06723e */ /* 0x000fc600020004ff */
[----:B------:R2:W-:Y:S01]  /*11df20*/  STL.64 [R1+0x78], R8 ;  /* 0x0000780801007387 */ /* 0x0005e20000100a00 */
[----:B------:R-:W-:-:S07]  /*11df30*/  F2FP.F16.E5M2.UNPACK_B R7, R4 ;  /* 0x00000004ff07723e */ /* 0x000fce00020004ff */
[C---:B----4-:R-:W-:Y:S08]  /*11df40*/  HMMA.16816.F32 R20, R12.reuse, R6, R20 ;  /* 0x000000060c14723c */ /* 0x050ff00000001814 */
[----:B--2---:R-:W-:Y:S01]  /*11df50*/  HMMA.16816.F32 R8, R12, R8, R24 ;  /* 0x000000080c08723c */ /* 0x004fe20000001818 */
[----:B------:R-:W2:Y:S04]  /*11df60*/  LDL.LU.64 R26, [R1+0xa188] ;  /* 0x00a18800011a7983 */ /* 0x000ea80000300a00 */
[----:B------:R-:W2:-:S14]  /*11df70*/  LDL.LU.64 R24, [R1+0xa180] ;  /* 0x00a1800001187983 */ /* 0x000e9c0000300a00 */
[----:B------:R-:W-:Y:S04]  /*11df80*/  STL.64 [R1+0x13f0], R8 ;  /* 0x0013f00801007387 */ /* 0x000fe80000100a00 */
[----:B------:R0:W-:Y:S04]  /*11df90*/  STL.64 [R1+0x13f8], R10 ;  /* 0x0013f80a01007387 */ /* 0x0001e80000100a00 */
[----:B0-----:R-:W3:Y:S04]  /*11dfa0*/  LDL.LU.64 R10, [R1+0xa178] ;  /* 0x00a17800010a7983 */ /* 0x001ee80000300a00 */
[----:B------:R-:W3:Y:S04]  /*11dfb0*/  LDL.LU.64 R8, [R1+0xa170] ;  /* 0x00a1700001087983 */ /* 0x000ee80000300a00 */
[----:B------:R-:W-:Y:S04]  /*11dfc0*/  STL.64 [R1+0x70], R6 ;  /* 0x0000700601007387 */ /* 0x000fe80000100a00 */
[----:B------:R-:W-:Y:S04]  /*11dfd0*/  STL.64 [R1+0x1470], R20 ;  /* 0x0014701401007387 */ /* 0x000fe80000100a00 */
[----:B------:R0:W-:Y:S04]  /*11dfe0*/  STL.64 [R1+0x1478], R22 ;  /* 0x0014781601007387 */ /* 0x0001e80000100a00 */
[----:B0-----:R-:W4:Y:S04]  /*11dff0*/  LDL.LU.64 R22, [R1+0xa168] ;  /* 0x00a1680001167983 */ /* 0x001f280000300a00 */
[----:B------:R-:W4:Y:S01]  /*11e000*/  LDL.LU.64 R20, [R1+0xa160] ;  /* 0x00a1600001147983 */ /* 0x000f220000300a00 */
[----:B------:R-:W-:-:S02]  /*11e010*/  F2FP.F16.E5M2.UNPACK_B R4, R2 ;  /* 0x00000002ff04723e */ /* 0x000fc400020004ff */
[----:B------:R-:W-:-:S05]  /*11e020*/  F2FP.F16.E5M2.UNPACK_B R5, R3 ;  /* 0x00000003ff05723e */ /* 0x000fca00020004ff */
[----:B------:R2:W-:Y:S02]  /*11e030*/  STL.64 [R1+0x68], R4 ;  /* 0x0000680401007387 */ /* 0x0005e40000100a00 */
[----:B--2---:R-:W-:Y:S02]  /*11e040*/  HMMA.16816.F32 R4, R12, R4, R24 ;  /* 0x000000040c04723c */ /* 0x004fe40000001818 */
[----:B------:R-:W2:Y:S04]  /*11e050*/  LDL.LU.64 R26, [R1+0xa158] ;  /* 0x00a15800011a7983 */ /* 0x000ea80000300a00 */
[----:B------:R-:W2:Y:S01]  /*11e060*/  LDL.LU.64 R24, [R1+0xa150] ;  /* 0x00a1500001187983 */ /* 0x000ea20000300a00 */
[----:B------:R-:W-:Y:S02]  /*11e070*/  F2FP.F16.E5M2.UNPACK_B R2, R16 ;  /* 0x00000010ff02723e */ /* 0x000fe400020004ff */
[----:B------:R-:W-:-:S07]  /*11e080*/  F2FP.F16.E5M2.UNPACK_B R3, R17 ;  /* 0x00000011ff03723e */ /* 0x000fce00020004ff */
[----:B---3--:R-:W-:Y:S03]  /*11e090*/  HMMA.16816.F32 R8, R12, R2, R8 ;  /* 0x000000020c08723c */ /* 0x008fe60000001808 */
[----:B------:R0:W-:Y:S04]  /*11e0a0*/  STL.64 [R1+0x14b0], R4 ;  /* 0x0014b00401007387 */ /* 0x0001e80000100a00 */
[----:B------:R-:W-:Y:S04]  /*11e0b0*/  STL.64 [R1+0x14b8], R6 ;  /* 0x0014b80601007387 */ /* 0x000fe80000100a00 */
[----:B------:R-:W-:Y:S01]  /*11e0c0*/  STL.64 [R1+0x60], R2 ;  /* 0x0000600201007387 */ /* 0x000fe20000100a00 */
[----:B0-----:R-:W-:-:S02]  /*11e0d0*/  F2FP.F16.E5M2.UNPACK_B R4, R18 ;  /* 0x00000012ff04723e */ /* 0x001fc400020004ff */
[----:B------:R-:W-:-:S05]  /*11e0e0*/  F2FP.F16.E5M2.UNPACK_B R5, R19 ;  /* 0x00000013ff05723e */ /* 0x000fca00020004ff */
[----:B------:R-:W-:Y:S04]  /*11e0f0*/  STL.64 [R1+0x1510], R8 ;  /* 0x0015100801007387 */ /* 0x000fe80000100a00 */
[----:B------:R-:W-:Y:S04]  /*11e100*/  STL.64 [R1+0x1518], R10 ;  /* 0x0015180a01007387 */ /* 0x000fe80000100a00 */
[----:B------:R4:W-:Y:S02]  /*11e110*/  STL.64 [R1+0x58], R4 ;  /* 0x0000580401007387 */ /* 0x0009e40000100a00 */
[----:B----4-:R-:W-:Y:S01]  /*11e120*/  HMMA.16816.F32 R4, R12, R4, R20 ;  /* 0x000000040c04723c */ /* 0x010fe20000001814 */
[----:B------:R-:W-:-:S02]  /*11e130*/  F2FP.F16.E5M2.UNPACK_B R2, R28 ;  /* 0x0000001cff02723e */ /* 0x000fc400020004ff */
[----:B------:R-:W-:-:S15]  /*11e140*/  F2FP.F16.E5M2.UNPACK_B R3, R29 ;  /* 0x0000001dff03723e */ /* 0x000fde00020004ff */
[----:B------:R-:W-:Y:S01]  /*11e150*/  NOP ;  /* 0x0000000000007918 */ /* 0x000fe20000000000 */
[----:B------:R-:W-:Y:S04]  /*11e160*/  STL.64 [R1+0x1570], R4 ;  /* 0x0015700401007387 */ /* 0x000fe80000100a00 */
[----:B------:R2:W-:Y:S01]  /*11e170*/  STL.64 [R1+0x1578], R6 ;  /* 0x0015780601007387 */ /* 0x0005e20000100a00 */
[----:B------:R-:W-:-:S03]  /*11e180*/  F2FP.F16.E5M2.UNPACK_B R0, R0 ;  /* 0x00000000ff00723e */ /* 0x000fc600020004ff */
[----:B------:R-:W-:Y:S04]  /*11e190*/  STL.64 [R1+0x50], R2 ;  /* 0x0000500201007387 */ /* 0x000fe80000100a00 */
[----:B------:R-:W3:Y:S01]  /*11e1a0*/  LDL.LU R20, [R1+0x1fb0] ;  /* 0x001fb00001147983 */ /* 0x000ee20000300800 */
[----:B--2---:R-:W-:-:S15]  /*11e1b0*/  HMMA.16816.F32 R4, R12, R2, R24 ;  /* 0x000000020c04723c */ /* 0x004fde0000001818 */
[----:B------:R-:W-:-:S04]  /*11e1c0*/  NOP ;  /* 0x0000000000007918 */ /* 0x000fc80000000000 */
[----:B------:R-:W-:Y:S04]  /*11e1d0*/  STL.64 [R1+0x15d0], R4 ;  /* 0x0015d00401007387 */ /* 0x000fe80000100a00 */
[----:B------:R-:W-:Y:S04]  /*11e1e0*/  STL.64 [R1+0x15d8], R6 ;  /* 0x0015d80601007387 */ /* 0x000fe80000100a00 */
[----:B------:R-:W3:Y:S04]  /*11e1f0*/  LDL.LU R21, [R1+0x1fb4] ;  /* 0x001fb40001157983 */ /* 0x000ee80000300800 */
[----:B------:R-:W-:Y:S04]  /*11e200*/  STL [R1+0x48], R0 ;  /* 0x0000480001007387 */ /* 0x000fe80000100800 */
[----:B------:R-:W2:Y:S04]  /*11e210*/  LDL.LU R22, [R1+0x1fb8] ;  /* 0x001fb80001167983 */ /* 0x000ea80000300800 */
[----:B------:R-:W2:Y:S04]  /*11e220*/  LDL.LU R23, [R1+0x1fbc] ;  /* 0x001fbc0001177983 */ /* 0x000ea80000300800 */
[----:B--2---:R-:W-:Y:S04]  /*11e230*/  STL.64 [R1+0xa0a8], R22 ;  /* 0x00a0a81601007387 */ /* 0x004fe80000100a00 */
[----:B---3--:R-:W-:Y:S04]  /*11e240*/  STL.64 [R1+0xa0a0], R20 ;  /* 0x00a0a01401007387 */ /* 0x008fe80000100a00 */
        /* <DEDUP_REMOVED lines=12> */
[----:B---3--:R0:W-:Y:S04]  /*11e310*/  STL.64 [R1+0xa0c8], R10 ;  /* 0x00a0c80a01007387 */ /* 0x0081e80000100a00 */
[----:B--2---:R1:W-:Y:S04]  /*11e320*/  STL.64 [R1+0xa0c0], R8 ;  /* 0x00a0c00801007387 */ /* 0x0043e80000100a00 */
[----:B------:R-:W2:Y:S04]  /*11e330*/  LDL R4, [R1+0x38c4] ;  /* 0x0038c40001047983 */ /* 0x000ea80000100800 */
[----:B----4-:R-:W-:Y:S04]  /*11e340*/  STL [R1+0xa0e8], R6 ;  /* 0x00a0e80601007387 */ /* 0x010fe80000100800 */
[----:B--2---:R-:W-:Y:S04]  /*11e350*/  STL.64 [R1+0xa0e0], R4 ;  /* 0x00a0e00401007387 */ /* 0x004fe80000100a00 */
[----:B------:R-:W2:Y:S04]  /*11e360*/  LDL R2, [R1+0x38d0] ;  /* 0x0038d00001027983 */ /* 0x000ea80000100800 */
[----:B------:R-:W3:Y:S04]  /*11e370*/  LDL R3, [R1+0x38d4] ;  /* 0x0038d40001037983 */ /* 0x000ee80000100800 */
[----:B------:R-:W4:Y:S04]  /*11e380*/  LDL R16, [R1+0x38e0] ;  /* 0x0038e00001107983 */ /* 0x000f280000100800 */
[----:B------:R-:W2:Y:S04]  /*11e390*/  LDL.LU R20, [R1+0x1f50] ;  /* 0x001f500001147983 */ /* 0x000ea80000300800 */
[----:B------:R-:W2:Y:S04]  /*11e3a0*/  LDL.LU R21, [R1+0x1f54] ;  /* 0x001f540001157983 */ /* 0x000ea80000300800 */
[----:B------:R-:W2:Y:S04]  /*11e3b0*/  LDL.LU R22, [R1+0x1f58] ;  /* 0x001f580001167983 */ /* 0x000ea80000300800 */
[----:B------:R-:W2:Y:S04]  /*11e3c0*/  LDL.LU R23, [R1+0x1f5c] ;  /* 0x001f5c0001177983 */ /* 0x000ea80000300800 */
[----:B0-----:R-:W2:Y:S04]  /*11e3d0*/  LDL R11, [R1+0x38a4] ;  /* 0x0038a400010b7983 */ /* 0x001ea80000100800 */
[----:B-1----:R-:W3:Y:S04]  /*11e3e0*/  LDL R9, [R1+0x3894] ;  /* 0x0038940001097983 */ /* 0x002ee80000100800 */
[----:B------:R-:W3:Y:S04]  /*11e3f0*/  LDL R10, [R1+0x38a0] ;  /* 0x0038a000010a7983 */ /* 0x000ee80000100800 */
[----:B--2---:R-:W-:Y:S04]  /*11e400*/  STL [R1+0xa100], R11 ;  /* 0x00a1000b01007387 */ /* 0x004fe80000100800 */
[----:B------:R-:W2:Y:S04]  /*11e410*/  LDL R7, [R1+0x38b0] ;  /* 0x0038b00001077983 */ /* 0x000ea80000100800 */
[----:B--2---:R-:W-:Y:S04]  /*11e420*/  STL [R1+0xa118], R7 ;  /* 0x00a1180701007387 */ /* 0x004fe80000100800 */
[----:B------:R-:W-:Y:S04]  /*11e430*/  STL.64 [R1+0xa0d8], R22 ;  /* 0x00a0d81601007387 */ /* 0x000fe80000100a00 */
[----:B------:R0:W-:Y:S04]  /*11e440*/  STL.64 [R1+0xa0d0], R20 ;  /* 0x00a0d01401007387 */ /* 0x0001e80000100a00 */
[----:B0-----:R-:W2:Y:S04]  /*11e450*/  LDL.LU R20, [R1+0x1ef0] ;  /* 0x001ef00001147983 */ /* 0x001ea80000300800 */
[----:B------:R-:W2:Y:S04]  /*11e460*/  LDL.LU R21, [R1+0x1ef4] ;  /* 0x001ef40001157983 */ /* 0x000ea80000300800 */
[----:B------:R-:W2:Y:S04]  /*11e470*/  LDL.LU R22, [R1+0x1ef8] ;  /* 0x001ef80001167983 */ /* 0x000ea80000300800 */
[----:B------:R-:W2:Y:S04]  /*11e480*/  LDL.LU R23, [R1+0x1efc] ;  /* 0x001efc0001177983 */ /* 0x000ea80000300800 */
[----:B------:R-:W2:Y:S04]  /*11e490*/  LDL R8, [R1+0x3890] ;  /* 0x0038900001087983 */ /* 0x000ea80000100800 */
[----:B------:R-:W4:Y:S04]  /*11e4a0*/  LDL R6, [R1+0x3884] ;  /* 0x0038840001067983 */ /* 0x000f280000100800 */
[----:B---3--:R-:W-:Y:S04]  /*11e4b0*/  STL [R1+0xa138], R10 ;  /* 0x00a1380a01007387 */ /* 0x008fe80000100800 */
[----:B------:R-:W3:Y:S04]  /*11e4c0*/  LDL R4, [R1+0x3874] ;  /* 0x0038740001047983 */ /* 0x000ee80000100800 */
[----:B------:R-:W3:Y:S04]  /*11e4d0*/  LDL R5, [R1+0x3880] ;  /* 0x0038800001057983 */ /* 0x000ee80000100800 */
        /* <DEDUP_REMOVED lines=20> */
[----:B---3--:R-:W-:-:S02]  /*11e620*/  F2FP.F16.E5M2.UNPACK_B R11, R4 ;  /* 0x00000004ff0b723e */ /* 0x008fc400020004ff */
[----:B--2---:R-:W-:Y:S04]  /*11e630*/  STL.64 [R1+0xa148], R22 ;  /* 0x00a1481601007387 */ /* 0x004fe80000100a00 */
[----:B------:R0:W-:Y:S04]  /*11e640*/  STL.64 [R1+0xa140], R20 ;  /* 0x00a1401401007387 */ /* 0x0001e80000100a00 */
[----:B0-----:R-:W2:Y:S04]  /*11e650*/  LDL.LU R20, [R1+0x1e20] ;  /* 0x001e200001147983 */ /* 0x001ea80000300800 */
[----:B------:R-:W2:Y:S04]  /*11e660*/  LDL.LU R21, [R1+0x1e24] ;  /* 0x001e240001157983 */ /* 0x000ea80000300800 */
[----:B------:R-:W2:Y:S04]  /*11e670*/  LDL.LU R22, [R1+0x1e28] ;  /* 0x001e280001167983 */ /* 0x000ea80000300800 */
[----:B------:R-:W2:Y:S04]  /*11e680*/  LDL.LU R23, [R1+0x1e2c] ;  /* 0x001e2c0001177983 */ /* 0x000ea80000300800 */
        /* <DEDUP_REMOVED lines=14> */
[----:B------:R-:W-:-:S02]  /*11e770*/  F2FP.F16.E5M2.UNPACK_B R4, R5 ;  /* 0x00000005ff04723e */ /* 0x000fc400020004ff */
[----:B----4-:R-:W-:-:S10]  /*11e780*/  F2FP.F16.E5M2.UNPACK_B R5, R6 ;  /* 0x00000006ff05723e */ /* 0x010fd400020004ff */
[----:B------:R-:W-:Y:S04]  /*11e790*/  STL.64 [R1+0x1640], R8 ;  /* 0x0016400801007387 */ /* 0x000fe80000100a00 */
[----:B------:R0:W-:Y:S04]  /*11e7a0*/  STL.64 [R1+0x1648], R10 ;  /* 0x0016480a01007387 */ /* 0x0001e80000100a00 */
[----:B0-----:R-:W4:Y:S04]  /*11e7b0*/  LDL.LU R10, [R1+0xa138] ;  /* 0x00a13800010a7983 */ /* 0x001f280000300800 */
[----:B------:R-:W3:Y:S04]  /*11e7c0*/  LDL.LU.64 R8, [R1+0xa130] ;  /* 0x00a1300001087983 */ /* 0x000ee80000300a00 */
[----:B------:R2:W-:Y:S02]  /*11e7d0*/  STL.64 [R1+0x40], R4 ;  /* 0x0000400401007387 */ /* 0x0005e40000100a00 */
[----:B--2---:R-:W-:Y:S02]  /*11e7e0*/  HMMA.16816.F32 R4, R12, R4, R20 ;  /* 0x000000040c04723c */ /* 0x004fe40000001814 */
[----:B------:R-:W2:Y:S04]  /*11e7f0*/  LDL.LU.64 R22, [R1+0xa128] ;  /* 0x00a1280001167983 */ /* 0x000ea80000300a00 */
[----:B------:R-:W2:-:S13]  /*11e800*/  LDL.LU.64 R20, [R1+0xa120] ;  /* 0x00a1200001147983 */ /* 0x000e9a0000300a00 */
[----:B------:R-:W-:Y:S04]  /*11e810*/  STL.64 [R1+0x1690], R4 ;  /* 0x0016900401007387 */ /* 0x000fe80000100a00 */
[----:B------:R0:W-:Y:S01]  /*11e820*/  STL.64 [R1+0x1698], R6 ;  /* 0x0016980601007387 */ /* 0x0001e20000100a00 */
[----:B---3--:R-:W-:Y:S02]  /*11e830*/  F2FP.F16.E5M2.UNPACK_B R8, R8 ;  /* 0x00000008ff08723e */ /* 0x008fe400020004ff */
[----:B------:R-:W-:Y:S01]  /*11e840*/  F2FP.F16.E5M2.UNPACK_B R9, R9 ;  /* 0x00000009ff09723e */ /* 0x000fe200020004ff */
[----:B0-----:R-:W3:Y:S01]  /*11e850*/  LDL.LU R7, [R1+0xa118] ;  /* 0x00a1180001077983 */ /* 0x001ee20000300800 */
[----:B----4-:R-:W-:-:S03]  /*11e860*/  F2FP.F16.E5M2.UNPACK_B R4, R10 ;  /* 0x0000000aff04723e */ /* 0x010fc600020004ff */
[----:B------:R2:W-:Y:S02]  /*11e870*/  STL.64 [R1+0x38], R8 ;  /* 0x0000380801007387 */ /* 0x0005e40000100a00 */
[----:B--2---:R-:W-:Y:S02]  /*11e880*/  HMMA.16816.F32 R8, R12, R8, R20 ;  /* 0x000000080c08723c */ /* 0x004fe40000001814 */
[----:B------:R-:W2:Y:S04]  /*11e890*/  LDL.LU.64 R22, [R1+0xa110] ;  /* 0x00a1100001167983 */ /* 0x000ea80000300a00 */
[----:B------:R-:W2:-:S13]  /*11e8a0*/  LDL.LU.64 R20, [R1+0xa108] ;  /* 0x00a1080001147983 */ /* 0x000e9a0000300a00 */
[----:B------:R-:W-:Y:S04]  /*11e8b0*/  STL.64 [R1+0x16f0], R8 ;  /* 0x0016f00801007387 */ /* 0x000fe80000100a00 */
[----:B------:R0:W-:Y:S04]  /*11e8c0*/  STL.64 [R1+0x16f8], R10 ;  /* 0x0016f80a01007387 */ /* 0x0001e80000100a00 */
[----:B0-----:R-:W4:Y:S01]  /*11e8d0*/  LDL.LU R11, [R1+0xa100] ;  /* 0x00a10000010b7983 */ /* 0x001f220000300800 */
[----:B---3--:R-:W-:Y:S02]  /*11e8e0*/  F2FP.F16.E5M2.UNPACK_B R8, R7 ;  /* 0x00000007ff08723e */ /* 0x008fe400020004ff */
[----:B----4-:R-:W-:-:S05]  /*11e8f0*/  F2FP.F16.E5M2.UNPACK_B R5, R11 ;  /* 0x0000000bff05723e */ /* 0x010fca00020004ff */
[----:B------:R2:W-:Y:S02]  /*11e900*/  STL.64 [R1+0x30], R4 ;  /* 0x0000300401007387 */ /* 0x0005e40000100a00 */
[----:B--2---:R-:W-:Y:S02]  /*11e910*/  HMMA.16816.F32 R4, R12, R4, R20 ;  /* 0x000000040c04723c */ /* 0x004fe40000001814 */
[----:B------:R-:W2:Y:S04]  /*11e920*/  LDL.LU.64 R22, [R1+0xa0f8] ;  /* 0x00a0f80001167983 */ /* 0x000ea80000300a00 */
[----:B------:R-:W2:-:S13]  /*11e930*/  LDL.LU.64 R20, [R1+0xa0f0] ;  /* 0x00a0f00001147983 */ /* 0x000e9a0000300a00 */
[----:B------:R-:W-:Y:S04]  /*11e940*/  STL.64 [R1+0x1750], R4 ;  /* 0x0017500401007387 */ /* 0x000fe80000100a00 */
[----:B------:R0:W-:Y:S04]  /*11e950*/  STL.64 [R1+0x1758], R6 ;  /* 0x0017580601007387 */ /* 0x0001e80000100a00 */
[----:B0-----:R-:W3:Y:S04]  /*11e960*/  LDL.LU R6, [R1+0xa0e8] ;  /* 0x00a0e80001067983 */ /* 0x001ee80000300800 */
[----:B------:R-:W4:Y:S01]  /*11e970*/  LDL.LU.64 R4, [R1+0xa0e0] ;  /* 0x00a0e00001047983 */ /* 0x000f220000300a00 */
[----:B---3--:R-:W-:-:S05]  /*11e980*/  F2FP.F16.E5M2.UNPACK_B R9, R6 ;  /* 0x00000006ff09723e */ /* 0x008fca00020004ff */
        /* <DEDUP_REMOVED lines=8> */
[----:B----4-:R-:W-:-:S02]  /*11ea10*/  F2FP.F16.E5M2.UNPACK_B R6, R5 ;  /* 0x00000005ff06723e */ /* 0x010fc400020004ff */
[----:B------:R-:W-:-:S05]  /*11ea20*/  F2FP.F16.E5M2.UNPACK_B R7, R4 ;  /* 0x00000004ff07723e */ /* 0x000fca00020004ff */
[----:B------:R-:W-:Y:S01]  /*11ea30*/  STL.64 [R1+0x20], R6 ;  /* 0x0000200601007387 */ /* 0x000fe20000100a00 */
[----:B------:R-:W-:Y:S02]  /*11ea40*/  F2FP.F16.E5M2.UNPACK_B R4, R2 ;  /* 0x00000002ff04723e */ /* 0x000fe400020004ff */
[----:B------:R-:W-:Y:S01]  /*11ea50*/  F2FP.F16.E5M2.UNPACK_B R5, R3 ;  /* 0x00000003ff05723e */ /* 0x000fe200020004ff */
        /* <DEDUP_REMOVED lines=10> */
[----:B------:R-:W-:-:S02]  /*11eb00*/  F2FP.F16.E5M2.UNPACK_B R2, R16 ;  /* 0x00000010ff02723e */ /* 0x000fc400020004ff */
[----:B------:R-:W-:-:S10]  /*11eb10*/  F2FP.F16.E5M2.UNPACK_B R3, R17 ;  /* 0x00000011ff03723e */ /* 0x000fd400020004ff */
[----:B------:R0:W-:Y:S04]  /*11eb20*/  STL.64 [R1+0x17f0], R4 ;  /* 0x0017f00401007387 */ /* 0x0001e80000100a00 */
[----:B------:R-:W-:Y:S04]  /*11eb30*/  STL.64 [R1+0x17f8], R6 ;  /* 0x0017f80601007387 */ /* 0x000fe80000100a00 */
[----:B------:R1:W-:Y:S01]  /*11eb40*/  STL.64 [R1+0x10], R2 ;  /* 0x0000100201007387 */ /* 0x0003e20000100a00 */
[----:B0-----:R-:W-:Y:S02]  /*11eb50*/  F2FP.F16.E5M2.UNPACK_B R4, R18 ;  /* 0x00000012ff04723e */ /* 0x001fe400020004ff */
[----:B------:R-:W-:Y:S01]  /*11eb60*/  F2FP.F16.E5M2.UNPACK_B R5, R19 ;  /* 0x00000013ff05723e */ /* 0x000fe200020004ff */
[----:B---3--:R-:W-:Y:S01]  /*11eb70*/  HMMA.16816.F32 R8, R12, R2, R8 ;  /* 0x000000020c08723c */ /* 0x008fe20000001808 */
[----:B-1----:R-:W-:-:S02]  /*11eb80*/  F2FP.F16.E5M2.UNPACK_B R2, R28 ;  /* 0x0000001cff02723e */ /* 0x002fc400020004ff */
[----:B------:R-:W-:-:S15]  /*11eb90*/  F2FP.F16.E5M2.UNPACK_B R3, R29 ;  /* 0x0000001dff03723e */ /* 0x000fde00020004ff */
        /* <DEDUP_REMOVED lines=9> */
[----:B------:R-:W-:Y:S04]  /*11ec30*/  STL.64 [R1], R2 ;  /* 0x0000000201007387 */ /* 0x000fe80000100a00 */
[----:B------:R-:W2:Y:S04]  /*11ec40*/  LDL R25, [R1+0x3934] ;  /* 0x0039340001197983 */ /* 0x000ea80000100800 */
[----:B------:R-:W3:Y:S09]  /*11ec50*/  LDL R22, [R1+0x3940] ;  /* 0x0039400001167983 */ /* 0x000ef20000100800 */
        /* <DEDUP_REMOVED lines=17> */
[----:B------:R-:W4:Y:S04]  /*11ed70*/  LDL R18, [R1+0x3960] ;  /* 0x0039600001127983 */ /* 0x000f280000100800 */
[----:B------:R-:W4:Y:S04]  /*11ed80*/  LDL R19, [R1+0x3964] ;  /* 0x0039640001137983 */ /* 0x000f280000100800 */
[----:B------:R-:W2:Y:S04]  /*11ed90*/  LDL R16, [R1+0x3970] ;  /* 0x0039700001107983 */ /* 0x000ea80000100800 */
[----:B------:R-:W2:Y:S04]  /*11eda0*/  LDL R17, [R1+0x3974] ;  /* 0x0039740001117983 */ /* 0x000ea80000100800 */
[----:B------:R-:W3:Y:S04]  /*11edb0*/  LDL R29, [R1+0x3914] ;  /* 0x00391400011d7983 */ /* 0x000ee80000100800 */
[----:B------:R-:W3:Y:S04]  /*11edc0*/  LDL R26, [R1+0x3920] ;  /* 0x00392000011a7983 */ /* 0x000ee80000100800 */
[----:B------:R-:W3:Y:S04]  /*11edd0*/  LDL R27, [R1+0x3924] ;  /* 0x00392400011b7983 */ /* 0x000ee80000100800 */
[----:B------:R-:W3:Y:S04]  /*11ede0*/  LDL R24, [R1+0x3930] ;  /* 0x0039300001187983 */ /* 0x000ee80000100800 */
[----:B----4-:R-:W-:Y:S04]  /*11edf0*/  STL.64 [R1+0xa068], R18 ;  /* 0x00a0681201007387 */ /* 0x010fe80000100a00 */
[----:B--2---:R0:W-:Y:S04]  /*11ee00*/  STL.64 [R1+0xa060], R16 ;  /* 0x00a0601001007387 */ /* 0x0041e80000100a00 */
[----:B0-----:R-:W2:Y:S04]  /*11ee10*/  LDL.LU R16, [R1+0x2220] ;  /* 0x0022200001107983 */ /* 0x001ea80000300800 */
[----:B------:R-:W2:Y:S04]  /*11ee20*/  LDL.LU R17, [R1+0x2224] ;  /* 0x0022240001117983 */ /* 0x000ea80000300800 */
[----:B------:R-:W4:Y:S04]  /*11ee30*/  LDL.LU R18, [R1+0x2228] ;  /* 0x0022280001127983 */ /* 0x000f280000300800 */
[----:B------:R-:W4:Y:S01]  /*11ee40*/  LDL.LU R19, [R1+0x222c] ;  /* 0x00222c0001137983 */ /* 0x000f220000300800 */
[----:B------:R-:W-:-:S02]  /*11ee50*/  F2FP.F16.E5M2.UNPACK_B R28, R0 ;  /* 0x00000000ff1c723e */ /* 0x000fc400020004ff */
[----:B---3--:R-:W-:Y:S01]  /*11ee60*/  F2FP.F16.E5M2.UNPACK_B R29, R29 ;  /* 0x0000001dff1d723e */ /* 0x008fe200020004ff */
[----:B----4-:R-:W-:Y:S04]  /*11ee70*/  STL.64 [R1+0xa078], R18 ;  /* 0x00a0781201007387 */ /* 0x010fe80000100a00 */
[----:B--2---:R0:W-:Y:S04]  /*11ee80*/  STL.64 [R1+0xa070], R16 ;  /* 0x00a0701001007387 */ /* 0x0041e80000100a00 */
[----:B0-----:R-:W2:Y:S04]  /*11ee90*/  LDL.LU R16, [R1+0x2130] ;  /* 0x0021300001107983 */ /* 0x001ea80000300800 */
[----:B------:R-:W2:Y:S04]  /*11eea0*/  LDL.LU R17, [R1+0x2134] ;  /* 0x0021340001117983 */ /* 0x000ea80000300800 */
[----:B------:R-:W2:Y:S04]  /*11eeb0*/  LDL.LU R18, [R1+0x2138] ;  /* 0x0021380001127983 */ /* 0x000ea80000300800 */
[----:B------:R-:W2:Y:S04]  /*11eec0*/  LDL.LU R19, [R1+0x213c] ;  /* 0x00213c0001137983 */ /* 0x000ea80000300800 */
[----:B------:R-:W3:Y:S04]  /*11eed0*/  LDL R10, [R1+0x3980] ;  /* 0x00398000010a7983 */ /* 0x000ee80000100800 */
[----:B------:R-:W3:Y:S01]  /*11eee0*/  LDL R11, [R1+0x3984] ;  /* 0x00398400010b7983 */ /* 0x000ee20000100800 */
[----:B------:R-:W-:Y:S03]  /*11eef0*/  HMMA.16816.F32 R20, R12, R28, R20 ;  /* 0x0000001c0c14723c */ /* 0x000fe60000001814 */
[----:B---3--:R0:W-:Y:S04]  /*11ef00*/  STL.64 [R1+0xa058], R10 ;  /* 0x00a0580a01007387 */ /* 0x0081e80000100a00 */
[----:B------:R-:W3:Y:S04]  /*11ef10*/  LDL.LU R8, [R1+0x2390] ;  /* 0x0023900001087983 */ /* 0x000ee80000300800 */
[----:B------:R-:W3:Y:S04]  /*11ef20*/  LDL.LU R9, [R1+0x2394] ;  /* 0x0023940001097983 */ /* 0x000ee80000300800 */
[----:B0-----:R-:W3:Y:S04]  /*11ef30*/  LDL.LU R10, [R1+0x2398] ;  /* 0x00239800010a7983 */ /* 0x001ee80000300800 */
[----:B------:R-:W3:Y:S04]  /*11ef40*/  LDL.LU R11, [R1+0x239c] ;  /* 0x00239c00010b7983 */ /* 0x000ee80000300800 */
[----:B------:R-:W4:Y:S04]  /*11ef50*/  LDL R0, [R1+0x3990] ;  /* 0x0039900001007983 */ /* 0x000f280000100800 */
[----:B------:R-:W3:Y:S04]  /*11ef60*/  LDL.LU R4, [R1+0x2540] ;  /* 0x0025400001047983 */ /* 0x000ee80000300800 */
[----:B------:R-:W3:Y:S04]  /*11ef70*/  LDL.LU R5, [R1+0x2544] ;  /* 0x0025440001057983 */ /* 0x000ee80000300800 */
[----:B------:R-:W3:Y:S04]  /*11ef80*/  LDL.LU R6, [R1+0x2548] ;  /* 0x0025480001067983 */ /* 0x000ee80000300800 */
[----:B------:R-:W3:Y:S04]  /*11ef90*/  LDL.LU R7, [R1+0x254c] ;  /* 0x00254c0001077983 */ /* 0x000ee80000300800 */
        /* <DEDUP_REMOVED lines=8> */
[C---:B--2---:R-:W-:Y:S01]  /*11f020*/  HMMA.16816.F32 R16, R12.reuse, R24, R16 ;  /* 0x000000180c10723c */ /* 0x044fe20000001810 */
[----:B------:R-:W-:Y:S07]  /*11f030*/  STL.64 [R1+0x9f48], R28 ;  /* 0x009f481c01007387 */ /* 0x000fee0000100a00 */
        /* <DEDUP_REMOVED lines=8> */
[----:B0-----:R-:W4:Y:S04]  /*11f0c0*/  LDL.LU.64 R18, [R1+0xa078] ;  /* 0x00a0780001127983 */ /* 0x001f280000300a00 */
[----:B------:R-:W4:Y:S04]  /*11f0d0*/  LDL.LU.64 R16, [R1+0xa070] ;  /* 0x00a0700001107983 */ /* 0x000f280000300a00 */
[----:B------:R-:W-:Y:S04]  /*11f0e0*/  STL.64 [R1+0x9f40], R26 ;  /* 0x009f401a01007387 */ /* 0x000fe80000100a00 */
[----:B------:R0:W-:Y:S04]  /*11f0f0*/  STL.64 [R1+0x9f38], R24 ;  /* 0x009f381801007387 */ /* 0x0001e80000100a00 */
[----:B0-----:R-:W4:Y:S04]  /*11f100*/  LDL.LU R24, [R1+0x24d0] ;  /* 0x0024d00001187983 */ /* 0x001f280000300800 */
[----:B------:R-:W4:Y:S04]  /*11f110*/  LDL.LU R25, [R1+0x24d4] ;  /* 0x0024d40001197983 */ /* 0x000f280000300800 */
[----:B------:R-:W4:Y:S04]  /*11f120*/  LDL.LU R26, [R1+0x24d8] ;  /* 0x0024d800011a7983 */ /* 0x000f280000300800 */
[----:B------:R-:W4:Y:S01]  /*11f130*/  LDL.LU R27, [R1+0x24dc] ;  /* 0x0024dc00011b7983 */ /* 0x000f220000300800 */
[----:B--2---:R-:W-:-:S02]  /*11f140*/  F2FP.F16.E5M2.UNPACK_B R22, R22 ;  /* 0x00000016ff16723e */ /* 0x004fc400020004ff */
[----:B------:R-:W-:Y:S02]  /*11f150*/  F2FP.F16.E5M2.UNPACK_B R23, R23 ;  /* 0x00000017ff17723e */ /* 0x000fe400020004ff */
[----:B---3--:R-:W-:Y:S02]  /*11f160*/  F2FP.F16.E5M2.UNPACK_B R20, R20 ;  /* 0x00000014ff14723e */ /* 0x008fe400020004ff */
[----:B------:R-:W-:-:S07]  /*11f170*/  F2FP.F16.E5M2.UNPACK_B R21, R21 ;  /* 0x00000015ff15723e */ /* 0x000fce00020004ff */
[C---:B------:R-:W-:Y:S08]  /*11f180*/  HMMA.16816.F32 R8, R12.reuse, R20, R8 ;  /* 0x000000140c08723c */ /* 0x040ff00000001808 */
        /* <DEDUP_REMOVED lines=18> */
[----:B------:R-:W-:Y:S02]  /*11f2b0*/  F2FP.F16.E5M2.UNPACK_B R17, R17 ;  /* 0x00000011ff11723e */ /* 0x000fe400020004ff */
[----:B----4-:R-:W-:Y:S01]  /*11f2c0*/  F2FP.F16.E5M2.UNPACK_B R10, R10 ;  /* 0x0000000aff0a723e */ /* 0x010fe200020004ff */
[----:B------:R-:W-:Y:S01]  /*11f2d0*/  HMMA.16816.F32 R20, R12, R18, R20 ;  /* 0x000000120c14723c */ /* 0x000fe20000001814 */
[----:B------:R-:W-:-:S15]  /*11f2e0*/  F2FP.F16.E5M2.UNPACK_B R11, R11 ;  /* 0x0000000bff0b723e */ /* 0x000fde00020004ff */
[----:B------:R-:W-:-:S03]  /*11f2f0*/  NOP ;  /* 0x0000000000007918 */ /* 0x000fc60000000000 */
[----:B------:R-:W-:Y:S04]  /*11f300*/  STL.64 [R1+0x1be0], R20 ;  /* 0x001be01401007387 */ /* 0x000fe80000100a00 */
[----:B------:R0:W-:Y:S04]  /*11f310*/  STL.64 [R1+0x1be8], R22 ;  /* 0x001be81601007387 */ /* 0x0001e80000100a00 */
[----:B------:R-:W-:Y:S04]  /*11f320*/  STL.64 [R1+0x9f00], R18 ;  /* 0x009f001201007387 */ /* 0x000fe80000100a00 */
[----:B------:R1:W-:Y:S01]  /*11f330*/  STL.64 [R1+0x9ef8], R16 ;  /* 0x009ef81001007387 */ /* 0x0003e20000100a00 */
[C---:B0-----:R-:W-:Y:S08]  /*11f340*/  HMMA.16816.F32 R20, R12.reuse, R16, R24 ;  /* 0x000000100c14723c */ /* 0x041ff00000001818 */
[----:B-1----:R-:W-:Y:S11]  /*11f350*/  HMMA.16816.F32 R16, R12, R10, R4 ;  /* 0x0000000a0c10723c */ /* 0x002ff60000001804 */
[----:B------:R0:W-:Y:S04]  /*11f360*/  STL.64 [R1+0x1d80], R20 ;  /* 0x001d801401007387 */ /* 0x0001e80000100a00 */
[----:B------:R-:W-:Y:S04]  /*11f370*/  STL.64 [R1+0x1d88], R22 ;  /* 0x001d881601007387 */ /* 0x000fe80000100a00 */
[----:B------:R-:W2:Y:S04]  /*11f380*/  LDL R9, [R1+0x3994] ;  /* 0x0039940001097983 */ /* 0x000ea80000100800 */
[----:B------:R-:W3:Y:S04]  /*11f390*/  LDL R6, [R1+0x39a0] ;  /* 0x0039a00001067983 */ /* 0x000ee80000100800 */
[----:B------:R-:W-:Y:S04]  /*11f3a0*/  STL.64 [R1+0x1e20], R16 ;  /* 0x001e201001007387 */ /* 0x000fe80000100a00 */
[----:B------:R-:W-:Y:S04]  /*11f3b0*/  STL.64 [R1+0x1e28], R18 ;  /* 0x001e281201007387 */ /* 0x000fe80000100a00 */
[----:B------:R-:W4:Y:S04]  /*11f3c0*/  LDL R7, [R1+0x39a4] ;  /* 0x0039a40001077983 */ /* 0x000f280000100800 */
[----:B------:R-:W2:Y:S04]  /*11f3d0*/  LDL R4, [R1+0x39b0] ;  /* 0x0039b00001047983 */ /* 0x000ea80000100800 */
[----:B------:R-:W2:Y:S04]  /*11f3e0*/  LDL R5, [R1+0x39b4] ;  /* 0x0039b40001057983 */ /* 0x000ea80000100800 */
[----:B------:R-:W2:Y:S04]  /*11f3f0*/  LDL R2, [R1+0x39c0] ;  /* 0x0039c00001027983 */ /* 0x000ea80000100800 */
[----:B------:R-:W2:Y:S04]  /*11f400*/  LDL R3, [R1+0x39c4] ;  /* 0x0039c40001037983 */ /* 0x000ea80000100800 */
[----:B0-----:R-:W2:Y:S01]  /*11f410*/  LDL.LU R20, [R1+0x3c28] ;  /* 0x003c280001147983 */ /* 0x001ea20000300800 */
[----:B------:R-:W-:-:S03]  /*11f420*/  F2FP.F16.E5M2.UNPACK_B R8, R0 ;  /* 0x00000000ff08723e */ /* 0x000fc600020004ff */
[----:B--2---:R0:W-:Y:S04]  /*11f430*/  STL [R1+0xa020], R20 ;  /* 0x00a0201401007387 */ /* 0x0041e80000100800 */
[----:B0-----:R-:W2:Y:S04]  /*11f440*/  LDL.LU R20, [R1+0x3c1c] ;  /* 0x003c1c0001147983 */ /* 0x001ea80000300800 */
        /* <DEDUP_REMOVED lines=18> */
[----:B------:R-:W-:-:S03]  /*11f570*/  F2FP.F16.E5M2.UNPACK_B R9, R9 ;  /* 0x00000009ff09723e */ /* 0x000fc600020004ff */
[----:B--2---:R-:W-:Y:S04]  /*11f580*/  STL.64 [R1+0xa050], R18 ;  /* 0x00a0501201007387 */ /* 0x004fe80000100a00 */
[----:B------:R0:W-:Y:S04]  /*11f590*/  STL.64 [R1+0xa048], R16 ;  /* 0x00a0481001007387 */ /* 0x0001e80000100a00 */
[----:B0-----:R-:W2:Y:S04]  /*11f5a0*/  LDL.LU R16, [R1+0x2630] ;  /* 0x0026300001107983 */ /* 0x001ea80000300800 */
[----:B------:R-:W2:Y:S04]  /*11f5b0*/  LDL.LU R17, [R1+0x2634] ;  /* 0x0026340001117983 */ /* 0x000ea80000300800 */
[----:B------:R-:W2:Y:S04]  /*11f5c0*/  LDL.LU R18, [R1+0x2638] ;  /* 0x0026380001127983 */ /* 0x000ea80000300800 */
[----:B------:R-:W2:Y:S04]  /*11f5d0*/  LDL.LU R19, [R1+0x263c] ;  /* 0x00263c0001137983 */ /* 0x000ea80000300800 */
[----:B------:R-:W3:Y:S04]  /*11f5e0*/  LDL.64 R22, [R1+0x98] ;  /* 0x0000980001167983 */ /* 0x000ee80000100a00 */
[----:B------:R-:W3:Y:S04]  /*11f5f0*/  LDL.LU R24, [R1+0x2870] ;  /* 0x0028700001187983 */ /* 0x000ee80000300800 */
[----:B------:R-:W3:Y:S04]  /*11f600*/  LDL.LU R25, [R1+0x2874] ;  /* 0x0028740001197983 */ /* 0x000ee80000300800 */
[----:B------:R-:W3:Y:S04]  /*11f610*/  LDL.LU R26, [R1+0x2878] ;  /* 0x00287800011a7983 */ /* 0x000ee80000300800 */
[----:B------:R-:W3:Y:S04]  /*11f620*/  LDL.LU R27, [R1+0x287c] ;  /* 0x00287c00011b7983 */ /* 0x000ee80000300800 */
[----:B------:R-:W3:Y:S01]  /*11f630*/  LDL.64 R28, [R1+0x90] ;  /* 0x00009000011c7983 */ /* 0x000ee20000100a00 */
[----:B--2---:R-:W-:-:S15]  /*11f640*/  HMMA.16816.F32 R16, R12, R8, R16 ;  /* 0x000000080c10723c */ /* 0x004fde0000001810 */
[----:B------:R-:W-:-:S04]  /*11f650*/  NOP ;  /* 0x0000000000007918 */ /* 0x000fc80000000000 */
[----:B------:R-:W-:Y:S04]  /*11f660*/  STL.64 [R1+0x1f20], R16 ;  /* 0x001f201001007387 */ /* 0x000fe80000100a00 */
[----:B------:R0:W-:Y:S04]  /*11f670*/  STL.64 [R1+0x1f28], R18 ;  /* 0x001f281201007387 */ /* 0x0001e80000100a00 */
[----:B0-----:R-:W2:Y:S04]  /*11f680*/  LDL.LU.64 R18, [R1+0xa050] ;  /* 0x00a0500001127983 */ /* 0x001ea80000300a00 */
[----:B------:R-:W2:Y:S01]  /*11f690*/  LDL.LU.64 R16, [R1+0xa048] ;  /* 0x00a0480001107983 */ /* 0x000ea20000300a00 */
[----:B---3--:R-:W-:-:S02]  /*11f6a0*/  F2FP.F16.E5M2.UNPACK_B R6, R6 ;  /* 0x00000006ff06723e */ /* 0x008fc400020004ff */
[----:B----4-:R-:W-:Y:S01]  /*11f6b0*/  F2FP.F16.E5M2.UNPACK_B R7, R7 ;  /* 0x00000007ff07723e */ /* 0x010fe200020004ff */
        /* <DEDUP_REMOVED lines=12> */
[----:B------:R-:W-:-:S02]  /*11f780*/  F2FP.F16.E5M2.UNPACK_B R4, R4 ;  /* 0x00000004ff04723e */ /* 0x000fc400020004ff */
[----:B------:R-:W-:-:S07]  /*11f790*/  F2FP.F16.E5M2.UNPACK_B R5, R5 ;  /* 0x00000005ff05723e */ /* 0x000fce00020004ff */
[----:B--2---:R-:W-:-:S15]  /*11f7a0*/  HMMA.16816.F32 R16, R12, R4, R16 ;  /* 0x000000040c10723c */ /* 0x004fde0000001810 */
[----:B------:R-:W-:-:S04]  /*11f7b0*/  NOP ;  /* 0x0000000000007918 */ /* 0x000fc80000000000 */
[----:B------:R-:W-:Y:S04]  /*11f7c0*/  STL.64 [R1+0x2890], R16 ;  /* 0x0028901001007387 */ /* 0x000fe80000100a00 */
[----:B------:R0:W-:Y:S04]  /*11f7d0*/  STL.64 [R1+0x2898], R18 ;  /* 0x0028981201007387 */ /* 0x0001e80000100a00 */
[----:B0-----:R-:W2:Y:S04]  /*11f7e0*/  LDL.LU.64 R18, [R1+0xa030] ;  /* 0x00a0300001127983 */ /* 0x001ea80000300a00 */
[----:B------:R-:W2:Y:S04]  /*11f7f0*/  LDL.LU.64 R16, [R1+0xa028] ;  /* 0x00a0280001107983 */ /* 0x000ea80000300a00 */
[----:B------:R0:W-:Y:S04]  /*11f800*/  STL.64 [R1+0x9ec0], R6 ;  /* 0x009ec00601007387 */ /* 0x0001e80000100a00 */
[----:B0-----:R-:W4:Y:S04]  /*11f810*/  LDL.LU R6, [R1+0x3c18] ;  /* 0x003c180001067983 */ /* 0x001f280000300800 */
[----:B------:R-:W2:Y:S04]  /*11f820*/  LDL.LU R7, [R1+0x3c2c] ;  /* 0x003c2c0001077983 */ /* 0x000ea80000300800 */
[----:B------:R0:W-:Y:S04]  /*11f830*/  STL.64 [R1+0x9eb8], R4 ;  /* 0x009eb80401007387 */ /* 0x0001e80000100a00 */
[----:B0-----:R-:W2:Y:S04]  /*11f840*/  LDL.LU R4, [R1+0x3c24] ;  /* 0x003c240001047983 */ /* 0x001ea80000300800 */
[----:B------:R-:W2:Y:S01]  /*11f850*/  LDL.LU R5, [R1+0x3c20] ;  /* 0x003c200001057983 */ /* 0x000ea20000300800 */
[----:B----4-:R-:W-:-:S03]  /*11f860*/  IMAD R6, R6, 0x100, R20 ;  /* 0x0000010006067824 */ /* 0x010fc600078e0214 */
[----:B------:R-:W4:Y:S01]  /*11f870*/  LDL.LU R20, [R1+0xa020] ;  /* 0x00a0200001147983 */ /* 0x000f220000300800 */
[----:B------:R-:W-:Y:S02]  /*11f880*/  F2FP.F16.E5M2.UNPACK_B R2, R2 ;  /* 0x00000002ff02723e */ /* 0x000fe400020004ff */
[----:B------:R-:W-:Y:S01]  /*11f890*/  F2FP.F16.E5M2.UNPACK_B R3, R3 ;  /* 0x00000003ff03723e */ /* 0x000fe200020004ff */
[----:B------:R-:W-:Y:S02]  /*11f8a0*/  IMAD R0, R0, 0x100, R21 ;  /* 0x0000010000007824 */ /* 0x000fe400078e0215 */
[----:B--2---:R-:W-:-:S04]  /*11f8b0*/  IMAD R5, R5, 0x100, R4 ;  /* 0x0000010005057824 */ /* 0x004fc800078e0204 */
[----:B---3--:R-:W-:Y:S01]  /*11f8c0*/  HMMA.16816.F32 R8, R12, R2, R8 ;  /* 0x000000020c08723c */ /* 0x008fe20000001808 */
[----:B------:R-:W-:Y:S02]  /*11f8d0*/  F2FP.F16.E5M2.UNPACK_B R12, R6 ;  /* 0x00000006ff0c723e */ /* 0x000fe400020004ff */
[----:B------:R-:W-:Y:S02]  /*11f8e0*/  F2FP.F16.E5M2.UNPACK_B R15, R0 ;  /* 0x00000000ff0f723e */ /* 0x000fe400020004ff */
[----:B------:R-:W-:Y:S01]  /*11f8f0*/  F2FP.F16.E5M2.UNPACK_B R13, R5 ;  /* 0x00000005ff0d723e */ /* 0x000fe200020004ff */
[----:B------:R-:W-:Y:S04]  /*11f900*/  STL [R1+0x9e4c], R2 ;  /* 0x009e4c0201007387 */ /* 0x000fe80000100800 */
[----:B------:R0:W-:Y:S01]  /*11f910*/  STL [R1+0x9e48], R3 ;  /* 0x009e480301007387 */ /* 0x0001e20000100800 */
[----:B------:R-:W-:-:S02]  /*11f920*/  IMAD.MOV.U32 R0, RZ, RZ, R23 ;  /* 0x000000ffff007224 */ /* 0x000fc400078e0017 */
[----:B0-----:R-:W-:-:S06]  /*11f930*/  IMAD.MOV.U32 R3, RZ, RZ, R22 ;  /* 0x000000ffff037224 */ /* 0x001fcc00078e0016 */
[----:B------:R-:W-:Y:S04]  /*11f940*/  STL.64 [R1+0x2540], R8 ;  /* 0x0025400801007387 */ /* 0x000fe80000100a00 */
[----:B------:R-:W-:Y:S01]  /*11f950*/  STL.64 [R1+0x2548], R10 ;  /* 0x0025480a01007387 */ /* 0x000fe20000100a00 */
[----:B----4-:R-:W-:-:S05]  /*11f960*/  IMAD R4, R20, 0x100, R7 ;  /* 0x0000010014047824 */ /* 0x010fca00078e0207 */
[----:B------:R-:W-:-:S07]  /*11f970*/  F2FP.F16.E5M2.UNPACK_B R14, R4 ;  /* 0x00000004ff0e723e */ /* 0x000fce00020004ff */
[----:B------:R-:W-:-:S15]  /*11f980*/  HMMA.16816.F32 R4, R12, R22, R16 ;  /* 0x000000160c04723c */ /* 0x000fde0000001810 */
        /* <DEDUP_REMOVED lines=124> */
[----:B------:R0:W-:Y:S04]  /*120150*/  STL.64 [R1+0x27e0], R4 ;  /* 0x0027e00401007387 */ /* 0x0001e80000100a00 */
[----:B------:R-:W-:Y:S04]  /*120160*/  STL.64 [R1+0x27e8], R6 ;  /* 0x0027e80601007387 */ /* 0x000fe80000100a00 */
        /* <DEDUP_REMOVED lines=8> */
[----:B0-----:R-:W3:Y:S04]  /*1201f0*/  LDL.64 R4, [R1+0x28] ;  /* 0x0000280001047983 */ /* 0x001ee80000100a00 */
[----:B-1----:R-:W4:Y:S04]  /*120200*/  LDL.LU R16, [R1+0x2780] ;  /* 0x0027800001107983 */ /* 0x002f280000300800 */
[----:B------:R-:W4:Y:S04]  /*120210*/  LDL.LU R17, [R1+0x2784] ;  /* 0x0027840001117983 */ /* 0x000f280000300800 */
[----:B------:R-:W3:Y:S04]  /*120220*/  LDL.LU R18, [R1+0x2788] ;  /* 0x0027880001127983 */ /* 0x000ee80000300800 */
[----:B------:R-:W3:Y:S04]  /*120230*/  LDL.LU R19, [R1+0x278c] ;  /* 0x00278c0001137983 */ /* 0x000ee80000300800 */
[----:B--2---:R-:W2:Y:S04]  /*120240*/  LDL.64 R20, [R1+0x38] ;  /* 0x0000380001147983 */ /* 0x004ea80000100a00 */
        /* <DEDUP_REMOVED lines=43> */
[----:B0-----:R-:W3:Y:S02]  /*120500*/  LDL.64 R2, [R1+0x48] ;  /* 0x0000480001027983 */ /* 0x001ee40000100a00 */
[----:B---3--:R-:W-:Y:S01]  /*120510*/  HMMA.16816.F32 R16, R12, R2, R16 ;  /* 0x000000020c10723c */ /* 0x008fe20000001810 */
[----:B------:R-:W-:-:S15]  /*120520*/  IMAD.MOV.U32 R0, RZ, RZ, R2 ;  /* 0x000000ffff007224 */ /* 0x000fde00078e0002 */
[----:B------:R-:W-:-:S03]  /*120530*/  NOP ;  /* 0x0000000000007918 */ /* 0x000fc60000000000 */
[----:B------:R-:W-:Y:S04]  /*120540*/  STL.64 [R1+0x27d0], R16 ;  /* 0x0027d01001007387 */ /* 0x000fe80000100a00 */
[----:B------:R0:W-:Y:S04]  /*120550*/  STL.64 [R1+0x27d8], R18 ;  /* 0x0027d81201007387 */ /* 0x0001e80000100a00 */
[----:B0-----:R-:W3:Y:S04]  /*120560*/  LDL.LU.64 R18, [R1+0x9fc0] ;  /* 0x009fc00001127983 */ /* 0x001ee80000300a00 */
[----:B------:R-:W3:Y:S04]  /*120570*/  LDL.LU.64 R16, [R1+0x9fb8] ;  /* 0x009fb80001107983 */ /* 0x000ee80000300a00 */
[----:B------:R0:W-:Y:S04]  /*120580*/  STL [R1+0x9e90], R3 ;  /* 0x009e900301007387 */ /* 0x0001e80000100800 */
[----:B0-----:R-:W3:Y:S04]  /*120590*/  LDL.64 R2, [R1+0x40] ;  /* 0x0000400001027983 */ /* 0x001ee80000100a00 */
[----:B------:R-:W-:Y:S01]  /*1205a0*/  STL [R1+0x9e8c], R0 ;  /* 0x009e8c0001007387 */ /* 0x000fe20000100800 */
[----:B---3--:R-:W-:-:S15]  /*1205b0*/  HMMA.16816.F32 R16, R12, R2, R16 ;  /* 0x000000020c10723c */ /* 0x008fde0000001810 */
[----:B------:R-:W-:-:S04]  /*1205c0*/  NOP ;  /* 0x0000000000007918 */ /* 0x000fc80000000000 */
[----:B------:R-:W-:Y:S04]  /*1205d0*/  STL.64 [R1+0x27c0], R16 ;  /* 0x0027c01001007387 */ /* 0x000fe80000100a00 */
[----:B------:R0:W-:Y:S04]  /*1205e0*/  STL.64 [R1+0x27c8], R18 ;  /* 0x0027c81201007387 */ /* 0x0001e80000100a00 */
[----:B0-----:R-:W3:Y:S04]  /*1205f0*/  LDL.LU.64 R18, [R1+0x9fb0] ;  /* 0x009fb00001127983 */ /* 0x001ee80000300a00 */
[----:B------:R-:W3:Y:S01]  /*120600*/  LDL.LU.64 R16, [R1+0x9fa8] ;  /* 0x009fa80001107983 */ /* 0x000ee20000300a00 */
[----:B------:R-:W-:-:S02]  /*120610*/  IMAD.MOV.U32 R2, RZ, RZ, R3 ;  /* 0x000000ffff027224 */ /* 0x000fc400078e0003 */
[----:B--2---:R-:W-:Y:S02]  /*120620*/  IMAD.MOV.U32 R0, RZ, RZ, R21 ;  /* 0x000000ffff007224 */ /* 0x004fe400078e0015 */
[----:B------:R-:W-:Y:S01]  /*120630*/  IMAD.MOV.U32 R3, RZ, RZ, R20 ;  /* 0x000000ffff037224 */ /* 0x000fe200078e0014 */
[----:B------:R-:W-:Y:S01]  /*120640*/  STL [R1+0x9e94], R2 ;  /* 0x009e940201007387 */ /* 0x000fe20000100800 */
        /* <DEDUP_REMOVED lines=18> */
[----:B--2---:R-:W-:-:S15]  /*120770*/  HMMA.16816.F32 R16, R12, R4, R16 ;  /* 0x000000040c10723c */ /* 0x004fde0000001810 */
[----:B------:R-:W-:-:S04]  /*120780*/  NOP ;  /* 0x0000000000007918 */ /* 0x000fc80000000000 */
[----:B------:R-:W-:Y:S04]  /*120790*/  STL.64 [R1+0x2790], R16 ;  /* 0x0027901001007387 */ /* 0x000fe80000100a00 */
[----:B------:R0:W-:Y:S04]  /*1207a0*/  STL.64 [R1+0x2798], R18 ;  /* 0x0027981201007387 */ /* 0x0001e80000100a00 */
[----:B0-----:R-:W4:Y:S04]  /*1207b0*/  LDL.LU.64 R18, [R1+0x9f78] ;  /* 0x009f780001127983 */ /* 0x001f280000300a00 */
[----:B------:R-:W4:Y:S01]  /*1207c0*/  LDL.LU.64 R16, [R1+0x9f70] ;  /* 0x009f700001107983 */ /* 0x000f220000300a00 */
[----:B------:R-:W-:-:S02]  /*1207d0*/  IMAD.MOV.U32 R3, RZ, RZ, R5 ;  /* 0x000000ffff037224 */ /* 0x000fc400078e0005 */
[----:B------:R-:W-:-:S03]  /*1207e0*/  IMAD.MOV.U32 R0, RZ, RZ, R4 ;  /* 0x000000ffff007224 */ /* 0x000fc600078e0004 */
[----:B------:R-:W-:Y:S04]  /*1207f0*/  STL [R1+0x9ea8], R3 ;  /* 0x009ea80301007387 */ /* 0x000fe80000100800 */
[----:B------:R-:W-:Y:S01]  /*120800*/  STL [R1+0x9ea4], R0 ;  /* 0x009ea40001007387 */ /* 0x000fe20000100800 */
[----:B----4-:R-:W-:-:S15]  /*120810*/  HMMA.16816.F32 R16, R12, R6, R16 ;  /* 0x000000060c10723c */ /* 0x010fde0000001810 */
[----:B------:R-:W-:-:S04]  /*120820*/  NOP ;  /* 0x0000000000007918 */ /* 0x000fc80000000000 */
[----:B------:R-:W-:Y:S04]  /*120830*/  STL.64 [R1+0x2780], R16 ;  /* 0x0027801001007387 */ /* 0x000fe80000100a00 */
[----:B------:R0:W-:Y:S04]  /*120840*/  STL.64 [R1+0x2788], R18 ;  /* 0x0027881201007387 */ /* 0x0001e80000100a00 */
[----:B0-----:R-:W2:Y:S04]  /*120850*/  LDL.LU.64 R18, [R1+0x9f68] ;  /* 0x009f680001127983 */ /* 0x001ea80000300a00 */
[----:B------:R-:W2:Y:S01]  /*120860*/  LDL.LU.64 R16, [R1+0x9f60] ;  /* 0x009f600001107983 */ /* 0x000ea20000300a00 */
[----:B---3--:R-:W-:Y:S01]  /*120870*/  HMMA.16816.F32 R8, R12, R20, R8 ;  /* 0x000000140c08723c */ /* 0x008fe20000001808 */
[----:B------:R-:W-:-:S05]  /*120880*/  IMAD.MOV.U32 R2, RZ, RZ, R7 ;  /* 0x000000ffff027224 */ /* 0x000fca00078e0007 */
[----:B------:R0:W-:-:S13]  /*120890*/  STL [R1+0x9eac], R2 ;  /* 0x009eac0201007387 */ /* 0x0001da0000100800 */
[----:B------:R-:W-:Y:S04]  /*1208a0*/  STL.64 [R1+0x2770], R8 ;  /* 0x0027700801007387 */ /* 0x000fe80000100a00 */
[----:B------:R-:W-:Y:S01]  /*1208b0*/  STL.64 [R1+0x2778], R10 ;  /* 0x0027780a01007387 */ /* 0x000fe20000100a00 */
[----:B------:R-:W-:Y:S02]  /*1208c0*/  IMAD.MOV.U32 R0, RZ, RZ, R23 ;  /* 0x000000ffff007224 */ /* 0x000fe400078e0017 */
[----:B------:R-:W-:Y:S02]  /*1208d0*/  IMAD.MOV.U32 R3, RZ, RZ, R22 ;  /* 0x000000ffff037224 */ /* 0x000fe400078e0016 */
[----:B0-----:R-:W-:Y:S01]  /*1208e0*/  IMAD.MOV.U32 R2, RZ, RZ, R29 ;  /* 0x000000ffff027224 */ /* 0x001fe200078e001d */
        /* <DEDUP_REMOVED lines=149> */
[----:B------:R-:W-:Y:S04]  /*121240*/  STL.64 [R1+0x9bf8], R4 ;  /* 0x009bf80401007387 */ /* 0x000fe80000100a00 */
[----:B------:R1:W-:Y:S04]  /*121250*/  STL.64 [R1+0x2680], R8 ;  /* 0x0026800801007387 */ /* 0x0003e80000100a00 */
[----:B------:R2:W-:Y:S01]  /*121260*/  STL.64 [R1+0x2688], R10 ;  /* 0x0026880a01007387 */ /* 0x0005e20000100a00 */
[----:B0-----:R-:W-:-:S02]  /*121270*/  IMAD.MOV.U32 R18, RZ, RZ, R0 ;  /* 0x000000ffff127224 */ /* 0x001fc400078e0000 */
[----:B------:R-:W-:Y:S01]  /*121280*/  IMAD.MOV.U32 R19, RZ, RZ, R3 ;  /* 0x000000ffff137224 */ /* 0x000fe200078e0003 */
[----:B------:R-:W3:Y:S04]  /*121290*/  LDL.LU R0, [R1+0x9eb4] ;  /* 0x009eb40001007983 */ /* 0x000ee80000300800 */
[----:B------:R-:W4:Y:S04]  /*1212a0*/  LDL.LU R3, [R1+0x9eb0] ;  /* 0x009eb00001037983 */ /* 0x000f280000300800 */
[----:B-1----:R-:W3:Y:S04]  /*1212b0*/  LDL.LU R8, [R1+0x2510] ;  /* 0x0025100001087983 */ /* 0x002ee80000300800 */
[----:B------:R-:W3:Y:S04]  /*1212c0*/  LDL.LU R9, [R1+0x2514] ;  /* 0x0025140001097983 */ /* 0x000ee80000300800 */
[----:B--2---:R-:W2:Y:S04]  /*1212d0*/  LDL.LU R10, [R1+0x2518] ;  /* 0x00251800010a7983 */ /* 0x004ea80000300800 */
[----:B------:R-:W2:Y:S01]  /*1212e0*/  LDL.LU R11, [R1+0x251c] ;  /* 0x00251c00010b7983 */ /* 0x000ea20000300800 */
[----:B------:R-:W-:-:S03]  /*1212f0*/  IMAD.MOV.U32 R17, RZ, RZ, R2 ;  /* 0x000000ffff117224 */ /* 0x000fc600078e0002 */
[----:B--2---:R-:W-:Y:S04]  /*121300*/  STL.64 [R1+0x9c90], R10 ;  /* 0x009c900a01007387 */ /* 0x004fe80000100a00 */
[----:B---3--:R-:W-:Y:S04]  /*121310*/  STL.64 [R1+0x9c88], R8 ;  /* 0x009c880801007387 */ /* 0x008fe80000100a00 */
[----:B------:R-:W2:Y:S04]  /*121320*/  LDL R16, [R1+0x8] ;  /* 0x0000080001107983 */ /* 0x000ea80000100800 */
[----:B------:R-:W3:Y:S04]  /*121330*/  LDL.LU R2, [R1+0x9eac] ;  /* 0x009eac0001027983 */ /* 0x000ee80000300800 */
[----:B------:R-:W-:Y:S04]  /*121340*/  STL.64 [R1+0x9ca0], R18 ;  /* 0x009ca01201007387 */ /* 0x000fe80000100a00 */
[----:B--2---:R0:W-:Y:S04]  /*121350*/  STL.64 [R1+0x9c98], R16 ;  /* 0x009c981001007387 */ /* 0x0041e80000100a00 */
[----:B------:R-:W2:Y:S04]  /*121360*/  LDL.LU R4, [R1+0x2520] ;  /* 0x0025200001047983 */ /* 0x000ea80000300800 */
[----:B------:R-:W2:Y:S04]  /*121370*/  LDL.LU R5, [R1+0x2524] ;  /* 0x0025240001057983 */ /* 0x000ea80000300800 */
[----:B------:R-:W2:Y:S04]  /*121380*/  LDL.LU R6, [R1+0x2528] ;  /* 0x0025280001067983 */ /* 0x000ea80000300800 */
[----:B------:R-:W2:Y:S01]  /*121390*/  LDL.LU R7, [R1+0x252c] ;  /* 0x00252c0001077983 */ /* 0x000ea20000300800 */
[----:B------:R-:W-:-:S02]  /*1213a0*/  IMAD R28, R28, 0x100, R26 ;  /* 0x000001001c1c7824 */ /* 0x000fc400078e021a */
[----:B------:R-:W-:Y:S02]  /*1213b0*/  IMAD R29, R29, 0x100, R27 ;  /* 0x000001001d1d7824 */ /* 0x000fe400078e021b */
[----:B----4-:R-:W-:Y:S02]  /*1213c0*/  IMAD.MOV.U32 R26, RZ, RZ, R3 ;  /* 0x000000ffff1a7224 */ /* 0x010fe400078e0003 */
[----:B------:R-:W-:Y:S01]  /*1213d0*/  IMAD.MOV.U32 R27, RZ, RZ, R0 ;  /* 0x000000ffff1b7224 */ /* 0x000fe200078e0000 */
[----:B--2---:R1:W-:Y:S04]  /*1213e0*/  STL.64 [R1+0x9cb0], R6 ;  /* 0x009cb00601007387 */ /* 0x0043e80000100a00 */
[----:B------:R-:W-:Y:S04]  /*1213f0*/  STL.64 [R1+0x9ca8], R4 ;  /* 0x009ca80401007387 */ /* 0x000fe80000100a00 */
[----:B------:R-:W2:Y:S04]  /*121400*/  LDL.LU R3, [R1+0x9ea8] ;  /* 0x009ea80001037983 */ /* 0x000ea80000300800 */
[----:B------:R-:W4:Y:S04]  /*121410*/  LDL.LU R0, [R1+0x9ea4] ;  /* 0x009ea40001007983 */ /* 0x000f280000300800 */
        /* <DEDUP_REMOVED lines=9> */
[----:B--2---:R1:W-:Y:S04]  /*1214b0*/  STL.64 [R1+0x9cc8], R6 ;  /* 0x009cc80601007387 */ /* 0x0043e80000100a00 */
        /* <DEDUP_REMOVED lines=9> */
[----:B------:R-:W4:Y:S04]  /*121550*/  LDL.LU R3, [R1+0x9e98] ;  /* 0x009e980001037983 */ /* 0x000f280000300800 */
[----:B-1----:R-:W2:Y:S01]  /*121560*/  LDL R6, [R1+0x30] ;  /* 0x0000300001067983 */ /* 0x002ea20000100800 */
[----:B---3--:R-:W-:-:S03]  /*121570*/  IMAD.MOV.U32 R7, RZ, RZ, R2 ;  /* 0x000000ffff077224 */ /* 0x008fc600078e0002 */
[----:B------:R-:W3:Y:S04]  /*121580*/  LDL.LU R2, [R1+0x9e94] ;  /* 0x009e940001027983 */ /* 0x000ee80000300800 */
[----:B------:R4:W-:Y:S04]  /*121590*/  STL.64 [R1+0x9ce0], R4 ;  /* 0x009ce00401007387 */ /* 0x0009e80000100a00 */
[----:B--2---:R-:W-:Y:S04]  /*1215a0*/  STL.64 [R1+0x9cf8], R6 ;  /* 0x009cf80601007387 */ /* 0x004fe80000100a00 */
[----:B0-----:R-:W2:Y:S04]  /*1215b0*/  LDL.LU R16, [R1+0x2570] ;  /* 0x0025700001107983 */ /* 0x001ea80000300800 */
[----:B------:R-:W2:Y:S04]  /*1215c0*/  LDL.LU R17, [R1+0x2574] ;  /* 0x0025740001117983 */ /* 0x000ea80000300800 */
[----:B------:R-:W2:Y:S04]  /*1215d0*/  LDL.LU R18, [R1+0x2578] ;  /* 0x0025780001127983 */ /* 0x000ea80000300800 */
[----:B------:R-:W2:Y:S01]  /*1215e0*/  LDL.LU R19, [R1+0x257c] ;  /* 0x00257c0001137983 */ /* 0x000ea20000300800 */
[----:B----4-:R-:W-:-:S02]  /*1215f0*/  IMAD.MOV.U32 R4, RZ, RZ, R3 ;  /* 0x000000ffff047224 */ /* 0x010fc400078e0003 */
[----:B------:R-:W-:Y:S01]  /*121600*/  IMAD.MOV.U32 R5, RZ, RZ, R0 ;  /* 0x000000ffff057224 */ /* 0x000fe200078e0000 */
        /* <DEDUP_REMOVED lines=32> */
[----:B------:R-:W3:Y:S01]  /*121810*/  LDL.LU R2, [R1+0x9e7c] ;  /* 0x009e7c0001027983 */ /* 0x000ee20000300800 */
[----:B------:R-:W-:Y:S02]  /*121820*/  IMAD.MOV.U32 R4, RZ, RZ, R3 ;  /* 0x000000ffff047224 */ /* 0x000fe400078e0003 */
[----:B----4-:R-:W-:Y:S01]  /*121830*/  IMAD.MOV.U32 R5, RZ, RZ, R0 ;  /* 0x000000ffff057224 */ /* 0x010fe200078e0000 */
[----:B--2---:R-:W-:Y:S04]  /*121840*/  STL.64 [R1+0x9d58], R6 ;  /* 0x009d580601007387 */ /* 0x004fe80000100a00 */
[----:B------:R-:W-:Y:S04]  /*121850*/  STL.64 [R1+0x9d38], R18 ;  /* 0x009d381201007387 */ /* 0x000fe80000100a00 */
[----:B------:R0:W-:Y:S04]  /*121860*/  STL.64 [R1+0x9d30], R16 ;  /* 0x009d301001007387 */ /* 0x0001e80000100a00 */
[----:B0-----:R-:W2:Y:S04]  /*121870*/  LDL.LU R16, [R1+0x25b0] ;  /* 0x0025b00001107983 */ /* 0x001ea80000300800 */
[----:B------:R-:W2:Y:S04]  /*121880*/  LDL.LU R17, [R1+0x25b4] ;  /* 0x0025b40001117983 */ /* 0x000ea80000300800 */
[----:B------:R-:W4:Y:S04]  /*121890*/  LDL.LU R18, [R1+0x25b8] ;  /* 0x0025b80001127983 */ /* 0x000f280000300800 */
[----:B------:R-:W4:Y:S04]  /*1218a0*/  LDL.LU R19, [R1+0x25bc] ;  /* 0x0025bc0001137983 */ /* 0x000f280000300800 */
[----:B------:R-:W2:Y:S04]  /*1218b0*/  LDL.LU R3, [R1+0x9e78] ;  /* 0x009e780001037983 */ /* 0x000ea80000300800 */
[----:B------:R-:W2:Y:S04]  /*1218c0*/  LDL.LU R0, [R1+0x9e74] ;  /* 0x009e740001007983 */ /* 0x000ea80000300800 */
[----:B------:R-:W2:Y:S01]  /*1218d0*/  LDL R6, [R1+0x60] ;  /* 0x0000600001067983 */ /* 0x000ea20000100800 */
[----:B---3--:R-:W-:-:S03]  /*1218e0*/  IMAD.MOV.U32 R7, RZ, RZ, R2 ;  /* 0x000000ffff077224 */ /* 0x008fc600078e0002 */
[----:B------:R-:W3:Y:S04]  /*1218f0*/  LDL.LU R2, [R1+0x9e70] ;  /* 0x009e700001027983 */ /* 0x000ee80000300800 */
[----:B------:R-:W-:Y:S04]  /*121900*/  STL.64 [R1+0x9d70], R4 ;  /* 0x009d700401007387 */ /* 0x000fe80000100a00 */
[----:B--2---:R-:W-:Y:S04]  /*121910*/  STL.64 [R1+0x9d88], R6 ;  /* 0x009d880601007387 */ /* 0x004fe80000100a00 */
[----:B----4-:R-:W-:Y:S04]  /*121920*/  STL.64 [R1+0x9d50], R18 ;  /* 0x009d501201007387 */ /* 0x010fe80000100a00 */
[----:B------:R0:W-:Y:S04]  /*121930*/  STL.64 [R1+0x9d48], R16 ;  /* 0x009d481001007387 */ /* 0x0001e80000100a00 */
[----:B0-----:R-:W2:Y:S04]  /*121940*/  LDL.LU R16, [R1+0x25c0] ;  /* 0x0025c00001107983 */ /* 0x001ea80000300800 */
[----:B------:R-:W2:Y:S04]  /*121950*/  LDL.LU R17, [R1+0x25c4] ;  /* 0x0025c40001117983 */ /* 0x000ea80000300800 */
[----:B------:R-:W4:Y:S04]  /*121960*/  LDL.LU R18, [R1+0x25c8] ;  /* 0x0025c80001127983 */ /* 0x000f280000300800 */
[----:B------:R-:W4:Y:S01]  /*121970*/  LDL.LU R19, [R1+0x25cc] ;  /* 0x0025cc0001137983 */ /* 0x000f220000300800 */
[----:B------:R-:W-:-:S02]  /*121980*/  IMAD.MOV.U32 R4, RZ, RZ, R0 ;  /* 0x000000ffff047224 */ /* 0x000fc400078e0000 */
[----:B------:R-:W-:Y:S01]  /*121990*/  IMAD.MOV.U32 R5, RZ, RZ, R3 ;  /* 0x000000ffff057224 */ /* 0x000fe200078e0003 */
[----:B------:R-:W2:Y:S04]  /*1219a0*/  LDL.LU R0, [R1+0x9e6c] ;  /* 0x009e6c0001007983 */ /* 0x000ea80000300800 */
        /* <DEDUP_REMOVED lines=31> */
[----:B------:R-:W3:Y:S01]  /*121ba0*/  LDL.LU R2, [R1+0x9e58] ;  /* 0x009e580001027983 */ /* 0x000ee20000300800 */
[----:B------:R-:W-:Y:S02]  /*121bb0*/  IMAD.MOV.U32 R4, RZ, RZ, R0 ;  /* 0x000000ffff047224 */ /* 0x000fe400078e0000 */
[----:B------:R-:W-:Y:S01]  /*121bc0*/  IMAD.MOV.U32 R5, RZ, RZ, R3 ;  /* 0x000000ffff057224 */ /* 0x000fe200078e0003 */
[----:B--2---:R-:W-:Y:S04]  /*121bd0*/  STL.64 [R1+0x9de8], R6 ;  /* 0x009de80601007387 */ /* 0x004fe80000100a00 */
[----:B----4-:R-:W-:Y:S04]  /*121be0*/  STL.64 [R1+0x9db0], R18 ;  /* 0x009db01201007387 */ /* 0x010fe80000100a00 */
        /* <DEDUP_REMOVED lines=24> */
[----:B------:R-:W-:-:S03]  /*121d70*/  IMAD.MOV.U32 R4, RZ, RZ, R3 ;  /* 0x000000ffff047224 */ /* 0x000fc600078e0003 */
[----:B------:R-:W2:Y:S04]  /*121d80*/  LDL.LU R3, [R1+0x3c4c] ;  /* 0x003c4c0001037983 */ /* 0x000ea80000300800 */
[----:B------:R-:W3:Y:S01]  /*121d90*/  LDL.LU R6, [R1+0x3c48] ;  /* 0x003c480001067983 */ /* 0x000ee20000300800 */
[----:B------:R-:W-:-:S03]  /*121da0*/  IMAD.MOV.U32 R5, RZ, RZ, R0 ;  /* 0x000000ffff057224 */ /* 0x000fc600078e0000 */
        /* <DEDUP_REMOVED lines=20> */
[----:B---3--:R-:W-:-:S03]  /*121ef0*/  IMAD R6, R6, 0x100, R3 ;  /* 0x0000010006067824 */ /* 0x008fc600078e0203 */
[----:B----4-:R-:W-:Y:S04]  /*121f00*/  STL.64 [R1+0x9e40], R18 ;  /* 0x009e401201007387 */ /* 0x010fe80000100a00 */
        /* <DEDUP_REMOVED lines=131> */
[----:B------:R-:W-:Y:S04]  /*122740*/  STL [R1+0x9be0], R0 ;  /* 0x009be00001007387 */ /* 0x000fe80000100800 */
        /* <DEDUP_REMOVED lines=166> */
[----:B------:R-:W4:Y:S04]  /*1231b0*/  LDL R4, [R1+0x78] ;  /* 0x0000780001047983 */ /* 0x000f280000100800 */
[----:B------:R-:W4:Y:S04]  /*1231c0*/  LDL R5, [R1+0x7c] ;  /* 0x00007c0001057983 */ /* 0x000f280000100800 */
[----:B-1----:R-:W4:Y:S04]  /*1231d0*/  LDL.64 R20, [R1+0x80] ;  /* 0x0000800001147983 */ /* 0x002f280000100a00 */
        /* <DEDUP_REMOVED lines=16> */
[----:B0-----:R-:W2:Y:S04]  /*1232e0*/  LDL.64 R16, [R1+0x90] ;  /* 0x0000900001107983 */ /* 0x001ea80000100a00 */
[----:B---3--:R0:W-:Y:S04]  /*1232f0*/  STL.64 [R1+0x9bc8], R18 ;  /* 0x009bc81201007387 */ /* 0x0081e80000100a00 */
[----:B0-----:R-:W3:Y:S04]  /*123300*/  LDL R18, [R1+0x98] ;  /* 0x0000980001127983 */ /* 0x001ee80000100800 */
[----:B------:R-:W3:Y:S04]  /*123310*/  LDL R19, [R1+0x9c] ;  /* 0x00009c0001137983 */ /* 0x000ee80000100800 */
[----:B------:R-:W3:Y:S04]  /*123320*/  LDL.LU R13, [R1+0x7a0] ;  /* 0x0007a000010d7983 */ /* 0x000ee80000300800 */
[----:B------:R-:W3:Y:S04]  /*123330*/  LDL.LU R14, [R1+0x7a4] ;  /* 0x0007a400010e7983 */ /* 0x000ee80000300800 */
[----:B------:R-:W3:Y:S04]  /*123340*/  LDL.LU R15, [R1+0x7a8] ;  /* 0x0007a800010f7983 */ /* 0x000ee80000300800 */
[----:B--2---:R-:W-:Y:S04]  /*123350*/  STL.64 [R1+0x9bc0], R16 ;  /* 0x009bc01001007387 */ /* 0x004fe80000100a00 */
[----:B------:R-:W2:Y:S04]  /*123360*/  LDL.64 R6, [R1+0x70] ;  /* 0x0000700001067983 */ /* 0x000ea80000100a00 */
        /* <DEDUP_REMOVED lines=27> */
[----:B------:R-:W4:Y:S04]  /*123520*/  LDL.64 R22, [R1+0x60] ;  /* 0x0000600001167983 */ /* 0x000f280000100a00 */
        /* <DEDUP_REMOVED lines=87> */
[----:B0-----:R-:W4:Y:S04]  /*123aa0*/  LDL.64 R4, [R1+0x30] ;  /* 0x0000300001047983 */ /* 0x001f280000100a00 */
        /* <DEDUP_REMOVED lines=20> */
[----:B--2---:R0:W-:Y:S04]  /*123bf0*/  STL.64 [R1+0x9b20], R16 ;  /* 0x009b201001007387 */ /* 0x0041e80000100a00 */
[----:B------:R-:W2:Y:S04]  /*123c00*/  LDL.64 R6, [R1+0x20] ;  /* 0x0000200001067983 */ /* 0x000ea80000100a00 */
[----:B0-----:R-:W3:Y:S04]  /*123c10*/  LDL.64 R16, [R1+0x50] ;  /* 0x0000500001107983 */ /* 0x001ee80000100a00 */
        /* <DEDUP_REMOVED lines=24> */
[----:B------:R-:W2:Y:S01]  /*123da0*/  LDL R20, [R1+0x18] ;  /* 0x0000180001147983 */ /* 0x000ea20000100800 */
[----:B------:R-:W-:-:S03]  /*123db0*/  IMAD.MOV.U32 R21, RZ, RZ, R0 ;  /* 0x000000ffff157224 */ /* 0x000fc600078e0000 */
[----:B------:R-:W4:Y:S04]  /*123dc0*/  LDL.LU R0, [R1+0x9b50] ;  /* 0x009b500001007983 */ /* 0x000f280000300800 */
[----:B------:R-:W2:Y:S04]  /*123dd0*/  LDL.LU R8, [R1+0x2310] ;  /* 0x0023100001087983 */ /* 0x000ea80000300800 */
[----:B------:R-:W2:Y:S04]  /*123de0*/  LDL.LU R9, [R1+0x2314] ;  /* 0x0023140001097983 */ /* 0x000ea80000300800 */
[----:B------:R-:W2:Y:S04]  /*123df0*/  LDL.LU R10, [R1+0x2318] ;  /* 0x00231800010a7983 */ /* 0x000ea80000300800 */
[----:B------:R-:W2:Y:S04]  /*123e00*/  LDL.LU R11, [R1+0x231c] ;  /* 0x00231c00010b7983 */ /* 0x000ea80000300800 */
[----:B------:R-:W2:Y:S04]  /*123e10*/  LDL.64 R22, [R1+0x10] ;  /* 0x0000100001167983 */ /* 0x000ea80000100a00 */
[----:B------:R-:W2:Y:S04]  /*123e20*/  LDL R28, [R1+0x8] ;  /* 0x00000800011c7983 */ /* 0x000ea80000100800 */
[----:B------:R-:W2:Y:S04]  /*123e30*/  LDL R29, [R1+0xc] ;  /* 0x00000c00011d7983 */ /* 0x000ea80000100800 */
        /* <DEDUP_REMOVED lines=62> */
[----:B------:R-:W-:Y:S02]  /*124220*/  IMAD.MOV.U32 R2, RZ, RZ, R7 ;  /* 0x000000ffff027224 */ /* 0x000fe400078e0007 */
[----:B----4-:R-:W-:-:S03]  /*124230*/  IMAD.MOV.U32 R27, RZ, RZ, R0 ;  /* 0x000000ffff1b7224 */ /* 0x010fc600078e0000 */
        /* <DEDUP_REMOVED lines=160> */
[----:B------:R0:W-:Y:S01]  /*124c40*/  STL.64 [R1+0x9770], R4 ;  /* 0x0097700401007387 */ /* 0x0001e20000100a00 */
[----:B------:R-:W-:-:S02]  /*124c50*/  IMAD.MOV.U32 R18, RZ, RZ, R3 ;  /* 0x000000ffff127224 */ /* 0x000fc400078e0003 */
[----:B------:R-:W-:Y:S02]  /*124c60*/  IMAD.MOV.U32 R19, RZ, RZ, R2 ;  /* 0x000000ffff137224 */ /* 0x000fe400078e0002 */
[----:B0-----:R-:W-:-:S08]  /*124c70*/  IMAD R4, R24, 0x100, R23 ;  /* 0x0000010018047824 */ /* 0x001fd000078e0217 */
[----:B------:R0:W-:Y:S04]  /*124c80*/  STL.64 [R1+0x2220], R8 ;  /* 0x0022200801007387 */ /* 0x0001e80000100a00 */
[----:B------:R1:W-:Y:S04]  /*124c90*/  STL.64 [R1+0x2228], R10 ;  /* 0x0022280a01007387 */ /* 0x0003e80000100a00 */
[----:B------:R2:W-:Y:S04]  /*124ca0*/  STL [R1+0x7a0], R4 ;  /* 0x0007a00401007387 */ /* 0x0005e80000100800 */
[----:B------:R-:W3:Y:S04]  /*124cb0*/  LDL.LU R3, [R1+0x9a08] ;  /* 0x009a080001037983 */ /* 0x000ee80000300800 */
[----:B------:R-:W4:Y:S04]  /*124cc0*/  LDL.LU R2, [R1+0x9a04] ;  /* 0x009a040001027983 */ /* 0x000f280000300800 */
[----:B0-----:R-:W2:Y:S04]  /*124cd0*/  LDL.LU R8, [R1+0x20c0] ;  /* 0x0020c00001087983 */ /* 0x001ea80000300800 */
[----:B------:R-:W2:Y:S04]  /*124ce0*/  LDL.LU R9, [R1+0x20c4] ;  /* 0x0020c40001097983 */ /* 0x000ea80000300800 */
[----:B-1----:R-:W2:Y:S04]  /*124cf0*/  LDL.LU R10, [R1+0x20c8] ;  /* 0x0020c800010a7983 */ /* 0x002ea80000300800 */
[----:B------:R-:W2:Y:S04]  /*124d00*/  LDL.LU R11, [R1+0x20cc] ;  /* 0x0020cc00010b7983 */ /* 0x000ea80000300800 */
[----:B--2---:R-:W-:Y:S04]  /*124d10*/  STL.64 [R1+0x9808], R10 ;  /* 0x0098080a01007387 */ /* 0x004fe80000100a00 */
[----:B------:R-:W-:Y:S04]  /*124d20*/  STL.64 [R1+0x9800], R8 ;  /* 0x0098000801007387 */ /* 0x000fe80000100a00 */
[----:B------:R-:W2:Y:S04]  /*124d30*/  LDL R16, [R1+0x8] ;  /* 0x0000080001107983 */ /* 0x000ea80000100800 */
[----:B------:R-:W2:Y:S04]  /*124d40*/  LDL R17, [R1+0xc] ;  /* 0x00000c0001117983 */ /* 0x000ea80000100800 */
        /* <DEDUP_REMOVED lines=9> */
[----:B---3--:R-:W-:Y:S02]  /*124de0*/  IMAD.MOV.U32 R27, RZ, RZ, R3 ;  /* 0x000000ffff1b7224 */ /* 0x008fe400078e0003 */
[----:B------:R-:W-:Y:S01]  /*124df0*/  IMAD R28, R28, 0x100, R25 ;  /* 0x000001001c1c7824 */ /* 0x000fe200078e0219 */
[----:B--2---:R1:W-:Y:S04]  /*124e00*/  STL.64 [R1+0x9828], R6 ;  /* 0x0098280601007387 */ /* 0x0043e80000100a00 */
[----:B------:R-:W-:Y:S04]  /*124e10*/  STL.64 [R1+0x9820], R4 ;  /* 0x0098200401007387 */ /* 0x000fe80000100a00 */
[----:B------:R-:W2:Y:S04]  /*124e20*/  LDL.LU R2, [R1+0x9a00] ;  /* 0x009a000001027983 */ /* 0x000ea80000300800 */
[----:B------:R-:W1:Y:S04]  /*124e30*/  LDL.LU R3, [R1+0x99fc] ;  /* 0x0099fc0001037983 */ /* 0x000e680000300800 */
[----:B------:R-:W3:Y:S04]  /*124e40*/  LDL R24, [R1+0x18] ;  /* 0x0000180001187983 */ /* 0x000ee80000100800 */
[----:B------:R-:W3:Y:S04]  /*124e50*/  LDL R25, [R1+0x1c] ;  /* 0x00001c0001197983 */ /* 0x000ee80000100800 */
[----:B------:R-:W-:Y:S04]  /*124e60*/  STL.64 [R1+0x9838], R26 ;  /* 0x0098381a01007387 */ /* 0x000fe80000100a00 */
[----:B---3--:R3:W-:Y:S04]  /*124e70*/  STL.64 [R1+0x9830], R24 ;  /* 0x0098301801007387 */ /* 0x0087e80000100a00 */
[----:B0-----:R-:W4:Y:S04]  /*124e80*/  LDL.LU R16, [R1+0x20f0] ;  /* 0x0020f00001107983 */ /* 0x001f280000300800 */
[----:B------:R-:W4:Y:S04]  /*124e90*/  LDL.LU R17, [R1+0x20f4] ;  /* 0x0020f40001117983 */ /* 0x000f280000300800 */
[----:B------:R-:W3:Y:S04]  /*124ea0*/  LDL.LU R18, [R1+0x20f8] ;  /* 0x0020f80001127983 */ /* 0x000ee80000300800 */
[----:B------:R-:W3:Y:S01]  /*124eb0*/  LDL.LU R19, [R1+0x20fc] ;  /* 0x0020fc0001137983 */ /* 0x000ee20000300800 */
[----:B-1----:R-:W-:-:S02]  /*124ec0*/  IMAD.MOV.U32 R6, RZ, RZ, R3 ;  /* 0x000000ffff067224 */ /* 0x002fc400078e0003 */
[----:B--2---:R-:W-:Y:S01]  /*124ed0*/  IMAD.MOV.U32 R7, RZ, RZ, R2 ;  /* 0x000000ffff077224 */ /* 0x004fe200078e0002 */
[----:B---3--:R-:W-:Y:S04]  /*124ee0*/  STL.64 [R1+0x9848], R18 ;  /* 0x0098481201007387 */ /* 0x008fe80000100a00 */
[----:B----4-:R0:W-:Y:S04]  /*124ef0*/  STL.64 [R1+0x9840], R16 ;  /* 0x0098401001007387 */ /* 0x0101e80000100a00 */
[----:B------:R-:W2:Y:S04]  /*124f00*/  LDL.LU R3, [R1+0x99f8] ;  /* 0x0099f80001037983 */ /* 0x000ea80000300800 */
[----:B------:R-:W3:Y:S04]  /*124f10*/  LDL.LU R2, [R1+0x99f4] ;  /* 0x0099f40001027983 */ /* 0x000ee80000300800 */
[----:B------:R-:W4:Y:S04]  /*124f20*/  LDL.LU R24, [R1+0x2100] ;  /* 0x0021000001187983 */ /* 0x000f280000300800 */
[----:B------:R-:W4:Y:S04]  /*124f30*/  LDL.LU R25, [R1+0x2104] ;  /* 0x0021040001197983 */ /* 0x000f280000300800 */
[----:B------:R-:W2:Y:S04]  /*124f40*/  LDL.LU R26, [R1+0x2108] ;  /* 0x00210800011a7983 */ /* 0x000ea80000300800 */
[----:B------:R-:W2:Y:S04]  /*124f50*/  LDL.LU R27, [R1+0x210c] ;  /* 0x00210c00011b7983 */ /* 0x000ea80000300800 */
[----:B--2---:R3:W-:Y:S04]  /*124f60*/  STL.64 [R1+0x9858], R26 ;  /* 0x0098581a01007387 */ /* 0x0047e80000100a00 */
[----:B----4-:R1:W-:Y:S04]  /*124f70*/  STL.64 [R1+0x9850], R24 ;  /* 0x0098501801007387 */ /* 0x0103e80000100a00 */
[----:B------:R-:W2:Y:S04]  /*124f80*/  LDL R4, [R1+0x28] ;  /* 0x0000280001047983 */ /* 0x000ea80000100800 */
[----:B------:R-:W2:Y:S04]  /*124f90*/  LDL R5, [R1+0x2c] ;  /* 0x00002c0001057983 */ /* 0x000ea80000100800 */
        /* <DEDUP_REMOVED lines=12> */
[----:B-1----:R-:W4:Y:S04]  /*125060*/  LDL R24, [R1+0x38] ;  /* 0x0000380001187983 */ /* 0x002f280000100800 */
[----:B------:R-:W4:Y:S04]  /*125070*/  LDL R25, [R1+0x3c] ;  /* 0x00003c0001197983 */ /* 0x000f280000100800 */
        /* <DEDUP_REMOVED lines=19> */
[----:B------:R-:W2:Y:S04]  /*1251b0*/  LDL R24, [R1+0x48] ;  /* 0x0000480001187983 */ /* 0x000ea80000100800 */
[----:B------:R-:W2:Y:S04]  /*1251c0*/  LDL R25, [R1+0x4c] ;  /* 0x00004c0001197983 */ /* 0x000ea80000100800 */
        /* <DEDUP_REMOVED lines=28> */
[----:B------:R-:W4:Y:S04]  /*125390*/  LDL.LU R18, [R1+0x2188] ;  /* 0x0021880001127983 */ /* 0x000f280000300800 */
[----:B------:R-:W4:Y:S04]  /*1253a0*/  LDL.LU R19, [R1+0x218c] ;  /* 0x00218c0001137983 */ /* 0x000f280000300800 */
[----:B------:R-:W4:Y:S04]  /*1253b0*/  LDL R24, [R1+0x68] ;  /* 0x0000680001187983 */ /* 0x000f280000100800 */
[----:B------:R-:W4:Y:S01]  /*1253c0*/  LDL R25, [R1+0x6c] ;  /* 0x00006c0001197983 */ /* 0x000f220000100800 */
[----:B---3--:R-:W-:-:S02]  /*1253d0*/  IMAD.MOV.U32 R26, RZ, RZ, R2 ;  /* 0x000000ffff1a7224 */ /* 0x008fc400078e0002 */
[----:B--2---:R-:W-:Y:S01]  /*1253e0*/  IMAD.MOV.U32 R27, RZ, RZ, R3 ;  /* 0x000000ffff1b7224 */ /* 0x004fe200078e0003 */
[----:B----4-:R-:W-:Y:S04]  /*1253f0*/  STL.64 [R1+0x9918], R24 ;  /* 0x0099181801007387 */ /* 0x010fe80000100a00 */
[----:B------:R-:W-:Y:S04]  /*125400*/  STL.64 [R1+0x98f8], R18 ;  /* 0x0098f81201007387 */ /* 0x000fe80000100a00 */
[----:B------:R0:W-:Y:S04]  /*125410*/  STL.64 [R1+0x98f0], R16 ;  /* 0x0098f01001007387 */ /* 0x0001e80000100a00 */
[----:B0-----:R-:W2:Y:S04]  /*125420*/  LDL.LU R16, [R1+0x2190] ;  /* 0x0021900001107983 */ /* 0x001ea80000300800 */
[----:B------:R-:W2:Y:S04]  /*125430*/  LDL.LU R17, [R1+0x2194] ;  /* 0x0021940001117983 */ /* 0x000ea80000300800 */
[----:B------:R-:W3:Y:S04]  /*125440*/  LDL.LU R18, [R1+0x2198] ;  /* 0x0021980001127983 */ /* 0x000ee80000300800 */
[----:B------:R-:W3:Y:S04]  /*125450*/  LDL.LU R19, [R1+0x219c] ;  /* 0x00219c0001137983 */ /* 0x000ee80000300800 */
[----:B------:R-:W4:Y:S04]  /*125460*/  LDL.LU R2, [R1+0x99d0] ;  /* 0x0099d00001027983 */ /* 0x000f280000300800 */
[----:B------:R-:W2:Y:S04]  /*125470*/  LDL.LU R3, [R1+0x99cc] ;  /* 0x0099cc0001037983 */ /* 0x000ea80000300800 */
[----:B------:R-:W2:Y:S04]  /*125480*/  LDL R24, [R1+0x78] ;  /* 0x0000780001187983 */ /* 0x000ea80000100800 */
[----:B------:R-:W2:Y:S04]  /*125490*/  LDL R25, [R1+0x7c] ;  /* 0x00007c0001197983 */ /* 0x000ea80000100800 */
        /* <DEDUP_REMOVED lines=32> */
[----:B------:R-:W4:Y:S04]  /*1256a0*/  LDL R24, [R1+0x98] ;  /* 0x0000980001187983 */ /* 0x000f280000100800 */
[----:B------:R-:W4:Y:S04]  /*1256b0*/  LDL R25, [R1+0x9c] ;  /* 0x00009c0001197983 */ /* 0x000f280000100800 */
        /* <DEDUP_REMOVED lines=77> */
[----:B------:R2:W-:Y:S04]  /*125b90*/  STL [R1+0x21d8], R26 ;  /* 0x0021d81a01007387 */ /* 0x0005e80000100800 */
[----:B0-----:R-:W2:Y:S01]  /*125ba0*/  LDL.LU.64 R24, [R1+0x9948] ;  /* 0x0099480001187983 */ /* 0x001ea20000300a00 */
        /* <DEDUP_REMOVED lines=94> */
[----:B------:R-:W3:Y:S01]  /*126190*/  LDL.LU R0, [R1+0x3cb0] ;  /* 0x003cb00001007983 */ /* 0x000ee20000300800 */
[C---:B--2---:R-:W-:Y:S08]  /*1261a0*/  HMMA.16816.F32 R4, R12.reuse, R18, R8 ;  /* 0x000000120c04723c */ /* 0x044ff00000001808 */
[C---:B------:R-:W-:Y:S11]  /*1261b0*/  HMMA.16816.F32 R8, R12.reuse, R28, R20 ;  /* 0x0000001c0c08723c */ /* 0x040ff60000001814 */
[----:B------:R0:W-:Y:S04]  /*1261c0*/  STL.64 [R1+0x20c0], R4 ;  /* 0x0020c00401007387 */ /* 0x0001e80000100a00 */
[----:B------:R1:W-:Y:S04]  /*1261d0*/  STL.64 [R1+0x20c8], R6 ;  /* 0x0020c80601007387 */ /* 0x0003e80000100a00 */
[----:B0-----:R-:W2:Y:S04]  /*1261e0*/  LDL.LU R4, [R1+0x2020] ;  /* 0x0020200001047983 */ /* 0x001ea80000300800 */
[----:B------:R-:W-:Y:S04]  /*1261f0*/  STL.64 [R1+0x20b0], R8 ;  /* 0x0020b00801007387 */ /* 0x000fe80000100a00 */
[----:B------:R-:W-:Y:S04]  /*126200*/  STL.64 [R1+0x20b8], R10 ;  /* 0x0020b80a01007387 */ /* 0x000fe80000100a00 */
[----:B------:R-:W2:Y:S04]  /*126210*/  LDL.LU R5, [R1+0x2024] ;  /* 0x0020240001057983 */ /* 0x000ea80000300800 */
[----:B-1----:R-:W2:Y:S04]  /*126220*/  LDL.LU R6, [R1+0x2028] ;  /* 0x0020280001067983 */ /* 0x002ea80000300800 */
[----:B------:R-:W2:Y:S04]  /*126230*/  LDL.LU R7, [R1+0x202c] ;  /* 0x00202c0001077983 */ /* 0x000ea80000300800 */
        /* <DEDUP_REMOVED lines=3450> */
[----:B0-----:R-:W4:Y:S04]  /*1339e0*/  LDL.64 R4, [R1+0x28] ;  /* 0x0000280001047983 */ /* 0x001f280000100a00 */
[----:B----4-:R-:W-:Y:S04]  /*1339f0*/  STL.64 [R1+0x86b0], R4 ;  /* 0x0086b00401007387 */ /* 0x010fe80000100a00 */
[----:B---3--:R-:W-:Y:S04]  /*133a00*/  STL.64 [R1+0x8688], R26 ;  /* 0x0086881a01007387 */ /* 0x008fe80000100a00 */
[----:B--2---:R0:W-:Y:S04]  /*133a10*/  STL.64 [R1+0x8680], R24 ;  /* 0x0086801801007387 */ /* 0x0041e80000100a00 */
[----:B0-----:R-:W2:Y:S04]  /*133a20*/  LDL.LU R24, [R1+0x340] ;  /* 0x0003400001187983 */ /* 0x001ea80000300800 */
[----:B------:R-:W2:Y:S04]  /*133a30*/  LDL.LU R25, [R1+0x344] ;  /* 0x0003440001197983 */ /* 0x000ea80000300800 */
[----:B------:R-:W3:Y:S04]  /*133a40*/  LDL.LU R26, [R1+0x348] ;  /* 0x00034800011a7983 */ /* 0x000ee80000300800 */
[----:B------:R-:W3:Y:S04]  /*133a50*/  LDL.LU R27, [R1+0x34c] ;  /* 0x00034c00011b7983 */ /* 0x000ee80000300800 */
[----:B------:R-:W4:Y:S04]  /*133a60*/  LDL.64 R4, [R1+0x38] ;  /* 0x0000380001047983 */ /* 0x000f280000100a00 */
        /* <DEDUP_REMOVED lines=62> */
[----:B----4-:R-:W-:Y:S02]  /*133e50*/  IMAD.MOV.U32 R0, RZ, RZ, R5 ;  /* 0x000000ffff007224 */ /* 0x010fe400078e0005 */
        /* <DEDUP_REMOVED lines=30> */
[----:B---3--:R-:W-:Y:S01]  /*134040*/  IMAD.MOV.U32 R2, RZ, RZ, R7 ;  /* 0x000000ffff027224 */ /* 0x008fe200078e0007 */
[----:B--2---:R-:W-:-:S15]  /*134050*/  HMMA.16816.F32 R24, R12, R6, R24 ;  /* 0x000000060c18723c */ /* 0x004fde0000001818 */
[----:B------:R-:W-:-:S04]  /*134060*/  NOP ;  /* 0x0000000000007918 */ /* 0x000fc80000000000 */
[----:B------:R-:W-:Y:S04]  /*134070*/  STL.64 [R1+0xad0], R24 ;  /* 0x000ad01801007387 */ /* 0x000fe80000100a00 */
[----:B------:R0:W-:Y:S04]  /*134080*/  STL.64 [R1+0xad8], R26 ;  /* 0x000ad81a01007387 */ /* 0x0001e80000100a00 */
[----:B0-----:R-:W2:Y:S04]  /*134090*/  LDL.LU.64 R26, [R1+0x8688] ;  /* 0x00868800011a7983 */ /* 0x001ea80000300a00 */
[----:B------:R-:W2:Y:S01]  /*1340a0*/  LDL.LU.64 R24, [R1+0x8680] ;  /* 0x0086800001187983 */ /* 0x000ea20000300a00 */
[----:B------:R-:W-:Y:S03]  /*1340b0*/  HMMA.16816.F32 R4, R12, R20, R8 ;  /* 0x000000140c04723c */ /* 0x000fe60000001808 */
[----:B------:R-:W-:Y:S01]  /*1340c0*/  STL [R1+0x85c4], R2 ;  /* 0x0085c40201007387 */ /* 0x000fe20000100800 */
[----:B------:R-:W-:-:S02]  /*1340d0*/  IMAD.MOV.U32 R0, RZ, RZ, R21 ;  /* 0x000000ffff007224 */ /* 0x000fc400078e0015 */
[----:B------:R-:W-:-:S13]  /*1340e0*/  IMAD.MOV.U32 R3, RZ, RZ, R20 ;  /* 0x000000ffff037224 */ /* 0x000fda00078e0014 */
[----:B------:R-:W-:Y:S04]  /*1340f0*/  STL.64 [R1+0xab0], R4 ;  /* 0x000ab00401007387 */ /* 0x000fe80000100a00 */
[----:B------:R0:W-:Y:S02]  /*134100*/  STL.64 [R1+0xab8], R6 ;  /* 0x000ab80601007387 */ /* 0x0001e40000100a00 */
[----:B0-----:R-:W-:Y:S01]  /*134110*/  HMMA.16816.F32 R4, R12, R22, R16 ;  /* 0x000000160c04723c */ /* 0x001fe20000001810 */
[----:B------:R-:W-:Y:S01]  /*134120*/  IMAD.MOV.U32 R2, RZ, RZ, R23 ;  /* 0x000000ffff027224 */ /* 0x000fe200078e0017 */
[----:B------:R0:W-:Y:S04]  /*134130*/  STL [R1+0x85cc], R0 ;  /* 0x0085cc0001007387 */ /* 0x0001e80000100800 */
[----:B------:R1:W-:Y:S04]  /*134140*/  STL [R1+0x85c8], R3 ;  /* 0x0085c80301007387 */ /* 0x0003e80000100800 */
[----:B------:R-:W-:Y:S09]  /*134150*/  STL [R1+0x85d0], R2 ;  /* 0x0085d00201007387 */ /* 0x000ff20000100800 */
        /* <DEDUP_REMOVED lines=53> */
[----:B------:R-:W-:Y:S01]  /*1344b0*/  IMAD.MOV.U32 R2, RZ, RZ, R29 ;  /* 0x000000ffff027224 */ /* 0x000fe200078e001d */
[C---:B--2---:R-:W-:Y:S02]  /*1344c0*/  HMMA.16816.F32 R24, R12.reuse, R28, R24 ;  /* 0x0000001c0c18723c */ /* 0x044fe40000001818 */
        /* <DEDUP_REMOVED lines=91> */
[----:B------:R-:W-:Y:S04]  /*134a80*/  STL.64 [R1+0x988], R18 ;  /* 0x0009881201007387 */ /* 0x000fe80000100a00 */
[----:B------:R-:W-:Y:S04]  /*134a90*/  STL.64 [R1+0x8300], R4 ;  /* 0x0083000401007387 */ /* 0x000fe80000100a00 */
[----:B------:R0:W-:Y:S04]  /*134aa0*/  STL.64 [R1+0x970], R8 ;  /* 0x0009700801007387 */ /* 0x0001e80000100a00 */
[----:B------:R1:W-:Y:S04]  /*134ab0*/  STL.64 [R1+0x978], R10 ;  /* 0x0009780a01007387 */ /* 0x0003e80000100a00 */
[----:B0-----:R-:W2:Y:S04]  /*134ac0*/  LDL.LU R8, [R1+0xf0] ;  /* 0x0000f00001087983 */ /* 0x001ea80000300800 */
[----:B------:R-:W2:Y:S04]  /*134ad0*/  LDL.LU R9, [R1+0xf4] ;  /* 0x0000f40001097983 */ /* 0x000ea80000300800 */
[----:B-1----:R-:W3:Y:S04]  /*134ae0*/  LDL.LU R10, [R1+0xf8] ;  /* 0x0000f800010a7983 */ /* 0x002ee80000300800 */
[----:B------:R-:W3:Y:S04]  /*134af0*/  LDL.LU R11, [R1+0xfc] ;  /* 0x0000fc00010b7983 */ /* 0x000ee80000300800 */
[----:B---3--:R-:W-:Y:S04]  /*134b00*/  STL.64 [R1+0x8388], R10 ;  /* 0x0083880a01007387 */ /* 0x008fe80000100a00 */
[----:B--2---:R0:W-:Y:S04]  /*134b10*/  STL.64 [R1+0x8380], R8 ;  /* 0x0083800801007387 */ /* 0x0041e80000100a00 */
[----:B------:R-:W2:Y:S04]  /*134b20*/  LDL.LU R4, [R1+0x100] ;  /* 0x0001000001047983 */ /* 0x000ea80000300800 */
[----:B------:R-:W2:Y:S04]  /*134b30*/  LDL.LU R5, [R1+0x104] ;  /* 0x0001040001057983 */ /* 0x000ea80000300800 */
[----:B------:R-:W3:Y:S04]  /*134b40*/  LDL.LU R6, [R1+0x108] ;  /* 0x0001080001067983 */ /* 0x000ee80000300800 */
[----:B------:R-:W3:Y:S01]  /*134b50*/  LDL.LU R7, [R1+0x10c] ;  /* 0x00010c0001077983 */ /* 0x000ee20000300800 */
[----:B------:R-:W-:-:S02]  /*134b60*/  IMAD R28, R28, 0x100, R26 ;  /* 0x000001001c1c7824 */ /* 0x000fc400078e021a */
[----:B------:R-:W-:Y:S02]  /*134b70*/  IMAD R29, R29, 0x100, R27 ;  /* 0x000001001d1d7824 */ /* 0x000fe400078e021b */
[----:B------:R-:W-:Y:S01]  /*134b80*/  IMAD.MOV.U32 R27, RZ, RZ, R2 ;  /* 0x000000ffff1b7224 */ /* 0x000fe200078e0002 */
[----:B---3--:R1:W-:Y:S04]  /*134b90*/  STL.64 [R1+0x8398], R6 ;  /* 0x0083980601007387 */ /* 0x0083e80000100a00 */
[----:B--2---:R-:W-:Y:S04]  /*134ba0*/  STL.64 [R1+0x8390], R4 ;  /* 0x0083900401007387 */ /* 0x004fe80000100a00 */
[----:B------:R-:W2:Y:S01]  /*134bb0*/  LDL R26, [R1] ;  /* 0x00000000011a7983 */ /* 0x000ea20000100800 */
[----:B------:R-:W-:-:S02]  /*134bc0*/  IMAD.MOV.U32 R24, RZ, RZ, R0 ;  /* 0x000000ffff187224 */ /* 0x000fc400078e0000 */
[----:B------:R-:W-:Y:S01]  /*134bd0*/  IMAD.MOV.U32 R25, RZ, RZ, R3 ;  /* 0x000000ffff197224 */ /* 0x000fe200078e0003 */
[----:B------:R-:W1:Y:S04]  /*134be0*/  LDL.LU R2, [R1+0x85d0] ;  /* 0x0085d00001027983 */ /* 0x000e680000300800 */
[----:B------:R-:W3:Y:S04]  /*134bf0*/  LDL.LU R0, [R1+0x85cc] ;  /* 0x0085cc0001007983 */ /* 0x000ee80000300800 */
[----:B------:R-:W4:Y:S04]  /*134c00*/  LDL.LU R3, [R1+0x85c8] ;  /* 0x0085c80001037983 */ /* 0x000f280000300800 */
[----:B--2---:R-:W-:Y:S04]  /*134c10*/  STL.64 [R1+0x83a8], R26 ;  /* 0x0083a81a01007387 */ /* 0x004fe80000100a00 */
[----:B------:R2:W-:Y:S04]  /*134c20*/  STL.64 [R1+0x83a0], R24 ;  /* 0x0083a01801007387 */ /* 0x0005e80000100a00 */
[----:B0-----:R-:W2:Y:S04]  /*134c30*/  LDL.LU R8, [R1+0x120] ;  /* 0x0001200001087983 */ /* 0x001ea80000300800 */
[----:B------:R-:W2:Y:S04]  /*134c40*/  LDL.LU R9, [R1+0x124] ;  /* 0x0001240001097983 */ /* 0x000ea80000300800 */
[----:B------:R-:W2:Y:S04]  /*134c50*/  LDL.LU R10, [R1+0x128] ;  /* 0x00012800010a7983 */ /* 0x000ea80000300800 */
[----:B------:R-:W2:Y:S01]  /*134c60*/  LDL.LU R11, [R1+0x12c] ;  /* 0x00012c00010b7983 */ /* 0x000ea20000300800 */
[----:B-1----:R-:W-:-:S03]  /*134c70*/  IMAD.MOV.U32 R7, RZ, RZ, R2 ;  /* 0x000000ffff077224 */ /* 0x002fc600078e0002 */
[----:B--2---:R-:W-:Y:S04]  /*134c80*/  STL.64 [R1+0x83b8], R10 ;  /* 0x0083b80a01007387 */ /* 0x004fe80000100a00 */
[----:B------:R0:W-:Y:S04]  /*134c90*/  STL.64 [R1+0x83b0], R8 ;  /* 0x0083b00801007387 */ /* 0x0001e80000100a00 */
[----:B------:R-:W2:Y:S04]  /*134ca0*/  LDL R6, [R1+0x10] ;  /* 0x0000100001067983 */ /* 0x000ea80000100800 */
[----:B------:R-:W2:Y:S04]  /*134cb0*/  LDL.LU R2, [R1+0x85c4] ;  /* 0x0085c40001027983 */ /* 0x000ea80000300800 */
[----:B------:R-:W2:Y:S04]  /*134cc0*/  LDL.LU R24, [R1+0x130] ;  /* 0x0001300001187983 */ /* 0x000ea80000300800 */
[----:B------:R-:W2:Y:S04]  /*134cd0*/  LDL.LU R25, [R1+0x134] ;  /* 0x0001340001197983 */ /* 0x000ea80000300800 */
[----:B------:R-:W2:Y:S04]  /*134ce0*/  LDL.LU R26, [R1+0x138] ;  /* 0x00013800011a7983 */ /* 0x000ea80000300800 */
[----:B------:R-:W2:Y:S01]  /*134cf0*/  LDL.LU R27, [R1+0x13c] ;  /* 0x00013c00011b7983 */ /* 0x000ea20000300800 */
[----:B----4-:R-:W-:-:S02]  /*134d00*/  IMAD.MOV.U32 R4, RZ, RZ, R3 ;  /* 0x000000ffff047224 */ /* 0x010fc400078e0003 */
[----:B---3--:R-:W-:Y:S01]  /*134d10*/  IMAD.MOV.U32 R5, RZ, RZ, R0 ;  /* 0x000000ffff057224 */ /* 0x008fe200078e0000 */
[----:B--2---:R1:W-:Y:S04]  /*134d20*/  STL.64 [R1+0x83c8], R26 ;  /* 0x0083c81a01007387 */ /* 0x0043e80000100a00 */
[----:B------:R2:W-:Y:S04]  /*134d30*/  STL.64 [R1+0x83c0], R24 ;  /* 0x0083c01801007387 */ /* 0x0005e80000100a00 */
[----:B------:R-:W3:Y:S04]  /*134d40*/  LDL.LU R3, [R1+0x85c0] ;  /* 0x0085c00001037983 */ /* 0x000ee80000300800 */
[----:B------:R-:W2:Y:S04]  /*134d50*/  LDL.LU R0, [R1+0x85bc] ;  /* 0x0085bc0001007983 */ /* 0x000ea80000300800 */
[----:B------:R-:W-:Y:S04]  /*134d60*/  STL.64 [R1+0x83d8], R6 ;  /* 0x0083d80601007387 */ /* 0x000fe80000100a00 */
[----:B------:R-:W-:Y:S04]  /*134d70*/  STL.64 [R1+0x83d0], R4 ;  /* 0x0083d00401007387 */ /* 0x000fe80000100a00 */
[----:B0-----:R-:W4:Y:S04]  /*134d80*/  LDL.LU R8, [R1+0x140] ;  /* 0x0001400001087983 */ /* 0x001f280000300800 */
[----:B------:R-:W4:Y:S04]  /*134d90*/  LDL.LU R9, [R1+0x144] ;  /* 0x0001440001097983 */ /* 0x000f280000300800 */
[----:B------:R-:W2:Y:S04]  /*134da0*/  LDL.LU R10, [R1+0x148] ;  /* 0x00014800010a7983 */ /* 0x000ea80000300800 */
[----:B------:R-:W2:Y:S01]  /*134db0*/  LDL.LU R11, [R1+0x14c] ;  /* 0x00014c00010b7983 */ /* 0x000ea20000300800 */
[----:B-1----:R-:W-:-:S03]  /*134dc0*/  IMAD.MOV.U32 R27, RZ, RZ, R2 ;  /* 0x000000ffff1b7224 */ /* 0x002fc600078e0002 */
[----:B--2---:R-:W-:Y:S04]  /*134dd0*/  STL.64 [R1+0x83e8], R10 ;  /* 0x0083e80a01007387 */ /* 0x004fe80000100a00 */
[----:B----4-:R0:W-:Y:S04]  /*134de0*/  STL.64 [R1+0x83e0], R8 ;  /* 0x0083e00801007387 */ /* 0x0101e80000100a00 */
[----:B------:R-:W2:Y:S01]  /*134df0*/  LDL R26, [R1+0x20] ;  /* 0x00002000011a7983 */ /* 0x000ea20000100800 */
[----:B------:R-:W-:Y:S02]  /*134e00*/  IMAD.MOV.U32 R24, RZ, RZ, R0 ;  /* 0x000000ffff187224 */ /* 0x000fe400078e0000 */
[----:B---3--:R-:W-:Y:S01]  /*134e10*/  IMAD.MOV.U32 R25, RZ, RZ, R3 ;  /* 0x000000ffff197224 */ /* 0x008fe200078e0003 */
        /* <DEDUP_REMOVED lines=88> */
[----:B---3--:R-:W-:-:S02]  /*1353a0*/  IMAD.MOV.U32 R27, RZ, RZ, R2 ;  /* 0x000000ffff1b7224 */ /* 0x008fc400078e0002 */
[----:B------:R-:W-:Y:S02]  /*1353b0*/  IMAD.MOV.U32 R24, RZ, RZ, R3 ;  /* 0x000000ffff187224 */ /* 0x000fe400078e0003 */
[----:B----4-:R-:W-:Y:S01]  /*1353c0*/  IMAD.MOV.U32 R25, RZ, RZ, R0 ;  /* 0x000000ffff197224 */ /* 0x010fe200078e0000 */
[----:B------:R-:W3:Y:S04]  /*1353d0*/  LDL.LU R2, [R1+0x857c] ;  /* 0x00857c0001027983 */ /* 0x000ee80000300800 */
[----:B------:R-:W4:Y:S04]  /*1353e0*/  LDL.LU R3, [R1+0x8578] ;  /* 0x0085780001037983 */ /* 0x000f280000300800 */
[----:B------:R-:W3:Y:S04]  /*1353f0*/  LDL.LU R0, [R1+0x8574] ;  /* 0x0085740001007983 */ /* 0x000ee80000300800 */
[----:B--2---:R-:W-:Y:S04]  /*135400*/  STL.64 [R1+0x84d0], R26 ;  /* 0x0084d01a01007387 */ /* 0x004fe80000100a00 */
[----:B------:R-:W-:Y:S04]  /*135410*/  STL.64 [R1+0x84e8], R24 ;  /* 0x0084e81801007387 */ /* 0x000fe80000100a00 */
[----:B------:R-:W-:Y:S04]  /*135420*/  STL.64 [R1+0x84b0], R10 ;  /* 0x0084b00a01007387 */ /* 0x000fe80000100a00 */
        /* <DEDUP_REMOVED lines=43> */
[----:B------:R-:W3:Y:S04]  /*1356e0*/  LDL.LU R3, [R1+0x6d8c] ;  /* 0x006d8c0001037983 */ /* 0x000ee80000300800 */
[----:B------:R-:W3:Y:S01]  /*1356f0*/  LDL.LU R26, [R1+0x6d88] ;  /* 0x006d8800011a7983 */ /* 0x000ee20000300800 */
[----:B----4-:R-:W-:-:S03]  /*135700*/  IMAD.MOV.U32 R25, RZ, RZ, R0 ;  /* 0x000000ffff197224 */ /* 0x010fc600078e0000 */
[----:B------:R-:W4:Y:S04]  /*135710*/  LDL.LU R27, [R1+0x6d94] ;  /* 0x006d9400011b7983 */ /* 0x000f280000300800 */
[----:B------:R-:W4:Y:S04]  /*135720*/  LDL.LU R0, [R1+0x6d90] ;  /* 0x006d900001007983 */ /* 0x000f280000300800 */
        /* <DEDUP_REMOVED lines=12> */
[----:B---3--:R-:W-:-:S03]  /*1357f0*/  IMAD R26, R26, 0x100, R3 ;  /* 0x000001001a1a7824 */ /* 0x008fc600078e0203 */
        /* <DEDUP_REMOVED lines=19> */
[----:B----4-:R-:W-:Y:S01]  /*135930*/  IMAD R0, R0, 0x100, R27 ;  /* 0x0000010000007824 */ /* 0x010fe200078e021b */
        /* <DEDUP_REMOVED lines=9> */
[----:B------:R-:W4:Y:S04]  /*1359d0*/  LDL.LU R28, [R1+0x854c] ;  /* 0x00854c00011c7983 */ /* 0x000f280000300800 */
[----:B------:R-:W4:Y:S02]  /*1359e0*/  LDL.LU R29, [R1+0x8548] ;  /* 0x00854800011d7983 */ /* 0x000f240000300800 */
        /* <DEDUP_REMOVED lines=107> */
[----:B0-----:R-:W4:Y:S04]  /*1360a0*/  LDL.LU.64 R6, [R1+0x8398] ;  /* 0x0083980001067983 */ /* 0x001f280000300a00 */
[----:B------:R-:W4:Y:S01]  /*1360b0*/  LDL.LU.64 R4, [R1+0x8390] ;  /* 0x0083900001047983 */ /* 0x000f220000300a00 */
        /* <DEDUP_REMOVED lines=10> */
[----:B0-----:R-:W2:Y:S04]  /*136160*/  LDL.LU.64 R26, [R1+0x8368] ;  /* 0x00836800011a7983 */ /* 0x001ea80000300a00 */
[----:B------:R-:W3:Y:S01]  /*136170*/  LDL.LU.64 R24, [R1+0x8360] ;  /* 0x0083600001187983 */ /* 0x000ee20000300a00 */
[----:B----4-:R-:W-:Y:S03]  /*136180*/  HMMA.16816.F32 R4, R12, R28, R4 ;  /* 0x0000001c0c04723c */ /* 0x010fe60000001804 */
[----:B------:R-:W-:-:S15]  /*136190*/  STL.64 [R1+0x82a8], R28 ;  /* 0x0082a81c01007387 */ /* 0x000fde0000100a00 */
[----:B------:R-:W-:Y:S01]  /*1361a0*/  NOP ;  /* 0x0000000000007918 */ /* 0x000fe20000000000 */
        /* <DEDUP_REMOVED lines=38> */
[----:B------:R-:W4:Y:S04]  /*136410*/  LDL.LU R28, [R1+0x6da8] ;  /* 0x006da800011c7983 */ /* 0x000f280000300800 */
        /* <DEDUP_REMOVED lines=27> */
[----:B------:R-:W4:Y:S04]  /*1365d0*/  LDL.LU R23, [R1+0x6dac] ;  /* 0x006dac0001177983 */ /* 0x000f280000300800 */
        /* <DEDUP_REMOVED lines=9> */
[----:B------:R0:W-:Y:S04]  /*136670*/  STL [R1+0x8138], R18 ;  /* 0x0081381201007387 */ /* 0x0001e80000100800 */
[----:B0-----:R-:W2:Y:S04]  /*136680*/  LDL.LU R18, [R1+0x6d9c] ;  /* 0x006d9c0001127983 */ /* 0x001ea80000300800 */
[----:B------:R-:W-:Y:S01]  /*136690*/  STL [R1+0x8134], R19 ;  /* 0x0081341301007387 */ /* 0x000fe20000100800 */
        /* <DEDUP_REMOVED lines=21> */
[----:B------:R-:W3:Y:S04]  /*1367f0*/  LDL.LU.64 R4, [R1+0x8300] ;  /* 0x0083000001047983 */ /* 0x000ee80000300a00 */
[----:B------:R0:W-:Y:S04]  /*136800*/  STL [R1+0x811c], R8 ;  /* 0x00811c0801007387 */ /* 0x0001e80000100800 */
[----:B------:R1:W-:Y:S04]  /*136810*/  STL [R1+0x8118], R9 ;  /* 0x0081180901007387 */ /* 0x0003e80000100800 */
[----:B0-----:R-:W3:Y:S04]  /*136820*/  LDL.LU R8, [R1+0x9d0] ;  /* 0x0009d00001087983 */ /* 0x001ee80000300800 */
[----:B-1----:R-:W3:Y:S04]  /*136830*/  LDL.LU R9, [R1+0x9d4] ;  /* 0x0009d40001097983 */ /* 0x002ee80000300800 */
        /* <DEDUP_REMOVED lines=9> */
[----:B------:R0:W-:Y:S04]  /*1368d0*/  STL [R1+0x80e8], R5 ;  /* 0x0080e80501007387 */ /* 0x0001e80000100800 */
[----:B------:R-:W-:Y:S01]  /*1368e0*/  STL.64 [R1+0x82b8], R6 ;  /* 0x0082b80601007387 */ /* 0x000fe20000100a00 */
[----:B0-----:R-:W-:-:S11]  /*1368f0*/  IMAD R5, R20, 0x100, R18 ;  /* 0x0000010014057824 */ /* 0x001fd600078e0212 */
[----:B------:R-:W-:Y:S04]  /*136900*/  STL.64 [R1+0x710], R8 ;  /* 0x0007100801007387 */ /* 0x000fe80000100a00 */
[----:B------:R-:W-:Y:S04]  /*136910*/  STL.64 [R1+0x718], R10 ;  /* 0x0007180a01007387 */ /* 0x000fe80000100a00 */
[----:B------:R0:W-:Y:S04]  /*136920*/  STL [R1+0x82b0], R4 ;  /* 0x0082b00401007387 */ /* 0x0001e80000100800 */
[----:B------:R-:W-:Y:S01]  /*136930*/  STL [R1+0xb0], R5 ;  /* 0x0000b00501007387 */ /* 0x000fe20000100800 */
[----:B0-----:R-:W-:-:S05]  /*136940*/  IMAD R4, R22, 0x100, R21 ;  /* 0x0000010016047824 */ /* 0x001fca00078e0215 */
[----:B------:R-:W-:Y:S01]  /*136950*/  STL [R1+0xb4], R4 ;  /* 0x0000b40401007387 */ /* 0x000fe20000100800 */
[----:B----4-:R-:W-:-:S05]  /*136960*/  IMAD R8, R28, 0x100, R23 ;  /* 0x000001001c087824 */ /* 0x010fca00078e0217 */
[----:B------:R0:W-:Y:S04]  /*136970*/  STL [R1+0xb8], R8 ;  /* 0x0000b80801007387 */ /* 0x0001e80000100800 */
[----:B------:R-:W3:Y:S04]  /*136980*/  LDL.LU.64 R10, [R1+0x98] ;  /* 0x00009800010a7983 */ /* 0x000ee80000300a00 */
[----:B0-----:R-:W4:Y:S01]  /*136990*/  LDL.LU.64 R8, [R1+0x90] ;  /* 0x0000900001087983 */ /* 0x001f220000300a00 */
[----:B--2---:R-:W-:-:S15]  /*1369a0*/  HMMA.16816.F32 R4, R12, R2, R24 ;  /* 0x000000020c04723c */ /* 0x004fde0000001818 */
[----:B------:R-:W-:-:S04]  /*1369b0*/  NOP ;  /* 0x0000000000007918 */ /* 0x000fc80000000000 */
[----:B------:R0:W-:Y:S04]  /*1369c0*/  STL.64 [R1+0x510], R4 ;  /* 0x0005100401007387 */ /* 0x0001e80000100a00 */
[----:B------:R1:W-:Y:S04]  /*1369d0*/  STL.64 [R1+0x518], R6 ;  /* 0x0005180601007387 */ /* 0x0003e80000100a00 */
[----:B0-----:R-:W2:Y:S04]  /*1369e0*/  LDL.LU R4, [R1+0xae0] ;  /* 0x000ae00001047983 */ /* 0x001ea80000300800 */
[----:B------:R-:W2:Y:S04]  /*1369f0*/  LDL.LU R5, [R1+0xae4] ;  /* 0x000ae40001057983 */ /* 0x000ea80000300800 */
[----:B-1----:R-:W2:Y:S04]  /*136a00*/  LDL.LU R6, [R1+0xae8] ;  /* 0x000ae80001067983 */ /* 0x002ea80000300800 */
[----:B------:R-:W2:Y:S04]  /*136a10*/  LDL.LU R7, [R1+0xaec] ;  /* 0x000aec0001077983 */ /* 0x000ea80000300800 */
[----:B------:R-:W3:Y:S04]  /*136a20*/  LDL.LU R13, [R1+0xb0] ;  /* 0x0000b000010d7983 */ /* 0x000ee80000300800 */
        /* <DEDUP_REMOVED lines=14> */
[----:B------:R-:W-:Y:S01]  /*136b10*/  IMAD R0, R0, 0x100, R29 ;  /* 0x0000010000007824 */ /* 0x000fe200078e021d */
[----:B---3--:R-:W-:-:S02]  /*136b20*/  F2FP.F16.E5M2.UNPACK_B R12, R13 ;  /* 0x0000000dff0c723e */ /* 0x008fc400020004ff */
[----:B------:R-:W-:Y:S01]  /*136b30*/  F2FP.F16.E5M2.UNPACK_B R13, R14 ;  /* 0x0000000eff0d723e */ /* 0x000fe200020004ff */
[----:B--2---:R-:W-:Y:S04]  /*136b40*/  STL.64 [R1+0x82e8], R6 ;  /* 0x0082e80601007387 */ /* 0x004fe80000100a00 */
[----:B------:R0:W-:Y:S04]  /*136b50*/  STL.64 [R1+0x82e0], R4 ;  /* 0x0082e00401007387 */ /* 0x0001e80000100a00 */
[----:B0-----:R-:W2:Y:S04]  /*136b60*/  LDL.LU R4, [R1+0xa60] ;  /* 0x000a600001047983 */ /* 0x001ea80000300800 */
[----:B------:R-:W2:Y:S04]  /*136b70*/  LDL.LU R5, [R1+0xa64] ;  /* 0x000a640001057983 */ /* 0x000ea80000300800 */
[----:B------:R-:W2:Y:S04]  /*136b80*/  LDL.LU R6, [R1+0xa68] ;  /* 0x000a680001067983 */ /* 0x000ea80000300800 */
[----:B------:R-:W2:Y:S01]  /*136b90*/  LDL.LU R7, [R1+0xa6c] ;  /* 0x000a6c0001077983 */ /* 0x000ea20000300800 */
[----:B------:R-:W-:-:S02]  /*136ba0*/  F2FP.F16.E5M2.UNPACK_B R14, R15 ;  /* 0x0000000fff0e723e */ /* 0x000fc400020004ff */
[----:B------:R-:W-:Y:S01]  /*136bb0*/  F2FP.F16.E5M2.UNPACK_B R15, R0 ;  /* 0x00000000ff0f723e */ /* 0x000fe200020004ff */
[----:B------:R-:W3:Y:S04]  /*136bc0*/  LDL.LU.64 R28, [R1+0x78] ;  /* 0x00007800011c7983 */ /* 0x000ee80000300a00 */
[----:B------:R-:W3:Y:S04]  /*136bd0*/  LDL.LU R16, [R1+0xb00] ;  /* 0x000b000001107983 */ /* 0x000ee80000300800 */
[----:B------:R-:W3:Y:S04]  /*136be0*/  LDL.LU R17, [R1+0xb04] ;  /* 0x000b040001117983 */ /* 0x000ee80000300800 */
[----:B------:R-:W3:Y:S04]  /*136bf0*/  LDL.LU R18, [R1+0xb08] ;  /* 0x000b080001127983 */ /* 0x000ee80000300800 */
[----:B------:R-:W3:Y:S04]  /*136c00*/  LDL.LU R19, [R1+0xb0c] ;  /* 0x000b0c0001137983 */ /* 0x000ee80000300800 */
[----:B------:R-:W3:Y:S04]  /*136c10*/  LDL.LU.64 R24, [R1+0x70] ;  /* 0x0000700001187983 */ /* 0x000ee80000300a00 */
[----:B------:R-:W3:Y:S04]  /*136c20*/  LDL.LU R20, [R1+0xb20] ;  /* 0x000b200001147983 */ /* 0x000ee80000300800 */
[----:B------:R-:W3:Y:S04]  /*136c30*/  LDL.LU R21, [R1+0xb24] ;  /* 0x000b240001157983 */ /* 0x000ee80000300800 */
[----:B------:R-:W3:Y:S04]  /*136c40*/  LDL.LU R22, [R1+0xb28] ;  /* 0x000b280001167983 */ /* 0x000ee80000300800 */
[----:B------:R-:W3:Y:S04]  /*136c50*/  LDL.LU R23, [R1+0xb2c] ;  /* 0x000b2c0001177983 */ /* 0x000ee80000300800 */
[----:B------:R-:W3:Y:S04]  /*136c60*/  LDL.64 R26, [R1+0x68] ;  /* 0x00006800011a7983 */ /* 0x000ee80000100a00 */
        /* <DEDUP_REMOVED lines=10> */
[----:B----4-:R-:W-:Y:S01]  /*136d10*/  IMAD.MOV.U32 R3, RZ, RZ, R9 ;  /* 0x000000ffff037224 */ /* 0x010fe200078e0009 */
[----:B------:R-:W-:Y:S04]  /*136d20*/  STL [R1+0x8124], R0 ;  /* 0x0081240001007387 */ /* 0x000fe80000100800 */
[----:B------:R-:W-:Y:S01]  /*136d30*/  STL [R1+0x8120], R2 ;  /* 0x0081200201007387 */ /* 0x000fe20000100800 */
[----:B------:R-:W-:Y:S01]  /*136d40*/  IMAD.MOV.U32 R11, RZ, RZ, R8 ;  /* 0x000000ffff0b7224 */ /* 0x000fe200078e0008 */
[----:B--2---:R-:W-:-:S15]  /*136d50*/  HMMA.16816.F32 R4, R12, R8, R4 ;  /* 0x000000080c04723c */ /* 0x004fde0000001804 */
[----:B------:R-:W-:-:S04]  /*136d60*/  NOP ;  /* 0x0000000000007918 */ /* 0x000fc80000000000 */
[----:B------:R-:W-:Y:S04]  /*136d70*/  STL.64 [R1+0x6f0], R4 ;  /* 0x0006f00401007387 */ /* 0x000fe80000100a00 */
[----:B------:R0:W-:Y:S04]  /*136d80*/  STL.64 [R1+0x6f8], R6 ;  /* 0x0006f80601007387 */ /* 0x0001e80000100a00 */
[----:B0-----:R-:W2:Y:S04]  /*136d90*/  LDL.LU.64 R6, [R1+0x82d8] ;  /* 0x0082d80001067983 */ /* 0x001ea80000300a00 */
[----:B------:R-:W2:Y:S04]  /*136da0*/  LDL.LU.64 R4, [R1+0x82d0] ;  /* 0x0082d00001047983 */ /* 0x000ea80000300a00 */
[----:B------:R0:W-:Y:S04]  /*136db0*/  STL [R1+0x812c], R3 ;  /* 0x00812c0301007387 */ /* 0x0001e80000100800 */
[----:B0-----:R-:W4:Y:S04]  /*136dc0*/  LDL.LU.64 R2, [R1+0x88] ;  /* 0x0000880001027983 */ /* 0x001f280000300a00 */
[----:B------:R0:W-:Y:S04]  /*136dd0*/  STL [R1+0x8128], R11 ;  /* 0x0081280b01007387 */ /* 0x0001e80000100800 */
[----:B------:R-:W4:Y:S04]  /*136de0*/  LDL.LU R8, [R1+0xaa0] ;  /* 0x000aa00001087983 */ /* 0x000f280000300800 */
[----:B------:R-:W4:Y:S04]  /*136df0*/  LDL.LU R9, [R1+0xaa4] ;  /* 0x000aa40001097983 */ /* 0x000f280000300800 */
[----:B------:R-:W4:Y:S04]  /*136e00*/  LDL.LU R10, [R1+0xaa8] ;  /* 0x000aa800010a7983 */ /* 0x000f280000300800 */
[----:B0-----:R-:W4:Y:S02]  /*136e10*/  LDL.LU R11, [R1+0xaac] ;  /* 0x000aac00010b7983 */ /* 0x001f240000300800 */
[----:B----4-:R-:W-:-:S15]  /*136e20*/  HMMA.16816.F32 R8, R12, R2, R8 ;  /* 0x000000020c08723c */ /* 0x010fde0000001808 */
[----:B------:R-:W-:-:S04]  /*136e30*/  NOP ;  /* 0x0000000000007918 */ /* 0x000fc80000000000 */
[----:B------:R0:W-:Y:S04]  /*136e40*/  STL.64 [R1+0x6e0], R8 ;  /* 0x0006e00801007387 */ /* 0x0001e80000100a00 */
[----:B------:R-:W-:Y:S01]  /*136e50*/  STL.64 [R1+0x6e8], R10 ;  /* 0x0006e80a01007387 */ /* 0x000fe20000100a00 */
[----:B0-----:R-:W-:-:S05]  /*136e60*/  IMAD.MOV.U32 R9, RZ, RZ, R2 ;  /* 0x000000ffff097224 */ /* 0x001fca00078e0002 */
[----:B------:R0:W-:Y:S04]  /*136e70*/  STL [R1+0x8130], R9 ;  /* 0x0081300901007387 */ /* 0x0001e80000100800 */
[----:B0-----:R-:W2:Y:S02]  /*136e80*/  LDL.LU.64 R8, [R1+0x80] ;  /* 0x0000800001087983 */ /* 0x001ea40000300a00 */
        /* <DEDUP_REMOVED lines=8> */
[----:B------:R-:W-:Y:S02]  /*136f10*/  IMAD.MOV.U32 R10, RZ, RZ, R3 ;  /* 0x000000ffff0a7224 */ /* 0x000fe400078e0003 */
[----:B------:R-:W-:Y:S02]  /*136f20*/  IMAD.MOV.U32 R8, RZ, RZ, R9 ;  /* 0x000000ffff087224 */ /* 0x000fe400078e0009 */
[----:B------:R-:W-:Y:S02]  /*136f30*/  IMAD.MOV.U32 R11, RZ, RZ, R28 ;  /* 0x000000ffff0b7224 */ /* 0x000fe400078e001c */
[----:B------:R-:W-:Y:S02]  /*136f40*/  IMAD.MOV.U32 R0, RZ, RZ, R29 ;  /* 0x000000ffff007224 */ /* 0x000fe400078e001d */
[----:B------:R-:W-:Y:S02]  /*136f50*/  IMAD.MOV.U32 R9, RZ, RZ, R24 ;  /* 0x000000ffff097224 */ /* 0x000fe400078e0018 */
[----:B------:R-:W-:Y:S01]  /*136f60*/  IMAD.MOV.U32 R3, RZ, RZ, R25 ;  /* 0x000000ffff037224 */ /* 0x000fe200078e0019 */
[----:B--2---:R-:W-:-:S15]  /*136f70*/  HMMA.16816.F32 R4, R12, R28, R4 ;  /* 0x0000001c0c04723c */ /* 0x004fde0000001804 */
[----:B------:R-:W-:-:S04]  /*136f80*/  NOP ;  /* 0x0000000000007918 */ /* 0x000fc80000000000 */
[----:B------:R-:W-:Y:S04]  /*136f90*/  STL.64 [R1+0x6c0], R4 ;  /* 0x0006c00401007387 */ /* 0x000fe80000100a00 */
[----:B------:R0:W-:Y:S04]  /*136fa0*/  STL.64 [R1+0x6c8], R6 ;  /* 0x0006c80601007387 */ /* 0x0001e80000100a00 */
[----:B0-----:R-:W2:Y:S04]  /*136fb0*/  LDL.LU.64 R6, [R1+0x82b8] ;  /* 0x0082b80001067983 */ /* 0x001ea80000300a00 */
[----:B------:R-:W3:Y:S04]  /*136fc0*/  LDL.LU R4, [R1+0x82b0] ;  /* 0x0082b00001047983 */ /* 0x000ee80000300800 */
[----:B------:R-:W4:Y:S04]  /*136fd0*/  LDL.LU.64 R28, [R1+0x82a8] ;  /* 0x0082a800011c7983 */ /* 0x000f280000300a00 */
[----:B------:R-:W-:Y:S04]  /*136fe0*/  STL.64 [R1+0x6b0], R16 ;  /* 0x0006b01001007387 */ /* 0x000fe80000100a00 */
[----:B------:R-:W-:Y:S04]  /*136ff0*/  STL.64 [R1+0x6b8], R18 ;  /* 0x0006b81201007387 */ /* 0x000fe80000100a00 */
[----:B------:R-:W-:Y:S04]  /*137000*/  STL.64 [R1+0x8150], R10 ;  /* 0x0081500a01007387 */ /* 0x000fe80000100a00 */
[----:B------:R0:W-:Y:S02]  /*137010*/  STL.64 [R1+0x8148], R8 ;  /* 0x0081480801007387 */ /* 0x0001e40000100a00 */
[----:B0-----:R-:W-:Y:S02]  /*137020*/  HMMA.16816.F32 R8, R12, R26, R20 ;  /* 0x0000001a0c08723c */ /* 0x001fe40000001814 */
[----:B------:R-:W2:Y:S01]  /*137030*/  LDL.LU R20, [R1+0xd20] ;  /* 0x000d200001147983 */ /* 0x000ea20000300800 */
[----:B------:R-:W-:-:S15]  /*137040*/  IMAD.MOV.U32 R5, RZ, RZ, R26 ;  /* 0x000000ffff057224 */ /* 0x000fde00078e001a */
[----:B------:R-:W-:Y:S01]  /*137050*/  NOP ;  /* 0x0000000000007918 */ /* 0x000fe20000000000 */
[----:B------:R-:W-:Y:S04]  /*137060*/  STL.64 [R1+0x6a0], R8 ;  /* 0x0006a00801007387 */ /* 0x000fe80000100a00 */
[----:B------:R-:W-:Y:S04]  /*137070*/  STL.64 [R1+0x6a8], R10 ;  /* 0x0006a80a01007387 */ /* 0x000fe80000100a00 */
        /* <DEDUP_REMOVED lines=89> */
[----:B------:R-:W2:Y:S04]  /*137610*/  LDL.LU.64 R16, [R1+0x60] ;  /* 0x0000600001107983 */ /* 0x000ea80000300a00 */
[----:B------:R-:W2:Y:S04]  /*137620*/  LDL.LU.64 R24, [R1+0x58] ;  /* 0x0000580001187983 */ /* 0x000ea80000300a00 */
        /* <DEDUP_REMOVED lines=24> */
[C---:B--2---:R-:W-:Y:S03]  /*1377b0*/  HMMA.16816.F32 R24, R12.reuse, R16, R24 ;  /* 0x000000100c18723c */ /* 0x044fe60000001818 */
        /* <DEDUP_REMOVED lines=48> */
[----:B------:R-:W4:Y:S02]  /*137ac0*/  LDL.LU.64 R24, [R1+0x8238] ;  /* 0x0082380001187983 */ /* 0x000f240000300a00 */
[C---:B----4-:R-:W-:Y:S08]  /*137ad0*/  HMMA.16816.F32 R4, R12.reuse, R24, R4 ;  /* 0x000000180c04723c */ /* 0x050ff00000001804 */
[C---:B--2---:R-:W-:Y:S11]  /*137ae0*/  HMMA.16816.F32 R24, R12.reuse, R26, R20 ;  /* 0x0000001a0c18723c */ /* 0x044ff60000001814 */
[----:B------:R0:W-:Y:S04]  /*137af0*/  STL.64 [R1+0x640], R4 ;  /* 0x0006400401007387 */ /* 0x0001e80000100a00 */
[----:B------:R1:W-:Y:S04]  /*137b00*/  STL.64 [R1+0x648], R6 ;  /* 0x0006480601007387 */ /* 0x0003e80000100a00 */
[----:B0-----:R-:W2:Y:S04]  /*137b10*/  LDL.LU R4, [R1+0xda0] ;  /* 0x000da00001047983 */ /* 0x001ea80000300800 */
[----:B------:R-:W2:Y:S04]  /*137b20*/  LDL.LU R5, [R1+0xda4] ;  /* 0x000da40001057983 */ /* 0x000ea80000300800 */
[----:B-1----:R-:W2:Y:S04]  /*137b30*/  LDL.LU R6, [R1+0xda8] ;  /* 0x000da80001067983 */ /* 0x002ea80000300800 */
[----:B------:R-:W2:Y:S04]  /*137b40*/  LDL.LU R7, [R1+0xdac] ;  /* 0x000dac0001077983 */ /* 0x000ea80000300800 */
[----:B------:R-:W4:Y:S04]  /*137b50*/  LDL.LU.64 R22, [R1+0x8230] ;  /* 0x0082300001167983 */ /* 0x000f280000300a00 */
[----:B------:R-:W4:Y:S04]  /*137b60*/  LDL.LU.64 R20, [R1+0x8228] ;  /* 0x0082280001147983 */ /* 0x000f280000300a00 */
        /* <DEDUP_REMOVED lines=61> */
[----:B0-----:R-:W2:Y:S04]  /*137f40*/  LDL.LU R24, [R1+0xd60] ;  /* 0x000d600001187983 */ /* 0x001ea80000300800 */
[----:B------:R-:W2:Y:S04]  /*137f50*/  LDL.LU R25, [R1+0xd64] ;  /* 0x000d640001197983 */ /* 0x000ea80000300800 */
[----:B------:R-:W2:Y:S04]  /*137f60*/  LDL.LU R26, [R1+0xd68] ;  /* 0x000d6800011a7983 */ /* 0x000ea80000300800 */
[----:B------:R-:W2:Y:S01]  /*137f70*/  LDL.LU R27, [R1+0xd6c] ;  /* 0x000d6c00011b7983 */ /* 0x000ea20000300800 */
[C---:B---3--:R-:W-:Y:S08]  /*137f80*/  HMMA.16816.F32 R8, R12.reuse, R22, R8 ;  /* 0x000000160c08723c */ /* 0x048ff00000001808 */
[----:B--2---:R-:W-:Y:S11]  /*137f90*/  HMMA.16816.F32 R24, R12, R20, R24 ;  /* 0x000000140c18723c */ /* 0x004ff60000001818 */
[----:B------:R-:W-:Y:S04]  /*137fa0*/  STL.64 [R1+0x590], R8 ;  /* 0x0005900801007387 */ /* 0x000fe80000100a00 */
[----:B------:R0:W-:Y:S04]  /*137fb0*/  STL.64 [R1+0x598], R10 ;  /* 0x0005980a01007387 */ /* 0x0001e80000100a00 */
[----:B0-----:R-:W2:Y:S04]  /*137fc0*/  LDL.LU.64 R10, [R1+0x8150] ;  /* 0x00815000010a7983 */ /* 0x001ea80000300a00 */
[----:B------:R-:W3:Y:S04]  /*137fd0*/  LDL.LU.64 R8, [R1+0x8148] ;  /* 0x0081480001087983 */ /* 0x000ee80000300a00 */
[----:B------:R0:W-:Y:S04]  /*137fe0*/  STL.64 [R1+0x580], R24 ;  /* 0x0005801801007387 */ /* 0x0001e80000100a00 */
[----:B------:R1:W-:Y:S01]  /*137ff0*/  STL.64 [R1+0x588], R26 ;  /* 0x0005881a01007387 */ /* 0x0003e20000100a00 */
[----:B0-----:R-:W-:-:S02]  /*138000*/  IMAD.MOV.U32 R24, RZ, RZ, R18 ;  /* 0x000000ffff187224 */ /* 0x001fc400078e0012 */
[----:B-1----:R-:W-:Y:S02]  /*138010*/  IMAD.MOV.U32 R26, RZ, RZ, R16 ;  /* 0x000000ffff1a7224 */ /* 0x002fe400078e0010 */
[----:B------:R-:W-:Y:S01]  /*138020*/  IMAD.MOV.U32 R27, RZ, RZ, R17 ;  /* 0x000000ffff1b7224 */ /* 0x000fe200078e0011 */
[----:B------:R-:W4:Y:S01]  /*138030*/  LDL.LU R16, [R1+0x8140] ;  /* 0x0081400001107983 */ /* 0x000f220000300800 */
[----:B------:R-:W-:-:S03]  /*138040*/  IMAD.MOV.U32 R25, RZ, RZ, R19 ;  /* 0x000000ffff197224 */ /* 0x000fc600078e0013 */
        /* <DEDUP_REMOVED lines=17> */
[----:B------:R0:W-:Y:S02]  /*138160*/  STL.64 [R1+0x8020], R20 ;  /* 0x0080201401007387 */ /* 0x0001e40000100a00 */
[----:B0-----:R-:W-:Y:S01]  /*138170*/  HMMA.16816.F32 R20, R12, R18, R24 ;  /* 0x000000120c14723c */ /* 0x001fe20000001818 */
[----:B---3--:R-:W-:-:S02]  /*138180*/  IMAD.MOV.U32 R26, RZ, RZ, R9 ;  /* 0x000000ffff1a7224 */ /* 0x008fc400078e0009 */
        /* <DEDUP_REMOVED lines=9> */
[----:B0-----:R-:W4:Y:S04]  /*138220*/  LDL.LU R20, [R1+0xff0] ;  /* 0x000ff00001147983 */ /* 0x001f280000300800 */
[----:B------:R-:W4:Y:S04]  /*138230*/  LDL.LU R21, [R1+0xff4] ;  /* 0x000ff40001157983 */ /* 0x000f280000300800 */
[----:B-1----:R-:W2:Y:S04]  /*138240*/  LDL.LU R22, [R1+0xff8] ;  /* 0x000ff80001167983 */ /* 0x002ea80000300800 */
[----:B------:R-:W2:Y:S01]  /*138250*/  LDL.LU R23, [R1+0xffc] ;  /* 0x000ffc0001177983 */ /* 0x000ea20000300800 */
[----:B------:R-:W-:-:S02]  /*138260*/  IMAD.MOV.U32 R24, RZ, RZ, R11 ;  /* 0x000000ffff187224 */ /* 0x000fc400078e000b */
[----:B------:R-:W-:Y:S01]  /*138270*/  IMAD.MOV.U32 R25, RZ, RZ, R0 ;  /* 0x000000ffff197224 */ /* 0x000fe200078e0000 */
[----:B--2---:R-:W-:Y:S04]  /*138280*/  STL.64 [R1+0x8040], R22 ;  /* 0x0080401601007387 */ /* 0x004fe80000100a00 */
[----:B----4-:R0:W-:Y:S04]  /*138290*/  STL.64 [R1+0x8038], R20 ;  /* 0x0080381401007387 */ /* 0x0101e80000100a00 */
[----:B------:R-:W2:Y:S04]  /*1382a0*/  LDL.LU R11, [R1+0x8128] ;  /* 0x00812800010b7983 */ /* 0x000ea80000300800 */
[----:B------:R-:W4:Y:S04]  /*1382b0*/  LDL.LU R0, [R1+0x8124] ;  /* 0x0081240001007983 */ /* 0x000f280000300800 */
[----:B------:R-:W-:Y:S04]  /*1382c0*/  STL.64 [R1+0x8048], R24 ;  /* 0x0080481801007387 */ /* 0x000fe80000100a00 */
        /* <DEDUP_REMOVED lines=27> */
[----:B---3--:R-:W-:Y:S01]  /*138480*/  IMAD.MOV.U32 R27, RZ, RZ, R3 ;  /* 0x000000ffff1b7224 */ /* 0x008fe200078e0003 */
[----:B--2---:R-:W-:Y:S04]  /*138490*/  STL.64 [R1+0x8088], R22 ;  /* 0x0080881601007387 */ /* 0x004fe80000100a00 */
[----:B------:R0:W-:Y:S04]  /*1384a0*/  STL.64 [R1+0x8080], R20 ;  /* 0x0080801401007387 */ /* 0x0001e80000100a00 */
[----:B------:R-:W2:Y:S04]  /*1384b0*/  LDL.LU R11, [R1+0x8110] ;  /* 0x00811000010b7983 */ /* 0x000ea80000300800 */
[----:B------:R-:W-:Y:S04]  /*1384c0*/  STL.64 [R1+0x8090], R26 ;  /* 0x0080901a01007387 */ /* 0x000fe80000100a00 */
[----:B0-----:R-:W3:Y:S04]  /*1384d0*/  LDL.LU R20, [R1+0x1030] ;  /* 0x0010300001147983 */ /* 0x001ee80000300800 */
[----:B------:R-:W3:Y:S04]  /*1384e0*/  LDL.LU R21, [R1+0x1034] ;  /* 0x0010340001157983 */ /* 0x000ee80000300800 */
        /* <DEDUP_REMOVED lines=18> */
[----:B----4-:R-:W-:-:S03]  /*138610*/  IMAD.MOV.U32 R25, RZ, RZ, R0 ;  /* 0x000000ffff197224 */ /* 0x010fc600078e0000 */
[----:B--2---:R-:W-:Y:S04]  /*138620*/  STL.64 [R1+0x80d0], R26 ;  /* 0x0080d01a01007387 */ /* 0x004fe80000100a00 */
        /* <DEDUP_REMOVED lines=11> */
[----:B------:R-:W4:Y:S04]  /*1386e0*/  LDL.LU R0, [R1+0x6dd0] ;  /* 0x006dd00001007983 */ /* 0x000f280000300800 */
[----:B------:R-:W-:Y:S04]  /*1386f0*/  STL.64 [R1+0x80a0], R22 ;  /* 0x0080a01601007387 */ /* 0x000fe80000100a00 */
[----:B---3--:R0:W-:Y:S04]  /*138700*/  STL.64 [R1+0x8098], R20 ;  /* 0x0080981401007387 */ /* 0x0081e80000100a00 */
[----:B0-----:R-:W3:Y:S04]  /*138710*/  LDL.LU R20, [R1+0x1040] ;  /* 0x0010400001147983 */ /* 0x001ee80000300800 */
[----:B------:R-:W3:Y:S04]  /*138720*/  LDL.LU R21, [R1+0x1044] ;  /* 0x0010440001157983 */ /* 0x000ee80000300800 */
[----:B------:R-:W2:Y:S04]  /*138730*/  LDL.LU R22, [R1+0x1048] ;  /* 0x0010480001167983 */ /* 0x000ea80000300800 */
[----:B------:R-:W2:Y:S01]  /*138740*/  LDL.LU R23, [R1+0x104c] ;  /* 0x00104c0001177983 */ /* 0x000ea20000300800 */
[C---:B------:R-:W-:Y:S03]  /*138750*/  HMMA.16816.F32 R4, R12.reuse, R10, R4 ;  /* 0x0000000a0c04723c */ /* 0x040fe60000001804 */
        /* <DEDUP_REMOVED lines=48> */
[----:B--2---:R-:W-:-:S03]  /*138a60*/  IMAD R26, R26, 0x100, R29 ;  /* 0x000001001a1a7824 */ /* 0x004fc600078e021d */
[----:B------:R-:W2:Y:S04]  /*138a70*/  LDL.LU R29, [R1+0x80c0] ;  /* 0x0080c000011d7983 */ /* 0x000ea80000300800 */
[----:B------:R-:W2:Y:S04]  /*138a80*/  LDL.LU R2, [R1+0x80bc] ;  /* 0x0080bc0001027983 */ /* 0x000ea80000300800 */
[----:B------:R-:W2:Y:S01]  /*138a90*/  LDL.LU R3, [R1+0x80b8] ;  /* 0x0080b80001037983 */ /* 0x000ea20000300800 */
[----:B----4-:R-:W-:Y:S01]  /*138aa0*/  IMAD R0, R0, 0x100, R27 ;  /* 0x0000010000007824 */ /* 0x010fe200078e021b */
[----:B--2---:R-:W-:Y:S02]  /*138ab0*/  HMMA.16816.F32 R12, R12, R2, R20 ;  /* 0x000000020c0c723c */ /* 0x004fe40000001814 */
[----:B------:R-:W3:Y:S04]  /*138ac0*/  LDL.LU.64 R22, [R1+0x80b0] ;  /* 0x0080b00001167983 */ /* 0x000ee80000300a00 */
[----:B------:R-:W3:-:S13]  /*138ad0*/  LDL.LU.64 R20, [R1+0x80a8] ;  /* 0x0080a80001147983 */ /* 0x000eda0000300a00 */
[----:B------:R0:W-:Y:S04]  /*138ae0*/  STL.64 [R1+0x500], R12 ;  /* 0x0005000c01007387 */ /* 0x0001e80000100a00 */
[----:B------:R1:W-:Y:S01]  /*138af0*/  STL.64 [R1+0x508], R14 ;  /* 0x0005080e01007387 */ /* 0x0003e20000100a00 */
[----:B0-----:R-:W-:Y:S02]  /*138b00*/  F2FP.F16.E5M2.UNPACK_B R12, R26 ;  /* 0x0000001aff0c723e */ /* 0x001fe400020004ff */
[----:B------:R-:W-:Y:S02]  /*138b10*/  F2FP.F16.E5M2.UNPACK_B R13, R9 ;  /* 0x00000009ff0d723e */ /* 0x000fe400020004ff */
[----:B-1----:R-:W-:Y:S02]  /*138b20*/  F2FP.F16.E5M2.UNPACK_B R14, R8 ;  /* 0x00000008ff0e723e */ /* 0x002fe400020004ff */
[----:B------:R-:W-:-:S07]  /*138b30*/  F2FP.F16.E5M2.UNPACK_B R15, R0 ;  /* 0x00000000ff0f723e */ /* 0x000fce00020004ff */
[----:B---3--:R-:W-:Y:S01]  /*138b40*/  HMMA.16816.F32 R24, R12, R24, R20 ;  /* 0x000000180c18723c */ /* 0x008fe20000001814 */
[----:B------:R-:W2:Y:S04]  /*138b50*/  LDL.LU.64 R22, [R1+0x80a0] ;  /* 0x0080a00001167983 */ /* 0x000ea80000300a00 */
[----:B------:R-:W2:-:S14]  /*138b60*/  LDL.LU.64 R20, [R1+0x8098] ;  /* 0x0080980001147983 */ /* 0x000e9c0000300a00 */
        /* <DEDUP_REMOVED lines=35> */
[----:B------:R-:W-:-:S15]  /*138da0*/  HMMA.16816.F32 R8, R12, R10, R4 ;  /* 0x0000000a0c08723c */ /* 0x000fde0000001804 */
[----:B------:R-:W-:-:S04]  /*138db0*/  NOP ;  /* 0x0000000000007918 */ /* 0x000fc80000000000 */
[----:B------:R0:W-:Y:S04]  /*138dc0*/  STL.64 [R1+0x3c0], R8 ;  /* 0x0003c00801007387 */ /* 0x0001e80000100a00 */
[----:B------:R1:W-:Y:S04]  /*138dd0*/  STL.64 [R1+0x3c8], R10 ;  /* 0x0003c80a01007387 */ /* 0x0003e80000100a00 */
[----:B0-----:R-:W3:Y:S01]  /*138de0*/  LDL.LU R8, [R1+0xea0] ;  /* 0x000ea00001087983 */ /* 0x001ee20000300800 */
[C---:B----4-:R-:W-:Y:S08]  /*138df0*/  HMMA.16816.F32 R16, R12.reuse, R24, R16 ;  /* 0x000000180c10723c */ /* 0x050ff00000001810 */
[C---:B--2---:R-:W-:Y:S11]  /*138e00*/  HMMA.16816.F32 R4, R12.reuse, R26, R20 ;  /* 0x0000001a0c04723c */ /* 0x044ff60000001814 */
        /* <DEDUP_REMOVED lines=261> */
[----:B------:R-:W2:Y:S01]  /*139e60*/  LDL.LU.64 R4, [R1+0x7e90] ;  /* 0x007e900001047983 */ /* 0x000ea20000300a00 */
[----:B----4-:R-:W-:-:S15]  /*139e70*/  HMMA.16816.F32 R8, R12, R8, R16 ;  /* 0x000000080c08723c */ /* 0x010fde0000001810 */
[----:B------:R-:W-:-:S04]  /*139e80*/  NOP ;  /* 0x0000000000007918 */ /* 0x000fc80000000000 */
[----:B------:R-:W-:Y:S04]  /*139e90*/  STL.64 [R1+0x100], R8 ;  /* 0x0001000801007387 */ /* 0x000fe80000100a00 */
[----:B------:R2:W-:Y:S01]  /*139ea0*/  STL.64 [R1+0x108], R10 ;  /* 0x0001080a01007387 */ /* 0x0005e20000100a00 */
[C---:B---3--:R-:W-:Y:S08]  /*139eb0*/  HMMA.16816.F32 R16, R12.reuse, R6, R20 ;  /* 0x000000060c10723c */ /* 0x048ff00000001814 */
[C---:B--2---:R-:W-:Y:S11]  /*139ec0*/  HMMA.16816.F32 R8, R12.reuse, R4, R24 ;  /* 0x000000040c08723c */ /* 0x044ff60000001818 */
[----:B------:R-:W-:Y:S04]  /*139ed0*/  STL.64 [R1+0xe0], R16 ;  /* 0x0000e01001007387 */ /* 0x000fe80000100a00 */
[----:B------:R-:W-:Y:S04]  /*139ee0*/  STL.64 [R1+0xe8], R18 ;  /* 0x0000e81201007387 */ /* 0x000fe80000100a00 */
[----:B------:R-:W2:Y:S04]  /*139ef0*/  LDL.LU R20, [R1+0x1470] ;  /* 0x0014700001147983 */ /* 0x000ea80000300800 */
[----:B------:R0:W-:Y:S04]  /*139f00*/  STL.64 [R1+0xc0], R8 ;  /* 0x0000c00801007387 */ /* 0x0001e80000100a00 */
[----:B------:R1:W-:Y:S04]  /*139f10*/  STL.64 [R1+0xc8], R10 ;  /* 0x0000c80a01007387 */ /* 0x0003e80000100a00 */
[----:B------:R-:W2:Y:S04]  /*139f20*/  LDL.LU R21, [R1+0x1474] ;  /* 0x0014740001157983 */ /* 0x000ea80000300800 */
[----:B------:R-:W3:Y:S04]  /*139f30*/  LDL.LU R22, [R1+0x1478] ;  /* 0x0014780001167983 */ /* 0x000ee80000300800 */
[----:B------:R-:W3:Y:S04]  /*139f40*/  LDL.LU R23, [R1+0x147c] ;  /* 0x00147c0001177983 */ /* 0x000ee80000300800 */
[----:B---3--:R-:W-:Y:S04]  /*139f50*/  STL.64 [R1+0x7e28], R22 ;  /* 0x007e281601007387 */ /* 0x008fe80000100a00 */
[----:B--2---:R2:W-:Y:S04]  /*139f60*/  STL.64 [R1+0x7e20], R20 ;  /* 0x007e201401007387 */ /* 0x0045e80000100a00 */
[----:B0-----:R-:W3:Y:S04]  /*139f70*/  LDL.LU R8, [R1+0x13f0] ;  /* 0x0013f00001087983 */ /* 0x001ee80000300800 */
[----:B------:R-:W3:Y:S04]  /*139f80*/  LDL.LU R9, [R1+0x13f4] ;  /* 0x0013f40001097983 */ /* 0x000ee80000300800 */
[----:B-1----:R-:W4:Y:S04]  /*139f90*/  LDL.LU R10, [R1+0x13f8] ;  /* 0x0013f800010a7983 */ /* 0x002f280000300800 */
[----:B------:R-:W4:Y:S04]  /*139fa0*/  LDL.LU R11, [R1+0x13fc] ;  /* 0x0013fc00010b7983 */ /* 0x000f280000300800 */
[----:B----4-:R-:W-:Y:S04]  /*139fb0*/  STL.64 [R1+0x7e38], R10 ;  /* 0x007e380a01007387 */ /* 0x010fe80000100a00 */
[----:B---3--:R0:W-:Y:S04]  /*139fc0*/  STL.64 [R1+0x7e30], R8 ;  /* 0x007e300801007387 */ /* 0x0081e80000100a00 */
[----:B--2---:R-:W2:Y:S04]  /*139fd0*/  LDL.LU R20, [R1+0x1390] ;  /* 0x0013900001147983 */ /* 0x004ea80000300800 */
[----:B------:R-:W2:Y:S04]  /*139fe0*/  LDL.LU R21, [R1+0x1394] ;  /* 0x0013940001157983 */ /* 0x000ea80000300800 */
[----:B------:R-:W3:Y:S04]  /*139ff0*/  LDL.LU R22, [R1+0x1398] ;  /* 0x0013980001167983 */ /* 0x000ee80000300800 */
[----:B------:R-:W3:Y:S04]  /*13a000*/  LDL.LU R23, [R1+0x139c] ;  /* 0x00139c0001177983 */ /* 0x000ee80000300800 */
[----:B---3--:R1:W-:Y:S04]  /*13a010*/  STL.64 [R1+0x7e48], R22 ;  /* 0x007e481601007387 */ /* 0x0083e80000100a00 */
[----:B--2---:R-:W-:Y:S04]  /*13a020*/  STL.64 [R1+0x7e40], R20 ;  /* 0x007e401401007387 */ /* 0x004fe80000100a00 */
[----:B0-----:R-:W2:Y:S04]  /*13a030*/  LDL.LU R8, [R1+0x12f0] ;  /* 0x0012f00001087983 */ /* 0x001ea80000300800 */
[----:B------:R-:W2:Y:S04]  /*13a040*/  LDL.LU R9, [R1+0x12f4] ;  /* 0x0012f40001097983 */ /* 0x000ea80000300800 */
[----:B------:R-:W3:Y:S04]  /*13a050*/  LDL.LU R10, [R1+0x12f8] ;  /* 0x0012f800010a7983 */ /* 0x000ee80000300800 */
[----:B------:R-:W3:Y:S04]  /*13a060*/  LDL.LU R11, [R1+0x12fc] ;  /* 0x0012fc00010b7983 */ /* 0x000ee80000300800 */
[----:B-1----:R-:W4:Y:S04]  /*13a070*/  LDL.LU R22, [R1+0x37e4] ;  /* 0x0037e40001167983 */ /* 0x002f280000300800 */
        /* <DEDUP_REMOVED lines=12> */
[----:B----4-:R-:W-:Y:S04]  /*13a140*/  STL.64 [R1+0x7e88], R22 ;  /* 0x007e881601007387 */ /* 0x010fe80000100a00 */
[----:B--2---:R0:W-:Y:S04]  /*13a150*/  STL.64 [R1+0x7e80], R20 ;  /* 0x007e801401007387 */ /* 0x0041e80000100a00 */
[----:B0-----:R-:W2:Y:S04]  /*13a160*/  LDL.LU R20, [R1+0xe20] ;  /* 0x000e200001147983 */ /* 0x001ea80000300800 */
[----:B------:R-:W2:Y:S04]  /*13a170*/  LDL.LU R21, [R1+0xe24] ;  /* 0x000e240001157983 */ /* 0x000ea80000300800 */
[----:B------:R-:W2:Y:S04]  /*13a180*/  LDL.LU R22, [R1+0xe28] ;  /* 0x000e280001167983 */ /* 0x000ea80000300800 */
[----:B------:R-:W2:Y:S04]  /*13a190*/  LDL.LU R23, [R1+0xe2c] ;  /* 0x000e2c0001177983 */ /* 0x000ea80000300800 */
[----:B---3--:R0:W-:Y:S04]  /*13a1a0*/  STL.64 [R1+0x7e68], R10 ;  /* 0x007e680a01007387 */ /* 0x0081e80000100a00 */
[----:B0-----:R-:W3:Y:S04]  /*13a1b0*/  LDL.LU R10, [R1+0x6df4] ;  /* 0x006df400010a7983 */ /* 0x001ee80000300800 */
[----:B------:R-:W4:Y:S04]  /*13a1c0*/  LDL.LU R11, [R1+0x37d0] ;  /* 0x0037d000010b7983 */ /* 0x000f280000300800 */
[----:B------:R0:W-:Y:S04]  /*13a1d0*/  STL.64 [R1+0x7e60], R8 ;  /* 0x007e600801007387 */ /* 0x0001e80000100a00 */
[----:B0-----:R-:W3:Y:S04]  /*13a1e0*/  LDL.LU R8, [R1+0x6de4] ;  /* 0x006de40001087983 */ /* 0x001ee80000300800 */
[----:B------:R-:W3:Y:S04]  /*13a1f0*/  LDL.LU R9, [R1+0x6dec] ;  /* 0x006dec0001097983 */ /* 0x000ee80000300800 */
[----:B------:R-:W3:Y:S04]  /*13a200*/  LDL.LU R16, [R1+0x3814] ;  /* 0x0038140001107983 */ /* 0x000ee80000300800 */
[----:B------:R-:W3:Y:S04]  /*13a210*/  LDL.LU R17, [R1+0x3820] ;  /* 0x0038200001117983 */ /* 0x000ee80000300800 */
[----:B------:R-:W3:Y:S04]  /*13a220*/  LDL.LU R18, [R1+0x3824] ;  /* 0x0038240001127983 */ /* 0x000ee80000300800 */
[----:B------:R-:W3:Y:S01]  /*13a230*/  LDL.LU R19, [R1+0x3830] ;  /* 0x0038300001137983 */ /* 0x000ee20000300800 */
[----:B------:R-:W-:Y:S01]  /*13a240*/  IMAD R4, R0, 0x100, R29 ;  /* 0x0000010000047824 */ /* 0x000fe200078e021d */
[----:B--2---:R-:W-:Y:S02]  /*13a250*/  HMMA.16816.F32 R12, R12, R2, R20 ;  /* 0x000000020c0c723c */ /* 0x004fe40000001814 */
[----:B---3--:R-:W-:Y:S04]  /*13a260*/  STL.64 [R1+0x7e78], R18 ;  /* 0x007e781201007387 */ /* 0x008fe80000100a00 */
[----:B------:R0:W-:Y:S04]  /*13a270*/  STL.64 [R1+0x7e70], R16 ;  /* 0x007e701001007387 */ /* 0x0001e80000100a00 */
[----:B0-----:R-:W2:Y:S04]  /*13a280*/  LDL.LU R16, [R1+0x11a0] ;  /* 0x0011a00001107983 */ /* 0x001ea80000300800 */
[----:B------:R-:W2:Y:S04]  /*13a290*/  LDL.LU R17, [R1+0x11a4] ;  /* 0x0011a40001117983 */ /* 0x000ea80000300800 */
[----:B------:R-:W2:Y:S04]  /*13a2a0*/  LDL.LU R18, [R1+0x11a8] ;  /* 0x0011a80001127983 */ /* 0x000ea80000300800 */
[----:B------:R-:W2:Y:S04]  /*13a2b0*/  LDL.LU R19, [R1+0x11ac] ;  /* 0x0011ac0001137983 */ /* 0x000ea80000300800 */
[----:B------:R-:W3:Y:S04]  /*13a2c0*/  LDL.LU R28, [R1+0x3834] ;  /* 0x00383400011c7983 */ /* 0x000ee80000300800 */
[----:B------:R-:W2:Y:S04]  /*13a2d0*/  LDL.LU R29, [R1+0x3840] ;  /* 0x00384000011d7983 */ /* 0x000ea80000300800 */
[----:B------:R-:W2:Y:S04]  /*13a2e0*/  LDL.LU R24, [R1+0x14b0] ;  /* 0x0014b00001187983 */ /* 0x000ea80000300800 */
[----:B------:R-:W2:Y:S04]  /*13a2f0*/  LDL.LU R25, [R1+0x14b4] ;  /* 0x0014b40001197983 */ /* 0x000ea80000300800 */
[----:B------:R-:W2:Y:S04]  /*13a300*/  LDL.LU R26, [R1+0x14b8] ;  /* 0x0014b800011a7983 */ /* 0x000ea80000300800 */
[----:B------:R-:W2:Y:S04]  /*13a310*/  LDL.LU R27, [R1+0x14bc] ;  /* 0x0014bc00011b7983 */ /* 0x000ea80000300800 */
[----:B------:R-:W2:Y:S04]  /*13a320*/  LDL.LU R0, [R1+0x3844] ;  /* 0x0038440001007983 */ /* 0x000ea80000300800 */
[----:B------:R-:W2:Y:S04]  /*13a330*/  LDL.LU.64 R22, [R1+0x7e88] ;  /* 0x007e880001167983 */ /* 0x000ea80000300a00 */
[----:B------:R-:W2:Y:S01]  /*13a340*/  LDL.LU.64 R20, [R1+0x7e80] ;  /* 0x007e800001147983 */ /* 0x000ea20000300a00 */
[----:B------:R-:W-:-:S02]  /*13a350*/  IMAD R5, R5, 0x100, R8 ;  /* 0x0000010005057824 */ /* 0x000fc400078e0208 */
[----:B------:R-:W-:Y:S02]  /*13a360*/  IMAD R6, R6, 0x100, R9 ;  /* 0x0000010006067824 */ /* 0x000fe400078e0209 */
[----:B------:R-:W-:Y:S01]  /*13a370*/  IMAD R7, R7, 0x100, R10 ;  /* 0x0000010007077824 */ /* 0x000fe200078e020a */
[----:B------:R-:W3:Y:S04]  /*13a380*/  LDL.LU R2, [R1+0x3800] ;  /* 0x0038000001027983 */ /* 0x000ee80000300800 */
[----:B------:R-:W3:Y:S04]  /*13a390*/  LDL.LU R3, [R1+0x3804] ;  /* 0x0038040001037983 */ /* 0x000ee80000300800 */
[----:B------:R0:W-:Y:S04]  /*13a3a0*/  STL.64 [R1+0xb0], R12 ;  /* 0x0000b00c01007387 */ /* 0x0001e80000100a00 */
[----:B------:R1:W-:Y:S01]  /*13a3b0*/  STL.64 [R1+0xb8], R14 ;  /* 0x0000b80e01007387 */ /* 0x0003e20000100a00 */
[----:B----4-:R-:W-:-:S02]  /*13a3c0*/  F2FP.F16.E5M2.UNPACK_B R8, R11.H1 ;  /* 0x0000000bff08723e */ /* 0x010fc400030004ff */
[----:B0-----:R-:W-:Y:S02]  /*13a3d0*/  F2FP.F16.E5M2.UNPACK_B R12, R4 ;  /* 0x00000004ff0c723e */ /* 0x001fe400020004ff */
[----:B------:R-:W-:Y:S02]  /*13a3e0*/  F2FP.F16.E5M2.UNPACK_B R13, R5 ;  /* 0x00000005ff0d723e */ /* 0x000fe400020004ff */
[----:B-1----:R-:W-:Y:S02]  /*13a3f0*/  F2FP.F16.E5M2.UNPACK_B R14, R6 ;  /* 0x00000006ff0e723e */ /* 0x002fe400020004ff */
[----:B------:R-:W-:Y:S01]  /*13a400*/  F2FP.F16.E5M2.UNPACK_B R15, R7 ;  /* 0x00000007ff0f723e */ /* 0x000fe200020004ff */
[----:B------:R-:W4:Y:S04]  /*13a410*/  LDL.LU R4, [R1+0x3810] ;  /* 0x0038100001047983 */ /* 0x000f280000300800 */
[----:B------:R-:W3:Y:S01]  /*13a420*/  LDL.LU R5, [R1+0x37f4] ;  /* 0x0037f40001057983 */ /* 0x000ee20000300800 */
        /* <DEDUP_REMOVED lines=10> */
[----:B------:R-:W-:Y:S02]  /*13a4d0*/  F2FP.F16.E5M2.UNPACK_B R21, R22.H1 ;  /* 0x00000016ff15723e */ /* 0x000fe400030004ff */
[----:B------:R-:W-:-:S03]  /*13a4e0*/  F2FP.F16.E5M2.UNPACK_B R6, R23.H1 ;  /* 0x00000017ff06723e */ /* 0x000fc600030004ff */
[----:B------:R2:W-:Y:S02]  /*13a4f0*/  STL.64 [R1+0x90], R20 ;  /* 0x0000901401007387 */ /* 0x0005e40000100a00 */
[----:B--2---:R-:W-:Y:S02]  /*13a500*/  HMMA.16816.F32 R20, R12, R20, R8 ;  /* 0x000000140c14723c */ /* 0x004fe40000001808 */
[----:B------:R-:W2:Y:S04]  /*13a510*/  LDL.LU.64 R10, [R1+0x7e58] ;  /* 0x007e5800010a7983 */ /* 0x000ea80000300a00 */
[----:B------:R-:W2:-:S13]  /*13a520*/  LDL.LU.64 R8, [R1+0x7e50] ;  /* 0x007e500001087983 */ /* 0x000e9a0000300a00 */
[----:B------:R-:W-:Y:S04]  /*13a530*/  STL.64 [R1+0xf0], R20 ;  /* 0x0000f01401007387 */ /* 0x000fe80000100a00 */
[----:B------:R0:W-:Y:S04]  /*13a540*/  STL.64 [R1+0xf8], R22 ;  /* 0x0000f81601007387 */ /* 0x0001e80000100a00 */
[----:B0-----:R-:W4:Y:S04]  /*13a550*/  LDL.LU.64 R22, [R1+0x7e48] ;  /* 0x007e480001167983 */ /* 0x001f280000300a00 */
[----:B------:R-:W4:Y:S01]  /*13a560*/  LDL.LU.64 R20, [R1+0x7e40] ;  /* 0x007e400001147983 */ /* 0x000f220000300a00 */
[----:B---3--:R-:W-:-:S02]  /*13a570*/  F2FP.F16.E5M2.UNPACK_B R7, R5.H1 ;  /* 0x00000005ff07723e */ /* 0x008fc400030004ff */
[----:B------:R-:W-:Y:S02]  /*13a580*/  F2FP.F16.E5M2.UNPACK_B R2, R2.H1 ;  /* 0x00000002ff02723e */ /* 0x000fe400030004ff */
[----:B------:R-:W-:Y:S01]  /*13a590*/  F2FP.F16.E5M2.UNPACK_B R3, R3.H1 ;  /* 0x00000003ff03723e */ /* 0x000fe200030004ff */
[----:B------:R-:W-:Y:S02]  /*13a5a0*/  STL.64 [R1+0x88], R6 ;  /* 0x0000880601007387 */ /* 0x000fe40000100a00 */
[----:B--2---:R-:W-:-:S15]  /*13a5b0*/  HMMA.16816.F32 R8, R12, R6, R8 ;  /* 0x000000060c08723c */ /* 0x004fde0000001808 */
[----:B------:R-:W-:-:S04]  /*13a5c0*/  NOP ;  /* 0x0000000000007918 */ /* 0x000fc80000000000 */
[----:B------:R-:W-:Y:S04]  /*13a5d0*/  STL.64 [R1+0x110], R8 ;  /* 0x0001100801007387 */ /* 0x000fe80000100a00 */
[----:B------:R0:W-:Y:S01]  /*13a5e0*/  STL.64 [R1+0x118], R10 ;  /* 0x0001180a01007387 */ /* 0x0001e20000100a00 */
[----:B----4-:R-:W-:Y:S03]  /*13a5f0*/  HMMA.16816.F32 R20, R12, R2, R20 ;  /* 0x000000020c14723c */ /* 0x010fe60000001814 */
[----:B0-----:R-:W2:Y:S04]  /*13a600*/  LDL.LU.64 R10, [R1+0x7e38] ;  /* 0x007e3800010a7983 */ /* 0x001ea80000300a00 */
[----:B------:R-:W2:Y:S04]  /*13a610*/  LDL.LU.64 R8, [R1+0x7e30] ;  /* 0x007e300001087983 */ /* 0x000ea80000300a00 */
[----:B------:R-:W-:Y:S08]  /*13a620*/  STL.64 [R1+0x80], R2 ;  /* 0x0000800201007387 */ /* 0x000ff00000100a00 */
[----:B------:R-:W-:Y:S04]  /*13a630*/  STL.64 [R1+0x130], R20 ;  /* 0x0001301401007387 */ /* 0x000fe80000100a00 */
[----:B------:R0:W-:Y:S04]  /*13a640*/  STL.64 [R1+0x138], R22 ;  /* 0x0001381601007387 */ /* 0x0001e80000100a00 */
[----:B0-----:R-:W3:Y:S04]  /*13a650*/  LDL.LU.64 R22, [R1+0x7e28] ;  /* 0x007e280001167983 */ /* 0x001ee80000300a00 */
[----:B------:R-:W3:Y:S01]  /*13a660*/  LDL.LU.64 R20, [R1+0x7e20] ;  /* 0x007e200001147983 */ /* 0x000ee20000300a00 */
[----:B------:R-:W-:-:S02]  /*13a670*/  F2FP.F16.E5M2.UNPACK_B R4, R4.H1 ;  /* 0x00000004ff04723e */ /* 0x000fc400030004ff */
[----:B------:R-:W-:Y:S02]  /*13a680*/  F2FP.F16.E5M2.UNPACK_B R5, R16.H1 ;  /* 0x00000010ff05723e */ /* 0x000fe400030004ff */
[----:B------:R-:W-:Y:S02]  /*13a690*/  F2FP.F16.E5M2.UNPACK_B R2, R17.H1 ;  /* 0x00000011ff02723e */ /* 0x000fe400030004ff */
[----:B------:R-:W-:Y:S01]  /*13a6a0*/  F2FP.F16.E5M2.UNPACK_B R3, R18.H1 ;  /* 0x00000012ff03723e */ /* 0x000fe200030004ff */
[----:B------:R0:W-:Y:S01]  /*13a6b0*/  STL.64 [R1+0x78], R4 ;  /* 0x0000780401007387 */ /* 0x0001e20000100a00 */
[----:B------:R-:W-:Y:S01]  /*13a6c0*/  F2FP.F16.E5M2.UNPACK_B R0, R0.H1 ;  /* 0x00000000ff00723e */ /* 0x000fe200030004ff */
[----:B--2---:R-:W-:Y:S01]  /*13a6d0*/  HMMA.16816.F32 R8, R12, R4, R8 ;  /* 0x000000040c08723c */ /* 0x004fe20000001808 */
[----:B0-----:R-:W-:Y:S02]  /*13a6e0*/  F2FP.F16.E5M2.UNPACK_B R4, R19.H1 ;  /* 0x00000013ff04723e */ /* 0x001fe400030004ff */
[----:B------:R-:W-:-:S15]  /*13a6f0*/  F2FP.F16.E5M2.UNPACK_B R5, R28.H1 ;  /* 0x0000001cff05723e */ /* 0x000fde00030004ff */
[----:B------:R-:W-:Y:S01]  /*13a700*/  NOP ;  /* 0x0000000000007918 */ /* 0x000fe20000000000 */
[----:B------:R-:W-:Y:S04]  /*13a710*/  STL.64 [R1+0x150], R8 ;  /* 0x0001500801007387 */ /* 0x000fe80000100a00 */
[----:B------:R3:W-:Y:S02]  /*13a720*/  STL.64 [R1+0x158], R10 ;  /* 0x0001580a01007387 */ /* 0x0007e40000100a00 */
[----:B---3--:R-:W-:Y:S02]  /*13a730*/  HMMA.16816.F32 R8, R12, R2, R20 ;  /* 0x000000020c08723c */ /* 0x008fe40000001814 */
[----:B------:R0:W-:-:S15]  /*13a740*/  STL.64 [R1+0x70], R2 ;  /* 0x0000700201007387 */ /* 0x0001de0000100a00 */
[----:B------:R-:W-:Y:S02]  /*13a750*/  NOP ;  /* 0x0000000000007918 */ /* 0x000fe40000000000 */
[----:B------:R-:W-:Y:S04]  /*13a760*/  STL.64 [R1+0x170], R8 ;  /* 0x0001700801007387 */ /* 0x000fe80000100a00 */
[----:B------:R-:W-:Y:S04]  /*13a770*/  STL.64 [R1+0x178], R10 ;  /* 0x0001780a01007387 */ /* 0x000fe80000100a00 */
[----:B------:R1:W-:Y:S01]  /*13a780*/  STL.64 [R1+0x68], R4 ;  /* 0x0000680401007387 */ /* 0x0003e20000100a00 */
[----:B0-----:R-:W-:-:S03]  /*13a790*/  F2FP.F16.E5M2.UNPACK_B R2, R29.H1 ;  /* 0x0000001dff02723e */ /* 0x001fc600030004ff */
[----:B------:R-:W2:Y:S01]  /*13a7a0*/  LDL.LU R16, [R1+0x1790] ;  /* 0x0017900001107983 */ /* 0x000ea20000300800 */
[----:B-1----:R-:W-:-:S15]  /*13a7b0*/  HMMA.16816.F32 R4, R12, R4, R24 ;  /* 0x000000040c04723c */ /* 0x002fde0000001818 */
[----:B------:R-:W-:-:S04]  /*13a7c0*/  NOP ;  /* 0x0000000000007918 */ /* 0x000fc80000000000 */
[----:B------:R-:W-:Y:S04]  /*13a7d0*/  STL.64 [R1+0x190], R4 ;  /* 0x0001900401007387 */ /* 0x000fe80000100a00 */
[----:B------:R-:W-:Y:S04]  /*13a7e0*/  STL.64 [R1+0x198], R6 ;  /* 0x0001980601007387 */ /* 0x000fe80000100a00 */
[----:B------:R-:W-:Y:S04]  /*13a7f0*/  STL [R1+0x60], R2 ;  /* 0x0000600201007387 */ /* 0x000fe80000100800 */
[----:B------:R-:W2:Y:S04]  /*13a800*/  LDL.LU R17, [R1+0x1794] ;  /* 0x0017940001117983 */ /* 0x000ea80000300800 */
[----:B------:R-:W3:Y:S04]  /*13a810*/  LDL.LU R18, [R1+0x1798] ;  /* 0x0017980001127983 */ /* 0x000ee80000300800 */
[----:B------:R-:W-:Y:S04]  /*13a820*/  STL [R1+0x64], R0 ;  /* 0x0000640001007387 */ /* 0x000fe80000100800 */
        /* <DEDUP_REMOVED lines=11> */
[----:B--2---:R0:W-:Y:S04]  /*13a8e0*/  STL.64 [R1+0x7db8], R16 ;  /* 0x007db81001007387 */ /* 0x0041e80000100a00 */
[----:B------:R-:W2:Y:S04]  /*13a8f0*/  LDL.LU R18, [R1+0x1698] ;  /* 0x0016980001127983 */ /* 0x000ea80000300800 */
[----:B------:R-:W2:Y:S04]  /*13a900*/  LDL.LU R19, [R1+0x169c] ;  /* 0x00169c0001137983 */ /* 0x000ea80000300800 */
[----:B0-----:R-:W3:Y:S04]  /*13a910*/  LDL.LU R16, [R1+0x3864] ;  /* 0x0038640001107983 */ /* 0x001ee80000300800 */
[----:B------:R-:W3:Y:S04]  /*13a920*/  LDL.LU R17, [R1+0x3870] ;  /* 0x0038700001117983 */ /* 0x000ee80000300800 */
[----:B--2---:R-:W-:Y:S04]  /*13a930*/  STL.64 [R1+0x7df8], R18 ;  /* 0x007df81201007387 */ /* 0x004fe80000100a00 */
[----:B---3--:R0:W-:Y:S04]  /*13a940*/  STL.64 [R1+0x7df0], R16 ;  /* 0x007df01001007387 */ /* 0x0081e80000100a00 */
[----:B0-----:R-:W2:Y:S04]  /*13a950*/  LDL.LU R16, [R1+0x1570] ;  /* 0x0015700001107983 */ /* 0x001ea80000300800 */
[----:B------:R-:W2:Y:S04]  /*13a960*/  LDL.LU R17, [R1+0x1574] ;  /* 0x0015740001117983 */ /* 0x000ea80000300800 */
[----:B------:R-:W3:Y:S04]  /*13a970*/  LDL.LU R18, [R1+0x1578] ;  /* 0x0015780001127983 */ /* 0x000ee80000300800 */
[----:B------:R-:W3:Y:S04]  /*13a980*/  LDL.LU R19, [R1+0x157c] ;  /* 0x00157c0001137983 */ /* 0x000ee80000300800 */
[----:B---3--:R0:W-:Y:S04]  /*13a990*/  STL.64 [R1+0x7e08], R18 ;  /* 0x007e081201007387 */ /* 0x0081e80000100a00 */
[----:B--2---:R1:W-:Y:S01]  /*13a9a0*/  STL.64 [R1+0x7e00], R16 ;  /* 0x007e001001007387 */ /* 0x0043e20000100a00 */
[----:B0-----:R-:W-:-:S03]  /*13a9b0*/  IMAD.MOV.U32 R19, RZ, RZ, R0 ;  /* 0x000000ffff137224 */ /* 0x001fc600078e0000 */
[----:B-1----:R-:W2:Y:S04]  /*13a9c0*/  LDL.LU R17, [R1+0x3850] ;  /* 0x0038500001117983 */ /* 0x002ea80000300800 */
[----:B------:R-:W3:Y:S04]  /*13a9d0*/  LDL.LU R6, [R1+0x3874] ;  /* 0x0038740001067983 */ /* 0x000ee80000300800 */
[----:B------:R-:W4:Y:S04]  /*13a9e0*/  LDL.LU R0, [R1+0x3880] ;  /* 0x0038800001007983 */ /* 0x000f280000300800 */
[----:B------:R-:W3:Y:S04]  /*13a9f0*/  LDL.LU R7, [R1+0x3884] ;  /* 0x0038840001077983 */ /* 0x000ee80000300800 */
[----:B------:R-:W2:Y:S04]  /*13aa00*/  LDL.LU R4, [R1+0x3890] ;  /* 0x0038900001047983 */ /* 0x000ea80000300800 */
[----:B------:R-:W2:Y:S01]  /*13aa10*/  LDL.LU R5, [R1+0x3894] ;  /* 0x0038940001057983 */ /* 0x000ea20000300800 */
[----:B------:R-:W-:-:S03]  /*13aa20*/  IMAD.MOV.U32 R18, RZ, RZ, R2 ;  /* 0x000000ffff127224 */ /* 0x000fc600078e0002 */
[----:B---3--:R0:W-:Y:S04]  /*13aa30*/  STL.64 [R1+0x7dd8], R6 ;  /* 0x007dd80601007387 */ /* 0x0081e80000100a00 */
[----:B0-----:R-:W3:Y:S04]  /*13aa40*/  LDL.LU R7, [R1+0x3854] ;  /* 0x0038540001077983 */ /* 0x001ee80000300800 */
[----:B--2---:R0:W-:Y:S04]  /*13aa50*/  STL.64 [R1+0x7dd0], R4 ;  /* 0x007dd00401007387 */ /* 0x0041e80000100a00 */
        /* <DEDUP_REMOVED lines=39> */
[----:B------:R-:W-:Y:S04]  /*13acd0*/  STL.64 [R1+0x1b0], R16 ;  /* 0x0001b01001007387 */ /* 0x000fe80000100a00 */
[----:B------:R0:W-:Y:S04]  /*13ace0*/  STL.64 [R1+0x1b8], R18 ;  /* 0x0001b81201007387 */ /* 0x0001e80000100a00 */
[----:B0-----:R-:W2:Y:S04]  /*13acf0*/  LDL.LU.64 R18, [R1+0x7e08] ;  /* 0x007e080001127983 */ /* 0x001ea80000300a00 */
[----:B------:R-:W2:Y:S01]  /*13ad00*/  LDL.LU.64 R16, [R1+0x7e00] ;  /* 0x007e000001107983 */ /* 0x000ea20000300a00 */
[----:B---3--:R-:W-:-:S05]  /*13ad10*/  F2FP.F16.E5M2.UNPACK_B R7, R7.H1 ;  /* 0x00000007ff07723e */ /* 0x008fca00030004ff */
[----:B------:R-:W-:Y:S02]  /*13ad20*/  STL.64 [R1+0x58], R6 ;  /* 0x0000580601007387 */ /* 0x000fe40000100a00 */
[----:B--2---:R-:W-:-:S15]  /*13ad30*/  HMMA.16816.F32 R16, R12, R6, R16 ;  /* 0x000000060c10723c */ /* 0x004fde0000001810 */
[----:B------:R-:W-:-:S04]  /*13ad40*/  NOP ;  /* 0x0000000000007918 */ /* 0x000fc80000000000 */
[----:B------:R-:W-:Y:S04]  /*13ad50*/  STL.64 [R1+0x1d0], R16 ;  /* 0x0001d01001007387 */ /* 0x000fe80000100a00 */
[----:B------:R0:W-:Y:S04]  /*13ad60*/  STL.64 [R1+0x1d8], R18 ;  /* 0x0001d81201007387 */ /* 0x0001e80000100a00 */
[----:B0-----:R-:W2:Y:S04]  /*13ad70*/  LDL.LU.64 R18, [R1+0x7df8] ;  /* 0x007df80001127983 */ /* 0x001ea80000300a00 */
[----:B------:R-:W3:Y:S01]  /*13ad80*/  LDL.LU.64 R16, [R1+0x7df0] ;  /* 0x007df00001107983 */ /* 0x000ee20000300a00 */
[----:B------:R-:W-:-:S02]  /*13ad90*/  F2FP.F16.E5M2.UNPACK_B R4, R5.H1 ;  /* 0x00000005ff04723e */ /* 0x000fc400030004ff */
[----:B---3--:R-:W-:-:S05]  /*13ada0*/  F2FP.F16.E5M2.UNPACK_B R5, R16.H1 ;  /* 0x00000010ff05723e */ /* 0x008fca00030004ff */
[----:B------:R0:W-:Y:S02]  /*13adb0*/  STL.64 [R1+0x50], R4 ;  /* 0x0000500401007387 */ /* 0x0001e40000100a00 */
[----:B0-----:R-:W-:Y:S02]  /*13adc0*/  HMMA.16816.F32 R4, R12, R4, R8 ;  /* 0x000000040c04723c */ /* 0x001fe40000001808 */
[----:B------:R-:W3:Y:S04]  /*13add0*/  LDL.LU.64 R10, [R1+0x7de8] ;  /* 0x007de800010a7983 */ /* 0x000ee80000300a00 */
[----:B------:R-:W3:-:S13]  /*13ade0*/  LDL.LU.64 R8, [R1+0x7de0] ;  /* 0x007de00001087983 */ /* 0x000eda0000300a00 */
[----:B------:R-:W-:Y:S04]  /*13adf0*/  STL.64 [R1+0x1f0], R4 ;  /* 0x0001f00401007387 */ /* 0x000fe80000100a00 */
[----:B------:R0:W-:Y:S04]  /*13ae00*/  STL.64 [R1+0x1f8], R6 ;  /* 0x0001f80601007387 */ /* 0x0001e80000100a00 */
[----:B0-----:R-:W2:Y:S01]  /*13ae10*/  LDL.LU.64 R6, [R1+0x7dd8] ;  /* 0x007dd80001067983 */ /* 0x001ea20000300a00 */
[----:B------:R-:W-:-:S03]  /*13ae20*/  F2FP.F16.E5M2.UNPACK_B R16, R17.H1 ;  /* 0x00000011ff10723e */ /* 0x000fc600030004ff */
[----:B------:R-:W3:Y:S01]  /*13ae30*/  LDL.LU.64 R4, [R1+0x7dd0] ;  /* 0x007dd00001047983 */ /* 0x000ee20000300a00 */
[----:B--2---:R-:W-:-:S07]  /*13ae40*/  F2FP.F16.E5M2.UNPACK_B R17, R6.H1 ;  /* 0x00000006ff11723e */ /* 0x004fce00030004ff */
[----:B---3--:R-:W-:Y:S01]  /*13ae50*/  HMMA.16816.F32 R8, R12, R16, R8 ;  /* 0x000000100c08723c */ /* 0x008fe20000001808 */
[----:B------:R-:W-:Y:S01]  /*13ae60*/  STL.64 [R1+0x48], R16 ;  /* 0x0000481001007387 */ /* 0x000fe20000100a00 */
[----:B----4-:R-:W-:Y:S01]  /*13ae70*/  F2FP.F16.E5M2.UNPACK_B R6, R0.H1 ;  /* 0x00000000ff06723e */ /* 0x010fe200030004ff */
[----:B------:R-:W-:-:S15]  /*13ae80*/  IMAD.MOV.U32 R0, RZ, RZ, R17 ;  /* 0x000000ffff007224 */ /* 0x000fde00078e0011 */
[----:B------:R-:W-:Y:S01]  /*13ae90*/  NOP ;  /* 0x0000000000007918 */ /* 0x000fe20000000000 */
[----:B------:R-:W-:Y:S04]  /*13aea0*/  STL.64 [R1+0x210], R8 ;  /* 0x0002100801007387 */ /* 0x000fe80000100a00 */
[----:B------:R0:W-:Y:S04]  /*13aeb0*/  STL.64 [R1+0x218], R10 ;  /* 0x0002180a01007387 */ /* 0x0001e80000100a00 */
[----:B0-----:R-:W2:Y:S04]  /*13aec0*/  LDL.LU.64 R10, [R1+0x7dc8] ;  /* 0x007dc800010a7983 */ /* 0x001ea80000300a00 */
[----:B------:R-:W2:Y:S04]  /*13aed0*/  LDL.LU.64 R8, [R1+0x7dc0] ;  /* 0x007dc00001087983 */ /* 0x000ea80000300a00 */
[----:B------:R-:W3:Y:S01]  /*13aee0*/  LDL.LU.64 R16, [R1+0x7db8] ;  /* 0x007db80001107983 */ /* 0x000ee20000300a00 */
[----:B------:R-:W-:-:S03]  /*13aef0*/  F2FP.F16.E5M2.UNPACK_B R7, R7.H1 ;  /* 0x00000007ff07723e */ /* 0x000fc600030004ff */
        /* <DEDUP_REMOVED lines=9> */
[----:B------:R-:W-:-:S02]  /*13af90*/  F2FP.F16.E5M2.UNPACK_B R4, R4.H1 ;  /* 0x00000004ff04723e */ /* 0x000fc400030004ff */
[----:B------:R-:W-:-:S05]  /*13afa0*/  F2FP.F16.E5M2.UNPACK_B R5, R5.H1 ;  /* 0x00000005ff05723e */ /* 0x000fca00030004ff */
[----:B------:R3:W-:Y:S01]  /*13afb0*/  STL.64 [R1+0x38], R4 ;  /* 0x0000380401007387 */ /* 0x0007e20000100a00 */
[----:B------:R-:W-:Y:S02]  /*13afc0*/  F2FP.F16.E5M2.UNPACK_B R2, R2.H1 ;  /* 0x00000002ff02723e */ /* 0x000fe400030004ff */
[----:B------:R-:W-:-:S07]  /*13afd0*/  F2FP.F16.E5M2.UNPACK_B R3, R3.H1 ;  /* 0x00000003ff03723e */ /* 0x000fce00030004ff */
[C---:B--2---:R-:W-:Y:S08]  /*13afe0*/  HMMA.16816.F32 R8, R12.reuse, R2, R8 ;  /* 0x000000020c08723c */ /* 0x044ff00000001808 */
[----:B---3--:R-:W-:Y:S01]  /*13aff0*/  HMMA.16816.F32 R4, R12, R4, R16 ;  /* 0x000000040c04723c */ /* 0x008fe20000001810 */
[----:B------:R-:W2:Y:S04]  /*13b000*/  LDL.LU.64 R18, [R1+0x7da0] ;  /* 0x007da00001127983 */ /* 0x000ea80000300a00 */
[----:B------:R-:W2:-:S14]  /*13b010*/  LDL.LU.64 R16, [R1+0x7d98] ;  /* 0x007d980001107983 */ /* 0x000e9c0000300a00 */
[----:B------:R0:W-:Y:S04]  /*13b020*/  STL.64 [R1+0x250], R4 ;  /* 0x0002500401007387 */ /* 0x0001e80000100a00 */
[----:B------:R-:W-:Y:S04]  /*13b030*/  STL.64 [R1+0x258], R6 ;  /* 0x0002580601007387 */ /* 0x000fe80000100a00 */
[----:B------:R1:W-:Y:S04]  /*13b040*/  STL.64 [R1+0x30], R2 ;  /* 0x0000300201007387 */ /* 0x0003e80000100a00 */
[----:B------:R-:W-:Y:S04]  /*13b050*/  STL.64 [R1+0x270], R8 ;  /* 0x0002700801007387 */ /* 0x000fe80000100a00 */
[----:B------:R-:W-:Y:S01]  /*13b060*/  STL.64 [R1+0x278], R10 ;  /* 0x0002780a01007387 */ /* 0x000fe20000100a00 */
[----:B0-----:R-:W-:-:S02]  /*13b070*/  F2FP.F16.E5M2.UNPACK_B R4, R20.H1 ;  /* 0x00000014ff04723e */ /* 0x001fc400030004ff */
[----:B------:R-:W-:Y:S02]  /*13b080*/  F2FP.F16.E5M2.UNPACK_B R5, R21.H1 ;  /* 0x00000015ff05723e */ /* 0x000fe400030004ff */
[----:B-1----:R-:W-:Y:S02]  /*13b090*/  F2FP.F16.E5M2.UNPACK_B R2, R22.H1 ;  /* 0x00000016ff02723e */ /* 0x002fe400030004ff */
[----:B------:R-:W-:Y:S01]  /*13b0a0*/  F2FP.F16.E5M2.UNPACK_B R3, R23.H1 ;  /* 0x00000017ff03723e */ /* 0x000fe200030004ff */
[----:B------:R-:W-:Y:S01]  /*13b0b0*/  IMAD.MOV.U32 R0, RZ, RZ, R4 ;  /* 0x000000ffff007224 */ /* 0x000fe200078e0004 */
[----:B------:R-:W-:Y:S04]  /*13b0c0*/  STL.64 [R1+0x28], R4 ;  /* 0x0000280401007387 */ /* 0x000fe80000100a00 */
[----:B------:R0:W-:Y:S02]  /*13b0d0*/  STL [R1+0x7bec], R0 ;  /* 0x007bec0001007387 */ /* 0x0001e40000100800 */
[----:B0-----:R-:W-:Y:S01]  /*13b0e0*/  F2FP.F16.E5M2.UNPACK_B R0, R28.H1 ;  /* 0x0000001cff00723e */ /* 0x001fe200030004ff */
[C---:B--2---:R-:W-:Y:S08]  /*13b0f0*/  HMMA.16816.F32 R8, R12.reuse, R4, R16 ;  /* 0x000000040c08723c */ /* 0x044ff00000001810 */
[----:B------:R-:W-:Y:S11]  /*13b100*/  HMMA.16816.F32 R4, R12, R2, R24 ;  /* 0x000000020c04723c */ /* 0x000ff60000001818 */
[----:B------:R0:W-:Y:S04]  /*13b110*/  STL.64 [R1+0x290], R8 ;  /* 0x0002900801007387 */ /* 0x0001e80000100a00 */
[----:B------:R-:W-:Y:S04]  /*13b120*/  STL.64 [R1+0x298], R10 ;  /* 0x0002980a01007387 */ /* 0x000fe80000100a00 */
[----:B------:R-:W-:Y:S04]  /*13b130*/  STL [R1+0x20], R2 ;  /* 0x0000200201007387 */ /* 0x000fe80000100800 */
[----:B------:R-:W-:Y:S04]  /*13b140*/  STL [R1+0x24], R3 ;  /* 0x0000240301007387 */ /* 0x000fe80000100800 */
[----:B------:R1:W-:Y:S04]  /*13b150*/  STL [R1+0x18], R0 ;  /* 0x0000180001007387 */ /* 0x0003e80000100800 */
[----:B0-----:R-:W2:Y:S01]  /*13b160*/  LDL.LU R8, [R1+0x1a00] ;  /* 0x001a000001087983 */ /* 0x001ea20000300800 */
[----:B-1----:R-:W-:-:S03]  /*13b170*/  F2FP.F16.E5M2.UNPACK_B R0, R29.H1 ;  /* 0x0000001dff00723e */ /* 0x002fc600030004ff */
        /* <DEDUP_REMOVED lines=45> */
[----:B---3--:R0:W-:Y:S04]  /*13b450*/  STL.64 [R1+0x7d70], R10 ;  /* 0x007d700a01007387 */ /* 0x0081e80000100a00 */
[----:B0-----:R-:W3:Y:S04]  /*13b460*/  LDL.64 R10, [R1+0x18] ;  /* 0x00001800010a7983 */ /* 0x001ee80000100a00 */
[----:B--2---:R-:W-:Y:S04]  /*13b470*/  STL.64 [R1+0x7d68], R8 ;  /* 0x007d680801007387 */ /* 0x004fe80000100a00 */
        /* <DEDUP_REMOVED lines=30> */
[----:B------:R-:W-:Y:S01]  /*13b660*/  F2FP.F16.E5M2.UNPACK_B R8, R0.H1 ;  /* 0x00000000ff08723e */ /* 0x000fe200030004ff */
[----:B------:R-:W-:Y:S01]  /*13b670*/  IMAD.MOV.U32 R0, RZ, RZ, R11 ;  /* 0x000000ffff007224 */ /* 0x000fe200078e000b */
[----:B------:R-:W-:-:S04]  /*13b680*/  F2FP.F16.E5M2.UNPACK_B R9, R2.H1 ;  /* 0x00000002ff09723e */ /* 0x000fc800030004ff */
[----:B------:R-:W-:Y:S04]  /*13b690*/  STL [R1+0x7bf0], R0 ;  /* 0x007bf00001007387 */ /* 0x000fe80000100800 */
[----:B------:R-:W-:Y:S04]  /*13b6a0*/  STL [R1+0x10], R8 ;  /* 0x0000100801007387 */ /* 0x000fe80000100800 */
[----:B------:R3:W-:Y:S02]  /*13b6b0*/  STL [R1+0x14], R9 ;  /* 0x0000140901007387 */ /* 0x0007e40000100800 */
[----:B---3--:R-:W-:Y:S02]  /*13b6c0*/  HMMA.16816.F32 R8, R12, R8, R24 ;  /* 0x000000080c08723c */ /* 0x008fe40000001818 */
[----:B------:R-:W3:Y:S04]  /*13b6d0*/  LDL.LU.64 R26, [R1+0x7d80] ;  /* 0x007d8000011a7983 */ /* 0x000ee80000300a00 */
        /* <DEDUP_REMOVED lines=18> */
[----:B------:R-:W-:Y:S04]  /*13b800*/  STL [R1], R2 ;  /* 0x0000000201007387 */ /* 0x000fe80000100800 */
        /* <DEDUP_REMOVED lines=17> */
[----:B------:R-:W-:Y:S06]  /*13b920*/  STL.64 [R1+0x7b60], R28 ;  /* 0x007b601c01007387 */ /* 0x000fec0000100a00 */
[----:B--2---:R-:W-:-:S15]  /*13b930*/  HMMA.16816.F32 R8, R12, R26, R8 ;  /* 0x0000001a0c08723c */ /* 0x004fde0000001808 */
[----:B------:R-:W-:-:S04]  /*13b940*/  NOP ;  /* 0x0000000000007918 */ /* 0x000fc80000000000 */
[----:B------:R-:W-:Y:S04]  /*13b950*/  STL.64 [R1+0x370], R8 ;  /* 0x0003700801007387 */ /* 0x000fe80000100a00 */
[----:B------:R0:W-:Y:S04]  /*13b960*/  STL.64 [R1+0x378], R10 ;  /* 0x0003780a01007387 */ /* 0x0001e80000100a00 */
[----:B0-----:R-:W2:Y:S04]  /*13b970*/  LDL.LU.64 R10, [R1+0x7d30] ;  /* 0x007d3000010a7983 */ /* 0x001ea80000300a00 */
[----:B------:R-:W2:Y:S01]  /*13b980*/  LDL.LU.64 R8, [R1+0x7d28] ;  /* 0x007d280001087983 */ /* 0x000ea20000300a00 */
[----:B------:R-:W-:-:S02]  /*13b990*/  F2FP.F16.E5M2.UNPACK_B R24, R24.H1 ;  /* 0x00000018ff18723e */ /* 0x000fc400030004ff */
[----:B------:R-:W-:Y:S02]  /*13b9a0*/  F2FP.F16.E5M2.UNPACK_B R25, R25.H1 ;  /* 0x00000019ff19723e */ /* 0x000fe400030004ff */
[----:B------:R-:W-:Y:S02]  /*13b9b0*/  F2FP.F16.E5M2.UNPACK_B R22, R22.H1 ;  /* 0x00000016ff16723e */ /* 0x000fe400030004ff */
[----:B------:R-:W-:-:S03]  /*13b9c0*/  F2FP.F16.E5M2.UNPACK_B R23, R23.H1 ;  /* 0x00000017ff17723e */ /* 0x000fc600030004ff */
[----:B--2---:R-:W-:-:S15]  /*13b9d0*/  HMMA.16816.F32 R8, R12, R24, R8 ;  /* 0x000000180c08723c */ /* 0x004fde0000001808 */
[----:B------:R-:W-:-:S04]  /*13b9e0*/  NOP ;  /* 0x0000000000007918 */ /* 0x000fc80000000000 */
[----:B------:R-:W-:Y:S04]  /*13b9f0*/  STL.64 [R1+0x390], R8 ;  /* 0x0003900801007387 */ /* 0x000fe80000100a00 */
[----:B------:R0:W-:Y:S04]  /*13ba00*/  STL.64 [R1+0x398], R10 ;  /* 0x0003980a01007387 */ /* 0x0001e80000100a00 */
[----:B0-----:R-:W2:Y:S04]  /*13ba10*/  LDL.LU.64 R10, [R1+0x7d20] ;  /* 0x007d2000010a7983 */ /* 0x001ea80000300a00 */
[----:B------:R-:W2:Y:S01]  /*13ba20*/  LDL.LU.64 R8, [R1+0x7d18] ;  /* 0x007d180001087983 */ /* 0x000ea20000300a00 */
[----:B----4-:R-:W-:Y:S01]  /*13ba30*/  HMMA.16816.F32 R4, R12, R22, R4 ;  /* 0x000000160c04723c */ /* 0x010fe20000001804 */
[----:B------:R-:W-:-:S02]  /*13ba40*/  F2FP.F16.E5M2.UNPACK_B R20, R20.H1 ;  /* 0x00000014ff14723e */ /* 0x000fc400030004ff */
[----:B------:R-:W-:Y:S01]  /*13ba50*/  F2FP.F16.E5M2.UNPACK_B R21, R21.H1 ;  /* 0x00000015ff15723e */ /* 0x000fe200030004ff */
[----:B------:R-:W-:Y:S04]  /*13ba60*/  STL.64 [R1+0x7b28], R26 ;  /* 0x007b281a01007387 */ /* 0x000fe80000100a00 */
[----:B------:R0:W-:Y:S11]  /*13ba70*/  STL.64 [R1+0x7b20], R24 ;  /* 0x007b201801007387 */ /* 0x0001f60000100a00 */
[----:B------:R-:W-:Y:S04]  /*13ba80*/  STL.64 [R1+0x3b0], R4 ;  /* 0x0003b00401007387 */ /* 0x000fe80000100a00 */
[----:B------:R2:W-:Y:S04]  /*13ba90*/  STL.64 [R1+0x3b8], R6 ;  /* 0x0003b80601007387 */ /* 0x0005e80000100a00 */
[----:B0-----:R-:W3:Y:S01]  /*13baa0*/  LDL.LU R24, [R1+0x2540] ;  /* 0x0025400001187983 */ /* 0x001ee20000300800 */
        /* <DEDUP_REMOVED lines=26> */
[----:B------:R-:W3:Y:S01]  /*13bc50*/  LDL.LU R27, [R1+0x1f2c] ;  /* 0x001f2c00011b7983 */ /* 0x000ee20000300800 */
[----:B------:R-:W-:-:S03]  /*13bc60*/  F2FP.F16.E5M2.UNPACK_B R18, R19.H1 ;  /* 0x00000013ff12723e */ /* 0x000fc600030004ff */
        /* <DEDUP_REMOVED lines=18> */
[----:B------:R-:W-:-:S03]  /*13bd90*/  F2FP.F16.E5M2.UNPACK_B R19, R19.H1 ;  /* 0x00000013ff13723e */ /* 0x000fc600030004ff */
        /* <DEDUP_REMOVED lines=36> */
[----:B------:R0:W-:Y:S04]  /*13bfe0*/  STL.64 [R1+0x7ae8], R18 ;  /* 0x007ae81201007387 */ /* 0x0001e80000100a00 */
[----:B0-----:R-:W4:Y:S04]  /*13bff0*/  LDL.LU R19, [R1+0x6dfc] ;  /* 0x006dfc0001137983 */ /* 0x001f280000300800 */
[----:B------:R-:W-:Y:S01]  /*13c000*/  STL.64 [R1+0x7ae0], R16 ;  /* 0x007ae01001007387 */ /* 0x000fe20000100a00 */
        /* <DEDUP_REMOVED lines=9> */
[----:B------:R-:W-:Y:S02]  /*13c0a0*/  STL [R1+0x7cac], R11 ;  /* 0x007cac0b01007387 */ /* 0x000fe40000100800 */
[----:B--2---:R-:W-:-:S15]  /*13c0b0*/  HMMA.16816.F32 R24, R12, R2, R24 ;  /* 0x000000020c18723c */ /* 0x004fde0000001818 */
[----:B------:R-:W-:-:S04]  /*13c0c0*/  NOP ;  /* 0x0000000000007918 */ /* 0x000fc80000000000 */
[----:B------:R-:W-:Y:S04]  /*13c0d0*/  STL.64 [R1+0x450], R24 ;  /* 0x0004501801007387 */ /* 0x000fe80000100a00 */
[----:B------:R0:W-:Y:S04]  /*13c0e0*/  STL.64 [R1+0x458], R26 ;  /* 0x0004581a01007387 */ /* 0x0001e80000100a00 */
[----:B0-----:R-:W2:Y:S04]  /*13c0f0*/  LDL.LU.64 R26, [R1+0x7ce0] ;  /* 0x007ce000011a7983 */ /* 0x001ea80000300a00 */
[----:B------:R-:W2:Y:S01]  /*13c100*/  LDL.LU.64 R24, [R1+0x7cd8] ;  /* 0x007cd80001187983 */ /* 0x000ea20000300a00 */
[----:B------:R-:W-:-:S02]  /*13c110*/  F2FP.F16.E5M2.UNPACK_B R4, R4.H1 ;  /* 0x00000004ff04723e */ /* 0x000fc400030004ff */
[----:B---3--:R-:W-:-:S07]  /*13c120*/  F2FP.F16.E5M2.UNPACK_B R5, R5.H1 ;  /* 0x00000005ff05723e */ /* 0x008fce00030004ff */
        /* <DEDUP_REMOVED lines=24> */
[----:B------:R-:W3:Y:S04]  /*13c2b0*/  LDL.LU R26, [R1+0x27e8] ;  /* 0x0027e800011a7983 */ /* 0x000ee80000300800 */
[----:B------:R-:W3:Y:S01]  /*13c2c0*/  LDL.LU R27, [R1+0x27ec] ;  /* 0x0027ec00011b7983 */ /* 0x000ee20000300800 */
[----:B------:R-:W-:-:S02]  /*13c2d0*/  IMAD R11, R22, 0x100, R21 ;  /* 0x00000100160b7824 */ /* 0x000fc400078e0215 */
[----:B------:R-:W-:Y:S01]  /*13c2e0*/  IMAD R0, R0, 0x100, R23 ;  /* 0x0000010000007824 */ /* 0x000fe200078e0217 */
[----:B---3--:R-:W-:Y:S04]  /*13c2f0*/  STL.64 [R1+0x7c00], R26 ;  /* 0x007c001a01007387 */ /* 0x008fe80000100a00 */
[----:B--2---:R2:W-:Y:S04]  /*13c300*/  STL.64 [R1+0x7bf8], R24 ;  /* 0x007bf81801007387 */ /* 0x0045e80000100a00 */
[----:B------:R-:W3:Y:S04]  /*13c310*/  LDL R22, [R1+0x58] ;  /* 0x0000580001167983 */ /* 0x000ee80000100800 */
[----:B------:R-:W3:Y:S04]  /*13c320*/  LDL R23, [R1+0x5c] ;  /* 0x00005c0001177983 */ /* 0x000ee80000100800 */
[----:B0-----:R-:W3:Y:S04]  /*13c330*/  LDL.LU R4, [R1+0x2810] ;  /* 0x0028100001047983 */ /* 0x001ee80000300800 */
[----:B------:R-:W3:Y:S04]  /*13c340*/  LDL.LU R5, [R1+0x2814] ;  /* 0x0028140001057983 */ /* 0x000ee80000300800 */
[----:B-1----:R-:W3:Y:S04]  /*13c350*/  LDL.LU R6, [R1+0x2818] ;  /* 0x0028180001067983 */ /* 0x002ee80000300800 */
[----:B------:R-:W3:Y:S04]  /*13c360*/  LDL.LU R7, [R1+0x281c] ;  /* 0x00281c0001077983 */ /* 0x000ee80000300800 */
[----:B--2---:R-:W2:Y:S04]  /*13c370*/  LDL.64 R24, [R1+0x70] ;  /* 0x0000700001187983 */ /* 0x004ea80000100a00 */
[----:B---3--:R-:W-:Y:S04]  /*13c380*/  STL.64 [R1+0x7c10], R6 ;  /* 0x007c100601007387 */ /* 0x008fe80000100a00 */
[----:B------:R0:W-:Y:S04]  /*13c390*/  STL.64 [R1+0x7c08], R4 ;  /* 0x007c080401007387 */ /* 0x0001e80000100a00 */
[----:B------:R-:W3:Y:S04]  /*13c3a0*/  LDL R26, [R1+0x68] ;  /* 0x00006800011a7983 */ /* 0x000ee80000100800 */
[----:B------:R-:W3:Y:S04]  /*13c3b0*/  LDL R27, [R1+0x6c] ;  /* 0x00006c00011b7983 */ /* 0x000ee80000100800 */
[----:B---3--:R1:W-:Y:S04]  /*13c3c0*/  STL.64 [R1+0x7c30], R26 ;  /* 0x007c301a01007387 */ /* 0x0083e80000100a00 */
[----:B--2---:R2:W-:Y:S04]  /*13c3d0*/  STL.64 [R1+0x7c28], R24 ;  /* 0x007c281801007387 */ /* 0x0045e80000100a00 */
[----:B0-----:R-:W3:Y:S04]  /*13c3e0*/  LDL.LU R4, [R1+0x2820] ;  /* 0x0028200001047983 */ /* 0x001ee80000300800 */
[----:B------:R-:W3:Y:S04]  /*13c3f0*/  LDL.LU R5, [R1+0x2824] ;  /* 0x0028240001057983 */ /* 0x000ee80000300800 */
[----:B------:R-:W3:Y:S04]  /*13c400*/  LDL.LU R6, [R1+0x2828] ;  /* 0x0028280001067983 */ /* 0x000ee80000300800 */
[----:B------:R-:W3:Y:S04]  /*13c410*/  LDL.LU R7, [R1+0x282c] ;  /* 0x00282c0001077983 */ /* 0x000ee80000300800 */
[----:B-1----:R-:W3:Y:S04]  /*13c420*/  LDL R26, [R1+0x78] ;  /* 0x00007800011a7983 */ /* 0x002ee80000100800 */
[----:B------:R-:W3:Y:S04]  /*13c430*/  LDL R27, [R1+0x7c] ;  /* 0x00007c00011b7983 */ /* 0x000ee80000100800 */
[----:B--2---:R-:W2:Y:S04]  /*13c440*/  LDL.64 R24, [R1+0x80] ;  /* 0x0000800001187983 */ /* 0x004ea80000100a00 */
[----:B---3--:R-:W-:Y:S04]  /*13c450*/  STL.64 [R1+0x7c60], R26 ;  /* 0x007c601a01007387 */ /* 0x008fe80000100a00 */
[----:B--2---:R-:W-:Y:S04]  /*13c460*/  STL.64 [R1+0x7c58], R24 ;  /* 0x007c581801007387 */ /* 0x004fe80000100a00 */
        /* <DEDUP_REMOVED lines=39> */
[----:B------:R-:W-:Y:S01]  /*13c6e0*/  IMAD.MOV.U32 R15, RZ, RZ, R16 ;  /* 0x000000ffff0f7224 */ /* 0x000fe200078e0010 */
        /* <DEDUP_REMOVED lines=8> */
[----:B------:R-:W-:Y:S02]  /*13c770*/  F2FP.F16.E5M2.UNPACK_B R14, R0 ;  /* 0x00000000ff0e723e */ /* 0x000fe400020004ff */
[----:B------:R-:W-:Y:S01]  /*13c780*/  F2FP.F16.E5M2.UNPACK_B R15, R15 ;  /* 0x0000000fff0f723e */ /* 0x000fe200020004ff */
[----:B------:R-:W3:Y:S04]  /*13c790*/  LDL.64 R20, [R1+0x60] ;  /* 0x0000600001147983 */ /* 0x000ee80000100a00 */
[----:B------:R-:W4:Y:S04]  /*13c7a0*/  LDL.LU R16, [R1+0x2800] ;  /* 0x0028000001107983 */ /* 0x000f280000300800 */
[----:B------:R-:W4:Y:S04]  /*13c7b0*/  LDL.LU R17, [R1+0x2804] ;  /* 0x0028040001117983 */ /* 0x000f280000300800 */
[----:B------:R-:W4:Y:S04]  /*13c7c0*/  LDL.LU R18, [R1+0x2808] ;  /* 0x0028080001127983 */ /* 0x000f280000300800 */
[----:B------:R-:W4:Y:S04]  /*13c7d0*/  LDL.LU R19, [R1+0x280c] ;  /* 0x00280c0001137983 */ /* 0x000f280000300800 */
[----:B------:R-:W3:Y:S04]  /*13c7e0*/  LDL.64 R28, [R1+0x50] ;  /* 0x00005000011c7983 */ /* 0x000ee80000100a00 */
[----:B------:R-:W-:Y:S04]  /*13c7f0*/  STL [R1+0x7a44], R8 ;  /* 0x007a440801007387 */ /* 0x000fe80000100800 */
[----:B------:R-:W-:Y:S04]  /*13c800*/  STL [R1+0x7a40], R9 ;  /* 0x007a400901007387 */ /* 0x000fe80000100800 */
        /* <DEDUP_REMOVED lines=61> */
[----:B----4-:R-:W-:Y:S01]  /*13cbe0*/  HMMA.16816.F32 R16, R12, R22, R16 ;  /* 0x000000160c10723c */ /* 0x010fe20000001810 */
[----:B---3--:R-:W-:-:S02]  /*13cbf0*/  IMAD.MOV.U32 R8, RZ, RZ, R21 ;  /* 0x000000ffff087224 */ /* 0x008fc400078e0015 */
[----:B------:R-:W-:-:S05]  /*13cc00*/  IMAD.MOV.U32 R9, RZ, RZ, R20 ;  /* 0x000000ffff097224 */ /* 0x000fca00078e0014 */
[----:B--2---:R-:W-:-:S15]  /*13cc10*/  HMMA.16816.F32 R4, R12, R20, R4 ;  /* 0x000000140c04723c */ /* 0x004fde0000001804 */
[----:B------:R-:W-:-:S04]  /*13cc20*/  NOP ;  /* 0x0000000000007918 */ /* 0x000fc80000000000 */
[----:B------:R-:W-:Y:S04]  /*13cc30*/  STL.64 [R1+0x1eb0], R4 ;  /* 0x001eb00401007387 */ /* 0x000fe80000100a00 */
[----:B------:R0:W-:Y:S02]  /*13cc40*/  STL.64 [R1+0x1eb8], R6 ;  /* 0x001eb80601007387 */ /* 0x0001e40000100a00 */
[----:B0-----:R-:W-:Y:S02]  /*13cc50*/  HMMA.16816.F32 R4, R12, R28, R24 ;  /* 0x0000001c0c04723c */ /* 0x001fe40000001818 */
[----:B------:R-:W-:Y:S04]  /*13cc60*/  STL [R1+0x7a64], R8 ;  /* 0x007a640801007387 */ /* 0x000fe80000100800 */
[----:B------:R-:W-:Y:S04]  /*13cc70*/  STL [R1+0x7a60], R9 ;  /* 0x007a600901007387 */ /* 0x000fe80000100800 */
[----:B------:R-:W-:Y:S04]  /*13cc80*/  STL.64 [R1+0x3740], R16 ;  /* 0x0037401001007387 */ /* 0x000fe80000100a00 */
[----:B------:R-:W-:Y:S05]  /*13cc90*/  STL.64 [R1+0x3748], R18 ;  /* 0x0037481201007387 */ /* 0x000fea0000100a00 */
[----:B------:R0:W-:Y:S04]  /*13cca0*/  STL.64 [R1+0x3730], R4 ;  /* 0x0037300401007387 */ /* 0x0001e80000100a00 */
[----:B------:R1:W-:Y:S04]  /*13ccb0*/  STL.64 [R1+0x3738], R6 ;  /* 0x0037380601007387 */ /* 0x0003e80000100a00 */
[----:B0-----:R-:W2:Y:S04]  /*13ccc0*/  LDL.LU R4, [R1+0x2730] ;  /* 0x0027300001047983 */ /* 0x001ea80000300800 */
[----:B------:R-:W2:Y:S04]  /*13ccd0*/  LDL.LU R5, [R1+0x2734] ;  /* 0x0027340001057983 */ /* 0x000ea80000300800 */
[----:B-1----:R-:W3:Y:S04]  /*13cce0*/  LDL.LU R6, [R1+0x2738] ;  /* 0x0027380001067983 */ /* 0x002ee80000300800 */
[----:B------:R-:W3:Y:S01]  /*13ccf0*/  LDL.LU R7, [R1+0x273c] ;  /* 0x00273c0001077983 */ /* 0x000ee20000300800 */
[----:B------:R-:W-:-:S03]  /*13cd00*/  IMAD.MOV.U32 R27, RZ, RZ, R0 ;  /* 0x000000ffff1b7224 */ /* 0x000fc600078e0000 */
[----:B---3--:R-:W-:Y:S04]  /*13cd10*/  STL.64 [R1+0x7b38], R6 ;  /* 0x007b380601007387 */ /* 0x008fe80000100a00 */
[----:B--2---:R0:W-:Y:S04]  /*13cd20*/  STL.64 [R1+0x7b30], R4 ;  /* 0x007b300401007387 */ /* 0x0041e80000100a00 */
[----:B------:R-:W2:Y:S04]  /*13cd30*/  LDL R26, [R1+0x8] ;  /* 0x00000800011a7983 */ /* 0x000ea80000100800 */
[----:B------:R-:W3:Y:S04]  /*13cd40*/  LDL.LU R0, [R1+0x7bf0] ;  /* 0x007bf00001007983 */ /* 0x000ee80000300800 */
[----:B------:R-:W4:Y:S01]  /*13cd50*/  LDL.64 R24, [R1+0x10] ;  /* 0x0000100001187983 */ /* 0x000f220000100a00 */
[----:B------:R-:W-:-:S02]  /*13cd60*/  IMAD.MOV.U32 R8, RZ, RZ, R28 ;  /* 0x000000ffff087224 */ /* 0x000fc400078e001c */
[----:B------:R-:W-:Y:S01]  /*13cd70*/  IMAD.MOV.U32 R9, RZ, RZ, R29 ;  /* 0x000000ffff097224 */ /* 0x000fe200078e001d */
[----:B--2---:R-:W-:Y:S04]  /*13cd80*/  STL.64 [R1+0x7b58], R26 ;  /* 0x007b581a01007387 */ /* 0x004fe80000100a00 */
[----:B----4-:R1:W-:Y:S04]  /*13cd90*/  STL.64 [R1+0x7b50], R24 ;  /* 0x007b501801007387 */ /* 0x0103e80000100a00 */
[----:B0-----:R-:W2:Y:S04]  /*13cda0*/  LDL.LU R4, [R1+0x2740] ;  /* 0x0027400001047983 */ /* 0x001ea80000300800 */
[----:B------:R-:W2:Y:S04]  /*13cdb0*/  LDL.LU R5, [R1+0x2744] ;  /* 0x0027440001057983 */ /* 0x000ea80000300800 */
[----:B------:R-:W4:Y:S04]  /*13cdc0*/  LDL.LU R6, [R1+0x2748] ;  /* 0x0027480001067983 */ /* 0x000f280000300800 */
[----:B------:R-:W4:Y:S04]  /*13cdd0*/  LDL.LU R7, [R1+0x274c] ;  /* 0x00274c0001077983 */ /* 0x000f280000300800 */
[----:B------:R-:W2:Y:S01]  /*13cde0*/  LDL R16, [R1+0x18] ;  /* 0x0000180001107983 */ /* 0x000ea20000100800 */
[----:B---3--:R-:W-:-:S03]  /*13cdf0*/  IMAD.MOV.U32 R17, RZ, RZ, R0 ;  /* 0x000000ffff117224 */ /* 0x008fc600078e0000 */
[----:B------:R-:W3:Y:S04]  /*13ce00*/  LDL.LU R0, [R1+0x7bec] ;  /* 0x007bec0001007983 */ /* 0x000ee80000300800 */
[----:B------:R-:W2:Y:S04]  /*13ce10*/  LDL.64 R28, [R1+0x20] ;  /* 0x00002000011c7983 */ /* 0x000ea80000100a00 */
        /* <DEDUP_REMOVED lines=10> */
[----:B--2---:R3:W-:Y:S02]  /*13cec0*/  STL.64 [R1+0x7b80], R26 ;  /* 0x007b801a01007387 */ /* 0x0047e40000100a00 */
[----:B---3--:R-:W-:-:S02]  /*13ced0*/  IMAD.MOV.U32 R26, RZ, RZ, R0 ;  /* 0x000000ffff1a7224 */ /* 0x008fc400078e0000 */
[----:B------:R-:W2:Y:S04]  /*13cee0*/  LDL.LU R0, [R1+0x7be8] ;  /* 0x007be80001007983 */ /* 0x000ea80000300800 */
[----:B------:R-:W3:Y:S04]  /*13cef0*/  LDL R27, [R1+0x2c] ;  /* 0x00002c00011b7983 */ /* 0x000ee80000100800 */
[----:B------:R0:W-:Y:S04]  /*13cf00*/  STL.64 [R1+0x7b78], R24 ;  /* 0x007b781801007387 */ /* 0x0001e80000100a00 */
[----:B0-----:R-:W2:Y:S04]  /*13cf10*/  LDL.64 R24, [R1+0x30] ;  /* 0x0000300001187983 */ /* 0x001ea80000100a00 */
[----:B---3--:R0:W-:Y:S04]  /*13cf20*/  STL.64 [R1+0x7bb0], R26 ;  /* 0x007bb01a01007387 */ /* 0x0081e80000100a00 */
[----:B------:R-:W3:Y:S04]  /*13cf30*/  LDL R22, [R1+0x48] ;  /* 0x0000480001167983 */ /* 0x000ee80000100800 */
[----:B0-----:R-:W3:Y:S04]  /*13cf40*/  LDL R26, [R1+0x38] ;  /* 0x00003800011a7983 */ /* 0x001ee80000100800 */
[----:B------:R-:W3:Y:S04]  /*13cf50*/  LDL R27, [R1+0x3c] ;  /* 0x00003c00011b7983 */ /* 0x000ee80000100800 */
[----:B--2---:R0:W-:Y:S04]  /*13cf60*/  STL.64 [R1+0x7ba8], R24 ;  /* 0x007ba81801007387 */ /* 0x0041e80000100a00 */
[----:B0-----:R-:W2:Y:S04]  /*13cf70*/  LDL.64 R24, [R1+0x40] ;  /* 0x0000400001187983 */ /* 0x001ea80000100a00 */
[----:B---3--:R-:W-:Y:S04]  /*13cf80*/  STL.64 [R1+0x7be0], R26 ;  /* 0x007be01a01007387 */ /* 0x008fe80000100a00 */
[----:B--2---:R0:W-:Y:S04]  /*13cf90*/  STL.64 [R1+0x7bd8], R24 ;  /* 0x007bd81801007387 */ /* 0x0041e80000100a00 */
        /* <DEDUP_REMOVED lines=28> */
[----:B------:R-:W-:-:S07]  /*13d160*/  IMAD.MOV.U32 R23, RZ, RZ, R0 ;  /* 0x000000ffff177224 */ /* 0x000fce00078e0000 */
[C---:B--2---:R-:W-:Y:S01]  /*13d170*/  HMMA.16816.F32 R20, R12.reuse, R22, R24 ;  /* 0x000000160c14723c */ /* 0x044fe20000001818 */
[----:B----4-:R-:W-:Y:S04]  /*13d180*/  STL.64 [R1+0x7bd0], R6 ;  /* 0x007bd00601007387 */ /* 0x010fe80000100a00 */
[----:B---3--:R0:W-:Y:S04]  /*13d190*/  STL.64 [R1+0x7bc8], R4 ;  /* 0x007bc80401007387 */ /* 0x0081e80000100a00 */
[----:B0-----:R-:W2:Y:S04]  /*13d1a0*/  LDL.LU R4, [R1+0x27c0] ;  /* 0x0027c00001047983 */ /* 0x001ea80000300800 */
[----:B------:R-:W2:Y:S04]  /*13d1b0*/  LDL.LU R5, [R1+0x27c4] ;  /* 0x0027c40001057983 */ /* 0x000ea80000300800 */
[----:B------:R-:W2:Y:S04]  /*13d1c0*/  LDL.LU R6, [R1+0x27c8] ;  /* 0x0027c80001067983 */ /* 0x000ea80000300800 */
[----:B------:R-:W2:Y:S04]  /*13d1d0*/  LDL.LU R7, [R1+0x27cc] ;  /* 0x0027cc0001077983 */ /* 0x000ea80000300800 */
[----:B------:R-:W3:Y:S04]  /*13d1e0*/  LDL.64 R18, [R1] ;  /* 0x0000000001127983 */ /* 0x000ee80000100a00 */
[----:B------:R-:W-:Y:S04]  /*13d1f0*/  STL [R1+0x7a6c], R9 ;  /* 0x007a6c0901007387 */ /* 0x000fe80000100800 */
[----:B------:R-:W-:Y:S04]  /*13d200*/  STL [R1+0x7a68], R8 ;  /* 0x007a680801007387 */ /* 0x000fe80000100800 */
[----:B------:R-:W4:Y:S04]  /*13d210*/  LDL.LU.64 R26, [R1+0x7be0] ;  /* 0x007be000011a7983 */ /* 0x000f280000300a00 */
[----:B------:R-:W2:Y:S04]  /*13d220*/  LDL.LU.64 R24, [R1+0x7bd8] ;  /* 0x007bd80001187983 */ /* 0x000ea80000300a00 */
        /* <DEDUP_REMOVED lines=64> */
[----:B------:R-:W-:Y:S01]  /*13d630*/  IMAD.MOV.U32 R8, RZ, RZ, R24 ;  /* 0x000000ffff087224 */ /* 0x000fe200078e0018 */
[----:B------:R-:W2:Y:S04]  /*13d640*/  LDL.LU R0, [R1+0x6e30] ;  /* 0x006e300001007983 */ /* 0x000ea80000300800 */
[----:B------:R3:W-:Y:S04]  /*13d650*/  STL [R1+0x7a8c], R9 ;  /* 0x007a8c0901007387 */ /* 0x0007e80000100800 */
[----:B------:R0:W-:Y:S01]  /*13d660*/  STL [R1+0x7a88], R8 ;  /* 0x007a880801007387 */ /* 0x0001e20000100800 */
[----:B----4-:R-:W-:Y:S03]  /*13d670*/  HMMA.16816.F32 R24, R12, R26, R4 ;  /* 0x0000001a0c18723c */ /* 0x010fe60000001804 */
[----:B------:R-:W4:Y:S04]  /*13d680*/  LDL.LU.64 R6, [R1+0x7b38] ;  /* 0x007b380001067983 */ /* 0x000f280000300a00 */
[----:B------:R-:W4:Y:S01]  /*13d690*/  LDL.LU.64 R4, [R1+0x7b30] ;  /* 0x007b300001047983 */ /* 0x000f220000300a00 */
[----:B---3--:R-:W-:-:S02]  /*13d6a0*/  IMAD.MOV.U32 R9, RZ, RZ, R18 ;  /* 0x000000ffff097224 */ /* 0x008fc400078e0012 */
[----:B0-----:R-:W-:-:S09]  /*13d6b0*/  IMAD.MOV.U32 R8, RZ, RZ, R19 ;  /* 0x000000ffff087224 */ /* 0x001fd200078e0013 */
[----:B------:R-:W-:Y:S04]  /*13d6c0*/  STL.64 [R1+0x36c0], R24 ;  /* 0x0036c01801007387 */ /* 0x000fe80000100a00 */
[----:B------:R0:W-:Y:S04]  /*13d6d0*/  STL.64 [R1+0x36c8], R26 ;  /* 0x0036c81a01007387 */ /* 0x0001e80000100a00 */
[----:B0-----:R-:W3:Y:S04]  /*13d6e0*/  LDL.LU.64 R26, [R1+0x7b28] ;  /* 0x007b2800011a7983 */ /* 0x001ee80000300a00 */
[----:B------:R-:W2:Y:S01]  /*13d6f0*/  LDL.LU.64 R24, [R1+0x7b20] ;  /* 0x007b200001187983 */ /* 0x000ea20000300a00 */
[----:B----4-:R-:W-:-:S15]  /*13d700*/  HMMA.16816.F32 R4, R12, R18, R4 ;  /* 0x000000120c04723c */ /* 0x010fde0000001804 */
[----:B------:R-:W-:-:S04]  /*13d710*/  NOP ;  /* 0x0000000000007918 */ /* 0x000fc80000000000 */
[----:B------:R0:W-:Y:S04]  /*13d720*/  STL.64 [R1+0x36b0], R4 ;  /* 0x0036b00401007387 */ /* 0x0001e80000100a00 */
[----:B------:R-:W-:Y:S04]  /*13d730*/  STL.64 [R1+0x36b8], R6 ;  /* 0x0036b80601007387 */ /* 0x000fe80000100a00 */
[----:B------:R-:W-:Y:S04]  /*13d740*/  STL.64 [R1+0x7ac8], R10 ;  /* 0x007ac80a01007387 */ /* 0x000fe80000100a00 */
[----:B------:R1:W-:Y:S04]  /*13d750*/  STL.64 [R1+0x7ac0], R8 ;  /* 0x007ac00801007387 */ /* 0x0003e80000100a00 */
[----:B0-----:R-:W4:Y:S01]  /*13d760*/  LDL.LU R4, [R1+0x26a0] ;  /* 0x0026a00001047983 */ /* 0x001f220000300800 */
[----:B-1----:R-:W-:-:S15]  /*13d770*/  HMMA.16816.F32 R8, R12, R28, R20 ;  /* 0x0000001c0c08723c */ /* 0x002fde0000001814 */
[----:B------:R-:W-:-:S04]  /*13d780*/  NOP ;  /* 0x0000000000007918 */ /* 0x000fc80000000000 */
[----:B------:R-:W-:Y:S04]  /*13d790*/  STL.64 [R1+0x36a0], R8 ;  /* 0x0036a00801007387 */ /* 0x000fe80000100a00 */
[----:B------:R-:W-:Y:S04]  /*13d7a0*/  STL.64 [R1+0x36a8], R10 ;  /* 0x0036a80a01007387 */ /* 0x000fe80000100a00 */
        /* <DEDUP_REMOVED lines=35> */
[----:B----4-:R0:W-:Y:S04]  /*13d9e0*/  STL.64 [R1+0x7ab0], R4 ;  /* 0x007ab00401007387 */ /* 0x0101e80000100a00 */
        /* <DEDUP_REMOVED lines=21> */
[----:B------:R0:W-:Y:S04]  /*13db40*/  STL.64 [R1+0x7840], R24 ;  /* 0x0078401801007387 */ /* 0x0001e80000100a00 */
[----:B0-----:R-:W4:Y:S04]  /*13db50*/  LDL.LU R24, [R1+0x6e18] ;  /* 0x006e180001187983 */ /* 0x001f280000300800 */
[----:B------:R-:W4:Y:S01]  /*13db60*/  LDL.LU R25, [R1+0x6e24] ;  /* 0x006e240001197983 */ /* 0x000f220000300800 */
[C---:B--2---:R-:W-:Y:S03]  /*13db70*/  HMMA.16816.F32 R16, R12.reuse, R22, R16 ;  /* 0x000000160c10723c */ /* 0x044fe60000001810 */
        /* <DEDUP_REMOVED lines=49> */
[----:B------:R-:W-:Y:S01]  /*13de90*/  STL [R1+0x7a30], R3 ;  /* 0x007a300301007387 */ /* 0x000fe20000100800 */
        /* <DEDUP_REMOVED lines=8> */
[----:B------:R1:W-:Y:S04]  /*13df20*/  STL.64 [R1+0x3610], R16 ;  /* 0x0036101001007387 */ /* 0x0003e80000100a00 */
[----:B------:R1:W-:Y:S04]  /*13df30*/  STL.64 [R1+0x3618], R18 ;  /* 0x0036181201007387 */ /* 0x0003e80000100a00 */
[----:B0-----:R-:W2:Y:S04]  /*13df40*/  LDL.LU R4, [R1+0x24f0] ;  /* 0x0024f00001047983 */ /* 0x001ea80000300800 */
[----:B------:R-:W2:Y:S04]  /*13df50*/  LDL.LU R5, [R1+0x24f4] ;  /* 0x0024f40001057983 */ /* 0x000ea80000300800 */
[----:B------:R-:W2:Y:S04]  /*13df60*/  LDL.LU R6, [R1+0x24f8] ;  /* 0x0024f80001067983 */ /* 0x000ea80000300800 */
[----:B------:R-:W2:Y:S04]  /*13df70*/  LDL.LU R7, [R1+0x24fc] ;  /* 0x0024fc0001077983 */ /* 0x000ea80000300800 */
[----:B--2---:R-:W-:Y:S04]  /*13df80*/  STL.64 [R1+0x7868], R6 ;  /* 0x0078680601007387 */ /* 0x004fe80000100a00 */
[----:B------:R0:W-:Y:S04]  /*13df90*/  STL.64 [R1+0x7860], R4 ;  /* 0x0078600401007387 */ /* 0x0001e80000100a00 */
[----:B-1----:R-:W2:Y:S04]  /*13dfa0*/  LDL.LU R16, [R1+0x24d0] ;  /* 0x0024d00001107983 */ /* 0x002ea80000300800 */
[----:B------:R-:W2:Y:S04]  /*13dfb0*/  LDL.LU R17, [R1+0x24d4] ;  /* 0x0024d40001117983 */ /* 0x000ea80000300800 */
[----:B------:R-:W2:Y:S04]  /*13dfc0*/  LDL.LU R18, [R1+0x24d8] ;  /* 0x0024d80001127983 */ /* 0x000ea80000300800 */
[----:B------:R-:W2:Y:S01]  /*13dfd0*/  LDL.LU R19, [R1+0x24dc] ;  /* 0x0024dc0001137983 */ /* 0x000ea20000300800 */
[----:B------:R-:W-:-:S02]  /*13dfe0*/  IMAD R29, R29, 0x100, R26 ;  /* 0x000001001d1d7824 */ /* 0x000fc400078e021a */
[----:B------:R-:W-:Y:S02]  /*13dff0*/  IMAD R0, R0, 0x100, R27 ;  /* 0x0000010000007824 */ /* 0x000fe400078e021b */
[----:B----4-:R-:W-:Y:S02]  /*13e000*/  IMAD.MOV.U32 R26, RZ, RZ, R9 ;  /* 0x000000ffff1a7224 */ /* 0x010fe400078e0009 */
[----:B------:R-:W-:Y:S02]  /*13e010*/  IMAD.MOV.U32 R27, RZ, RZ, R8 ;  /* 0x000000ffff1b7224 */ /* 0x000fe400078e0008 */
[----:B---3--:R-:W-:Y:S02]  /*13e020*/  IMAD R3, R24, 0x100, R23 ;  /* 0x0000010018037824 */ /* 0x008fe400078e0217 */
        /* <DEDUP_REMOVED lines=92> */
[----:B------:R-:W2:Y:S04]  /*13e5f0*/  LDL R24, [R1+0x58] ;  /* 0x0000580001187983 */ /* 0x000ea80000100800 */
[----:B------:R-:W2:Y:S04]  /*13e600*/  LDL R25, [R1+0x5c] ;  /* 0x00005c0001197983 */ /* 0x000ea80000100800 */
        /* <DEDUP_REMOVED lines=18> */
[----:B------:R-:W2:Y:S04]  /*13e730*/  LDL R24, [R1+0x68] ;  /* 0x0000680001187983 */ /* 0x000ea80000100800 */
[----:B------:R-:W2:Y:S01]  /*13e740*/  LDL R25, [R1+0x6c] ;  /* 0x00006c0001197983 */ /* 0x000ea20000100800 */
        /* <DEDUP_REMOVED lines=54> */
[----:B--2---:R0:W-:Y:S04]  /*13eab0*/  STL.64 [R1+0x7a38], R24 ;  /* 0x007a381801007387 */ /* 0x0041e80000100a00 */
[----:B0-----:R-:W4:Y:S04]  /*13eac0*/  LDL.LU R24, [R1+0x2660] ;  /* 0x0026600001187983 */ /* 0x001f280000300800 */
[----:B------:R-:W4:Y:S04]  /*13ead0*/  LDL.LU R25, [R1+0x2664] ;  /* 0x0026640001197983 */ /* 0x000f280000300800 */
[----:B------:R-:W4:Y:S04]  /*13eae0*/  LDL.LU R26, [R1+0x2668] ;  /* 0x00266800011a7983 */ /* 0x000f280000300800 */
[----:B------:R-:W4:Y:S04]  /*13eaf0*/  LDL.LU R27, [R1+0x266c] ;  /* 0x00266c00011b7983 */ /* 0x000f280000300800 */
        /* <DEDUP_REMOVED lines=12> */
[----:B----4-:R-:W-:Y:S03]  /*13ebc0*/  HMMA.16816.F32 R12, R12, R8, R24 ;  /* 0x000000080c0c723c */ /* 0x010fe60000001818 */
        /* <DEDUP_REMOVED lines=14> */
[----:B------:R-:W2:Y:S04]  /*13ecb0*/  LDL.LU.64 R24, [R1+0x7a38] ;  /* 0x007a380001187983 */ /* 0x000ea80000300a00 */
[----:B------:R-:W-:Y:S04]  /*13ecc0*/  STL.64 [R1+0x7808], R10 ;  /* 0x0078080a01007387 */ /* 0x000fe80000100a00 */
[----:B------:R0:W-:Y:S04]  /*13ecd0*/  STL.64 [R1+0x7800], R8 ;  /* 0x0078000801007387 */ /* 0x0001e80000100a00 */
[----:B------:R1:W-:Y:S04]  /*13ece0*/  STL.64 [R1+0x4c0], R12 ;  /* 0x0004c00c01007387 */ /* 0x0003e80000100a00 */
[----:B------:R1:W-:Y:S04]  /*13ecf0*/  STL.64 [R1+0x4c8], R14 ;  /* 0x0004c80e01007387 */ /* 0x0003e80000100a00 */
[----:B0-----:R-:W3:Y:S01]  /*13ed00*/  LDL.LU R8, [R1+0x2500] ;  /* 0x0025000001087983 */ /* 0x001ee20000300800 */
[----:B-1----:R-:W-:-:S02]  /*13ed10*/  F2FP.F16.E5M2.UNPACK_B R12, R3 ;  /* 0x00000003ff0c723e */ /* 0x002fc400020004ff */
[----:B------:R-:W-:Y:S02]  /*13ed20*/  F2FP.F16.E5M2.UNPACK_B R13, R28 ;  /* 0x0000001cff0d723e */ /* 0x000fe400020004ff */
[----:B------:R-:W-:Y:S02]  /*13ed30*/  F2FP.F16.E5M2.UNPACK_B R14, R29 ;  /* 0x0000001dff0e723e */ /* 0x000fe400020004ff */
[----:B------:R-:W-:Y:S01]  /*13ed40*/  F2FP.F16.E5M2.UNPACK_B R15, R0 ;  /* 0x00000000ff0f723e */ /* 0x000fe200020004ff */
        /* <DEDUP_REMOVED lines=125> */
[----:B0-----:R-:W2:Y:S04]  /*13f520*/  LDL.LU.64 R26, [R1+0x7848] ;  /* 0x00784800011a7983 */ /* 0x001ea80000300a00 */
[----:B------:R-:W3:Y:S01]  /*13f530*/  LDL.LU.64 R24, [R1+0x7840] ;  /* 0x0078400001187983 */ /* 0x000ee20000300a00 */
[----:B------:R-:W-:Y:S03]  /*13f540*/  HMMA.16816.F32 R8, R12, R28, R8 ;  /* 0x0000001c0c08723c */ /* 0x000fe60000001808 */
[----:B------:R-:W-:-:S15]  /*13f550*/  STL.64 [R1+0x77a8], R28 ;  /* 0x0077a81c01007387 */ /* 0x000fde0000100a00 */
[----:B------:R-:W-:Y:S01]  /*13f560*/  NOP ;  /* 0x0000000000007918 */ /* 0x000fe20000000000 */
[----:B------:R-:W-:Y:S04]  /*13f570*/  STL.64 [R1+0x34d0], R8 ;  /* 0x0034d00801007387 */ /* 0x000fe80000100a00 */
[----:B------:R3:W-:Y:S01]  /*13f580*/  STL.64 [R1+0x34d8], R10 ;  /* 0x0034d80a01007387 */ /* 0x0007e20000100a00 */
[C---:B--2---:R-:W-:Y:S08]  /*13f590*/  HMMA.16816.F32 R4, R12.reuse, R26, R4 ;  /* 0x0000001a0c04723c */ /* 0x044ff00000001804 */
[C---:B---3--:R-:W-:Y:S11]  /*13f5a0*/  HMMA.16816.F32 R8, R12.reuse, R24, R16 ;  /* 0x000000180c08723c */ /* 0x048ff60000001810 */
        /* <DEDUP_REMOVED lines=10> */
[----:B---3--:R-:W3:Y:S04]  /*13f650*/  LDL.LU R10, [R1+0x2498] ;  /* 0x00249800010a7983 */ /* 0x008ee80000300800 */
        /* <DEDUP_REMOVED lines=23> */
[----:B------:R-:W2:Y:S04]  /*13f7d0*/  LDL.LU R0, [R1+0x6e50] ;  /* 0x006e500001007983 */ /* 0x000ea80000300800 */
[----:B------:R-:W2:Y:S04]  /*13f7e0*/  LDL.64 R28, [R1+0x98] ;  /* 0x00009800011c7983 */ /* 0x000ea80000100a00 */
        /* <DEDUP_REMOVED lines=52> */
[----:B------:R-:W4:Y:S01]  /*13fb30*/  LDL.LU R17, [R1+0x6e4c] ;  /* 0x006e4c0001117983 */ /* 0x000f220000300800 */
        /* <DEDUP_REMOVED lines=34> */
[----:B------:R-:W-:Y:S04]  /*13fd60*/  STL [R1+0x75cc], R8 ;  /* 0x0075cc0801007387 */ /* 0x000fe80000100800 */
[----:B------:R-:W-:Y:S01]  /*13fd70*/  STL [R1+0x75c8], R9 ;  /* 0x0075c80901007387 */ /* 0x000fe20000100800 */
[----:B---3--:R-:W-:Y:S02]  /*13fd80*/  IMAD R16, R16, 0x100, R7 ;  /* 0x0000010010107824 */ /* 0x008fe400078e0207 */
[----:B0-----:R-:W-:Y:S01]  /*13fd90*/  HMMA.16816.F32 R4, R12, R8, R20 ;  /* 0x000000080c04723c */ /* 0x001fe20000001814 */
[----:B------:R-:W-:-:S02]  /*13fda0*/  F2FP.F16.E5M2.UNPACK_B R13, R3 ;  /* 0x00000003ff0d723e */ /* 0x000fc400020004ff */
[----:B------:R-:W-:Y:S02]  /*13fdb0*/  F2FP.F16.E5M2.UNPACK_B R14, R2 ;  /* 0x00000002ff0e723e */ /* 0x000fe400020004ff */
[----:B------:R-:W-:Y:S02]  /*13fdc0*/  F2FP.F16.E5M2.UNPACK_B R12, R16 ;  /* 0x00000010ff0c723e */ /* 0x000fe400020004ff */
[----:B------:R-:W-:-:S12]  /*13fdd0*/  F2FP.F16.E5M2.UNPACK_B R15, R0 ;  /* 0x00000000ff0f723e */ /* 0x000fd800020004ff */
[----:B------:R-:W-:Y:S04]  /*13fde0*/  STL.64 [R1+0x4b0], R4 ;  /* 0x0004b00401007387 */ /* 0x000fe80000100a00 */
[----:B------:R-:W-:Y:S04]  /*13fdf0*/  STL.64 [R1+0x4b8], R6 ;  /* 0x0004b80601007387 */ /* 0x000fe80000100a00 */
[----:B------:R2:W-:Y:S02]  /*13fe00*/  STL.64 [R1+0x77a0], R10 ;  /* 0x0077a00a01007387 */ /* 0x0005e40000100a00 */
[----:B--2---:R-:W-:Y:S01]  /*13fe10*/  HMMA.16816.F32 R8, R12, R28, R24 ;  /* 0x0000001c0c08723c */ /* 0x004fe20000001818 */
[----:B------:R-:W-:-:S02]  /*13fe20*/  IMAD.MOV.U32 R5, RZ, RZ, R28 ;  /* 0x000000ffff057224 */ /* 0x000fc400078e001c */
[----:B------:R-:W-:-:S15]  /*13fe30*/  IMAD.MOV.U32 R4, RZ, RZ, R29 ;  /* 0x000000ffff047224 */ /* 0x000fde00078e001d */
[----:B------:R-:W-:Y:S01]  /*13fe40*/  NOP ;  /* 0x0000000000007918 */ /* 0x000fe20000000000 */
[----:B------:R0:W-:Y:S04]  /*13fe50*/  STL.64 [R1+0x3430], R8 ;  /* 0x0034300801007387 */ /* 0x0001e80000100a00 */
[----:B------:R1:W-:Y:S04]  /*13fe60*/  STL.64 [R1+0x3438], R10 ;  /* 0x0034380a01007387 */ /* 0x0003e80000100a00 */
[----:B------:R-:W2:Y:S04]  /*13fe70*/  LDL.64 R28, [R1+0x90] ;  /* 0x00009000011c7983 */ /* 0x000ea80000100a00 */
[----:B0-----:R-:W3:Y:S04]  /*13fe80*/  LDL.LU R8, [R1+0x2400] ;  /* 0x0024000001087983 */ /* 0x001ee80000300800 */
[----:B------:R-:W3:Y:S04]  /*13fe90*/  LDL.LU R9, [R1+0x2404] ;  /* 0x0024040001097983 */ /* 0x000ee80000300800 */
[----:B-1----:R-:W4:Y:S04]  /*13fea0*/  LDL.LU R10, [R1+0x2408] ;  /* 0x00240800010a7983 */ /* 0x002f280000300800 */
[----:B------:R-:W4:Y:S04]  /*13feb0*/  LDL.LU R11, [R1+0x240c] ;  /* 0x00240c00010b7983 */ /* 0x000f280000300800 */
[----:B----4-:R-:W-:Y:S04]  /*13fec0*/  STL.64 [R1+0x77b8], R10 ;  /* 0x0077b80a01007387 */ /* 0x010fe80000100a00 */
[----:B---3--:R0:W-:Y:S04]  /*13fed0*/  STL.64 [R1+0x77b0], R8 ;  /* 0x0077b00801007387 */ /* 0x0081e80000100a00 */
[----:B0-----:R-:W2:Y:S04]  /*13fee0*/  LDL.LU R8, [R1+0x2410] ;  /* 0x0024100001087983 */ /* 0x001ea80000300800 */
[----:B------:R-:W2:Y:S04]  /*13fef0*/  LDL.LU R9, [R1+0x2414] ;  /* 0x0024140001097983 */ /* 0x000ea80000300800 */
[----:B------:R-:W2:Y:S04]  /*13ff00*/  LDL.LU R10, [R1+0x2418] ;  /* 0x00241800010a7983 */ /* 0x000ea80000300800 */
[----:B------:R-:W2:Y:S04]  /*13ff10*/  LDL.LU R11, [R1+0x241c] ;  /* 0x00241c00010b7983 */ /* 0x000ea80000300800 */
[----:B------:R-:W3:Y:S04]  /*13ff20*/  LDL.64 R2, [R1+0x80] ;  /* 0x0000800001027983 */ /* 0x000ee80000100a00 */
        /* <DEDUP_REMOVED lines=10> */
[----:B------:R-:W-:Y:S03]  /*13ffd0*/  HMMA.16816.F32 R8, R12, R28, R8 ;  /* 0x0000001c0c08723c */ /* 0x000fe60000001808 */
[----:B----4-:R-:W-:Y:S04]  /*13ffe0*/  STL.64 [R1+0x7798], R18 ;  /* 0x0077981201007387 */ /* 0x010fe80000100a00 */
[----:B--2---:R0:W-:Y:S04]  /*13fff0*/  STL.64 [R1+0x7790], R16 ;  /* 0x0077901001007387 */ /* 0x0041e80000100a00 */
[----:B0-----:R-:W3:Y:S04]  /*140000*/  LDL.LU R16, [R1+0x23f0] ;  /* 0x0023f00001107983 */ /* 0x001ee80000300800 */
[----:B------:R-:W3:Y:S04]  /*140010*/  LDL.LU R17, [R1+0x23f4] ;  /* 0x0023f40001117983 */ /* 0x000ee80000300800 */
[----:B------:R-:W3:Y:S04]  /*140020*/  LDL.LU R18, [R1+0x23f8] ;  /* 0x0023f80001127983 */ /* 0x000ee80000300800 */
[----:B------:R-:W3:Y:S04]  /*140030*/  LDL.LU R19, [R1+0x23fc] ;  /* 0x0023fc0001137983 */ /* 0x000ee80000300800 */
[----:B------:R-:W2:Y:S04]  /*140040*/  LDL.64 R24, [R1+0x68] ;  /* 0x0000680001187983 */ /* 0x000ea80000100a00 */
[----:B------:R-:W4:Y:S04]  /*140050*/  LDL.LU R20, [R1+0x23b0] ;  /* 0x0023b00001147983 */ /* 0x000f280000300800 */
[----:B------:R-:W4:Y:S04]  /*140060*/  LDL.LU R21, [R1+0x23b4] ;  /* 0x0023b40001157983 */ /* 0x000f280000300800 */
[----:B------:R-:W4:Y:S04]  /*140070*/  LDL.LU R22, [R1+0x23b8] ;  /* 0x0023b80001167983 */ /* 0x000f280000300800 */
[----:B------:R-:W4:Y:S04]  /*140080*/  LDL.LU R23, [R1+0x23bc] ;  /* 0x0023bc0001177983 */ /* 0x000f280000300800 */
[----:B------:R-:W4:Y:S04]  /*140090*/  LDL.64 R26, [R1+0x60] ;  /* 0x00006000011a7983 */ /* 0x000f280000100a00 */
[----:B------:R-:W-:Y:S04]  /*1400a0*/  STL [R1+0x761c], R4 ;  /* 0x00761c0401007387 */ /* 0x000fe80000100800 */
[----:B------:R0:W-:Y:S04]  /*1400b0*/  STL [R1+0x7618], R5 ;  /* 0x0076180501007387 */ /* 0x0001e80000100800 */
[----:B0-----:R-:W2:Y:S04]  /*1400c0*/  LDL.64 R4, [R1+0x88] ;  /* 0x0000880001047983 */ /* 0x001ea80000100a00 */
        /* <DEDUP_REMOVED lines=8> */
[----:B------:R0:W-:Y:S04]  /*140150*/  STL [R1+0x7620], R7 ;  /* 0x0076200701007387 */ /* 0x0001e80000100800 */
[----:B0-----:R-:W4:Y:S01]  /*140160*/  LDL.64 R6, [R1+0x78] ;  /* 0x0000780001067983 */ /* 0x001f220000100a00 */
[C---:B---3--:R-:W-:Y:S08]  /*140170*/  HMMA.16816.F32 R16, R12.reuse, R2, R16 ;  /* 0x000000020c10723c */ /* 0x048ff00000001810 */
[----:B--2---:R-:W-:-:S15]  /*140180*/  HMMA.16816.F32 R8, R12, R4, R8 ;  /* 0x000000040c08723c */ /* 0x004fde0000001808 */
[----:B------:R-:W-:-:S04]  /*140190*/  NOP ;  /* 0x0000000000007918 */ /* 0x000fc80000000000 */
[----:B------:R0:W-:Y:S04]  /*1401a0*/  STL.64 [R1+0x3410], R8 ;  /* 0x0034100801007387 */ /* 0x0001e80000100a00 */
[----:B------:R1:W-:Y:S01]  /*1401b0*/  STL.64 [R1+0x3418], R10 ;  /* 0x0034180a01007387 */ /* 0x0003e20000100a00 */
[----:B0-----:R-:W-:Y:S02]  /*1401c0*/  IMAD.MOV.U32 R8, RZ, RZ, R5 ;  /* 0x000000ffff087224 */ /* 0x001fe400078e0005 */
[----:B------:R-:W-:Y:S01]  /*1401d0*/  IMAD.MOV.U32 R9, RZ, RZ, R4 ;  /* 0x000000ffff097224 */ /* 0x000fe200078e0004 */
[----:B-1----:R-:W2:Y:S04]  /*1401e0*/  LDL.LU.64 R10, [R1+0x77a0] ;  /* 0x0077a000010a7983 */ /* 0x002ea80000300a00 */
[----:B------:R-:W-:Y:S04]  /*1401f0*/  STL [R1+0x762c], R8 ;  /* 0x00762c0801007387 */ /* 0x000fe80000100800 */
[----:B------:R0:W-:Y:S04]  /*140200*/  STL [R1+0x7628], R9 ;  /* 0x0076280901007387 */ /* 0x0001e80000100800 */
[----:B0-----:R-:W3:Y:S04]  /*140210*/  LDL.64 R8, [R1+0x70] ;  /* 0x0000700001087983 */ /* 0x001ee80000100a00 */
[----:B------:R-:W-:Y:S04]  /*140220*/  STL.64 [R1+0x3400], R16 ;  /* 0x0034001001007387 */ /* 0x000fe80000100a00 */
[----:B------:R0:W-:Y:S04]  /*140230*/  STL.64 [R1+0x3408], R18 ;  /* 0x0034081201007387 */ /* 0x0001e80000100a00 */
[----:B0-----:R-:W2:Y:S04]  /*140240*/  LDL.LU.64 R18, [R1+0x7798] ;  /* 0x0077980001127983 */ /* 0x001ea80000300a00 */
[----:B------:R-:W2:Y:S01]  /*140250*/  LDL.LU.64 R16, [R1+0x7790] ;  /* 0x0077900001107983 */ /* 0x000ea20000300a00 */
[----:B------:R-:W-:-:S03]  /*140260*/  IMAD.MOV.U32 R0, RZ, RZ, R2 ;  /* 0x000000ffff007224 */ /* 0x000fc600078e0002 */
[----:B------:R-:W-:Y:S01]  /*140270*/  STL [R1+0x7634], R3 ;  /* 0x0076340301007387 */ /* 0x000fe20000100800 */
        /* <DEDUP_REMOVED lines=9> */
[----:B------:R-:W-:Y:S04]  /*140310*/  STL [R1+0x763c], R2 ;  /* 0x00763c0201007387 */ /* 0x000fe80000100800 */
[----:B------:R0:W-:Y:S04]  /*140320*/  STL [R1+0x7638], R5 ;  /* 0x0076380501007387 */ /* 0x0001e80000100800 */
[----:B------:R-:W3:Y:S04]  /*140330*/  LDL.LU R4, [R1+0x23d0] ;  /* 0x0023d00001047983 */ /* 0x000ee80000300800 */
[----:B0-----:R-:W3:Y:S04]  /*140340*/  LDL.LU R5, [R1+0x23d4] ;  /* 0x0023d40001057983 */ /* 0x001ee80000300800 */
[----:B------:R-:W3:Y:S04]  /*140350*/  LDL.LU R6, [R1+0x23d8] ;  /* 0x0023d80001067983 */ /* 0x000ee80000300800 */
[----:B------:R-:W3:Y:S01]  /*140360*/  LDL.LU R7, [R1+0x23dc] ;  /* 0x0023dc0001077983 */ /* 0x000ee20000300800 */
[C---:B--2---:R-:W-:Y:S08]  /*140370*/  HMMA.16816.F32 R16, R12.reuse, R24, R16 ;  /* 0x000000180c10723c */ /* 0x044ff00000001810 */
[----:B---3--:R-:W-:-:S15]  /*140380*/  HMMA.16816.F32 R4, R12, R8, R4 ;  /* 0x000000080c04723c */ /* 0x008fde0000001804 */
[----:B------:R-:W-:-:S04]  /*140390*/  NOP ;  /* 0x0000000000007918 */ /* 0x000fc80000000000 */
[----:B------:R0:W-:Y:S04]  /*1403a0*/  STL.64 [R1+0x33e0], R4 ;  /* 0x0033e00401007387 */ /* 0x0001e80000100a00 */
[----:B------:R1:W-:Y:S01]  /*1403b0*/  STL.64 [R1+0x33e8], R6 ;  /* 0x0033e80601007387 */ /* 0x0003e20000100a00 */
[----:B0-----:R-:W-:Y:S02]  /*1403c0*/  IMAD.MOV.U32 R4, RZ, RZ, R9 ;  /* 0x000000ffff047224 */ /* 0x001fe400078e0009 */
[----:B-1----:R-:W-:Y:S02]  /*1403d0*/  IMAD.MOV.U32 R7, RZ, RZ, R8 ;  /* 0x000000ffff077224 */ /* 0x002fe400078e0008 */
[----:B------:R-:W-:Y:S01]  /*1403e0*/  IMAD.MOV.U32 R6, RZ, RZ, R25 ;  /* 0x000000ffff067224 */ /* 0x000fe200078e0019 */
[----:B------:R-:W-:Y:S04]  /*1403f0*/  STL [R1+0x7644], R4 ;  /* 0x0076440401007387 */ /* 0x000fe80000100800 */
[----:B------:R-:W-:Y:S04]  /*140400*/  STL [R1+0x7640], R7 ;  /* 0x0076400701007387 */ /* 0x000fe80000100800 */
[----:B------:R-:W-:Y:S04]  /*140410*/  STL.64 [R1+0x33d0], R16 ;  /* 0x0033d01001007387 */ /* 0x000fe80000100a00 */
[----:B------:R-:W-:Y:S04]  /*140420*/  STL.64 [R1+0x33d8], R18 ;  /* 0x0033d81201007387 */ /* 0x000fe80000100a00 */
[----:B------:R0:W-:Y:S02]  /*140430*/  STL [R1+0x764c], R6 ;  /* 0x00764c0601007387 */ /* 0x0001e40000100800 */
[----:B0-----:R-:W-:Y:S01]  /*140440*/  HMMA.16816.F32 R4, R12, R26, R20 ;  /* 0x0000001a0c04723c */ /* 0x001fe20000001814 */
[----:B------:R-:W-:-:S05]  /*140450*/  IMAD.MOV.U32 R9, RZ, RZ, R24 ;  /* 0x000000ffff097224 */ /* 0x000fca00078e0018 */
[----:B------:R-:W-:-:S13]  /*140460*/  STL [R1+0x7648], R9 ;  /* 0x0076480901007387 */ /* 0x000fda0000100800 */
[----:B------:R0:W-:Y:S04]  /*140470*/  STL.64 [R1+0x33c0], R4 ;  /* 0x0033c00401007387 */ /* 0x0001e80000100a00 */
[----:B------:R1:W-:Y:S04]  /*140480*/  STL.64 [R1+0x33c8], R6 ;  /* 0x0033c80601007387 */ /* 0x0003e80000100a00 */
[----:B0-----:R-:W2:Y:S04]  /*140490*/  LDL.LU R4, [R1+0x2390] ;  /* 0x0023900001047983 */ /* 0x001ea80000300800 */
[----:B------:R-:W2:Y:S04]  /*1404a0*/  LDL.LU R5, [R1+0x2394] ;  /* 0x0023940001057983 */ /* 0x000ea80000300800 */
[----:B-1----:R-:W2:Y:S04]  /*1404b0*/  LDL.LU R6, [R1+0x2398] ;  /* 0x0023980001067983 */ /* 0x002ea80000300800 */
[----:B------:R-:W2:Y:S04]  /*1404c0*/  LDL.LU R7, [R1+0x239c] ;  /* 0x00239c0001077983 */ /* 0x000ea80000300800 */
[----:B------:R-:W2:Y:S04]  /*1404d0*/  LDL.64 R2, [R1+0x58] ;  /* 0x0000580001027983 */ /* 0x000ea80000100a00 */
[----:B------:R-:W3:Y:S04]  /*1404e0*/  LDL.LU R16, [R1+0x2340] ;  /* 0x0023400001107983 */ /* 0x000ee80000300800 */
        /* <DEDUP_REMOVED lines=15> */
[----:B------:R-:W-:-:S02]  /*1405e0*/  IMAD.MOV.U32 R8, RZ, RZ, R27 ;  /* 0x000000ffff087224 */ /* 0x000fc400078e001b */
[----:B------:R-:W-:Y:S01]  /*1405f0*/  IMAD.MOV.U32 R0, RZ, RZ, R26 ;  /* 0x000000ffff007224 */ /* 0x000fe200078e001a */
[----:B----4-:R-:W-:Y:S04]  /*140600*/  STL.64 [R1+0x7778], R18 ;  /* 0x0077781201007387 */ /* 0x010fe80000100a00 */
[----:B---3--:R0:W-:Y:S04]  /*140610*/  STL.64 [R1+0x7770], R16 ;  /* 0x0077701001007387 */ /* 0x0081e80000100a00 */
[----:B0-----:R-:W3:Y:S04]  /*140620*/  LDL.LU R16, [R1+0x2380] ;  /* 0x0023800001107983 */ /* 0x001ee80000300800 */
[----:B------:R-:W3:Y:S04]  /*140630*/  LDL.LU R17, [R1+0x2384] ;  /* 0x0023840001117983 */ /* 0x000ee80000300800 */
[----:B------:R-:W3:Y:S04]  /*140640*/  LDL.LU R18, [R1+0x2388] ;  /* 0x0023880001127983 */ /* 0x000ee80000300800 */
[----:B------:R-:W3:Y:S04]  /*140650*/  LDL.LU R19, [R1+0x238c] ;  /* 0x00238c0001137983 */ /* 0x000ee80000300800 */
[----:B------:R-:W4:Y:S04]  /*140660*/  LDL.64 R24, [R1+0x30] ;  /* 0x0000300001187983 */ /* 0x000f280000100a00 */
[----:B------:R-:W3:Y:S04]  /*140670*/  LDL.LU R20, [R1+0x2330] ;  /* 0x0023300001147983 */ /* 0x000ee80000300800 */
[----:B------:R-:W3:Y:S04]  /*140680*/  LDL.LU R21, [R1+0x2334] ;  /* 0x0023340001157983 */ /* 0x000ee80000300800 */
[----:B------:R-:W3:Y:S04]  /*140690*/  LDL.LU R22, [R1+0x2338] ;  /* 0x0023380001167983 */ /* 0x000ee80000300800 */
[----:B------:R-:W3:Y:S04]  /*1406a0*/  LDL.LU R23, [R1+0x233c] ;  /* 0x00233c0001177983 */ /* 0x000ee80000300800 */
[----:B------:R-:W3:Y:S04]  /*1406b0*/  LDL.64 R26, [R1+0x28] ;  /* 0x00002800011a7983 */ /* 0x000ee80000100a00 */
[----:B------:R0:W-:Y:S04]  /*1406c0*/  STL [R1+0x7654], R8 ;  /* 0x0076540801007387 */ /* 0x0001e80000100800 */
[----:B0-----:R-:W3:Y:S01]  /*1406d0*/  LDL.64 R8, [R1+0x50] ;  /* 0x0000500001087983 */ /* 0x001ee20000100a00 */
[----:B--2---:R-:W-:Y:S03]  /*1406e0*/  HMMA.16816.F32 R4, R12, R2, R4 ;  /* 0x000000020c04723c */ /* 0x004fe60000001804 */
[----:B------:R-:W-:-:S15]  /*1406f0*/  STL [R1+0x7650], R0 ;  /* 0x0076500001007387 */ /* 0x000fde0000100800 */
[----:B------:R-:W-:Y:S01]  /*140700*/  NOP ;  /* 0x0000000000007918 */ /* 0x000fe20000000000 */
[----:B------:R0:W-:Y:S04]  /*140710*/  STL.64 [R1+0x33b0], R4 ;  /* 0x0033b00401007387 */ /* 0x0001e80000100a00 */
[----:B------:R-:W-:Y:S04]  /*140720*/  STL.64 [R1+0x33b8], R6 ;  /* 0x0033b80601007387 */ /* 0x000fe80000100a00 */
[----:B------:R-:W-:Y:S01]  /*140730*/  STL [R1+0x765c], R3 ;  /* 0x00765c0301007387 */ /* 0x000fe20000100800 */
[----:B0-----:R-:W-:-:S05]  /*140740*/  IMAD.MOV.U32 R5, RZ, RZ, R2 ;  /* 0x000000ffff057224 */ /* 0x001fca00078e0002 */
[----:B------:R0:W-:Y:S04]  /*140750*/  STL [R1+0x7658], R5 ;  /* 0x0076580501007387 */ /* 0x0001e80000100800 */
[----:B0-----:R-:W2:Y:S01]  /*140760*/  LDL.64 R4, [R1+0x48] ;  /* 0x0000480001047983 */ /* 0x001ea20000100a00 */
[----:B---3--:R-:W-:-:S15]  /*140770*/  HMMA.16816.F32 R16, R12, R8, R16 ;  /* 0x000000080c10723c */ /* 0x008fde0000001810 */
[----:B------:R-:W-:-:S04]  /*140780*/  NOP ;  /* 0x0000000000007918 */ /* 0x000fc80000000000 */
[----:B------:R-:W-:Y:S04]  /*140790*/  STL.64 [R1+0x33a0], R16 ;  /* 0x0033a01001007387 */ /* 0x000fe80000100a00 */
[----:B------:R0:W-:Y:S04]  /*1407a0*/  STL.64 [R1+0x33a8], R18 ;  /* 0x0033a81201007387 */ /* 0x0001e80000100a00 */
[----:B0-----:R-:W2:Y:S04]  /*1407b0*/  LDL.LU.64 R18, [R1+0x7778] ;  /* 0x0077780001127983 */ /* 0x001ea80000300a00 */
[----:B------:R-:W2:Y:S01]  /*1407c0*/  LDL.LU.64 R16, [R1+0x7770] ;  /* 0x0077700001107983 */ /* 0x000ea20000300a00 */
[----:B------:R-:W-:-:S02]  /*1407d0*/  IMAD.MOV.U32 R2, RZ, RZ, R9 ;  /* 0x000000ffff027224 */ /* 0x000fc400078e0009 */
[----:B------:R-:W-:-:S03]  /*1407e0*/  IMAD.MOV.U32 R7, RZ, RZ, R8 ;  /* 0x000000ffff077224 */ /* 0x000fc600078e0008 */
[----:B------:R0:W-:Y:S04]  /*1407f0*/  STL [R1+0x7664], R2 ;  /* 0x0076640201007387 */ /* 0x0001e80000100800 */
[----:B0-----:R-:W3:Y:S04]  /*140800*/  LDL.64 R2, [R1+0x38] ;  /* 0x0000380001027983 */ /* 0x001ee80000100a00 */
[----:B------:R0:W-:Y:S04]  /*140810*/  STL [R1+0x7660], R7 ;  /* 0x0076600701007387 */ /* 0x0001e80000100800 */
[----:B0-----:R-:W3:Y:S01]  /*140820*/  LDL.64 R6, [R1+0x40] ;  /* 0x0000400001067983 */ /* 0x001ee20000100a00 */
        /* <DEDUP_REMOVED lines=8> */
[----:B---3--:R-:W-:-:S03]  /*1408b0*/  IMAD.MOV.U32 R0, RZ, RZ, R6 ;  /* 0x000000ffff007224 */ /* 0x008fc600078e0006 */
[----:B------:R-:W-:Y:S04]  /*1408c0*/  STL [R1+0x766c], R4 ;  /* 0x00766c0401007387 */ /* 0x000fe80000100800 */
[----:B------:R-:W-:Y:S01]  /*1408d0*/  STL [R1+0x7668], R9 ;  /* 0x0076680901007387 */ /* 0x000fe20000100800 */
[----:B--2---:R-:W-:Y:S01]  /*1408e0*/  HMMA.16816.F32 R16, R12, R6, R16 ;  /* 0x000000060c10723c */ /* 0x004fe20000001810 */
[----:B------:R-:W-:-:S15]  /*1408f0*/  IMAD.MOV.U32 R6, RZ, RZ, R7 ;  /* 0x000000ffff067224 */ /* 0x000fde00078e0007 */
[----:B------:R-:W-:-:S03]  /*140900*/  NOP ;  /* 0x0000000000007918 */ /* 0x000fc60000000000 */
[----:B------:R-:W-:Y:S04]  /*140910*/  STL.64 [R1+0x3380], R16 ;  /* 0x0033801001007387 */ /* 0x000fe80000100a00 */
[----:B------:R0:W-:Y:S04]  /*140920*/  STL.64 [R1+0x3388], R18 ;  /* 0x0033881201007387 */ /* 0x0001e80000100a00 */
[----:B0-----:R-:W4:Y:S04]  /*140930*/  LDL.LU.64 R18, [R1+0x7758] ;  /* 0x0077580001127983 */ /* 0x001f280000300a00 */
[----:B------:R-:W4:Y:S04]  /*140940*/  LDL.LU.64 R16, [R1+0x7750] ;  /* 0x0077500001107983 */ /* 0x000f280000300a00 */
[----:B------:R0:W-:Y:S04]  /*140950*/  STL [R1+0x7674], R6 ;  /* 0x0076740601007387 */ /* 0x0001e80000100800 */
[----:B------:R-:W2:Y:S04]  /*140960*/  LDL.LU R4, [R1+0x2350] ;  /* 0x0023500001047983 */ /* 0x000ea80000300800 */
[----:B------:R-:W2:Y:S04]  /*140970*/  LDL.LU R5, [R1+0x2354] ;  /* 0x0023540001057983 */ /* 0x000ea80000300800 */
[----:B0-----:R-:W2:Y:S04]  /*140980*/  LDL.LU R6, [R1+0x2358] ;  /* 0x0023580001067983 */ /* 0x001ea80000300800 */
[----:B------:R-:W2:Y:S04]  /*140990*/  LDL.LU R7, [R1+0x235c] ;  /* 0x00235c0001077983 */ /* 0x000ea80000300800 */
[----:B------:R-:W-:Y:S01]  /*1409a0*/  STL [R1+0x7670], R0 ;  /* 0x0076700001007387 */ /* 0x000fe20000100800 */
[----:B------:R-:W-:-:S02]  /*1409b0*/  IMAD.MOV.U32 R8, RZ, RZ, R3 ;  /* 0x000000ffff087224 */ /* 0x000fc400078e0003 */
[----:B------:R-:W-:Y:S01]  /*1409c0*/  IMAD.MOV.U32 R9, RZ, RZ, R26 ;  /* 0x000000ffff097224 */ /* 0x000fe200078e001a */
[C---:B----4-:R-:W-:Y:S08]  /*1409d0*/  HMMA.16816.F32 R16, R12.reuse, R24, R16 ;  /* 0x000000180c10723c */ /* 0x050ff00000001810 */
[----:B--2---:R-:W-:Y:S01]  /*1409e0*/  HMMA.16816.F32 R4, R12, R2, R4 ;  /* 0x000000020c04723c */ /* 0x004fe20000001804 */
[----:B------:R-:W-:-:S15]  /*1409f0*/  IMAD.MOV.U32 R3, RZ, RZ, R25 ;  /* 0x000000ffff037224 */ /* 0x000fde00078e0019 */
[----:B------:R-:W-:-:S03]  /*140a00*/  NOP ;  /* 0x0000000000007918 */ /* 0x000fc60000000000 */
[----:B------:R0:W-:Y:S04]  /*140a10*/  STL.64 [R1+0x3370], R4 ;  /* 0x0033700401007387 */ /* 0x0001e80000100a00 */
[----:B------:R1:W-:Y:S04]  /*140a20*/  STL.64 [R1+0x3378], R6 ;  /* 0x0033780601007387 */ /* 0x0003e80000100a00 */
[----:B------:R-:W-:Y:S01]  /*140a30*/  STL [R1+0x767c], R8 ;  /* 0x00767c0801007387 */ /* 0x000fe20000100800 */
[----:B0-----:R-:W-:Y:S02]  /*140a40*/  IMAD.MOV.U32 R5, RZ, RZ, R2 ;  /* 0x000000ffff057224 */ /* 0x001fe400078e0002 */
[----:B-1----:R-:W-:-:S03]  /*140a50*/  IMAD.MOV.U32 R7, RZ, RZ, R24 ;  /* 0x000000ffff077224 */ /* 0x002fc600078e0018 */
[----:B------:R-:W-:Y:S04]  /*140a60*/  STL [R1+0x7678], R5 ;  /* 0x0076780501007387 */ /* 0x000fe80000100800 */
[----:B------:R-:W-:Y:S04]  /*140a70*/  STL.64 [R1+0x3360], R16 ;  /* 0x0033601001007387 */ /* 0x000fe80000100a00 */
[----:B------:R-:W-:Y:S04]  /*140a80*/  STL.64 [R1+0x3368], R18 ;  /* 0x0033681201007387 */ /* 0x000fe80000100a00 */
[----:B------:R-:W-:Y:S04]  /*140a90*/  STL [R1+0x7684], R3 ;  /* 0x0076840301007387 */ /* 0x000fe80000100800 */
[----:B------:R0:W-:Y:S02]  /*140aa0*/  STL [R1+0x7680], R7 ;  /* 0x0076800701007387 */ /* 0x0001e40000100800 */
[----:B0-----:R-:W-:Y:S01]  /*140ab0*/  HMMA.16816.F32 R4, R12, R26, R20 ;  /* 0x0000001a0c04723c */ /* 0x001fe20000001814 */
[----:B------:R-:W-:-:S15]  /*140ac0*/  IMAD.MOV.U32 R2, RZ, RZ, R27 ;  /* 0x000000ffff027224 */ /* 0x000fde00078e001b */
[----:B------:R-:W-:-:S03]  /*140ad0*/  NOP ;  /* 0x0000000000007918 */ /* 0x000fc60000000000 */
[----:B------:R-:W-:Y:S04]  /*140ae0*/  STL.64 [R1+0x1a00], R4 ;  /* 0x001a000401007387 */ /* 0x000fe80000100a00 */
[----:B------:R0:W-:Y:S04]  /*140af0*/  STL.64 [R1+0x1a08], R6 ;  /* 0x001a080601007387 */ /* 0x0001e80000100a00 */
        /* <DEDUP_REMOVED lines=13> */
[----:B0-----:R-:W2:Y:S04]  /*140bd0*/  LDL.64 R6, [R1+0x18] ;  /* 0x0000180001067983 */ /* 0x001ea80000100a00 */
[----:B-1----:R-:W2:Y:S04]  /*140be0*/  LDL R26, [R1] ;  /* 0x00000000011a7983 */ /* 0x002ea80000100800 */
[----:B------:R-:W2:Y:S04]  /*140bf0*/  LDL R27, [R1+0x4] ;  /* 0x00000400011b7983 */ /* 0x000ea80000100800 */
[----:B------:R0:W-:Y:S04]  /*140c00*/  STL.64 [R1+0x76f0], R24 ;  /* 0x0076f01801007387 */ /* 0x0001e80000100a00 */
[----:B0-----:R-:W3:Y:S04]  /*140c10*/  LDL.64 R24, [R1+0x8] ;  /* 0x0000080001187983 */ /* 0x001ee80000100a00 */
[----:B--2---:R-:W-:Y:S04]  /*140c20*/  STL.64 [R1+0x7728], R26 ;  /* 0x0077281a01007387 */ /* 0x004fe80000100a00 */
[----:B---3--:R0:W-:Y:S04]  /*140c30*/  STL.64 [R1+0x7720], R24 ;  /* 0x0077201801007387 */ /* 0x0081e80000100a00 */
        /* <DEDUP_REMOVED lines=42> */
[----:B------:R0:W-:Y:S04]  /*140ee0*/  STL [R1+0x7688], R9 ;  /* 0x0076880901007387 */ /* 0x0001e80000100800 */
[----:B0-----:R-:W4:Y:S04]  /*140ef0*/  LDL.64 R8, [R1+0x10] ;  /* 0x0000100001087983 */ /* 0x001f280000100a00 */
        /* <DEDUP_REMOVED lines=16> */
[----:B------:R-:W-:-:S02]  /*141000*/  IMAD.MOV.U32 R0, RZ, RZ, R4 ;  /* 0x000000ffff007224 */ /* 0x000fc400078e0004 */
[----:B------:R-:W-:Y:S02]  /*141010*/  IMAD.MOV.U32 R4, RZ, RZ, R5 ;  /* 0x000000ffff047224 */ /* 0x000fe400078e0005 */
[----:B------:R-:W-:Y:S02]  /*141020*/  IMAD.MOV.U32 R5, RZ, RZ, R6 ;  /* 0x000000ffff057224 */ /* 0x000fe400078e0006 */
[----:B------:R-:W-:Y:S02]  /*141030*/  IMAD.MOV.U32 R6, RZ, RZ, R7 ;  /* 0x000000ffff067224 */ /* 0x000fe400078e0007 */
[----:B------:R-:W-:-:S05]  /*141040*/  IMAD.MOV.U32 R7, RZ, RZ, R8 ;  /* 0x000000ffff077224 */ /* 0x000fca00078e0008 */
        /* <DEDUP_REMOVED lines=15> */
[----:B--2---:R-:W-:Y:S01]  /*141140*/  HMMA.16816.F32 R24, R12, R26, R20 ;  /* 0x0000001a0c18723c */ /* 0x004fe20000001814 */
[----:B------:R-:W2:Y:S04]  /*141150*/  LDL.LU.64 R22, [R1+0x7708] ;  /* 0x0077080001167983 */ /* 0x000ea80000300a00 */
[----:B------:R-:W2:-:S14]  /*141160*/  LDL.LU.64 R20, [R1+0x7700] ;  /* 0x0077000001147983 */ /* 0x000e9c0000300a00 */
        /* <DEDUP_REMOVED lines=10> */
[----:B------:R-:W-:Y:S04]  /*141210*/  STL [R1+0x75d0], R28 ;  /* 0x0075d01c01007387 */ /* 0x000fe80000100800 */
        /* <DEDUP_REMOVED lines=43> */
[C---:B---3--:R-:W-:Y:S03]  /*1414d0*/  HMMA.16816.F32 R20, R12.reuse, R16, R20 ;  /* 0x000000100c14723c */ /* 0x048fe60000001814 */
[----:B------:R-:W-:Y:S04]  /*1414e0*/  STL.64 [R1+0x7408], R18 ;  /* 0x0074081201007387 */ /* 0x000fe80000100a00 */
[----:B------:R4:W-:Y:S02]  /*1414f0*/  STL.64 [R1+0x7400], R16 ;  /* 0x0074001001007387 */ /* 0x0009e40000100a00 */
[----:B----4-:R-:W-:Y:S01]  /*141500*/  HMMA.16816.F32 R16, R12, R10, R24 ;  /* 0x0000000a0c10723c */ /* 0x010fe20000001818 */
[----:B------:R-:W-:-:S09]  /*141510*/  IMAD.MOV.U32 R26, RZ, RZ, R9 ;  /* 0x000000ffff1a7224 */ /* 0x000fd200078e0009 */
[----:B------:R-:W-:Y:S04]  /*141520*/  STL.64 [R1+0x1940], R20 ;  /* 0x0019401401007387 */ /* 0x000fe80000100a00 */
[----:B------:R-:W-:Y:S04]  /*141530*/  STL.64 [R1+0x1948], R22 ;  /* 0x0019481601007387 */ /* 0x000fe80000100a00 */
[----:B------:R-:W-:Y:S01]  /*141540*/  STL [R1+0x75d4], R11 ;  /* 0x0075d40b01007387 */ /* 0x000fe20000100800 */
[----:B------:R-:W-:Y:S02]  /*141550*/  IMAD.MOV.U32 R27, RZ, RZ, R3 ;  /* 0x000000ffff1b7224 */ /* 0x000fe400078e0003 */
[----:B------:R-:W-:Y:S01]  /*141560*/  IMAD.MOV.U32 R25, RZ, RZ, R8 ;  /* 0x000000ffff197224 */ /* 0x000fe200078e0008 */
[----:B------:R0:W-:Y:S04]  /*141570*/  STL.64 [R1+0x32a0], R16 ;  /* 0x0032a01001007387 */ /* 0x0001e80000100a00 */
[----:B------:R1:W-:Y:S04]  /*141580*/  STL.64 [R1+0x32a8], R18 ;  /* 0x0032a81201007387 */ /* 0x0003e80000100a00 */
[----:B------:R-:W3:Y:S04]  /*141590*/  LDL.LU R9, [R1+0x7688] ;  /* 0x0076880001097983 */ /* 0x000ee80000300800 */
[----:B------:R-:W4:Y:S01]  /*1415a0*/  LDL.LU R3, [R1+0x7684] ;  /* 0x0076840001037983 */ /* 0x000f220000300800 */
[----:B--2---:R-:W-:-:S03]  /*1415b0*/  IMAD.MOV.U32 R24, RZ, RZ, R7 ;  /* 0x000000ffff187224 */ /* 0x004fc600078e0007 */
[----:B------:R-:W2:Y:S04]  /*1415c0*/  LDL.LU R7, [R1+0x7680] ;  /* 0x0076800001077983 */ /* 0x000ea80000300800 */
[----:B------:R-:W2:Y:S04]  /*1415d0*/  LDL.LU R8, [R1+0x767c] ;  /* 0x00767c0001087983 */ /* 0x000ea80000300800 */
[----:B------:R1:W-:Y:S04]  /*1415e0*/  STL.64 [R1+0x7418], R26 ;  /* 0x0074181a01007387 */ /* 0x0003e80000100a00 */
        /* <DEDUP_REMOVED lines=22> */
[----:B------:R1:W-:Y:S04]  /*141750*/  STL.64 [R1+0x7448], R24 ;  /* 0x0074481801007387 */ /* 0x0003e80000100a00 */
[----:B0-----:R-:W2:Y:S04]  /*141760*/  LDL.LU R16, [R1+0x2100] ;  /* 0x0021000001107983 */ /* 0x001ea80000300800 */
[----:B------:R-:W2:Y:S04]  /*141770*/  LDL.LU R17, [R1+0x2104] ;  /* 0x0021040001117983 */ /* 0x000ea80000300800 */
[----:B------:R-:W2:Y:S04]  /*141780*/  LDL.LU R18, [R1+0x2108] ;  /* 0x0021080001127983 */ /* 0x000ea80000300800 */
[----:B------:R-:W2:Y:S01]  /*141790*/  LDL.LU R19, [R1+0x210c] ;  /* 0x00210c0001137983 */ /* 0x000ea20000300800 */
[----:B---3--:R-:W-:-:S02]  /*1417a0*/  IMAD.MOV.U32 R26, RZ, RZ, R9 ;  /* 0x000000ffff1a7224 */ /* 0x008fc400078e0009 */
[----:B------:R-:W-:Y:S02]  /*1417b0*/  IMAD.MOV.U32 R27, RZ, RZ, R2 ;  /* 0x000000ffff1b7224 */ /* 0x000fe400078e0002 */
[----:B-1----:R-:W-:Y:S02]  /*1417c0*/  IMAD.MOV.U32 R24, RZ, RZ, R7 ;  /* 0x000000ffff187224 */ /* 0x002fe400078e0007 */
[----:B----4-:R-:W-:Y:S01]  /*1417d0*/  IMAD.MOV.U32 R25, RZ, RZ, R3 ;  /* 0x000000ffff197224 */ /* 0x010fe200078e0003 */
[----:B--2---:R-:W-:Y:S04]  /*1417e0*/  STL.64 [R1+0x7458], R18 ;  /* 0x0074581201007387 */ /* 0x004fe80000100a00 */
[----:B------:R0:W-:Y:S04]  /*1417f0*/  STL.64 [R1+0x7450], R16 ;  /* 0x0074501001007387 */ /* 0x0001e80000100a00 */
[----:B------:R-:W2:Y:S04]  /*141800*/  LDL.LU R9, [R1+0x7668] ;  /* 0x0076680001097983 */ /* 0x000ea80000300800 */
[----:B------:R-:W3:Y:S04]  /*141810*/  LDL.LU R2, [R1+0x7664] ;  /* 0x0076640001027983 */ /* 0x000ee80000300800 */
[----:B------:R-:W4:Y:S04]  /*141820*/  LDL.LU R7, [R1+0x7660] ;  /* 0x0076600001077983 */ /* 0x000f280000300800 */
        /* <DEDUP_REMOVED lines=53> */
[----:B------:R-:W3:Y:S01]  /*141b80*/  LDL.LU R5, [R1+0x7638] ;  /* 0x0076380001057983 */ /* 0x000ee20000300800 */
[----:B------:R-:W-:Y:S02]  /*141b90*/  IMAD.MOV.U32 R24, RZ, RZ, R0 ;  /* 0x000000ffff187224 */ /* 0x000fe400078e0000 */
[----:B------:R-:W-:Y:S01]  /*141ba0*/  IMAD.MOV.U32 R25, RZ, RZ, R8 ;  /* 0x000000ffff197224 */ /* 0x000fe200078e0008 */
[----:B------:R-:W3:Y:S04]  /*141bb0*/  LDL.LU R3, [R1+0x7634] ;  /* 0x0076340001037983 */ /* 0x000ee80000300800 */
[----:B------:R-:W3:Y:S04]  /*141bc0*/  LDL.LU R0, [R1+0x7630] ;  /* 0x0076300001007983 */ /* 0x000ee80000300800 */
[----:B------:R-:W3:Y:S04]  /*141bd0*/  LDL.LU R8, [R1+0x762c] ;  /* 0x00762c0001087983 */ /* 0x000ee80000300800 */
        /* <DEDUP_REMOVED lines=50> */
[----:B------:R-:W2:Y:S01]  /*141f00*/  LDL.LU R18, [R1+0x21b8] ;  /* 0x0021b80001127983 */ /* 0x000ea20000300800 */
[----:B------:R-:W-:-:S02]  /*141f10*/  IMAD.MOV.U32 R26, RZ, RZ, R9 ;  /* 0x000000ffff1a7224 */ /* 0x000fc400078e0009 */
[----:B------:R-:W-:Y:S02]  /*141f20*/  IMAD.MOV.U32 R27, RZ, RZ, R8 ;  /* 0x000000ffff1b7224 */ /* 0x000fe400078e0008 */
[----:B---3--:R-:W-:Y:S02]  /*141f30*/  IMAD.MOV.U32 R24, RZ, RZ, R7 ;  /* 0x000000ffff187224 */ /* 0x008fe400078e0007 */
[----:B------:R-:W-:Y:S02]  /*141f40*/  IMAD.MOV.U32 R25, RZ, RZ, R6 ;  /* 0x000000ffff197224 */ /* 0x000fe400078e0006 */
[----:B------:R-:W-:Y:S02]  /*141f50*/  IMAD.MOV.U32 R19, RZ, RZ, R0 ;  /* 0x000000ffff137224 */ /* 0x000fe400078e0000 */
        /* <DEDUP_REMOVED lines=15> */
[----:B------:R-:W4:Y:S01]  /*142050*/  LDL.LU R29, [R1+0x6e58] ;  /* 0x006e5800011d7983 */ /* 0x000f220000300800 */
[----:B---3--:R-:W-:-:S03]  /*142060*/  IMAD.MOV.U32 R19, RZ, RZ, R0 ;  /* 0x000000ffff137224 */ /* 0x008fc600078e0000 */
[----:B------:R-:W3:Y:S04]  /*142070*/  LDL.LU R28, [R1+0x6e64] ;  /* 0x006e6400011c7983 */ /* 0x000ee80000300800 */
[----:B------:R-:W3:Y:S04]  /*142080*/  LDL.LU R0, [R1+0x6e60] ;  /* 0x006e600001007983 */ /* 0x000ee80000300800 */
[----:B------:R-:W3:Y:S04]  /*142090*/  LDL.LU R8, [R1+0x6e6c] ;  /* 0x006e6c0001087983 */ /* 0x000ee80000300800 */
[----:B------:R-:W3:Y:S04]  /*1420a0*/  LDL.LU R25, [R1+0x6e68] ;  /* 0x006e680001197983 */ /* 0x000ee80000300800 */
[----:B------:R-:W3:Y:S04]  /*1420b0*/  LDL.LU R9, [R1+0x6e74] ;  /* 0x006e740001097983 */ /* 0x000ee80000300800 */
[----:B--2---:R-:W-:Y:S04]  /*1420c0*/  STL.64 [R1+0x75e0], R10 ;  /* 0x0075e00a01007387 */ /* 0x004fe80000100a00 */
[----:B---3--:R0:W-:Y:S04]  /*1420d0*/  STL.64 [R1+0x75d8], R8 ;  /* 0x0075d80801007387 */ /* 0x0081e80000100a00 */
        /* <DEDUP_REMOVED lines=14> */
[----:B------:R-:W2:Y:S04]  /*1421c0*/  LDL.LU R10, [R1+0x2248] ;  /* 0x00224800010a7983 */ /* 0x000ea80000300800 */
[----:B------:R-:W2:Y:S04]  /*1421d0*/  LDL.LU R11, [R1+0x224c] ;  /* 0x00224c00010b7983 */ /* 0x000ea80000300800 */
[----:B------:R-:W3:Y:S04]  /*1421e0*/  LDL.LU R24, [R1+0x6e70] ;  /* 0x006e700001187983 */ /* 0x000ee80000300800 */
        /* <DEDUP_REMOVED lines=45> */
[----:B------:R-:W-:-:S02]  /*1424c0*/  IMAD R0, R0, 0x100, R28 ;  /* 0x0000010000007824 */ /* 0x000fc400078e021c */
[----:B--2---:R-:W-:Y:S02]  /*1424d0*/  IMAD R29, R29, 0x100, R11 ;  /* 0x000001001d1d7824 */ /* 0x004fe400078e020b */
[----:B---3--:R-:W-:Y:S01]  /*1424e0*/  IMAD R25, R25, 0x100, R8 ;  /* 0x0000010019197824 */ /* 0x008fe200078e0208 */
[----:B------:R-:W2:Y:S04]  /*1424f0*/  LDL.LU R11, [R1+0x75d4] ;  /* 0x0075d400010b7983 */ /* 0x000ea80000300800 */
[----:B------:R-:W3:Y:S04]  /*142500*/  LDL.LU R28, [R1+0x75d0] ;  /* 0x0075d000011c7983 */ /* 0x000ee80000300800 */
[----:B------:R-:W2:Y:S01]  /*142510*/  LDL.LU R8, [R1+0x75cc] ;  /* 0x0075cc0001087983 */ /* 0x000ea20000300800 */
[----:B------:R-:W-:-:S03]  /*142520*/  IMAD R24, R24, 0x100, R9 ;  /* 0x0000010018187824 */ /* 0x000fc600078e0209 */
        /* <DEDUP_REMOVED lines=120> */
[----:B------:R-:W4:Y:S04]  /*142cb0*/  LDL.LU.64 R16, [R1+0x7400] ;  /* 0x0074000001107983 */ /* 0x000f280000300a00 */
[----:B------:R-:W2:Y:S04]  /*142cc0*/  LDL.LU.64 R22, [R1+0x73f8] ;  /* 0x0073f80001167983 */ /* 0x000ea80000300a00 */
[----:B------:R-:W2:Y:S04]  /*142cd0*/  LDL.LU.64 R20, [R1+0x73f0] ;  /* 0x0073f00001147983 */ /* 0x000ea80000300a00 */
[----:B------:R-:W-:Y:S04]  /*142ce0*/  STL.64 [R1+0x17c0], R24 ;  /* 0x0017c01801007387 */ /* 0x000fe80000100a00 */
[----:B------:R0:W-:Y:S04]  /*142cf0*/  STL.64 [R1+0x17c8], R26 ;  /* 0x0017c81a01007387 */ /* 0x0001e80000100a00 */
[----:B0-----:R-:W2:Y:S04]  /*142d00*/  LDL.LU.64 R26, [R1+0x73e8] ;  /* 0x0073e800011a7983 */ /* 0x001ea80000300a00 */
[----:B------:R-:W3:Y:S04]  /*142d10*/  LDL.LU.64 R24, [R1+0x73e0] ;  /* 0x0073e00001187983 */ /* 0x000ee80000300a00 */
[----:B--2---:R-:W-:Y:S04]  /*142d20*/  STL.64 [R1+0xd980], R26 ;  /* 0x00d9801a01007387 */ /* 0x004fe80000100a00 */
[----:B---3--:R0:W-:Y:S04]  /*142d30*/  STL.64 [R1+0xd978], R24 ;  /* 0x00d9781801007387 */ /* 0x0081e80000100a00 */
[----:B0-----:R-:W2:Y:S04]  /*142d40*/  LDL.LU R24, [R1+0x20c0] ;  /* 0x0020c00001187983 */ /* 0x001ea80000300800 */
[----:B------:R-:W2:Y:S04]  /*142d50*/  LDL.LU R25, [R1+0x20c4] ;  /* 0x0020c40001197983 */ /* 0x000ea80000300800 */
[----:B------:R-:W2:Y:S04]  /*142d60*/  LDL.LU R26, [R1+0x20c8] ;  /* 0x0020c800011a7983 */ /* 0x000ea80000300800 */
[----:B------:R-:W2:Y:S04]  /*142d70*/  LDL.LU R27, [R1+0x20cc] ;  /* 0x0020cc00011b7983 */ /* 0x000ea80000300800 */
[----:B------:R0:W-:Y:S04]  /*142d80*/  STL.64 [R1+0xd970], R22 ;  /* 0x00d9701601007387 */ /* 0x0001e80000100a00 */
[----:B0-----:R-:W2:Y:S04]  /*142d90*/  LDL R22, [R1] ;  /* 0x0000000001167983 */ /* 0x001ea80000100800 */
[----:B------:R-:W2:Y:S04]  /*142da0*/  LDL R23, [R1+0x4] ;  /* 0x0000040001177983 */ /* 0x000ea80000100800 */
[----:B------:R-:W-:Y:S04]  /*142db0*/  STL.64 [R1+0xd968], R20 ;  /* 0x00d9681401007387 */ /* 0x000fe80000100a00 */
        /* <DEDUP_REMOVED lines=17> */
[----:B------:R-:W3:Y:S04]  /*142ed0*/  LDL.LU R7, [R1+0x20bc] ;  /* 0x0020bc0001077983 */ /* 0x000ee80000300800 */
[----:B------:R0:W-:Y:S04]  /*142ee0*/  STL [R1+0x73dc], R0 ;  /* 0x0073dc0001007387 */ /* 0x0001e80000100800 */
[----:B0-----:R-:W4:Y:S01]  /*142ef0*/  LDL.LU R0, [R1+0x6e90] ;  /* 0x006e900001007983 */ /* 0x001f220000300800 */
[----:B--2---:R-:W-:Y:S03]  /*142f00*/  HMMA.16816.F32 R20, R12, R22, R24 ;  /* 0x000000160c14723c */ /* 0x004fe60000001818 */
[----:B------:R-:W4:Y:S04]  /*142f10*/  LDL.LU.64 R26, [R1+0xd980] ;  /* 0x00d98000011a7983 */ /* 0x000f280000300a00 */
[----:B------:R-:W2:-:S12]  /*142f20*/  LDL.LU.64 R24, [R1+0xd978] ;  /* 0x00d9780001187983 */ /* 0x000e980000300a00 */
[----:B------:R-:W-:Y:S04]  /*142f30*/  STL.64 [R1+0x31b0], R20 ;  /* 0x0031b01401007387 */ /* 0x000fe80000100a00 */
[----:B------:R0:W-:Y:S04]  /*142f40*/  STL.64 [R1+0x31b8], R22 ;  /* 0x0031b81601007387 */ /* 0x0001e80000100a00 */
[----:B0-----:R-:W2:Y:S04]  /*142f50*/  LDL.LU.64 R22, [R1+0xd970] ;  /* 0x00d9700001167983 */ /* 0x001ea80000300a00 */
[----:B------:R-:W2:Y:S04]  /*142f60*/  LDL.LU.64 R20, [R1+0xd968] ;  /* 0x00d9680001147983 */ /* 0x000ea80000300a00 */
[----:B------:R0:W-:Y:S01]  /*142f70*/  STL [R1+0xd8e4], R28 ;  /* 0x00d8e41c01007387 */ /* 0x0001e20000100800 */
[----:B---3--:R-:W-:Y:S03]  /*142f80*/  HMMA.16816.F32 R4, R12, R28, R4 ;  /* 0x0000001c0c04723c */ /* 0x008fe60000001804 */
[----:B0-----:R-:W3:-:S15]  /*142f90*/  LDL.LU R28, [R1+0x6e80] ;  /* 0x006e8000011c7983 */ /* 0x001ede0000300800 */
[----:B------:R-:W-:Y:S01]  /*142fa0*/  NOP ;  /* 0x0000000000007918 */ /* 0x000fe20000000000 */
[----:B------:R-:W-:Y:S04]  /*142fb0*/  STL.64 [R1+0x31a0], R4 ;  /* 0x0031a00401007387 */ /* 0x000fe80000100a00 */
[----:B------:R-:W-:Y:S04]  /*142fc0*/  STL.64 [R1+0x31a8], R6 ;  /* 0x0031a80601007387 */ /* 0x000fe80000100a00 */
[----:B------:R0:W-:Y:S04]  /*142fd0*/  STL [R1+0xd8e0], R29 ;  /* 0x00d8e01d01007387 */ /* 0x0001e80000100800 */
[----:B0-----:R-:W3:Y:S01]  /*142fe0*/  LDL.LU R29, [R1+0x6e88] ;  /* 0x006e8800011d7983 */ /* 0x001ee20000300800 */
        /* <DEDUP_REMOVED lines=83> */
[----:B------:R0:W-:Y:S04]  /*143520*/  STL.64 [R1+0xd6e0], R18 ;  /* 0x00d6e01201007387 */ /* 0x0001e80000100a00 */
[----:B0-----:R-:W3:Y:S04]  /*143530*/  LDL.LU R19, [R1+0x6e7c] ;  /* 0x006e7c0001137983 */ /* 0x001ee80000300800 */
[----:B------:R-:W-:Y:S01]  /*143540*/  STL.64 [R1+0xd6d8], R16 ;  /* 0x00d6d81001007387 */ /* 0x000fe20000100a00 */
        /* <DEDUP_REMOVED lines=24> */
[----:B---3--:R-:W-:-:S02]  /*1436d0*/  IMAD R16, R20, 0x100, R19 ;  /* 0x0000010014107824 */ /* 0x008fc400078e0213 */
[----:B------:R-:W-:Y:S01]  /*1436e0*/  IMAD R28, R28, 0x100, R21 ;  /* 0x000001001c1c7824 */ /* 0x000fe200078e0215 */
[----:B------:R-:W-:Y:S01]  /*1436f0*/  STL.64 [R1+0xd6a0], R6 ;  /* 0x00d6a00601007387 */ /* 0x000fe20000100a00 */
[----:B------:R-:W-:Y:S02]  /*143700*/  IMAD R29, R29, 0x100, R22 ;  /* 0x000001001d1d7824 */ /* 0x000fe400078e0216 */
[----:B------:R-:W-:Y:S01]  /*143710*/  IMAD R0, R0, 0x100, R23 ;  /* 0x0000010000007824 */ /* 0x000fe200078e0217 */
[----:B------:R2:W-:Y:S04]  /*143720*/  STL.64 [R1+0xd698], R4 ;  /* 0x00d6980401007387 */ /* 0x0005e80000100a00 */
[----:B------:R-:W-:Y:S04]  /*143730*/  STL.64 [R1+0xd6c0], R10 ;  /* 0x00d6c00a01007387 */ /* 0x000fe80000100a00 */
[----:B----4-:R0:W-:Y:S01]  /*143740*/  STL.64 [R1+0xd6b8], R8 ;  /* 0x00d6b80801007387 */ /* 0x0101e20000100a00 */
[----:B--2---:R-:W-:Y:S01]  /*143750*/  HMMA.16816.F32 R4, R12, R8, R24 ;  /* 0x000000080c04723c */ /* 0x004fe20000001818 */
[----:B------:R-:W-:-:S15]  /*143760*/  F2FP.F16.E5M2.UNPACK_B R12, R16 ;  /* 0x00000010ff0c723e */ /* 0x000fde00020004ff */
[----:B------:R-:W-:-:S03]  /*143770*/  NOP ;  /* 0x0000000000007918 */ /* 0x000fc60000000000 */
[----:B------:R-:W-:Y:S04]  /*143780*/  STL.64 [R1+0x490], R4 ;  /* 0x0004900401007387 */ /* 0x000fe80000100a00 */
[----:B------:R-:W-:Y:S04]  /*143790*/  STL.64 [R1+0x498], R6 ;  /* 0x0004980601007387 */ /* 0x000fe80000100a00 */
[----:B0-----:R-:W2:Y:S04]  /*1437a0*/  LDL.LU R8, [R1+0x1df0] ;  /* 0x001df00001087983 */ /* 0x001ea80000300800 */
[----:B------:R-:W2:Y:S04]  /*1437b0*/  LDL.LU R9, [R1+0x1df4] ;  /* 0x001df40001097983 */ /* 0x000ea80000300800 */
[----:B------:R-:W3:Y:S04]  /*1437c0*/  LDL.LU R10, [R1+0x1df8] ;  /* 0x001df800010a7983 */ /* 0x000ee80000300800 */
[----:B------:R-:W3:Y:S04]  /*1437d0*/  LDL.LU R11, [R1+0x1dfc] ;  /* 0x001dfc00010b7983 */ /* 0x000ee80000300800 */
[----:B---3--:R-:W-:Y:S04]  /*1437e0*/  STL.64 [R1+0xd720], R10 ;  /* 0x00d7200a01007387 */ /* 0x008fe80000100a00 */
[----:B--2---:R-:W-:Y:S04]  /*1437f0*/  STL.64 [R1+0xd718], R8 ;  /* 0x00d7180801007387 */ /* 0x004fe80000100a00 */
[----:B------:R-:W2:Y:S04]  /*143800*/  LDL R26, [R1] ;  /* 0x00000000011a7983 */ /* 0x000ea80000100800 */
[----:B------:R-:W2:Y:S04]  /*143810*/  LDL R27, [R1+0x4] ;  /* 0x00000400011b7983 */ /* 0x000ea80000100800 */
[----:B------:R-:W3:Y:S04]  /*143820*/  LDL.LU R20, [R1+0x1e00] ;  /* 0x001e000001147983 */ /* 0x000ee80000300800 */
[----:B------:R-:W3:Y:S04]  /*143830*/  LDL.LU R21, [R1+0x1e04] ;  /* 0x001e040001157983 */ /* 0x000ee80000300800 */
[----:B------:R-:W4:Y:S04]  /*143840*/  LDL.LU R22, [R1+0x1e08] ;  /* 0x001e080001167983 */ /* 0x000f280000300800 */
[----:B------:R-:W4:Y:S04]  /*143850*/  LDL.LU R23, [R1+0x1e0c] ;  /* 0x001e0c0001177983 */ /* 0x000f280000300800 */
[----:B----4-:R0:W-:Y:S04]  /*143860*/  STL.64 [R1+0xd730], R22 ;  /* 0x00d7301601007387 */ /* 0x0101e80000100a00 */
[----:B---3--:R-:W-:Y:S04]  /*143870*/  STL.64 [R1+0xd728], R20 ;  /* 0x00d7281401007387 */ /* 0x008fe80000100a00 */
[----:B------:R-:W3:Y:S04]  /*143880*/  LDL R24, [R1+0x8] ;  /* 0x0000080001187983 */ /* 0x000ee80000100800 */
[----:B------:R-:W3:Y:S04]  /*143890*/  LDL R25, [R1+0xc] ;  /* 0x00000c0001197983 */ /* 0x000ee80000100800 */
[----:B--2---:R-:W-:Y:S04]  /*1438a0*/  STL.64 [R1+0xd740], R26 ;  /* 0x00d7401a01007387 */ /* 0x004fe80000100a00 */
[----:B---3--:R1:W-:Y:S04]  /*1438b0*/  STL.64 [R1+0xd738], R24 ;  /* 0x00d7381801007387 */ /* 0x0083e80000100a00 */
        /* <DEDUP_REMOVED lines=153> */
[----:B------:R-:W-:-:S03]  /*144250*/  F2FP.F16.E5M2.UNPACK_B R13, R28 ;  /* 0x0000001cff0d723e */ /* 0x000fc600020004ff */
[----:B---3--:R-:W-:Y:S04]  /*144260*/  STL.64 [R1+0xd8d8], R26 ;  /* 0x00d8d81a01007387 */ /* 0x008fe80000100a00 */
[----:B--2---:R0:W-:Y:S04]  /*144270*/  STL.64 [R1+0xd8d0], R24 ;  /* 0x00d8d01801007387 */ /* 0x0041e80000100a00 */
[----:B0-----:R-:W4:Y:S04]  /*144280*/  LDL.LU R24, [R1+0x1fc0] ;  /* 0x001fc00001187983 */ /* 0x001f280000300800 */
[----:B------:R-:W4:Y:S04]  /*144290*/  LDL.LU R25, [R1+0x1fc4] ;  /* 0x001fc40001197983 */ /* 0x000f280000300800 */
[----:B------:R-:W4:Y:S04]  /*1442a0*/  LDL.LU R26, [R1+0x1fc8] ;  /* 0x001fc800011a7983 */ /* 0x000f280000300800 */
[----:B------:R-:W4:Y:S01]  /*1442b0*/  LDL.LU R27, [R1+0x1fcc] ;  /* 0x001fcc00011b7983 */ /* 0x000f220000300800 */
[----:B------:R-:W-:-:S02]  /*1442c0*/  F2FP.F16.E5M2.UNPACK_B R14, R29 ;  /* 0x0000001dff0e723e */ /* 0x000fc400020004ff */
        /* <DEDUP_REMOVED lines=119> */
[----:B------:R-:W2:-:S13]  /*144a40*/  LDL.LU.64 R24, [R1+0xd738] ;  /* 0x00d7380001187983 */ /* 0x000e9a0000300a00 */
[----:B------:R-:W-:Y:S04]  /*144a50*/  STL.64 [R1+0x15d0], R20 ;  /* 0x0015d01401007387 */ /* 0x000fe80000100a00 */
[----:B------:R0:W-:Y:S04]  /*144a60*/  STL.64 [R1+0x15d8], R22 ;  /* 0x0015d81601007387 */ /* 0x0001e80000100a00 */
[----:B0-----:R-:W4:Y:S04]  /*144a70*/  LDL.LU.64 R22, [R1+0xd730] ;  /* 0x00d7300001167983 */ /* 0x001f280000300a00 */
[----:B------:R-:W4:Y:S04]  /*144a80*/  LDL.LU.64 R20, [R1+0xd728] ;  /* 0x00d7280001147983 */ /* 0x000f280000300a00 */
[----:B------:R-:W3:Y:S01]  /*144a90*/  LDL.LU R0, [R1+0x6eb0] ;  /* 0x006eb00001007983 */ /* 0x000ee20000300800 */
[----:B--2---:R-:W-:-:S15]  /*144aa0*/  HMMA.16816.F32 R8, R12, R24, R8 ;  /* 0x000000180c08723c */ /* 0x004fde0000001808 */
[----:B------:R-:W-:-:S04]  /*144ab0*/  NOP ;  /* 0x0000000000007918 */ /* 0x000fc80000000000 */
[----:B------:R-:W-:Y:S04]  /*144ac0*/  STL.64 [R1+0x3020], R8 ;  /* 0x0030200801007387 */ /* 0x000fe80000100a00 */
[----:B------:R0:W-:Y:S01]  /*144ad0*/  STL.64 [R1+0x3028], R10 ;  /* 0x0030280a01007387 */ /* 0x0001e20000100a00 */
[C---:B----4-:R-:W-:Y:S03]  /*144ae0*/  HMMA.16816.F32 R24, R12.reuse, R26, R20 ;  /* 0x0000001a0c18723c */ /* 0x050fe60000001814 */
[----:B0-----:R-:W2:Y:S04]  /*144af0*/  LDL.LU.64 R10, [R1+0xd720] ;  /* 0x00d72000010a7983 */ /* 0x001ea80000300a00 */
[----:B------:R-:W2:Y:S04]  /*144b00*/  LDL.LU.64 R8, [R1+0xd718] ;  /* 0x00d7180001087983 */ /* 0x000ea80000300a00 */
[----:B------:R-:W4:Y:S04]  /*144b10*/  LDL.LU.64 R22, [R1+0xd710] ;  /* 0x00d7100001167983 */ /* 0x000f280000300a00 */
[----:B------:R-:W3:Y:S04]  /*144b20*/  LDL.LU.64 R20, [R1+0xd708] ;  /* 0x00d7080001147983 */ /* 0x000ee80000300a00 */
[----:B------:R-:W-:Y:S04]  /*144b30*/  STL.64 [R1+0x3010], R24 ;  /* 0x0030101801007387 */ /* 0x000fe80000100a00 */
[----:B------:R0:W-:Y:S04]  /*144b40*/  STL.64 [R1+0x3018], R26 ;  /* 0x0030181a01007387 */ /* 0x0001e80000100a00 */
[----:B0-----:R-:W3:Y:S04]  /*144b50*/  LDL.LU.64 R26, [R1+0xd700] ;  /* 0x00d70000011a7983 */ /* 0x001ee80000300a00 */
[----:B------:R-:W4:Y:S04]  /*144b60*/  LDL.LU.64 R24, [R1+0xd6f8] ;  /* 0x00d6f80001187983 */ /* 0x000f280000300a00 */
[----:B------:R0:W-:Y:S01]  /*144b70*/  STL [R1+0xd674], R28 ;  /* 0x00d6741c01007387 */ /* 0x0001e20000100800 */
[----:B--2---:R-:W-:Y:S03]  /*144b80*/  HMMA.16816.F32 R8, R12, R28, R8 ;  /* 0x0000001c0c08723c */ /* 0x004fe60000001808 */
[----:B0-----:R-:W2:-:S15]  /*144b90*/  LDL.LU R28, [R1+0x6ea0] ;  /* 0x006ea000011c7983 */ /* 0x001e9e0000300800 */
[----:B------:R-:W-:Y:S01]  /*144ba0*/  NOP ;  /* 0x0000000000007918 */ /* 0x000fe20000000000 */
[----:B------:R-:W-:Y:S04]  /*144bb0*/  STL.64 [R1+0x3000], R8 ;  /* 0x0030000801007387 */ /* 0x000fe80000100a00 */
[----:B------:R-:W-:Y:S04]  /*144bc0*/  STL.64 [R1+0x3008], R10 ;  /* 0x0030080a01007387 */ /* 0x000fe80000100a00 */
[----:B------:R0:W-:Y:S01]  /*144bd0*/  STL [R1+0xd670], R29 ;  /* 0x00d6701d01007387 */ /* 0x0001e20000100800 */
[C---:B---3--:R-:W-:Y:S03]  /*144be0*/  HMMA.16816.F32 R4, R12.reuse, R26, R4 ;  /* 0x0000001a0c04723c */ /* 0x048fe60000001804 */
[----:B0-----:R-:W3:Y:S05]  /*144bf0*/  LDL.LU R29, [R1+0x6ea8] ;  /* 0x006ea800011d7983 */ /* 0x001eea0000300800 */
[C---:B----4-:R-:W-:Y:S11]  /*144c00*/  HMMA.16816.F32 R8, R12.reuse, R24, R16 ;  /* 0x000000180c08723c */ /* 0x050ff60000001810 */
[----:B------:R0:W-:Y:S04]  /*144c10*/  STL.64 [R1+0x2ff0], R4 ;  /* 0x002ff00401007387 */ /* 0x0001e80000100a00 */
[----:B------:R1:W-:Y:S04]  /*144c20*/  STL.64 [R1+0x2ff8], R6 ;  /* 0x002ff80601007387 */ /* 0x0003e80000100a00 */
[----:B0-----:R-:W4:Y:S04]  /*144c30*/  LDL.LU R4, [R1+0x1d60] ;  /* 0x001d600001047983 */ /* 0x001f280000300800 */
[----:B------:R0:W-:Y:S04]  /*144c40*/  STL.64 [R1+0x2fe0], R8 ;  /* 0x002fe00801007387 */ /* 0x0001e80000100a00 */
[----:B------:R0:W-:Y:S04]  /*144c50*/  STL.64 [R1+0x2fe8], R10 ;  /* 0x002fe80a01007387 */ /* 0x0001e80000100a00 */
[----:B------:R-:W4:Y:S04]  /*144c60*/  LDL.LU R5, [R1+0x1d64] ;  /* 0x001d640001057983 */ /* 0x000f280000300800 */
[----:B-1----:R-:W2:Y:S04]  /*144c70*/  LDL.LU R6, [R1+0x1d68] ;  /* 0x001d680001067983 */ /* 0x002ea80000300800 */
        /* <DEDUP_REMOVED lines=108> */
[----:B------:R0:W-:Y:S01]  /*145340*/  STL.64 [R1+0xd448], R8 ;  /* 0x00d4480801007387 */ /* 0x0001e20000100a00 */
        /* <DEDUP_REMOVED lines=1802> */
[----:B--2---:R0:W-:Y:S04]  /*14c3f0*/  STL.64 [R1+0xcae8], R8 ;  /* 0x00cae80801007387 */ /* 0x0041e80000100a00 */
[----:B------:R-:W2:Y:S04]  /*14c400*/  LDL R26, [R1] ;  /* 0x00000000011a7983 */ /* 0x000ea80000100800 */
        /* <DEDUP_REMOVED lines=164> */
[----:B------:R-:W-:-:S02]  /*14ce50*/  F2FP.F16.E5M2.UNPACK_B R13, R28 ;  /* 0x0000001cff0d723e */ /* 0x000fc400020004ff */
[----:B------:R-:W-:Y:S01]  /*14ce60*/  F2FP.F16.E5M2.UNPACK_B R14, R29 ;  /* 0x0000001dff0e723e */ /* 0x000fe200020004ff */
[----:B---3--:R-:W-:Y:S04]  /*14ce70*/  STL.64 [R1+0xcca8], R10 ;  /* 0x00cca80a01007387 */ /* 0x008fe80000100a00 */
[----:B--2---:R0:W-:Y:S04]  /*14ce80*/  STL.64 [R1+0xcca0], R8 ;  /* 0x00cca00801007387 */ /* 0x0041e80000100a00 */
[----:B0-----:R-:W4:Y:S04]  /*14ce90*/  LDL.LU R8, [R1+0x13c0] ;  /* 0x0013c00001087983 */ /* 0x001f280000300800 */
[----:B------:R-:W4:Y:S04]  /*14cea0*/  LDL.LU R9, [R1+0x13c4] ;  /* 0x0013c40001097983 */ /* 0x000f280000300800 */
[----:B------:R-:W4:Y:S04]  /*14ceb0*/  LDL.LU R10, [R1+0x13c8] ;  /* 0x0013c800010a7983 */ /* 0x000f280000300800 */
[----:B------:R-:W4:Y:S01]  /*14cec0*/  LDL.LU R11, [R1+0x13cc] ;  /* 0x0013cc00010b7983 */ /* 0x000f220000300800 */
[----:B------:R-:W-:-:S03]  /*14ced0*/  F2FP.F16.E5M2.UNPACK_B R15, R0 ;  /* 0x00000000ff0f723e */ /* 0x000fc600020004ff */
        /* <DEDUP_REMOVED lines=123> */
[C---:B----4-:R-:W-:Y:S08]  /*14d690*/  HMMA.16816.F32 R8, R12.reuse, R24, R8 ;  /* 0x000000180c08723c */ /* 0x050ff00000001808 */
[C---:B--2---:R-:W-:Y:S11]  /*14d6a0*/  HMMA.16816.F32 R24, R12.reuse, R26, R20 ;  /* 0x0000001a0c18723c */ /* 0x044ff60000001814 */
[----:B------:R-:W-:Y:S04]  /*14d6b0*/  STL.64 [R1+0x2a30], R8 ;  /* 0x002a300801007387 */ /* 0x000fe80000100a00 */
[----:B------:R0:W-:Y:S04]  /*14d6c0*/  STL.64 [R1+0x2a38], R10 ;  /* 0x002a380a01007387 */ /* 0x0001e80000100a00 */
[----:B0-----:R-:W2:Y:S04]  /*14d6d0*/  LDL.LU.64 R10, [R1+0xcaf0] ;  /* 0x00caf000010a7983 */ /* 0x001ea80000300a00 */
[----:B------:R-:W2:Y:S04]  /*14d6e0*/  LDL.LU.64 R8, [R1+0xcae8] ;  /* 0x00cae80001087983 */ /* 0x000ea80000300a00 */
[----:B------:R-:W4:Y:S04]  /*14d6f0*/  LDL.LU R0, [R1+0x6f50] ;  /* 0x006f500001007983 */ /* 0x000f280000300800 */
[----:B------:R-:W3:Y:S04]  /*14d700*/  LDL.LU.64 R22, [R1+0xcae0] ;  /* 0x00cae00001167983 */ /* 0x000ee80000300a00 */
[----:B------:R-:W3:Y:S04]  /*14d710*/  LDL.LU.64 R20, [R1+0xcad8] ;  /* 0x00cad80001147983 */ /* 0x000ee80000300a00 */
[----:B------:R-:W-:Y:S04]  /*14d720*/  STL.64 [R1+0xbe0], R24 ;  /* 0x000be01801007387 */ /* 0x000fe80000100a00 */
[----:B------:R0:W-:Y:S04]  /*14d730*/  STL.64 [R1+0xbe8], R26 ;  /* 0x000be81a01007387 */ /* 0x0001e80000100a00 */
[----:B0-----:R-:W3:Y:S04]  /*14d740*/  LDL.LU.64 R26, [R1+0xcad0] ;  /* 0x00cad000011a7983 */ /* 0x001ee80000300a00 */
[----:B------:R-:W4:Y:S04]  /*14d750*/  LDL.LU.64 R24, [R1+0xcac8] ;  /* 0x00cac80001187983 */ /* 0x000f280000300a00 */
[----:B------:R0:W-:Y:S01]  /*14d760*/  STL [R1+0xca3c], R28 ;  /* 0x00ca3c1c01007387 */ /* 0x0001e20000100800 */
[C---:B--2---:R-:W-:Y:S03]  /*14d770*/  HMMA.16816.F32 R8, R12.reuse, R28, R8 ;  /* 0x0000001c0c08723c */ /* 0x044fe60000001808 */
[----:B0-----:R-:W2:Y:S05]  /*14d780*/  LDL.LU R28, [R1+0x6f40] ;  /* 0x006f4000011c7983 */ /* 0x001eaa0000300800 */
[C---:B---3--:R-:W-:Y:S11]  /*14d790*/  HMMA.16816.F32 R4, R12.reuse, R26, R4 ;  /* 0x0000001a0c04723c */ /* 0x048ff60000001804 */
[----:B------:R-:W-:Y:S04]  /*14d7a0*/  STL.64 [R1+0x2a20], R8 ;  /* 0x002a200801007387 */ /* 0x000fe80000100a00 */
[----:B------:R-:W-:Y:S04]  /*14d7b0*/  STL.64 [R1+0x2a28], R10 ;  /* 0x002a280a01007387 */ /* 0x000fe80000100a00 */
[----:B------:R0:W-:Y:S04]  /*14d7c0*/  STL [R1+0xca38], R29 ;  /* 0x00ca381d01007387 */ /* 0x0001e80000100800 */
[----:B0-----:R-:W3:Y:S01]  /*14d7d0*/  LDL.LU R29, [R1+0x6f48] ;  /* 0x006f4800011d7983 */ /* 0x001ee20000300800 */
[C---:B----4-:R-:W-:Y:S03]  /*14d7e0*/  HMMA.16816.F32 R8, R12.reuse, R24, R16 ;  /* 0x000000180c08723c */ /* 0x050fe60000001810 */
[----:B------:R0:W-:Y:S04]  /*14d7f0*/  STL.64 [R1+0xbc0], R4 ;  /* 0x000bc00401007387 */ /* 0x0001e80000100a00 */
[----:B------:R1:W-:Y:S04]  /*14d800*/  STL.64 [R1+0xbc8], R6 ;  /* 0x000bc80601007387 */ /* 0x0003e80000100a00 */
[----:B0-----:R-:W4:Y:S08]  /*14d810*/  LDL.LU R4, [R1+0x11d0] ;  /* 0x0011d00001047983 */ /* 0x001f300000300800 */
        /* <DEDUP_REMOVED lines=105> */
[----:B------:R-:W2:Y:S04]  /*14deb0*/  LDL.LU.64 R24, [R1+0xca48] ;  /* 0x00ca480001187983 */ /* 0x000ea80000300a00 */
[----:B------:R-:W-:Y:S04]  /*14dec0*/  STL.64 [R1+0xc7f8], R6 ;  /* 0x00c7f80601007387 */ /* 0x000fe80000100a00 */
[----:B------:R2:W-:Y:S04]  /*14ded0*/  STL.64 [R1+0xc7f0], R4 ;  /* 0x00c7f00401007387 */ /* 0x0005e80000100a00 */
[----:B------:R-:W4:Y:S01]  /*14dee0*/  LDL.LU R16, [R1+0xdf0] ;  /* 0x000df00001107983 */ /* 0x000f220000300800 */
[----:B---3--:R-:W-:-:S02]  /*14def0*/  IMAD R3, R20, 0x100, R19 ;  /* 0x0000010014037824 */ /* 0x008fc400078e0213 */
[----:B------:R-:W-:Y:S02]  /*14df00*/  IMAD R28, R28, 0x100, R21 ;  /* 0x000001001c1c7824 */ /* 0x000fe400078e0215 */
[----:B------:R-:W-:Y:S02]  /*14df10*/  IMAD R29, R29, 0x100, R22 ;  /* 0x000001001d1d7824 */ /* 0x000fe400078e0216 */
[----:B------:R-:W-:Y:S01]  /*14df20*/  IMAD R0, R0, 0x100, R23 ;  /* 0x0000010000007824 */ /* 0x000fe200078e0217 */
[----:B--2---:R-:W-:-:S15]  /*14df30*/  HMMA.16816.F32 R4, R12, R8, R24 ;  /* 0x000000080c04723c */ /* 0x004fde0000001818 */
[----:B------:R-:W-:-:S04]  /*14df40*/  NOP ;  /* 0x0000000000007918 */ /* 0x000fc80000000000 */
[----:B------:R0:W-:Y:S04]  /*14df50*/  STL.64 [R1+0x860], R4 ;  /* 0x0008600401007387 */ /* 0x0001e80000100a00 */
[----:B------:R1:W-:Y:S04]  /*14df60*/  STL.64 [R1+0x868], R6 ;  /* 0x0008680601007387 */ /* 0x0003e80000100a00 */
[----:B------:R-:W4:Y:S04]  /*14df70*/  LDL.LU R17, [R1+0xdf4] ;  /* 0x000df40001117983 */ /* 0x000f280000300800 */
[----:B------:R-:W2:Y:S04]  /*14df80*/  LDL.LU R18, [R1+0xdf8] ;  /* 0x000df80001127983 */ /* 0x000ea80000300800 */
[----:B------:R-:W2:Y:S04]  /*14df90*/  LDL.LU R19, [R1+0xdfc] ;  /* 0x000dfc0001137983 */ /* 0x000ea80000300800 */
[----:B--2---:R-:W-:Y:S04]  /*14dfa0*/  STL.64 [R1+0xc878], R18 ;  /* 0x00c8781201007387 */ /* 0x004fe80000100a00 */
[----:B----4-:R2:W-:Y:S04]  /*14dfb0*/  STL.64 [R1+0xc870], R16 ;  /* 0x00c8701001007387 */ /* 0x0105e80000100a00 */
[----:B0-----:R-:W3:Y:S04]  /*14dfc0*/  LDL.LU R4, [R1+0xe10] ;  /* 0x000e100001047983 */ /* 0x001ee80000300800 */
[----:B------:R-:W3:Y:S04]  /*14dfd0*/  LDL.LU R5, [R1+0xe14] ;  /* 0x000e140001057983 */ /* 0x000ee80000300800 */
[----:B-1----:R-:W4:Y:S04]  /*14dfe0*/  LDL.LU R6, [R1+0xe18] ;  /* 0x000e180001067983 */ /* 0x002f280000300800 */
[----:B------:R-:W4:Y:S04]  /*14dff0*/  LDL.LU R7, [R1+0xe1c] ;  /* 0x000e1c0001077983 */ /* 0x000f280000300800 */
[----:B----4-:R0:W-:Y:S04]  /*14e000*/  STL.64 [R1+0xc888], R6 ;  /* 0x00c8880601007387 */ /* 0x0101e80000100a00 */
[----:B---3--:R-:W-:Y:S04]  /*14e010*/  STL.64 [R1+0xc880], R4 ;  /* 0x00c8800401007387 */ /* 0x008fe80000100a00 */
[----:B------:R-:W3:Y:S04]  /*14e020*/  LDL R26, [R1] ;  /* 0x00000000011a7983 */ /* 0x000ee80000100800 */
[----:B------:R-:W3:Y:S04]  /*14e030*/  LDL R27, [R1+0x4] ;  /* 0x00000400011b7983 */ /* 0x000ee80000100800 */
[----:B------:R-:W4:Y:S04]  /*14e040*/  LDL R24, [R1+0x8] ;  /* 0x0000080001187983 */ /* 0x000f280000100800 */
[----:B------:R-:W4:Y:S04]  /*14e050*/  LDL R25, [R1+0xc] ;  /* 0x00000c0001197983 */ /* 0x000f280000100800 */
[----:B---3--:R-:W-:Y:S04]  /*14e060*/  STL.64 [R1+0xc898], R26 ;  /* 0x00c8981a01007387 */ /* 0x008fe80000100a00 */
[----:B----4-:R1:W-:Y:S04]  /*14e070*/  STL.64 [R1+0xc890], R24 ;  /* 0x00c8901801007387 */ /* 0x0103e80000100a00 */
[----:B--2---:R-:W2:Y:S04]  /*14e080*/  LDL.LU R16, [R1+0x1060] ;  /* 0x0010600001107983 */ /* 0x004ea80000300800 */
[----:B------:R-:W2:Y:S04]  /*14e090*/  LDL.LU R17, [R1+0x1064] ;  /* 0x0010640001117983 */ /* 0x000ea80000300800 */
[----:B------:R-:W3:Y:S04]  /*14e0a0*/  LDL.LU R18, [R1+0x1068] ;  /* 0x0010680001127983 */ /* 0x000ee80000300800 */
[----:B------:R-:W3:Y:S04]  /*14e0b0*/  LDL.LU R19, [R1+0x106c] ;  /* 0x00106c0001137983 */ /* 0x000ee80000300800 */
[----:B---3--:R-:W-:Y:S04]  /*14e0c0*/  STL.64 [R1+0xc8a8], R18 ;  /* 0x00c8a81201007387 */ /* 0x008fe80000100a00 */
[----:B--2---:R-:W-:Y:S04]  /*14e0d0*/  STL.64 [R1+0xc8a0], R16 ;  /* 0x00c8a01001007387 */ /* 0x004fe80000100a00 */
[----:B0-----:R-:W2:Y:S04]  /*14e0e0*/  LDL R6, [R1+0x10] ;  /* 0x0000100001067983 */ /* 0x001ea80000100800 */
[----:B------:R-:W2:Y:S04]  /*14e0f0*/  LDL R7, [R1+0x14] ;  /* 0x0000140001077983 */ /* 0x000ea80000100800 */
[----:B-1----:R-:W3:Y:S04]  /*14e100*/  LDL.LU R24, [R1+0x1070] ;  /* 0x0010700001187983 */ /* 0x002ee80000300800 */
        /* <DEDUP_REMOVED lines=267> */
[----:B------:R-:W4:Y:S01]  /*14f1c0*/  LDL.LU.64 R24, [R1+0xc8b0] ;  /* 0x00c8b00001187983 */ /* 0x000f220000300a00 */
[----:B--2---:R-:W-:-:S15]  /*14f1d0*/  HMMA.16816.F32 R16, R12, R4, R16 ;  /* 0x000000040c10723c */ /* 0x004fde0000001810 */
[----:B------:R-:W-:-:S04]  /*14f1e0*/  NOP ;  /* 0x0000000000007918 */ /* 0x000fc80000000000 */
[----:B------:R-:W-:Y:S04]  /*14f1f0*/  STL.64 [R1+0x2930], R16 ;  /* 0x0029301001007387 */ /* 0x000fe80000100a00 */
[----:B------:R0:W-:Y:S01]  /*14f200*/  STL.64 [R1+0x2938], R18 ;  /* 0x0029381201007387 */ /* 0x0001e20000100a00 */
[C---:B----4-:R-:W-:Y:S03]  /*14f210*/  HMMA.16816.F32 R4, R12.reuse, R6, R24 ;  /* 0x000000060c04723c */ /* 0x050fe60000001818 */
        /* <DEDUP_REMOVED lines=19> */
[----:B0-----:R-:W4:Y:S04]  /*14f350*/  LDL.LU.64 R26, [R1+0xc858] ;  /* 0x00c85800011a7983 */ /* 0x001f280000300a00 */
[----:B------:R-:W2:Y:S01]  /*14f360*/  LDL.LU.64 R24, [R1+0xc850] ;  /* 0x00c8500001187983 */ /* 0x000ea20000300a00 */
[----:B------:R-:W-:Y:S03]  /*14f370*/  HMMA.16816.F32 R8, R12, R28, R8 ;  /* 0x0000001c0c08723c */ /* 0x000fe60000001808 */
[----:B------:R0:W-:Y:S04]  /*14f380*/  STL.64 [R1+0xc678], R28 ;  /* 0x00c6781c01007387 */ /* 0x0001e80000100a00 */
[----:B0-----:R-:W3:-:S12]  /*14f390*/  LDL.LU R28, [R1+0x6f68] ;  /* 0x006f6800011c7983 */ /* 0x001ed80000300800 */
        /* <DEDUP_REMOVED lines=62> */
[----:B------:R0:W-:Y:S04]  /*14f780*/  STL.64 [R1+0xc788], R22 ;  /* 0x00c7881601007387 */ /* 0x0001e80000100a00 */
[----:B0-----:R-:W3:Y:S04]  /*14f790*/  LDL.LU R22, [R1+0x6f60] ;  /* 0x006f600001167983 */ /* 0x001ee80000300800 */
[----:B------:R-:W3:Y:S01]  /*14f7a0*/  LDL.LU R23, [R1+0x6f6c] ;  /* 0x006f6c0001177983 */ /* 0x000ee20000300800 */
        /* <DEDUP_REMOVED lines=50> */
[----:B---3--:R-:W-:-:S03]  /*14fad0*/  IMAD R2, R21, 0x100, R19 ;  /* 0x0000010015027824 */ /* 0x008fc600078e0213 */
[----:B------:R-:W-:Y:S04]  /*14fae0*/  STL.64 [R1+0xc600], R6 ;  /* 0x00c6000601007387 */ /* 0x000fe80000100a00 */
[----:B------:R0:W-:Y:S04]  /*14faf0*/  STL.64 [R1+0xc5f8], R4 ;  /* 0x00c5f80401007387 */ /* 0x0001e80000100a00 */
[----:B------:R1:W-:Y:S01]  /*14fb00*/  STL [R1+0xcf0], R2 ;  /* 0x000cf00201007387 */ /* 0x0003e20000100800 */
[----:B------:R-:W-:Y:S02]  /*14fb10*/  IMAD R0, R0, 0x100, R29 ;  /* 0x0000010000007824 */ /* 0x000fe400078e021d */
[----:B0-----:R-:W-:-:S02]  /*14fb20*/  IMAD R5, R28, 0x100, R23 ;  /* 0x000001001c057824 */ /* 0x001fc400078e0217 */
[----:B------:R-:W2:Y:S01]  /*14fb30*/  LDL R28, [R1+0x48] ;  /* 0x00004800011c7983 */ /* 0x000ea20000100800 */
[----:B----4-:R-:W-:-:S15]  /*14fb40*/  HMMA.16816.F32 R12, R12, R8, R24 ;  /* 0x000000080c0c723c */ /* 0x010fde0000001818 */
[----:B------:R-:W-:-:S04]  /*14fb50*/  NOP ;  /* 0x0000000000007918 */ /* 0x000fc80000000000 */
[----:B------:R-:W-:Y:S04]  /*14fb60*/  STL.64 [R1+0x7b0], R12 ;  /* 0x0007b00c01007387 */ /* 0x000fe80000100a00 */
[----:B------:R-:W-:Y:S04]  /*14fb70*/  STL.64 [R1+0x7b8], R14 ;  /* 0x0007b80e01007387 */ /* 0x000fe80000100a00 */
[----:B------:R-:W2:Y:S04]  /*14fb80*/  LDL R29, [R1+0x4c] ;  /* 0x00004c00011d7983 */ /* 0x000ea80000100800 */
[----:B--2---:R-:W-:Y:S04]  /*14fb90*/  STL.64 [R1+0xc740], R28 ;  /* 0x00c7401c01007387 */ /* 0x004fe80000100a00 */
[----:B------:R-:W2:Y:S04]  /*14fba0*/  LDL.LU R24, [R1+0xb70] ;  /* 0x000b700001187983 */ /* 0x000ea80000300800 */
[----:B------:R-:W2:Y:S04]  /*14fbb0*/  LDL.LU R25, [R1+0xb74] ;  /* 0x000b740001197983 */ /* 0x000ea80000300800 */
[----:B------:R-:W3:Y:S04]  /*14fbc0*/  LDL.LU R26, [R1+0xb78] ;  /* 0x000b7800011a7983 */ /* 0x000ee80000300800 */
[----:B------:R-:W3:Y:S04]  /*14fbd0*/  LDL.LU R27, [R1+0xb7c] ;  /* 0x000b7c00011b7983 */ /* 0x000ee80000300800 */
[----:B---3--:R-:W-:Y:S04]  /*14fbe0*/  STL.64 [R1+0xc750], R26 ;  /* 0x00c7501a01007387 */ /* 0x008fe80000100a00 */
[----:B--2---:R-:W-:Y:S04]  /*14fbf0*/  STL.64 [R1+0xc748], R24 ;  /* 0x00c7481801007387 */ /* 0x004fe80000100a00 */
[----:B-1----:R-:W2:Y:S04]  /*14fc00*/  LDL R2, [R1+0x60] ;  /* 0x0000600001027983 */ /* 0x002ea80000100800 */
[----:B------:R-:W2:Y:S04]  /*14fc10*/  LDL R3, [R1+0x64] ;  /* 0x0000640001037983 */ /* 0x000ea80000100800 */
[----:B------:R-:W3:Y:S04]  /*14fc20*/  LDL R18, [R1+0x50] ;  /* 0x0000500001127983 */ /* 0x000ee80000100800 */
[----:B------:R-:W3:Y:S04]  /*14fc30*/  LDL R19, [R1+0x54] ;  /* 0x0000540001137983 */ /* 0x000ee80000100800 */
[----:B--2---:R-:W-:Y:S04]  /*14fc40*/  STL.64 [R1+0xc7c0], R2 ;  /* 0x00c7c00201007387 */ /* 0x004fe80000100a00 */
[----:B------:R-:W2:Y:S04]  /*14fc50*/  LDL.64 R16, [R1+0x58] ;  /* 0x0000580001107983 */ /* 0x000ea80000100a00 */
[----:B---3--:R-:W-:Y:S04]  /*14fc60*/  STL.64 [R1+0xc760], R18 ;  /* 0x00c7601201007387 */ /* 0x008fe80000100a00 */
[----:B--2---:R-:W-:Y:S04]  /*14fc70*/  STL.64 [R1+0xc758], R16 ;  /* 0x00c7581001007387 */ /* 0x004fe80000100a00 */
[----:B------:R0:W-:Y:S04]  /*14fc80*/  STL [R1+0xc5cc], R8 ;  /* 0x00c5cc0801007387 */ /* 0x0001e80000100800 */
[----:B------:R1:W-:Y:S04]  /*14fc90*/  STL [R1+0xc5c8], R9 ;  /* 0x00c5c80901007387 */ /* 0x0003e80000100800 */
[----:B------:R2:W-:Y:S04]  /*14fca0*/  STL.64 [R1+0xc638], R10 ;  /* 0x00c6380a01007387 */ /* 0x0005e80000100a00 */
[----:B0-----:R-:W3:Y:S04]  /*14fcb0*/  LDL.LU R8, [R1+0xb90] ;  /* 0x000b900001087983 */ /* 0x001ee80000300800 */
[----:B-1----:R-:W3:Y:S04]  /*14fcc0*/  LDL.LU R9, [R1+0xb94] ;  /* 0x000b940001097983 */ /* 0x002ee80000300800 */
[----:B--2---:R-:W2:Y:S04]  /*14fcd0*/  LDL.LU R10, [R1+0xb98] ;  /* 0x000b9800010a7983 */ /* 0x004ea80000300800 */
[----:B------:R-:W2:Y:S01]  /*14fce0*/  LDL.LU R11, [R1+0xb9c] ;  /* 0x000b9c00010b7983 */ /* 0x000ea20000300800 */
[----:B------:R-:W-:-:S03]  /*14fcf0*/  IMAD R4, R22, 0x100, R20 ;  /* 0x0000010016047824 */ /* 0x000fc600078e0214 */
[----:B------:R-:W4:Y:S04]  /*14fd00*/  LDL.64 R20, [R1+0x88] ;  /* 0x0000880001147983 */ /* 0x000f280000100a00 */
[----:B--2---:R-:W-:Y:S04]  /*14fd10*/  STL.64 [R1+0xc770], R10 ;  /* 0x00c7700a01007387 */ /* 0x004fe80000100a00 */
[----:B---3--:R-:W-:Y:S04]  /*14fd20*/  STL.64 [R1+0xc768], R8 ;  /* 0x00c7680801007387 */ /* 0x008fe80000100a00 */
[----:B------:R-:W2:Y:S04]  /*14fd30*/  LDL.LU R24, [R1+0xbf0] ;  /* 0x000bf00001187983 */ /* 0x000ea80000300800 */
[----:B------:R-:W2:Y:S04]  /*14fd40*/  LDL.LU R25, [R1+0xbf4] ;  /* 0x000bf40001197983 */ /* 0x000ea80000300800 */
[----:B------:R-:W3:Y:S04]  /*14fd50*/  LDL.LU R26, [R1+0xbf8] ;  /* 0x000bf800011a7983 */ /* 0x000ee80000300800 */
[----:B------:R-:W3:Y:S04]  /*14fd60*/  LDL.LU R27, [R1+0xbfc] ;  /* 0x000bfc00011b7983 */ /* 0x000ee80000300800 */
[----:B------:R-:W2:Y:S04]  /*14fd70*/  LDL R6, [R1+0x90] ;  /* 0x0000900001067983 */ /* 0x000ea80000100800 */
[----:B------:R-:W2:Y:S04]  /*14fd80*/  LDL R7, [R1+0x94] ;  /* 0x0000940001077983 */ /* 0x000ea80000100800 */
[----:B--2---:R-:W-:Y:S04]  /*14fd90*/  STL.64 [R1+0xc7c8], R6 ;  /* 0x00c7c80601007387 */ /* 0x004fe80000100a00 */
[----:B------:R-:W2:Y:S01]  /*14fda0*/  LDL.64 R22, [R1+0x80] ;  /* 0x0000800001167983 */ /* 0x000ea20000100a00 */
[----:B------:R-:W-:-:S02]  /*14fdb0*/  IMAD.MOV.U32 R14, RZ, RZ, R4 ;  /* 0x000000ffff0e7224 */ /* 0x000fc400078e0004 */
[----:B------:R-:W-:Y:S01]  /*14fdc0*/  IMAD.MOV.U32 R15, RZ, RZ, R5 ;  /* 0x000000ffff0f7224 */ /* 0x000fe200078e0005 */
[----:B--2---:R-:W-:Y:S04]  /*14fdd0*/  STL.64 [R1+0xc7b8], R22 ;  /* 0x00c7b81601007387 */ /* 0x004fe80000100a00 */
[----:B----4-:R0:W-:Y:S04]  /*14fde0*/  STL.64 [R1+0xc7b0], R20 ;  /* 0x00c7b01401007387 */ /* 0x0101e80000100a00 */
[----:B0-----:R-:W2:Y:S04]  /*14fdf0*/  LDL.LU R20, [R1+0xc90] ;  /* 0x000c900001147983 */ /* 0x001ea80000300800 */
[----:B------:R-:W2:Y:S04]  /*14fe00*/  LDL.LU R21, [R1+0xc94] ;  /* 0x000c940001157983 */ /* 0x000ea80000300800 */
[----:B------:R-:W2:Y:S04]  /*14fe10*/  LDL.LU R22, [R1+0xc98] ;  /* 0x000c980001167983 */ /* 0x000ea80000300800 */
[----:B------:R-:W2:Y:S04]  /*14fe20*/  LDL.LU R23, [R1+0xc9c] ;  /* 0x000c9c0001177983 */ /* 0x000ea80000300800 */
[----:B------:R-:W4:Y:S04]  /*14fe30*/  LDL.LU R13, [R1+0xcf0] ;  /* 0x000cf000010d7983 */ /* 0x000f280000300800 */
[----:B------:R-:W2:Y:S04]  /*14fe40*/  LDL.LU R4, [R1+0xcb0] ;  /* 0x000cb00001047983 */ /* 0x000ea80000300800 */
[----:B------:R-:W2:Y:S04]  /*14fe50*/  LDL.LU R5, [R1+0xcb4] ;  /* 0x000cb40001057983 */ /* 0x000ea80000300800 */
[----:B------:R-:W2:Y:S04]  /*14fe60*/  LDL.LU R6, [R1+0xcb8] ;  /* 0x000cb80001067983 */ /* 0x000ea80000300800 */
[----:B------:R-:W2:Y:S04]  /*14fe70*/  LDL.LU R7, [R1+0xcbc] ;  /* 0x000cbc0001077983 */ /* 0x000ea80000300800 */
[----:B------:R-:W2:Y:S04]  /*14fe80*/  LDL.64 R2, [R1+0x98] ;  /* 0x0000980001027983 */ /* 0x000ea80000100a00 */
[----:B---3--:R-:W-:Y:S04]  /*14fe90*/  STL.64 [R1+0xc780], R26 ;  /* 0x00c7801a01007387 */ /* 0x008fe80000100a00 */
[----:B------:R0:W-:Y:S04]  /*14fea0*/  STL.64 [R1+0xc778], R24 ;  /* 0x00c7781801007387 */ /* 0x0001e80000100a00 */
[----:B------:R-:W3:Y:S04]  /*14feb0*/  LDL R18, [R1+0x70] ;  /* 0x0000700001127983 */ /* 0x000ee80000100800 */
[----:B------:R-:W3:Y:S04]  /*14fec0*/  LDL R19, [R1+0x74] ;  /* 0x0000740001137983 */ /* 0x000ee80000100800 */
        /* <DEDUP_REMOVED lines=10> */
[----:B----4-:R-:W-:-:S02]  /*14ff70*/  F2FP.F16.E5M2.UNPACK_B R12, R13 ;  /* 0x0000000dff0c723e */ /* 0x010fc400020004ff */
[----:B------:R-:W-:Y:S02]  /*14ff80*/  F2FP.F16.E5M2.UNPACK_B R13, R14 ;  /* 0x0000000eff0d723e */ /* 0x000fe400020004ff */
[----:B------:R-:W-:Y:S02]  /*14ff90*/  F2FP.F16.E5M2.UNPACK_B R14, R15 ;  /* 0x0000000fff0e723e */ /* 0x000fe400020004ff */
[----:B------:R-:W-:-:S07]  /*14ffa0*/  F2FP.F16.E5M2.UNPACK_B R15, R0 ;  /* 0x00000000ff0f723e */ /* 0x000fce00020004ff */
[----:B------:R-:W-:Y:S01]  /*14ffb0*/  HMMA.16816.F32 R4, R12, R2, R4 ;  /* 0x000000020c04723c */ /* 0x000fe20000001804 */
[----:B--2---:R-:W-:Y:S04]  /*14ffc0*/  STL.64 [R1+0xc7a8], R26 ;  /* 0x00c7a81a01007387 */ /* 0x004fe80000100a00 */
[----:B------:R0:W-:Y:S04]  /*14ffd0*/  STL.64 [R1+0xc7a0], R24 ;  /* 0x00c7a01801007387 */ /* 0x0001e80000100a00 */
[----:B0-----:R-:W2:Y:S04]  /*14ffe0*/  LDL.LU R24, [R1+0xc70] ;  /* 0x000c700001187983 */ /* 0x001ea80000300800 */
[----:B------:R-:W2:Y:S04]  /*14fff0*/  LDL.LU R25, [R1+0xc74] ;  /* 0x000c740001197983 */ /* 0x000ea80000300800 */
[----:B------:R-:W2:Y:S04]  /*150000*/  LDL.LU R26, [R1+0xc78] ;  /* 0x000c7800011a7983 */ /* 0x000ea80000300800 */
[----:B------:R-:W2:Y:S04]  /*150010*/  LDL.LU R27, [R1+0xc7c] ;  /* 0x000c7c00011b7983 */ /* 0x000ea80000300800 */
[----:B------:R-:W4:Y:S04]  /*150020*/  LDL.64 R16, [R1+0x78] ;  /* 0x0000780001107983 */ /* 0x000f280000100a00 */
[----:B------:R-:W3:Y:S04]  /*150030*/  LDL.LU R8, [R1+0xc10] ;  /* 0x000c100001087983 */ /* 0x000ee80000300800 */
[----:B------:R-:W3:Y:S04]  /*150040*/  LDL.LU R9, [R1+0xc14] ;  /* 0x000c140001097983 */ /* 0x000ee80000300800 */
[----:B------:R-:W3:Y:S04]  /*150050*/  LDL.LU R10, [R1+0xc18] ;  /* 0x000c1800010a7983 */ /* 0x000ee80000300800 */
[----:B------:R-:W3:Y:S04]  /*150060*/  LDL.LU R11, [R1+0xc1c] ;  /* 0x000c1c00010b7983 */ /* 0x000ee80000300800 */
[----:B------:R-:W2:Y:S04]  /*150070*/  LDL.64 R28, [R1+0x68] ;  /* 0x00006800011c7983 */ /* 0x000ea80000100a00 */
[----:B------:R-:W-:Y:S04]  /*150080*/  STL.64 [R1+0x2880], R4 ;  /* 0x0028800401007387 */ /* 0x000fe80000100a00 */
[----:B------:R0:W-:Y:S04]  /*150090*/  STL.64 [R1+0x2888], R6 ;  /* 0x0028880601007387 */ /* 0x0001e80000100a00 */
[----:B0-----:R-:W2:Y:S01]  /*1500a0*/  LDL.LU.64 R6, [R1+0xc7c8] ;  /* 0x00c7c80001067983 */ /* 0x001ea20000300a00 */
[----:B------:R-:W-:-:S02]  /*1500b0*/  IMAD.MOV.U32 R5, RZ, RZ, R2 ;  /* 0x000000ffff057224 */ /* 0x000fc400078e0002 */
[----:B------:R-:W-:Y:S02]  /*1500c0*/  IMAD.MOV.U32 R4, RZ, RZ, R3 ;  /* 0x000000ffff047224 */ /* 0x000fe400078e0003 */
[----:B------:R-:W3:Y:S01]  /*1500d0*/  LDL.LU.64 R2, [R1+0xc7c0] ;  /* 0x00c7c00001027983 */ /* 0x000ee20000300a00 */
        /* <DEDUP_REMOVED lines=14> */
[----:B------:R-:W-:Y:S04]  /*1501c0*/  STL.64 [R1+0xc650], R6 ;  /* 0x00c6500601007387 */ /* 0x000fe80000100a00 */
[----:B------:R0:W-:Y:S04]  /*1501d0*/  STL.64 [R1+0xc648], R4 ;  /* 0x00c6480401007387 */ /* 0x0001e80000100a00 */
[----:B0-----:R-:W3:Y:S04]  /*1501e0*/  LDL.LU R4, [R1+0xbb0] ;  /* 0x000bb00001047983 */ /* 0x001ee80000300800 */
[----:B------:R-:W3:Y:S04]  /*1501f0*/  LDL.LU R5, [R1+0xbb4] ;  /* 0x000bb40001057983 */ /* 0x000ee80000300800 */
[----:B------:R-:W3:Y:S04]  /*150200*/  LDL.LU R6, [R1+0xbb8] ;  /* 0x000bb80001067983 */ /* 0x000ee80000300800 */
[----:B------:R-:W3:Y:S01]  /*150210*/  LDL.LU R7, [R1+0xbbc] ;  /* 0x000bbc0001077983 */ /* 0x000ee20000300800 */
[----:B------:R-:W-:-:S02]  /*150220*/  IMAD.MOV.U32 R20, RZ, RZ, R22 ;  /* 0x000000ffff147224 */ /* 0x000fc400078e0016 */
[----:B------:R-:W-:Y:S01]  /*150230*/  IMAD.MOV.U32 R21, RZ, RZ, R23 ;  /* 0x000000ffff157224 */ /* 0x000fe200078e0017 */
[----:B--2---:R-:W-:-:S15]  /*150240*/  HMMA.16816.F32 R24, R12, R22, R24 ;  /* 0x000000160c18723c */ /* 0x004fde0000001818 */
[----:B------:R-:W-:-:S04]  /*150250*/  NOP ;  /* 0x0000000000007918 */ /* 0x000fc80000000000 */
[----:B------:R-:W-:Y:S04]  /*150260*/  STL.64 [R1+0x2850], R24 ;  /* 0x0028501801007387 */ /* 0x000fe80000100a00 */
[----:B------:R0:W-:Y:S04]  /*150270*/  STL.64 [R1+0x2858], R26 ;  /* 0x0028581a01007387 */ /* 0x0001e80000100a00 */
[----:B0-----:R-:W4:Y:S04]  /*150280*/  LDL.LU.64 R26, [R1+0xc798] ;  /* 0x00c79800011a7983 */ /* 0x001f280000300a00 */
[----:B------:R-:W4:Y:S04]  /*150290*/  LDL.LU.64 R24, [R1+0xc790] ;  /* 0x00c7900001187983 */ /* 0x000f280000300a00 */
[----:B------:R-:W2:Y:S01]  /*1502a0*/  LDL.LU.64 R22, [R1+0xc788] ;  /* 0x00c7880001167983 */ /* 0x000ea20000300a00 */
[----:B----4-:R-:W-:Y:S03]  /*1502b0*/  HMMA.16816.F32 R24, R12, R16, R24 ;  /* 0x000000100c18723c */ /* 0x010fe60000001818 */
        /* <DEDUP_REMOVED lines=9> */
[----:B------:R-:W4:Y:S01]  /*150350*/  LDL.LU.64 R24, [R1+0xc778] ;  /* 0x00c7780001187983 */ /* 0x000f220000300a00 */
[----:B------:R-:W-:-:S02]  /*150360*/  IMAD.MOV.U32 R0, RZ, RZ, R17 ;  /* 0x000000ffff007224 */ /* 0x000fc400078e0011 */
[C---:B---3--:R-:W-:Y:S03]  /*150370*/  HMMA.16816.F32 R16, R12.reuse, R18, R8 ;  /* 0x000000120c10723c */ /* 0x048fe60000001808 */
[----:B------:R-:W-:Y:S04]  /*150380*/  STL [R1+0xc578], R0 ;  /* 0x00c5780001007387 */ /* 0x000fe80000100800 */
[----:B------:R-:W3:Y:S04]  /*150390*/  LDL.LU.64 R10, [R1+0xc770] ;  /* 0x00c77000010a7983 */ /* 0x000ee80000300a00 */
[----:B------:R-:W3:Y:S08]  /*1503a0*/  LDL.LU.64 R8, [R1+0xc768] ;  /* 0x00c7680001087983 */ /* 0x000ef00000300a00 */
[----:B------:R-:W-:Y:S04]  /*1503b0*/  STL.64 [R1+0x2830], R16 ;  /* 0x0028301001007387 */ /* 0x000fe80000100a00 */
[----:B------:R0:W-:Y:S04]  /*1503c0*/  STL.64 [R1+0x2838], R18 ;  /* 0x0028381201007387 */ /* 0x0001e80000100a00 */
[----:B0-----:R-:W3:Y:S04]  /*1503d0*/  LDL.LU.64 R18, [R1+0xc760] ;  /* 0x00c7600001127983 */ /* 0x001ee80000300a00 */
[----:B------:R-:W2:Y:S01]  /*1503e0*/  LDL.LU.64 R16, [R1+0xc758] ;  /* 0x00c7580001107983 */ /* 0x000ea20000300a00 */
[----:B------:R-:W-:Y:S01]  /*1503f0*/  IMAD.MOV.U32 R0, RZ, RZ, R29 ;  /* 0x000000ffff007224 */ /* 0x000fe200078e001d */
[----:B----4-:R-:W-:-:S15]  /*150400*/  HMMA.16816.F32 R24, R12, R28, R24 ;  /* 0x0000001c0c18723c */ /* 0x010fde0000001818 */
[----:B------:R-:W-:-:S04]  /*150410*/  NOP ;  /* 0x0000000000007918 */ /* 0x000fc80000000000 */
[----:B------:R-:W-:Y:S04]  /*150420*/  STL.64 [R1+0x2820], R24 ;  /* 0x0028201801007387 */ /* 0x000fe80000100a00 */
[----:B------:R0:W-:Y:S04]  /*150430*/  STL.64 [R1+0x2828], R26 ;  /* 0x0028281a01007387 */ /* 0x0001e80000100a00 */
[----:B0-----:R-:W4:Y:S04]  /*150440*/  LDL.LU.64 R26, [R1+0xc750] ;  /* 0x00c75000011a7983 */ /* 0x001f280000300a00 */
[----:B------:R-:W4:Y:S04]  /*150450*/  LDL.LU.64 R24, [R1+0xc748] ;  /* 0x00c7480001187983 */ /* 0x000f280000300a00 */
[----:B------:R-:W4:Y:S01]  /*150460*/  LDL.LU.64 R28, [R1+0xc740] ;  /* 0x00c74000011c7983 */ /* 0x000f220000300a00 */
[C---:B--2---:R-:W-:Y:S08]  /*150470*/  HMMA.16816.F32 R20, R12.reuse, R2, R20 ;  /* 0x000000020c14723c */ /* 0x044ff00000001814 */
[C---:B------:R-:W-:Y:S01]  /*150480*/  HMMA.16816.F32 R4, R12.reuse, R16, R4 ;  /* 0x000000100c04723c */ /* 0x040fe20000001804 */
[----:B------:R0:W-:Y:S07]  /*150490*/  STL [R1+0xc57c], R0 ;  /* 0x00c57c0001007387 */ /* 0x0001ee0000100800 */
[----:B---3--:R-:W-:Y:S01]  /*1504a0*/  HMMA.16816.F32 R8, R12, R18, R8 ;  /* 0x000000120c08723c */ /* 0x008fe20000001808 */
[----:B0-----:R-:W-:-:S02]  /*1504b0*/  IMAD.MOV.U32 R0, RZ, RZ, R17 ;  /* 0x000000ffff007224 */ /* 0x001fc400078e0011 */
[----:B------:R0:W-:Y:S04]  /*1504c0*/  STL.64 [R1+0x2810], R20 ;  /* 0x0028101401007387 */ /* 0x0001e80000100a00 */
[----:B------:R-:W-:Y:S04]  /*1504d0*/  STL.64 [R1+0x2818], R22 ;  /* 0x0028181601007387 */ /* 0x000fe80000100a00 */
[----:B------:R-:W-:Y:S04]  /*1504e0*/  STL [R1+0xc580], R0 ;  /* 0x00c5800001007387 */ /* 0x000fe80000100800 */
[----:B------:R-:W-:Y:S04]  /*1504f0*/  STL.64 [R1+0x2800], R4 ;  /* 0x0028000401007387 */ /* 0x000fe80000100a00 */
[----:B------:R4:W-:Y:S04]  /*150500*/  STL.64 [R1+0x2808], R6 ;  /* 0x0028080601007387 */ /* 0x0009e80000100a00 */
[----:B0-----:R-:W2:Y:S04]  /*150510*/  LDL.LU R20, [R1+0xa30] ;  /* 0x000a300001147983 */ /* 0x001ea80000300800 */
[----:B------:R-:W-:Y:S04]  /*150520*/  STL.64 [R1+0x27f0], R8 ;  /* 0x0027f00801007387 */ /* 0x000fe80000100a00 */
[----:B------:R-:W-:Y:S01]  /*150530*/  STL.64 [R1+0x27f8], R10 ;  /* 0x0027f80a01007387 */ /* 0x000fe20000100a00 */
[----:B----4-:R-:W-:-:S15]  /*150540*/  HMMA.16816.F32 R4, R12, R28, R24 ;  /* 0x0000001c0c04723c */ /* 0x010fde0000001818 */
        /* <DEDUP_REMOVED lines=16> */
[----:B------:R-:W2:Y:S04]  /*150650*/  LDL.64 R28, [R1] ;  /* 0x00000000011c7983 */ /* 0x000ea80000100a00 */
[----:B------:R-:W4:Y:S04]  /*150660*/  LDL.LU R24, [R1+0xa40] ;  /* 0x000a400001187983 */ /* 0x000f280000300800 */
[----:B------:R-:W4:Y:S04]  /*150670*/  LDL.LU R25, [R1+0xa44] ;  /* 0x000a440001197983 */ /* 0x000f280000300800 */
[----:B------:R-:W2:Y:S04]  /*150680*/  LDL.LU R26, [R1+0xa48] ;  /* 0x000a4800011a7983 */ /* 0x000ea80000300800 */
[----:B------:R-:W2:Y:S04]  /*150690*/  LDL.LU R27, [R1+0xa4c] ;  /* 0x000a4c00011b7983 */ /* 0x000ea80000300800 */
[----:B0-----:R-:W2:Y:S04]  /*1506a0*/  LDL.64 R20, [R1+0x10] ;  /* 0x0000100001147983 */ /* 0x001ea80000100a00 */
[----:B---3--:R0:W-:Y:S04]  /*1506b0*/  STL.64 [R1+0xc6c8], R22 ;  /* 0x00c6c81601007387 */ /* 0x0081e80000100a00 */
[----:B0-----:R-:W3:Y:S04]  /*1506c0*/  LDL R22, [R1+0x18] ;  /* 0x0000180001167983 */ /* 0x001ee80000100800 */
[----:B------:R-:W3:Y:S04]  /*1506d0*/  LDL R23, [R1+0x1c] ;  /* 0x00001c0001177983 */ /* 0x000ee80000100800 */
        /* <DEDUP_REMOVED lines=8> */
[----:B---3--:R-:W-:Y:S04]  /*150760*/  STL.64 [R1+0xc6f8], R22 ;  /* 0x00c6f81601007387 */ /* 0x008fe80000100a00 */
[----:B--2---:R-:W-:Y:S04]  /*150770*/  STL.64 [R1+0xc6f0], R20 ;  /* 0x00c6f01401007387 */ /* 0x004fe80000100a00 */
        /* <DEDUP_REMOVED lines=8> */
[----:B----4-:R0:W-:Y:S04]  /*150800*/  STL.64 [R1+0xc710], R22 ;  /* 0x00c7101601007387 */ /* 0x0101e80000100a00 */
[----:B------:R-:W4:Y:S04]  /*150810*/  LDL.LU R20, [R1+0xb10] ;  /* 0x000b100001147983 */ /* 0x000f280000300800 */
[----:B------:R-:W4:Y:S04]  /*150820*/  LDL.LU R21, [R1+0xb14] ;  /* 0x000b140001157983 */ /* 0x000f280000300800 */
[----:B0-----:R-:W2:Y:S04]  /*150830*/  LDL.LU R22, [R1+0xb18] ;  /* 0x000b180001167983 */ /* 0x001ea80000300800 */
[----:B------:R-:W2:Y:S04]  /*150840*/  LDL.LU R23, [R1+0xb1c] ;  /* 0x000b1c0001177983 */ /* 0x000ea80000300800 */
[----:B------:R-:W3:Y:S04]  /*150850*/  LDL R16, [R1+0x38] ;  /* 0x0000380001107983 */ /* 0x000ee80000100800 */
[----:B------:R-:W3:Y:S04]  /*150860*/  LDL R17, [R1+0x3c] ;  /* 0x00003c0001117983 */ /* 0x000ee80000100800 */
        /* <DEDUP_REMOVED lines=26> */
[----:B------:R-:W-:Y:S03]  /*150a10*/  HMMA.16816.F32 R20, R12, R2, R20 ;  /* 0x000000020c14723c */ /* 0x000fe60000001814 */
        /* <DEDUP_REMOVED lines=14> */
[----:B------:R-:W-:Y:S04]  /*150b00*/  STL.64 [R1+0x27d0], R20 ;  /* 0x0027d01401007387 */ /* 0x000fe80000100a00 */
[----:B------:R0:W-:Y:S04]  /*150b10*/  STL.64 [R1+0x27d8], R22 ;  /* 0x0027d81601007387 */ /* 0x0001e80000100a00 */
[----:B0-----:R-:W2:Y:S04]  /*150b20*/  LDL.LU.64 R22, [R1+0xc738] ;  /* 0x00c7380001167983 */ /* 0x001ea80000300a00 */
[----:B------:R-:W2:Y:S01]  /*150b30*/  LDL.LU.64 R20, [R1+0xc730] ;  /* 0x00c7300001147983 */ /* 0x000ea20000300a00 */
[----:B------:R-:W-:-:S03]  /*150b40*/  IMAD.MOV.U32 R0, RZ, RZ, R3 ;  /* 0x000000ffff007224 */ /* 0x000fc600078e0003 */
[----:B------:R-:W3:Y:S04]  /*150b50*/  LDL.LU.64 R2, [R1+0xc728] ;  /* 0x00c7280001027983 */ /* 0x000ee80000300a00 */
        /* <DEDUP_REMOVED lines=11> */
[----:B0-----:R-:W2:Y:S01]  /*150c10*/  LDL.LU.64 R22, [R1+0xc710] ;  /* 0x00c7100001167983 */ /* 0x001ea20000300a00 */
[----:B------:R-:W-:-:S03]  /*150c20*/  IMAD.MOV.U32 R0, RZ, RZ, R19 ;  /* 0x000000ffff007224 */ /* 0x000fc600078e0013 */
[----:B------:R-:W4:Y:S04]  /*150c30*/  LDL.LU R16, [R1+0xa00] ;  /* 0x000a000001107983 */ /* 0x000f280000300800 */
[----:B------:R-:W4:Y:S04]  /*150c40*/  LDL.LU R17, [R1+0xa04] ;  /* 0x000a040001117983 */ /* 0x000f280000300800 */
[----:B------:R-:W4:Y:S04]  /*150c50*/  LDL.LU R18, [R1+0xa08] ;  /* 0x000a080001127983 */ /* 0x000f280000300800 */
[----:B------:R-:W4:Y:S04]  /*150c60*/  LDL.LU R19, [R1+0xa0c] ;  /* 0x000a0c0001137983 */ /* 0x000f280000300800 */
        /* <DEDUP_REMOVED lines=51> */
[----:B0-----:R-:W2:Y:S04]  /*150fa0*/  LDL.LU.64 R26, [R1+0xc670] ;  /* 0x00c67000011a7983 */ /* 0x001ea80000300a00 */
[----:B------:R-:W3:Y:S04]  /*150fb0*/  LDL.LU.64 R24, [R1+0xc668] ;  /* 0x00c6680001187983 */ /* 0x000ee80000300a00 */
[----:B------:R-:W-:Y:S01]  /*150fc0*/  STL [R1+0xc5d4], R29 ;  /* 0x00c5d41d01007387 */ /* 0x000fe20000100800 */
[----:B--2---:R-:W-:-:S15]  /*150fd0*/  HMMA.16816.F32 R20, R12, R26, R20 ;  /* 0x0000001a0c14723c */ /* 0x004fde0000001814 */
[----:B------:R-:W-:-:S04]  /*150fe0*/  NOP ;  /* 0x0000000000007918 */ /* 0x000fc80000000000 */
        /* <DEDUP_REMOVED lines=8> */
[----:B0-----:R-:W3:Y:S04]  /*151070*/  LDL.LU.64 R6, [R1+0xc650] ;  /* 0x00c6500001067983 */ /* 0x001ee80000300a00 */
[----:B------:R-:W4:Y:S04]  /*151080*/  LDL.LU.64 R4, [R1+0xc648] ;  /* 0x00c6480001047983 */ /* 0x000f280000300a00 */
[----:B------:R2:W-:Y:S02]  /*151090*/  STL.64 [R1+0xc3f8], R26 ;  /* 0x00c3f81a01007387 */ /* 0x0005e40000100a00 */
[----:B--2---:R-:W-:-:S02]  /*1510a0*/  IMAD.MOV.U32 R26, RZ, RZ, R20 ;  /* 0x000000ffff1a7224 */ /* 0x004fc400078e0014 */
[----:B------:R-:W-:Y:S01]  /*1510b0*/  IMAD.MOV.U32 R27, RZ, RZ, R21 ;  /* 0x000000ffff1b7224 */ /* 0x000fe200078e0015 */
[----:B------:R-:W4:Y:S04]  /*1510c0*/  LDL.LU R20, [R1+0xc644] ;  /* 0x00c6440001147983 */ /* 0x000f280000300800 */
[----:B------:R-:W4:Y:S01]  /*1510d0*/  LDL.LU R21, [R1+0xc640] ;  /* 0x00c6400001157983 */ /* 0x000f220000300800 */
[----:B------:R-:W-:Y:S03]  /*1510e0*/  HMMA.16816.F32 R8, R12, R22, R8 ;  /* 0x000000160c08723c */ /* 0x000fe60000001808 */
[----:B------:R3:W-:-:S15]  /*1510f0*/  STL.64 [R1+0xc3f0], R24 ;  /* 0x00c3f01801007387 */ /* 0x0007de0000100a00 */
[----:B------:R-:W-:Y:S01]  /*151100*/  NOP ;  /* 0x0000000000007918 */ /* 0x000fe20000000000 */
[----:B------:R-:W-:Y:S04]  /*151110*/  STL.64 [R1+0x2710], R8 ;  /* 0x0027100801007387 */ /* 0x000fe80000100a00 */
[----:B------:R0:W-:Y:S01]  /*151120*/  STL.64 [R1+0x2718], R10 ;  /* 0x0027180a01007387 */ /* 0x0001e20000100a00 */
[----:B---3--:R-:W-:Y:S02]  /*151130*/  IMAD.MOV.U32 R24, RZ, RZ, R7 ;  /* 0x000000ffff187224 */ /* 0x008fe400078e0007 */
[----:B------:R-:W-:Y:S01]  /*151140*/  IMAD.MOV.U32 R25, RZ, RZ, R6 ;  /* 0x000000ffff197224 */ /* 0x000fe200078e0006 */
[----:B0-----:R-:W2:Y:S04]  /*151150*/  LDL.LU.64 R10, [R1+0xc638] ;  /* 0x00c63800010a7983 */ /* 0x001ea80000300a00 */
        /* <DEDUP_REMOVED lines=20> */
[----:B------:R-:W2:Y:S01]  /*1512a0*/  LDL.LU R29, [R1+0x6f7c] ;  /* 0x006f7c00011d7983 */ /* 0x000ea20000300800 */
[----:B---3--:R-:W-:Y:S03]  /*1512b0*/  HMMA.16816.F32 R20, R12, R18, R24 ;  /* 0x000000120c14723c */ /* 0x008fe60000001818 */
[----:B------:R-:W3:-:S15]  /*1512c0*/  LDL.LU R25, [R1+0x6f78] ;  /* 0x006f780001197983 */ /* 0x000ede0000300800 */
[----:B------:R-:W-:Y:S01]  /*1512d0*/  NOP ;  /* 0x0000000000007918 */ /* 0x000fe20000000000 */
[----:B------:R-:W-:Y:S04]  /*1512e0*/  STL.64 [R1+0x26f0], R20 ;  /* 0x0026f01401007387 */ /* 0x000fe80000100a00 */
[----:B------:R-:W-:Y:S04]  /*1512f0*/  STL.64 [R1+0x26f8], R22 ;  /* 0x0026f81601007387 */ /* 0x000fe80000100a00 */
[----:B------:R-:W2:Y:S04]  /*151300*/  LDL.LU R0, [R1+0x6f84] ;  /* 0x006f840001007983 */ /* 0x000ea80000300800 */
[----:B------:R-:W3:Y:S04]  /*151310*/  LDL.LU R24, [R1+0x6f80] ;  /* 0x006f800001187983 */ /* 0x000ee80000300800 */
[----:B------:R-:W2:Y:S04]  /*151320*/  LDL.LU R8, [R1+0x6f8c] ;  /* 0x006f8c0001087983 */ /* 0x000ea80000300800 */
[----:B------:R-:W2:Y:S04]  /*151330*/  LDL.LU R9, [R1+0x6f94] ;  /* 0x006f940001097983 */ /* 0x000ea80000300800 */
[----:B------:R-:W-:Y:S01]  /*151340*/  STL.64 [R1+0xc620], R10 ;  /* 0x00c6200a01007387 */ /* 0x000fe20000100a00 */
[----:B------:R-:W-:-:S02]  /*151350*/  IMAD.MOV.U32 R27, RZ, RZ, R4 ;  /* 0x000000ffff1b7224 */ /* 0x000fc400078e0004 */
[----:B------:R-:W-:Y:S01]  /*151360*/  IMAD.MOV.U32 R26, RZ, RZ, R5 ;  /* 0x000000ffff1a7224 */ /* 0x000fe200078e0005 */
[----:B--2---:R0:W-:Y:S04]  /*151370*/  STL.64 [R1+0xc618], R8 ;  /* 0x00c6180801007387 */ /* 0x0041e80000100a00 */
        /* <DEDUP_REMOVED lines=15> */
[----:B---3--:R0:W-:Y:S04]  /*151470*/  STL.64 [R1+0xc5d8], R24 ;  /* 0x00c5d81801007387 */ /* 0x0081e80000100a00 */
[----:B0-----:R-:W3:Y:S04]  /*151480*/  LDL.LU R24, [R1+0x970] ;  /* 0x0009700001187983 */ /* 0x001ee80000300800 */
[----:B------:R-:W3:Y:S04]  /*151490*/  LDL.LU R25, [R1+0x974] ;  /* 0x0009740001197983 */ /* 0x000ee80000300800 */
[----:B------:R-:W2:Y:S04]  /*1514a0*/  LDL.LU R26, [R1+0x978] ;  /* 0x00097800011a7983 */ /* 0x000ea80000300800 */
[----:B------:R-:W2:Y:S01]  /*1514b0*/  LDL.LU R27, [R1+0x97c] ;  /* 0x00097c00011b7983 */ /* 0x000ea20000300800 */
[C---:B----4-:R-:W-:Y:S03]  /*1514c0*/  HMMA.16816.F32 R8, R12.reuse, R16, R8 ;  /* 0x000000100c08723c */ /* 0x050fe60000001808 */
        /* <DEDUP_REMOVED lines=50> */
[----:B------:R0:W-:Y:S04]  /*1517f0*/  STL.64 [R1+0xc398], R6 ;  /* 0x00c3980601007387 */ /* 0x0001e80000100a00 */
[----:B0-----:R-:W2:Y:S04]  /*151800*/  LDL R6, [R1+0x90] ;  /* 0x0000900001067983 */ /* 0x001ea80000100800 */
[----:B------:R-:W2:Y:S04]  /*151810*/  LDL R7, [R1+0x94] ;  /* 0x0000940001077983 */ /* 0x000ea80000100800 */
[----:B------:R0:W-:Y:S04]  /*151820*/  STL.64 [R1+0xc390], R4 ;  /* 0x00c3900401007387 */ /* 0x0001e80000100a00 */
[----:B0-----:R-:W2:Y:S04]  /*151830*/  LDL.LU R5, [R1+0x6f88] ;  /* 0x006f880001057983 */ /* 0x001ea80000300800 */
[----:B------:R-:W3:Y:S01]  /*151840*/  LDL.LU R4, [R1+0x6f90] ;  /* 0x006f900001047983 */ /* 0x000ee20000300800 */
[----:B----4-:R-:W-:-:S02]  /*151850*/  IMAD R25, R25, 0x100, R29 ;  /* 0x0000010019197824 */ /* 0x010fc400078e021d */
[----:B------:R-:W-:Y:S01]  /*151860*/  IMAD R24, R24, 0x100, R0 ;  /* 0x0000010018187824 */ /* 0x000fe200078e0200 */
[----:B------:R-:W4:Y:S04]  /*151870*/  LDL.LU R29, [R1+0xc5d4] ;  /* 0x00c5d400011d7983 */ /* 0x000f280000300800 */
[----:B------:R-:W4:Y:S01]  /*151880*/  LDL.LU R0, [R1+0xc5d0] ;  /* 0x00c5d00001007983 */ /* 0x000f220000300800 */
[----:B--2---:R-:W-:Y:S02]  /*151890*/  IMAD R5, R5, 0x100, R8 ;  /* 0x0000010005057824 */ /* 0x004fe400078e0208 */
[----:B---3--:R-:W-:Y:S01]  /*1518a0*/  IMAD R4, R4, 0x100, R9 ;  /* 0x0000010004047824 */ /* 0x008fe200078e0209 */
[----:B------:R-:W2:Y:S04]  /*1518b0*/  LDL.LU R8, [R1+0xc5cc] ;  /* 0x00c5cc0001087983 */ /* 0x000ea80000300800 */
[----:B------:R-:W2:Y:S02]  /*1518c0*/  LDL.LU R9, [R1+0xc5c8] ;  /* 0x00c5c80001097983 */ /* 0x000ea40000300800 */
[----:B--2---:R-:W-:Y:S02]  /*1518d0*/  HMMA.16816.F32 R12, R12, R8, R20 ;  /* 0x000000080c0c723c */ /* 0x004fe40000001814 */
[----:B------:R-:W2:Y:S04]  /*1518e0*/  LDL.LU.64 R22, [R1+0xc5c0] ;  /* 0x00c5c00001167983 */ /* 0x000ea80000300a00 */
[----:B------:R-:W2:Y:S04]  /*1518f0*/  LDL.LU.64 R20, [R1+0xc5b8] ;  /* 0x00c5b80001147983 */ /* 0x000ea80000300a00 */
[----:B------:R-:W-:Y:S04]  /*151900*/  STL.64 [R1+0xc3b8], R10 ;  /* 0x00c3b80a01007387 */ /* 0x000fe80000100a00 */
[----:B------:R0:W-:Y:S05]  /*151910*/  STL.64 [R1+0xc3b0], R8 ;  /* 0x00c3b00801007387 */ /* 0x0001ea0000100a00 */
[----:B------:R1:W-:Y:S04]  /*151920*/  STL.64 [R1+0x22b0], R12 ;  /* 0x0022b00c01007387 */ /* 0x0003e80000100a00 */
[----:B------:R3:W-:Y:S04]  /*151930*/  STL.64 [R1+0x22b8], R14 ;  /* 0x0022b80e01007387 */ /* 0x0007e80000100a00 */
[----:B0-----:R-:W4:Y:S04]  /*151940*/  LDL.LU R8, [R1+0x930] ;  /* 0x0009300001087983 */ /* 0x001f280000300800 */
[----:B------:R-:W4:Y:S04]  /*151950*/  LDL.LU R9, [R1+0x934] ;  /* 0x0009340001097983 */ /* 0x000f280000300800 */
[----:B------:R-:W4:Y:S04]  /*151960*/  LDL.LU R10, [R1+0x938] ;  /* 0x00093800010a7983 */ /* 0x000f280000300800 */
[----:B------:R-:W4:Y:S01]  /*151970*/  LDL.LU R11, [R1+0x93c] ;  /* 0x00093c00010b7983 */ /* 0x000f220000300800 */
[----:B-1----:R-:W-:-:S02]  /*151980*/  F2FP.F16.E5M2.UNPACK_B R12, R25 ;  /* 0x00000019ff0c723e */ /* 0x002fc400020004ff */
[----:B------:R-:W-:Y:S02]  /*151990*/  F2FP.F16.E5M2.UNPACK_B R13, R24 ;  /* 0x00000018ff0d723e */ /* 0x000fe400020004ff */
[----:B---3--:R-:W-:Y:S02]  /*1519a0*/  F2FP.F16.E5M2.UNPACK_B R14, R5 ;  /* 0x00000005ff0e723e */ /* 0x008fe400020004ff */
[----:B------:R-:W-:-:S07]  /*1519b0*/  F2FP.F16.E5M2.UNPACK_B R15, R4 ;  /* 0x00000004ff0f723e */ /* 0x000fce00020004ff */
[----:B--2---:R-:W-:Y:S01]  /*1519c0*/  HMMA.16816.F32 R24, R12, R26, R20 ;  /* 0x0000001a0c18723c */ /* 0x004fe20000001814 */
[----:B------:R-:W2:Y:S04]  /*1519d0*/  LDL.LU.64 R22, [R1+0xc5b0] ;  /* 0x00c5b00001167983 */ /* 0x000ea80000300a00 */
[----:B------:R-:W2:-:S14]  /*1519e0*/  LDL.LU.64 R20, [R1+0xc5a8] ;  /* 0x00c5a80001147983 */ /* 0x000e9c0000300a00 */
[----:B------:R-:W-:Y:S04]  /*1519f0*/  STL.64 [R1+0x2690], R24 ;  /* 0x0026901801007387 */ /* 0x000fe80000100a00 */
[----:B------:R0:W-:Y:S04]  /*151a00*/  STL.64 [R1+0x2698], R26 ;  /* 0x0026981a01007387 */ /* 0x0001e80000100a00 */
[----:B0-----:R-:W2:Y:S04]  /*151a10*/  LDL.LU.64 R26, [R1+0xc5a0] ;  /* 0x00c5a000011a7983 */ /* 0x001ea80000300a00 */
[----:B------:R-:W3:Y:S01]  /*151a20*/  LDL.LU.64 R24, [R1+0xc598] ;  /* 0x00c5980001187983 */ /* 0x000ee20000300a00 */
[----:B----4-:R-:W-:-:S15]  /*151a30*/  HMMA.16816.F32 R8, R12, R6, R8 ;  /* 0x000000060c08723c */ /* 0x010fde0000001808 */
[----:B------:R-:W-:-:S04]  /*151a40*/  NOP ;  /* 0x0000000000007918 */ /* 0x000fc80000000000 */
[----:B------:R0:W-:Y:S04]  /*151a50*/  STL.64 [R1+0x2680], R8 ;  /* 0x0026800801007387 */ /* 0x0001e80000100a00 */
[----:B------:R1:W-:Y:S04]  /*151a60*/  STL.64 [R1+0x2688], R10 ;  /* 0x0026880a01007387 */ /* 0x0003e80000100a00 */
[----:B0-----:R-:W4:Y:S01]  /*151a70*/  LDL.LU R8, [R1+0x7c0] ;  /* 0x0007c00001087983 */ /* 0x001f220000300800 */
[C---:B---3--:R-:W-:Y:S08]  /*151a80*/  HMMA.16816.F32 R16, R12.reuse, R24, R16 ;  /* 0x000000180c10723c */ /* 0x048ff00000001810 */
[----:B--2---:R-:W-:Y:S11]  /*151a90*/  HMMA.16816.F32 R4, R12, R26, R20 ;  /* 0x0000001a0c04723c */ /* 0x004ff60000001814 */
[----:B------:R-:W-:Y:S04]  /*151aa0*/  STL.64 [R1+0x2670], R16 ;  /* 0x0026701001007387 */ /* 0x000fe80000100a00 */
[----:B------:R-:W-:Y:S04]  /*151ab0*/  STL.64 [R1+0x2678], R18 ;  /* 0x0026781201007387 */ /* 0x000fe80000100a00 */
[----:B------:R-:W-:Y:S04]  /*151ac0*/  STL.64 [R1+0x2660], R4 ;  /* 0x0026600401007387 */ /* 0x000fe80000100a00 */
[----:B------:R-:W-:Y:S04]  /*151ad0*/  STL.64 [R1+0x2668], R6 ;  /* 0x0026680601007387 */ /* 0x000fe80000100a00 */
[----:B------:R-:W4:Y:S04]  /*151ae0*/  LDL.LU R9, [R1+0x7c4] ;  /* 0x0007c40001097983 */ /* 0x000f280000300800 */
[----:B-1----:R-:W2:Y:S04]  /*151af0*/  LDL.LU R10, [R1+0x7c8] ;  /* 0x0007c800010a7983 */ /* 0x002ea80000300800 */
[----:B------:R-:W2:Y:S01]  /*151b00*/  LDL.LU R11, [R1+0x7cc] ;  /* 0x0007cc00010b7983 */ /* 0x000ea20000300800 */
[----:B------:R-:W-:-:S03]  /*151b10*/  IMAD.MOV.U32 R27, RZ, RZ, R0 ;  /* 0x000000ffff1b7224 */ /* 0x000fc600078e0000 */
[----:B--2---:R-:W-:Y:S04]  /*151b20*/  STL.64 [R1+0xc418], R10 ;  /* 0x00c4180a01007387 */ /* 0x004fe80000100a00 */
[----:B----4-:R0:W-:Y:S04]  /*151b30*/  STL.64 [R1+0xc410], R8 ;  /* 0x00c4100801007387 */ /* 0x0101e80000100a00 */
[----:B------:R-:W2:Y:S04]  /*151b40*/  LDL R26, [R1] ;  /* 0x00000000011a7983 */ /* 0x000ea80000100800 */
[----:B------:R-:W3:Y:S04]  /*151b50*/  LDL.LU R0, [R1+0xc590] ;  /* 0x00c5900001007983 */ /* 0x000ee80000300800 */
[----:B0-----:R-:W4:Y:S04]  /*151b60*/  LDL.LU R8, [R1+0x7e0] ;  /* 0x0007e00001087983 */ /* 0x001f280000300800 */
[----:B------:R-:W4:Y:S04]  /*151b70*/  LDL.LU R9, [R1+0x7e4] ;  /* 0x0007e40001097983 */ /* 0x000f280000300800 */
[----:B------:R-:W2:Y:S04]  /*151b80*/  LDL.LU R10, [R1+0x7e8] ;  /* 0x0007e800010a7983 */ /* 0x000ea80000300800 */
[----:B------:R-:W2:Y:S04]  /*151b90*/  LDL.LU R11, [R1+0x7ec] ;  /* 0x0007ec00010b7983 */ /* 0x000ea80000300800 */
[----:B--2---:R0:W-:Y:S04]  /*151ba0*/  STL.64 [R1+0xc428], R10 ;  /* 0x00c4280a01007387 */ /* 0x0041e80000100a00 */
[----:B0-----:R-:W2:Y:S01]  /*151bb0*/  LDL R10, [R1+0x10] ;  /* 0x00001000010a7983 */ /* 0x001ea20000100800 */
[----:B---3--:R-:W-:-:S03]  /*151bc0*/  IMAD.MOV.U32 R11, RZ, RZ, R0 ;  /* 0x000000ffff0b7224 */ /* 0x008fc600078e0000 */
[----:B------:R-:W3:Y:S04]  /*151bd0*/  LDL.LU R0, [R1+0xc58c] ;  /* 0x00c58c0001007983 */ /* 0x000ee80000300800 */
[----:B----4-:R0:W-:Y:S04]  /*151be0*/  STL.64 [R1+0xc420], R8 ;  /* 0x00c4200801007387 */ /* 0x0101e80000100a00 */
[----:B0-----:R-:W4:Y:S04]  /*151bf0*/  LDL.64 R8, [R1+0x18] ;  /* 0x0000180001087983 */ /* 0x001f280000100a00 */
[----:B--2---:R-:W-:Y:S04]  /*151c00*/  STL.64 [R1+0xc458], R10 ;  /* 0x00c4580a01007387 */ /* 0x004fe80000100a00 */
[----:B----4-:R-:W-:Y:S04]  /*151c10*/  STL.64 [R1+0xc450], R8 ;  /* 0x00c4500801007387 */ /* 0x010fe80000100a00 */
[----:B------:R-:W2:Y:S04]  /*151c20*/  LDL.64 R24, [R1+0x8] ;  /* 0x0000080001187983 */ /* 0x000ea80000100a00 */
[----:B------:R-:W-:Y:S04]  /*151c30*/  STL.64 [R1+0xc438], R26 ;  /* 0x00c4381a01007387 */ /* 0x000fe80000100a00 */
        /* <DEDUP_REMOVED lines=16> */
[----:B------:R-:W2:Y:S01]  /*151d40*/  LDL R9, [R1+0x2c] ;  /* 0x00002c0001097983 */ /* 0x000ea20000100800 */
[----:B---3--:R-:W-:-:S03]  /*151d50*/  IMAD.MOV.U32 R11, RZ, RZ, R0 ;  /* 0x000000ffff0b7224 */ /* 0x008fc600078e0000 */
        /* <DEDUP_REMOVED lines=8> */
[----:B------:R-:W2:Y:S04]  /*151de0*/  LDL.LU R0, [R1+0xc584] ;  /* 0x00c5840001007983 */ /* 0x000ea80000300800 */
        /* <DEDUP_REMOVED lines=9> */
[----:B------:R-:W4:Y:S01]  /*151e80*/  LDL R10, [R1+0x40] ;  /* 0x00004000010a7983 */ /* 0x000f220000100800 */
[----:B------:R-:W-:-:S03]  /*151e90*/  IMAD.MOV.U32 R11, RZ, RZ, R0 ;  /* 0x000000ffff0b7224 */ /* 0x000fc600078e0000 */
[----:B------:R-:W4:Y:S04]  /*151ea0*/  LDL.LU R0, [R1+0xc580] ;  /* 0x00c5800001007983 */ /* 0x000f280000300800 */
        /* <DEDUP_REMOVED lines=20> */
[----:B------:R-:W2:Y:S04]  /*151ff0*/  LDL.LU R0, [R1+0xc57c] ;  /* 0x00c57c0001007983 */ /* 0x000ea80000300800 */
        /* <DEDUP_REMOVED lines=163> */
[----:B------:R-:W-:Y:S04]  /*152a30*/  STL.64 [R1+0x2580], R8 ;  /* 0x0025800801007387 */ /* 0x000fe80000100a00 */
[----:B------:R0:W-:Y:S04]  /*152a40*/  STL.64 [R1+0x2588], R10 ;  /* 0x0025880a01007387 */ /* 0x0001e80000100a00 */
[----:B0-----:R-:W2:Y:S04]  /*152a50*/  LDL.LU.64 R10, [R1+0xc428] ;  /* 0x00c42800010a7983 */ /* 0x001ea80000300a00 */
[----:B------:R-:W2:Y:S01]  /*152a60*/  LDL.LU.64 R8, [R1+0xc420] ;  /* 0x00c4200001087983 */ /* 0x000ea20000300a00 */
[----:B----4-:R-:W-:Y:S01]  /*152a70*/  IMAD.MOV.U32 R0, RZ, RZ, R25 ;  /* 0x000000ffff007224 */ /* 0x010fe200078e0019 */
[C---:B--2---:R-:W-:Y:S08]  /*152a80*/  HMMA.16816.F32 R8, R12.reuse, R24, R8 ;  /* 0x000000180c08723c */ /* 0x044ff00000001808 */
[C---:B------:R-:W-:Y:S11]  /*152a90*/  HMMA.16816.F32 R24, R12.reuse, R26, R20 ;  /* 0x0000001a0c18723c */ /* 0x040ff60000001814 */
[----:B------:R-:W-:Y:S04]  /*152aa0*/  STL.64 [R1+0x2570], R8 ;  /* 0x0025700801007387 */ /* 0x000fe80000100a00 */
[----:B------:R0:W-:Y:S04]  /*152ab0*/  STL.64 [R1+0x2578], R10 ;  /* 0x0025780a01007387 */ /* 0x0001e80000100a00 */
[----:B0-----:R-:W2:Y:S04]  /*152ac0*/  LDL.LU.64 R10, [R1+0xc418] ;  /* 0x00c41800010a7983 */ /* 0x001ea80000300a00 */
[----:B------:R-:W2:Y:S04]  /*152ad0*/  LDL.LU.64 R8, [R1+0xc410] ;  /* 0x00c4100001087983 */ /* 0x000ea80000300a00 */
[----:B------:R-:W-:Y:S04]  /*152ae0*/  STL [R1+0xc360], R0 ;  /* 0x00c3600001007387 */ /* 0x000fe80000100800 */
[----:B------:R-:W4:Y:S04]  /*152af0*/  LDL.LU.64 R22, [R1+0xc408] ;  /* 0x00c4080001167983 */ /* 0x000f280000300a00 */
[----:B------:R-:W3:Y:S04]  /*152b00*/  LDL.LU.64 R20, [R1+0xc400] ;  /* 0x00c4000001147983 */ /* 0x000ee80000300a00 */
[----:B------:R-:W-:Y:S04]  /*152b10*/  STL.64 [R1+0x2560], R24 ;  /* 0x0025601801007387 */ /* 0x000fe80000100a00 */
[----:B------:R0:W-:Y:S04]  /*152b20*/  STL.64 [R1+0x2568], R26 ;  /* 0x0025681a01007387 */ /* 0x0001e80000100a00 */
[----:B0-----:R-:W3:Y:S04]  /*152b30*/  LDL.LU.64 R26, [R1+0xc3f8] ;  /* 0x00c3f800011a7983 */ /* 0x001ee80000300a00 */
[----:B------:R-:W4:Y:S04]  /*152b40*/  LDL.LU.64 R24, [R1+0xc3f0] ;  /* 0x00c3f00001187983 */ /* 0x000f280000300a00 */
[----:B------:R-:W4:Y:S04]  /*152b50*/  LDL.LU R0, [R1+0x6fa8] ;  /* 0x006fa80001007983 */ /* 0x000f280000300800 */
[----:B------:R0:W-:Y:S01]  /*152b60*/  STL.64 [R1+0xc208], R28 ;  /* 0x00c2081c01007387 */ /* 0x0001e20000100a00 */
[C---:B--2---:R-:W-:Y:S03]  /*152b70*/  HMMA.16816.F32 R8, R12.reuse, R28, R8 ;  /* 0x0000001c0c08723c */ /* 0x044fe60000001808 */
[----:B0-----:R-:W2:Y:S05]  /*152b80*/  LDL.LU R28, [R1+0x6fb4] ;  /* 0x006fb400011c7983 */ /* 0x001eaa0000300800 */
[C---:B---3--:R-:W-:Y:S11]  /*152b90*/  HMMA.16816.F32 R4, R12.reuse, R26, R4 ;  /* 0x0000001a0c04723c */ /* 0x048ff60000001804 */
[----:B------:R-:W-:Y:S04]  /*152ba0*/  STL.64 [R1+0x2550], R8 ;  /* 0x0025500801007387 */ /* 0x000fe80000100a00 */
[----:B------:R4:W-:Y:S04]  /*152bb0*/  STL.64 [R1+0x2558], R10 ;  /* 0x0025580a01007387 */ /* 0x0009e80000100a00 */
[----:B------:R-:W2:Y:S01]  /*152bc0*/  LDL.LU R29, [R1+0x6fb0] ;  /* 0x006fb000011d7983 */ /* 0x000ea20000300800 */
[C---:B----4-:R-:W-:Y:S03]  /*152bd0*/  HMMA.16816.F32 R8, R12.reuse, R24, R16 ;  /* 0x000000180c08723c */ /* 0x050fe60000001810 */
[----:B------:R0:W-:Y:S04]  /*152be0*/  STL.64 [R1+0x2540], R4 ;  /* 0x0025400401007387 */ /* 0x0001e80000100a00 */
[----:B------:R1:W-:Y:S04]  /*152bf0*/  STL.64 [R1+0x2548], R6 ;  /* 0x0025480601007387 */ /* 0x0003e80000100a00 */
[----:B0-----:R-:W3:Y:S08]  /*152c00*/  LDL.LU R4, [R1+0x730] ;  /* 0x0007300001047983 */ /* 0x001ef00000300800 */
[----:B------:R0:W-:Y:S04]  /*152c10*/  STL.64 [R1+0x2530], R8 ;  /* 0x0025300801007387 */ /* 0x0001e80000100a00 */
[----:B------:R4:W-:Y:S04]  /*152c20*/  STL.64 [R1+0x2538], R10 ;  /* 0x0025380a01007387 */ /* 0x0009e80000100a00 */
[----:B------:R-:W3:Y:S04]  /*152c30*/  LDL.LU R5, [R1+0x734] ;  /* 0x0007340001057983 */ /* 0x000ee80000300800 */
        /* <DEDUP_REMOVED lines=82> */
[----:B0-----:R-:W3:Y:S04]  /*153160*/  LDL.LU.64 R6, [R1+0xc3a8] ;  /* 0x00c3a80001067983 */ /* 0x001ee80000300a00 */
[----:B------:R-:W3:Y:S04]  /*153170*/  LDL.LU.64 R4, [R1+0xc3a0] ;  /* 0x00c3a00001047983 */ /* 0x000ee80000300a00 */
[----:B------:R-:W-:Y:S04]  /*153180*/  STL [R1+0xc368], R10 ;  /* 0x00c3680a01007387 */ /* 0x000fe80000100800 */
[----:B------:R-:W-:Y:S01]  /*153190*/  STL [R1+0xc364], R11 ;  /* 0x00c3640b01007387 */ /* 0x000fe20000100800 */
[----:B---3--:R-:W-:-:S15]  /*1531a0*/  HMMA.16816.F32 R4, R12, R2, R4 ;  /* 0x000000020c04723c */ /* 0x008fde0000001804 */
[----:B------:R-:W-:-:S04]  /*1531b0*/  NOP ;  /* 0x0000000000007918 */ /* 0x000fc80000000000 */
        /* <DEDUP_REMOVED lines=36> */
[----:B--2---:R-:W2:Y:S04]  /*153400*/  LDL.LU.64 R24, [R1+0x70] ;  /* 0x0000700001187983 */ /* 0x004ea80000300a00 */
        /* <DEDUP_REMOVED lines=12> */
[----:B--2---:R-:W2:Y:S04]  /*1534d0*/  LDL.LU.64 R24, [R1+0x80] ;  /* 0x0000800001187983 */ /* 0x004ea80000300a00 */
        /* <DEDUP_REMOVED lines=10> */
[----:B------:R-:W3:Y:S04]  /*153580*/  LDL.LU.64 R24, [R1+0x90] ;  /* 0x0000900001187983 */ /* 0x000ee80000300a00 */
        /* <DEDUP_REMOVED lines=41> */
[----:B------:R-:W3:Y:S04]  /*153820*/  LDL.LU.64 R20, [R1+0x60] ;  /* 0x0000600001147983 */ /* 0x000ee80000300a00 */
[----:B------:R-:W4:Y:S04]  /*153830*/  LDL.LU R16, [R1+0x680] ;  /* 0x0006800001107983 */ /* 0x000f280000300800 */
[----:B------:R-:W4:Y:S04]  /*153840*/  LDL.LU R17, [R1+0x684] ;  /* 0x0006840001117983 */ /* 0x000f280000300800 */
[----:B------:R-:W4:Y:S04]  /*153850*/  LDL.LU R18, [R1+0x688] ;  /* 0x0006880001127983 */ /* 0x000f280000300800 */
[----:B------:R-:W4:Y:S04]  /*153860*/  LDL.LU R19, [R1+0x68c] ;  /* 0x00068c0001137983 */ /* 0x000f280000300800 */
[----:B------:R-:W3:Y:S04]  /*153870*/  LDL.LU.64 R28, [R1+0x50] ;  /* 0x00005000011c7983 */ /* 0x000ee80000300a00 */
        /* <DEDUP_REMOVED lines=86> */
[----:B------:R-:W4:Y:S01]  /*153de0*/  LDL.LU.64 R24, [R1+0x10] ;  /* 0x0000100001187983 */ /* 0x000f220000300a00 */
        /* <DEDUP_REMOVED lines=11> */
[----:B------:R-:W2:Y:S04]  /*153ea0*/  LDL.LU.64 R28, [R1+0x20] ;  /* 0x00002000011c7983 */ /* 0x000ea80000300a00 */
        /* <DEDUP_REMOVED lines=13> */
[----:B------:R0:W-:Y:S04]  /*153f80*/  STL.64 [R1+0xc220], R24 ;  /* 0x00c2201801007387 */ /* 0x0001e80000100a00 */
[----:B0-----:R-:W4:Y:S04]  /*153f90*/  LDL.LU.64 R24, [R1+0x30] ;  /* 0x0000300001187983 */ /* 0x001f280000300a00 */
[----:B--2---:R0:W-:Y:S04]  /*153fa0*/  STL.64 [R1+0xc258], R26 ;  /* 0x00c2581a01007387 */ /* 0x0041e80000100a00 */
[----:B0-----:R-:W2:Y:S01]  /*153fb0*/  LDL R26, [R1+0x38] ;  /* 0x00003800011a7983 */ /* 0x001ea20000100800 */
[----:B---3--:R-:W-:-:S03]  /*153fc0*/  IMAD.MOV.U32 R27, RZ, RZ, R0 ;  /* 0x000000ffff1b7224 */ /* 0x008fc600078e0000 */
[----:B------:R-:W3:Y:S04]  /*153fd0*/  LDL.LU R0, [R1+0xc2a0] ;  /* 0x00c2a00001007983 */ /* 0x000ee80000300800 */
[----:B----4-:R0:W-:Y:S04]  /*153fe0*/  STL.64 [R1+0xc250], R24 ;  /* 0x00c2501801007387 */ /* 0x0101e80000100a00 */
[----:B0-----:R-:W4:Y:S04]  /*153ff0*/  LDL.LU.64 R24, [R1+0x40] ;  /* 0x0000400001187983 */ /* 0x001f280000300a00 */
        /* <DEDUP_REMOVED lines=33> */
[----:B---3--:R-:W-:-:S03]  /*154210*/  IMAD.MOV.U32 R27, RZ, RZ, R0 ;  /* 0x000000ffff1b7224 */ /* 0x008fc600078e0000 */
[----:B----4-:R-:W-:Y:S04]  /*154220*/  STL.64 [R1+0xc298], R6 ;  /* 0x00c2980601007387 */ /* 0x010fe80000100a00 */
[----:B--2---:R0:W-:Y:S04]  /*154230*/  STL.64 [R1+0xc290], R4 ;  /* 0x00c2900401007387 */ /* 0x0041e80000100a00 */
[----:B0-----:R-:W2:Y:S04]  /*154240*/  LDL.LU R4, [R1+0x660] ;  /* 0x0006600001047983 */ /* 0x001ea80000300800 */
[----:B------:R-:W2:Y:S04]  /*154250*/  LDL.LU R5, [R1+0x664] ;  /* 0x0006640001057983 */ /* 0x000ea80000300800 */
[----:B------:R-:W2:Y:S04]  /*154260*/  LDL.LU R6, [R1+0x668] ;  /* 0x0006680001067983 */ /* 0x000ea80000300800 */
[----:B------:R-:W2:Y:S04]  /*154270*/  LDL.LU R7, [R1+0x66c] ;  /* 0x00066c0001077983 */ /* 0x000ea80000300800 */
[----:B------:R-:W3:Y:S04]  /*154280*/  LDL.LU.64 R18, [R1] ;  /* 0x0000000001127983 */ /* 0x000ee80000300a00 */
[----:B------:R-:W4:Y:S04]  /*154290*/  LDL.LU R20, [R1+0x5c0] ;  /* 0x0005c00001147983 */ /* 0x000f280000300800 */
[----:B------:R-:W4:Y:S04]  /*1542a0*/  LDL.LU R21, [R1+0x5c4] ;  /* 0x0005c40001157983 */ /* 0x000f280000300800 */
[----:B------:R-:W4:Y:S04]  /*1542b0*/  LDL.LU R22, [R1+0x5c8] ;  /* 0x0005c80001167983 */ /* 0x000f280000300800 */
[----:B------:R-:W4:Y:S04]  /*1542c0*/  LDL.LU R23, [R1+0x5cc] ;  /* 0x0005cc0001177983 */ /* 0x000f280000300800 */
        /* <DEDUP_REMOVED lines=69> */
[----:B------:R0:W-:Y:S01]  /*154720*/  STL [R1+0xc130], R8 ;  /* 0x00c1300801007387 */ /* 0x0001e20000100800 */
[----:B--2---:R-:W-:Y:S03]  /*154730*/  HMMA.16816.F32 R24, R12, R26, R4 ;  /* 0x0000001a0c18723c */ /* 0x004fe60000001804 */
[----:B------:R-:W2:Y:S04]  /*154740*/  LDL.LU.64 R6, [R1+0xc1e0] ;  /* 0x00c1e00001067983 */ /* 0x000ea80000300a00 */
[----:B------:R-:W2:Y:S01]  /*154750*/  LDL.LU.64 R4, [R1+0xc1d8] ;  /* 0x00c1d80001047983 */ /* 0x000ea20000300a00 */
[----:B---3--:R-:W-:-:S02]  /*154760*/  IMAD.MOV.U32 R9, RZ, RZ, R18 ;  /* 0x000000ffff097224 */ /* 0x008fc400078e0012 */
[----:B0-----:R-:W-:-:S09]  /*154770*/  IMAD.MOV.U32 R8, RZ, RZ, R19 ;  /* 0x000000ffff087224 */ /* 0x001fd200078e0013 */
[----:B------:R-:W-:Y:S04]  /*154780*/  STL.64 [R1+0x2380], R24 ;  /* 0x0023801801007387 */ /* 0x000fe80000100a00 */
[----:B------:R0:W-:Y:S04]  /*154790*/  STL.64 [R1+0x2388], R26 ;  /* 0x0023881a01007387 */ /* 0x0001e80000100a00 */
[----:B0-----:R-:W3:Y:S04]  /*1547a0*/  LDL.LU.64 R26, [R1+0xc1d0] ;  /* 0x00c1d000011a7983 */ /* 0x001ee80000300a00 */
[----:B------:R-:W3:Y:S01]  /*1547b0*/  LDL.LU.64 R24, [R1+0xc1c8] ;  /* 0x00c1c80001187983 */ /* 0x000ee20000300a00 */
[----:B--2---:R-:W-:-:S15]  /*1547c0*/  HMMA.16816.F32 R4, R12, R18, R4 ;  /* 0x000000120c04723c */ /* 0x004fde0000001804 */
[----:B------:R-:W-:-:S04]  /*1547d0*/  NOP ;  /* 0x0000000000007918 */ /* 0x000fc80000000000 */
[----:B------:R0:W-:Y:S04]  /*1547e0*/  STL.64 [R1+0x2370], R4 ;  /* 0x0023700401007387 */ /* 0x0001e80000100a00 */
[----:B------:R-:W-:Y:S04]  /*1547f0*/  STL.64 [R1+0x2378], R6 ;  /* 0x0023780601007387 */ /* 0x000fe80000100a00 */
[----:B------:R-:W-:Y:S04]  /*154800*/  STL.64 [R1+0xc170], R10 ;  /* 0x00c1700a01007387 */ /* 0x000fe80000100a00 */
[----:B------:R4:W-:Y:S04]  /*154810*/  STL.64 [R1+0xc168], R8 ;  /* 0x00c1680801007387 */ /* 0x0009e80000100a00 */
[----:B0-----:R-:W2:Y:S01]  /*154820*/  LDL.LU R4, [R1+0x540] ;  /* 0x0005400001047983 */ /* 0x001ea20000300800 */
[----:B----4-:R-:W-:-:S15]  /*154830*/  HMMA.16816.F32 R8, R12, R28, R20 ;  /* 0x0000001c0c08723c */ /* 0x010fde0000001814 */
[----:B------:R-:W-:-:S04]  /*154840*/  NOP ;  /* 0x0000000000007918 */ /* 0x000fc80000000000 */
[----:B------:R-:W-:Y:S04]  /*154850*/  STL.64 [R1+0x2360], R8 ;  /* 0x0023600801007387 */ /* 0x000fe80000100a00 */
[----:B------:R-:W-:Y:S04]  /*154860*/  STL.64 [R1+0x2368], R10 ;  /* 0x0023680a01007387 */ /* 0x000fe80000100a00 */
[----:B------:R-:W2:Y:S04]  /*154870*/  LDL.LU R5, [R1+0x544] ;  /* 0x0005440001057983 */ /* 0x000ea80000300800 */
        /* <DEDUP_REMOVED lines=112> */
[C---:B--2---:R-:W-:Y:S08]  /*154f80*/  HMMA.16816.F32 R24, R12.reuse, R4, R24 ;  /* 0x000000040c18723c */ /* 0x044ff00000001818 */
[----:B---3--:R-:W-:Y:S11]  /*154f90*/  HMMA.16816.F32 R16, R12, R6, R16 ;  /* 0x000000060c10723c */ /* 0x008ff60000001810 */
[----:B------:R-:W-:Y:S04]  /*154fa0*/  STL.64 [R1+0x22d0], R24 ;  /* 0x0022d01801007387 */ /* 0x000fe80000100a00 */
[----:B------:R0:W-:Y:S04]  /*154fb0*/  STL.64 [R1+0x22d8], R26 ;  /* 0x0022d81a01007387 */ /* 0x0001e80000100a00 */
[----:B------:R-:W-:-:S02]  /*154fc0*/  IMAD.MOV.U32 R0, RZ, RZ, R19 ;  /* 0x000000ffff007224 */ /* 0x000fc400078e0013 */
[----:B----4-:R-:W-:Y:S01]  /*154fd0*/  IMAD.MOV.U32 R19, RZ, RZ, R8 ;  /* 0x000000ffff137224 */ /* 0x010fe200078e0008 */
[----:B0-----:R-:W2:Y:S04]  /*154fe0*/  LDL.LU.64 R26, [R1+0xc140] ;  /* 0x00c14000011a7983 */ /* 0x001ea80000300a00 */
[----:B------:R-:W3:Y:S04]  /*154ff0*/  LDL.LU.64 R24, [R1+0xc138] ;  /* 0x00c1380001187983 */ /* 0x000ee80000300a00 */
[----:B------:R-:W-:Y:S04]  /*155000*/  STL.64 [R1+0x22c0], R16 ;  /* 0x0022c01001007387 */ /* 0x000fe80000100a00 */
[----:B------:R0:W-:Y:S04]  /*155010*/  STL [R1+0x22c8], R18 ;  /* 0x0022c81201007387 */ /* 0x0001e80000100800 */
[----:B------:R-:W-:Y:S04]  /*155020*/  STL.64 [R1+0xbea0], R6 ;  /* 0x00bea00601007387 */ /* 0x000fe80000100a00 */
[----:B------:R1:W-:Y:S04]  /*155030*/  STL.64 [R1+0xbe98], R4 ;  /* 0x00be980401007387 */ /* 0x0003e80000100a00 */
[----:B------:R-:W-:Y:S01]  /*155040*/  STL [R1+0x9dc8], R0 ;  /* 0x009dc80001007387 */ /* 0x000fe20000100800 */
[----:B0-----:R-:W-:-:S03]  /*155050*/  IMAD.MOV.U32 R18, RZ, RZ, R9 ;  /* 0x000000ffff127224 */ /* 0x001fc600078e0009 */
[----:B------:R-:W4:Y:S04]  /*155060*/  LDL.LU R9, [R1+0xc134] ;  /* 0x00c1340001097983 */ /* 0x000f280000300800 */
[----:B------:R-:W2:Y:S04]  /*155070*/  LDL.LU R8, [R1+0xc130] ;  /* 0x00c1300001087983 */ /* 0x000ea80000300800 */
[----:B-1----:R-:W2:Y:S04]  /*155080*/  LDL.LU R4, [R1+0x220] ;  /* 0x0002200001047983 */ /* 0x002ea80000300800 */
[----:B------:R-:W2:Y:S04]  /*155090*/  LDL.LU R5, [R1+0x224] ;  /* 0x0002240001057983 */ /* 0x000ea80000300800 */
[----:B------:R-:W2:Y:S04]  /*1550a0*/  LDL.LU R6, [R1+0x228] ;  /* 0x0002280001067983 */ /* 0x000ea80000300800 */
[----:B------:R-:W2:Y:S04]  /*1550b0*/  LDL.LU R7, [R1+0x22c] ;  /* 0x00022c0001077983 */ /* 0x000ea80000300800 */
[----:B--2---:R-:W-:Y:S04]  /*1550c0*/  STL.64 [R1+0xbf30], R6 ;  /* 0x00bf300601007387 */ /* 0x004fe80000100a00 */
[----:B------:R0:W-:Y:S04]  /*1550d0*/  STL.64 [R1+0xbf28], R4 ;  /* 0x00bf280401007387 */ /* 0x0001e80000100a00 */
[----:B------:R-:W2:Y:S04]  /*1550e0*/  LDL.LU R16, [R1+0x8] ;  /* 0x0000080001107983 */ /* 0x000ea80000300800 */
[----:B------:R-:W2:Y:S04]  /*1550f0*/  LDL.LU R17, [R1+0xc] ;  /* 0x00000c0001117983 */ /* 0x000ea80000300800 */
[----:B------:R-:W-:Y:S01]  /*155100*/  STL.64 [R1+0xbf40], R18 ;  /* 0x00bf401201007387 */ /* 0x000fe20000100a00 */
[----:B------:R-:W-:-:S03]  /*155110*/  IMAD R2, R23, 0x100, R22 ;  /* 0x0000010017027824 */ /* 0x000fc600078e0216 */
[----:B--2---:R-:W-:Y:S04]  /*155120*/  STL.64 [R1+0xbf38], R16 ;  /* 0x00bf381001007387 */ /* 0x004fe80000100a00 */
[----:B------:R-:W2:Y:S04]  /*155130*/  LDL.LU R20, [R1+0x200] ;  /* 0x0002000001147983 */ /* 0x000ea80000300800 */
[----:B------:R-:W2:Y:S04]  /*155140*/  LDL.LU R21, [R1+0x204] ;  /* 0x0002040001157983 */ /* 0x000ea80000300800 */
[----:B------:R-:W2:Y:S04]  /*155150*/  LDL.LU R22, [R1+0x208] ;  /* 0x0002080001167983 */ /* 0x000ea80000300800 */
[----:B------:R-:W2:Y:S01]  /*155160*/  LDL.LU R23, [R1+0x20c] ;  /* 0x00020c0001177983 */ /* 0x000ea20000300800 */
[----:B------:R-:W-:-:S02]  /*155170*/  IMAD R28, R28, 0x100, R26 ;  /* 0x000001001c1c7824 */ /* 0x000fc400078e021a */
[----:B------:R-:W-:Y:S02]  /*155180*/  IMAD R29, R29, 0x100, R27 ;  /* 0x000001001d1d7824 */ /* 0x000fe400078e021b */
[----:B------:R-:W-:Y:S02]  /*155190*/  IMAD.MOV.U32 R26, RZ, RZ, R8 ;  /* 0x000000ffff1a7224 */ /* 0x000fe400078e0008 */
[----:B----4-:R-:W-:Y:S01]  /*1551a0*/  IMAD.MOV.U32 R27, RZ, RZ, R9 ;  /* 0x000000ffff1b7224 */ /* 0x010fe200078e0009 */
[----:B--2---:R1:W-:Y:S04]  /*1551b0*/  STL.64 [R1+0xbf50], R22 ;  /* 0x00bf501601007387 */ /* 0x0043e80000100a00 */
[----:B------:R-:W-:Y:S04]  /*1551c0*/  STL.64 [R1+0xbf48], R20 ;  /* 0x00bf481401007387 */ /* 0x000fe80000100a00 */
[----:B------:R-:W2:Y:S04]  /*1551d0*/  LDL.LU R8, [R1+0xc12c] ;  /* 0x00c12c0001087983 */ /* 0x000ea80000300800 */
[----:B------:R-:W1:Y:S04]  /*1551e0*/  LDL.LU R9, [R1+0xc128] ;  /* 0x00c1280001097983 */ /* 0x000e680000300800 */
[----:B0-----:R-:W4:Y:S04]  /*1551f0*/  LDL.LU R4, [R1+0x260] ;  /* 0x0002600001047983 */ /* 0x001f280000300800 */
[----:B------:R-:W4:Y:S04]  /*155200*/  LDL.LU R5, [R1+0x264] ;  /* 0x0002640001057983 */ /* 0x000f280000300800 */
[----:B------:R-:W2:Y:S04]  /*155210*/  LDL.LU R6, [R1+0x268] ;  /* 0x0002680001067983 */ /* 0x000ea80000300800 */
[----:B------:R-:W2:Y:S01]  /*155220*/  LDL.LU R7, [R1+0x26c] ;  /* 0x00026c0001077983 */ /* 0x000ea20000300800 */
[----:B---3--:R-:W-:-:S03]  /*155230*/  IMAD R3, R25, 0x100, R24 ;  /* 0x0000010019037824 */ /* 0x008fc600078e0218 */
[----:B--2---:R-:W-:Y:S04]  /*155240*/  STL.64 [R1+0xbf60], R6 ;  /* 0x00bf600601007387 */ /* 0x004fe80000100a00 */
[----:B----4-:R0:W-:Y:S04]  /*155250*/  STL.64 [R1+0xbf58], R4 ;  /* 0x00bf580401007387 */ /* 0x0101e80000100a00 */
[----:B------:R-:W2:Y:S04]  /*155260*/  LDL.LU R24, [R1+0x18] ;  /* 0x0000180001187983 */ /* 0x000ea80000300800 */
[----:B------:R-:W2:Y:S04]  /*155270*/  LDL.LU R25, [R1+0x1c] ;  /* 0x00001c0001197983 */ /* 0x000ea80000300800 */
[----:B------:R-:W-:Y:S01]  /*155280*/  STL.64 [R1+0xbf70], R26 ;  /* 0x00bf701a01007387 */ /* 0x000fe20000100a00 */
[----:B-1----:R-:W-:-:S02]  /*155290*/  IMAD.MOV.U32 R22, RZ, RZ, R9 ;  /* 0x000000ffff167224 */ /* 0x002fc400078e0009 */
[----:B------:R-:W-:Y:S01]  /*1552a0*/  IMAD.MOV.U32 R23, RZ, RZ, R8 ;  /* 0x000000ffff177224 */ /* 0x000fe200078e0008 */
[----:B--2---:R1:W-:Y:S04]  /*1552b0*/  STL.64 [R1+0xbf68], R24 ;  /* 0x00bf681801007387 */ /* 0x0043e80000100a00 */
[----:B------:R-:W2:Y:S04]  /*1552c0*/  LDL.LU R9, [R1+0xc124] ;  /* 0x00c1240001097983 */ /* 0x000ea80000300800 */
[----:B------:R-:W3:Y:S04]  /*1552d0*/  LDL.LU R8, [R1+0xc120] ;  /* 0x00c1200001087983 */ /* 0x000ee80000300800 */
[----:B0-----:R-:W4:Y:S04]  /*1552e0*/  LDL.LU R4, [R1+0x2a0] ;  /* 0x0002a00001047983 */ /* 0x001f280000300800 */
[----:B------:R-:W4:Y:S04]  /*1552f0*/  LDL.LU R5, [R1+0x2a4] ;  /* 0x0002a40001057983 */ /* 0x000f280000300800 */
[----:B------:R-:W2:Y:S04]  /*155300*/  LDL.LU R6, [R1+0x2a8] ;  /* 0x0002a80001067983 */ /* 0x000ea80000300800 */
[----:B------:R-:W2:Y:S04]  /*155310*/  LDL.LU R7, [R1+0x2ac] ;  /* 0x0002ac0001077983 */ /* 0x000ea80000300800 */
[----:B--2---:R3:W-:Y:S04]  /*155320*/  STL.64 [R1+0xbf80], R6 ;  /* 0x00bf800601007387 */ /* 0x0047e80000100a00 */
[----:B----4-:R-:W-:Y:S04]  /*155330*/  STL.64 [R1+0xbf78], R4 ;  /* 0x00bf780401007387 */ /* 0x010fe80000100a00 */
[----:B------:R-:W2:Y:S04]  /*155340*/  LDL.LU R20, [R1+0x28] ;  /* 0x0000280001147983 */ /* 0x000ea80000300800 */
[----:B------:R-:W2:Y:S04]  /*155350*/  LDL.LU R21, [R1+0x2c] ;  /* 0x00002c0001157983 */ /* 0x000ea80000300800 */
[----:B------:R-:W-:Y:S04]  /*155360*/  STL.64 [R1+0xbf90], R22 ;  /* 0x00bf901601007387 */ /* 0x000fe80000100a00 */
[----:B--2---:R0:W-:Y:S04]  /*155370*/  STL.64 [R1+0xbf88], R20 ;  /* 0x00bf881401007387 */ /* 0x0041e80000100a00 */
[----:B-1----:R-:W2:Y:S04]  /*155380*/  LDL.LU R24, [R1+0x2c0] ;  /* 0x0002c00001187983 */ /* 0x002ea80000300800 */
[----:B------:R-:W2:Y:S04]  /*155390*/  LDL.LU R25, [R1+0x2c4] ;  /* 0x0002c40001197983 */ /* 0x000ea80000300800 */
[----:B------:R-:W4:Y:S04]  /*1553a0*/  LDL.LU R26, [R1+0x2c8] ;  /* 0x0002c800011a7983 */ /* 0x000f280000300800 */
[----:B------:R-:W4:Y:S01]  /*1553b0*/  LDL.LU R27, [R1+0x2cc] ;  /* 0x0002cc00011b7983 */ /* 0x000f220000300800 */
[----:B---3--:R-:W-:-:S02]  /*1553c0*/  IMAD.MOV.U32 R6, RZ, RZ, R8 ;  /* 0x000000ffff067224 */ /* 0x008fc400078e0008 */
[----:B------:R-:W-:Y:S01]  /*1553d0*/  IMAD.MOV.U32 R7, RZ, RZ, R9 ;  /* 0x000000ffff077224 */ /* 0x000fe200078e0009 */
[----:B----4-:R-:W-:Y:S04]  /*1553e0*/  STL.64 [R1+0xbfa0], R26 ;  /* 0x00bfa01a01007387 */ /* 0x010fe80000100a00 */
[----:B--2---:R-:W-:Y:S04]  /*1553f0*/  STL.64 [R1+0xbf98], R24 ;  /* 0x00bf981801007387 */ /* 0x004fe80000100a00 */
        /* <DEDUP_REMOVED lines=10> */
[----:B------:R-:W-:Y:S01]  /*1554a0*/  STL.64 [R1+0xbfc0], R6 ;  /* 0x00bfc00601007387 */ /* 0x000fe20000100a00 */
[----:B---3--:R-:W-:-:S02]  /*1554b0*/  IMAD.MOV.U32 R22, RZ, RZ, R9 ;  /* 0x000000ffff167224 */ /* 0x008fc400078e0009 */
[----:B------:R-:W-:Y:S01]  /*1554c0*/  IMAD.MOV.U32 R23, RZ, RZ, R8 ;  /* 0x000000ffff177224 */ /* 0x000fe200078e0008 */
[----:B--2---:R0:W-:Y:S04]  /*1554d0*/  STL.64 [R1+0xbfb8], R4 ;  /* 0x00bfb80401007387 */ /* 0x0041e80000100a00 */
        /* <DEDUP_REMOVED lines=29> */
[----:B------:R-:W2:Y:S04]  /*1556b0*/  LDL.LU R20, [R1+0x58] ;  /* 0x0000580001147983 */ /* 0x000ea80000300800 */
[----:B------:R-:W2:Y:S01]  /*1556c0*/  LDL.LU R21, [R1+0x5c] ;  /* 0x00005c0001157983 */ /* 0x000ea20000300800 */
        /* <DEDUP_REMOVED lines=10> */
[----:B-1----:R-:W2:Y:S04]  /*155770*/  LDL.LU R20, [R1+0x68] ;  /* 0x0000680001147983 */ /* 0x002ea80000300800 */
[----:B------:R-:W2:Y:S04]  /*155780*/  LDL.LU R21, [R1+0x6c] ;  /* 0x00006c0001157983 */ /* 0x000ea80000300800 */
        /* <DEDUP_REMOVED lines=18> */
[----:B------:R-:W2:Y:S04]  /*1558b0*/  LDL.LU R20, [R1+0x78] ;  /* 0x0000780001147983 */ /* 0x000ea80000300800 */
[----:B------:R-:W2:Y:S01]  /*1558c0*/  LDL.LU R21, [R1+0x7c] ;  /* 0x00007c0001157983 */ /* 0x000ea20000300800 */
[----:B----4-:R-:W-:-:S02]  /*1558d0*/  IMAD.MOV.U32 R22, RZ, RZ, R9 ;  /* 0x000000ffff167224 */ /* 0x010fc400078e0009 */
[----:B---3--:R-:W-:Y:S01]  /*1558e0*/  IMAD.MOV.U32 R23, RZ, RZ, R8 ;  /* 0x000000ffff177224 */ /* 0x008fe200078e0008 */
[----:B--2---:R-:W-:Y:S04]  /*1558f0*/  STL.64 [R1+0xc070], R20 ;  /* 0x00c0701401007387 */ /* 0x004fe80000100a00 */
        /* <DEDUP_REMOVED lines=65> */
[----:B------:R0:W-:Y:S01]  /*155d10*/  STL [R1+0x22a8], R14 ;  /* 0x0022a80e01007387 */ /* 0x0001e20000100800 */
[----:B------:R-:W-:Y:S01]  /*155d20*/  IMAD.MOV.U32 R0, RZ, RZ, R15 ;  /* 0x000000ffff007224 */ /* 0x000fe200078e000f */
[----:B------:R-:W-:-:S02]  /*155d30*/  F2FP.F16.E5M2.UNPACK_B R15, R29 ;  /* 0x0000001dff0f723e */ /* 0x000fc400020004ff */
[----:B0-----:R-:W-:Y:S02]  /*155d40*/  F2FP.F16.E5M2.UNPACK_B R14, R28 ;  /* 0x0000001cff0e723e */ /* 0x001fe400020004ff */
[----:B------:R-:W-:Y:S02]  /*155d50*/  F2FP.F16.E5M2.UNPACK_B R12, R2 ;  /* 0x00000002ff0c723e */ /* 0x000fe400020004ff */
[----:B------:R-:W-:Y:S01]  /*155d60*/  F2FP.F16.E5M2.UNPACK_B R13, R3 ;  /* 0x00000003ff0d723e */ /* 0x000fe200020004ff */
[----:B------:R-:W-:Y:S04]  /*155d70*/  STL.64 [R1+0xbec0], R10 ;  /* 0x00bec00a01007387 */ /* 0x000fe80000100a00 */
[----:B------:R0:W-:Y:S04]  /*155d80*/  STL.64 [R1+0xbeb8], R8 ;  /* 0x00beb80801007387 */ /* 0x0001e80000100a00 */
[----:B0-----:R-:W3:Y:S04]  /*155d90*/  LDL.LU R8, [R1+0x240] ;  /* 0x0002400001087983 */ /* 0x001ee80000300800 */
[----:B------:R-:W3:Y:S04]  /*155da0*/  LDL.LU R9, [R1+0x244] ;  /* 0x0002440001097983 */ /* 0x000ee80000300800 */
[----:B------:R-:W3:Y:S04]  /*155db0*/  LDL.LU R10, [R1+0x248] ;  /* 0x00024800010a7983 */ /* 0x000ee80000300800 */
[----:B------:R-:W3:Y:S04]  /*155dc0*/  LDL.LU R11, [R1+0x24c] ;  /* 0x00024c00010b7983 */ /* 0x000ee80000300800 */
[----:B------:R-:W-:Y:S04]  /*155dd0*/  STL [R1+0x9fa8], R0 ;  /* 0x009fa80001007387 */ /* 0x000fe80000100800 */
        /* <DEDUP_REMOVED lines=114> */
[----:B------:R0:W-:Y:S04]  /*156500*/  STL.64 [R1+0x2188], R26 ;  /* 0x0021881a01007387 */ /* 0x0001e80000100a00 */
[----:B0-----:R-:W2:Y:S04]  /*156510*/  LDL.LU.64 R26, [R1+0xbf20] ;  /* 0x00bf2000011a7983 */ /* 0x001ea80000300a00 */
[----:B------:R-:W2:Y:S01]  /*156520*/  LDL.LU.64 R24, [R1+0xbf18] ;  /* 0x00bf180001187983 */ /* 0x000ea20000300a00 */
[----:B---3--:R-:W-:-:S15]  /*156530*/  HMMA.16816.F32 R8, R12, R16, R8 ;  /* 0x000000100c08723c */ /* 0x008fde0000001808 */
[----:B------:R-:W-:-:S04]  /*156540*/  NOP ;  /* 0x0000000000007918 */ /* 0x000fc80000000000 */
[----:B------:R-:W-:Y:S04]  /*156550*/  STL.64 [R1+0x2170], R8 ;  /* 0x0021700801007387 */ /* 0x000fe80000100a00 */
[----:B------:R4:W-:Y:S02]  /*156560*/  STL.64 [R1+0x2178], R10 ;  /* 0x0021780a01007387 */ /* 0x0009e40000100a00 */
[C---:B----4-:R-:W-:Y:S08]  /*156570*/  HMMA.16816.F32 R8, R12.reuse, R18, R4 ;  /* 0x000000120c08723c */ /* 0x050ff00000001804 */
[C---:B------:R-:W-:Y:S01]  /*156580*/  HMMA.16816.F32 R4, R12.reuse, R28, R20 ;  /* 0x0000001c0c04723c */ /* 0x040fe20000001814 */
[----:B------:R-:W3:Y:S10]  /*156590*/  LDL.LU R20, [R1+0x1c0] ;  /* 0x0001c00001147983 */ /* 0x000ef40000300800 */
[----:B------:R-:W-:Y:S04]  /*1565a0*/  STL.64 [R1+0x2160], R8 ;  /* 0x0021600801007387 */ /* 0x000fe80000100a00 */
[----:B------:R-:W-:Y:S04]  /*1565b0*/  STL.64 [R1+0x2168], R10 ;  /* 0x0021680a01007387 */ /* 0x000fe80000100a00 */
[----:B------:R-:W-:Y:S04]  /*1565c0*/  STL.64 [R1+0x2150], R4 ;  /* 0x0021500401007387 */ /* 0x000fe80000100a00 */
[----:B------:R-:W-:Y:S04]  /*1565d0*/  STL.64 [R1+0x2158], R6 ;  /* 0x0021580601007387 */ /* 0x000fe80000100a00 */
[----:B------:R-:W3:Y:S04]  /*1565e0*/  LDL.LU R21, [R1+0x1c4] ;  /* 0x0001c40001157983 */ /* 0x000ee80000300800 */
[----:B------:R-:W4:Y:S04]  /*1565f0*/  LDL.LU R22, [R1+0x1c8] ;  /* 0x0001c80001167983 */ /* 0x000f280000300800 */
[----:B------:R-:W4:Y:S04]  /*156600*/  LDL.LU R23, [R1+0x1cc] ;  /* 0x0001cc0001177983 */ /* 0x000f280000300800 */
        /* <DEDUP_REMOVED lines=45> */
[----:B------:R-:W2:-:S13]  /*1568e0*/  LDL.LU.64 R20, [R1+0xbef8] ;  /* 0x00bef80001147983 */ /* 0x000e9a0000300a00 */
        /* <DEDUP_REMOVED lines=66> */
[----:B------:R-:W2:-:S13]  /*156d10*/  LDL.LU.64 R24, [R1+0xbe78] ;  /* 0x00be780001187983 */ /* 0x000e9a0000300a00 */
[----:B------:R0:W-:Y:S04]  /*156d20*/  STL.64 [R1+0xc0], R4 ;  /* 0x0000c00401007387 */ /* 0x0001e80000100a00 */
[----:B------:R-:W-:Y:S01]  /*156d30*/  STL.64 [R1+0xc8], R6 ;  /* 0x0000c80601007387 */ /* 0x000fe20000100a00 */
[----:B--2---:R-:W-:Y:S03]  /*156d40*/  HMMA.16816.F32 R8, R12, R8, R24 ;  /* 0x000000080c08723c */ /* 0x004fe60000001818 */
[----:B------:R-:W2:-:S15]  /*156d50*/  LDL.LU R24, [R1+0x1f0] ;  /* 0x0001f00001187983 */ /* 0x000e9e0000300800 */
[----:B------:R-:W-:Y:S01]  /*156d60*/  NOP ;  /* 0x0000000000007918 */ /* 0x000fe20000000000 */
[----:B------:R1:W-:Y:S04]  /*156d70*/  STL.64 [R1+0xb0], R8 ;  /* 0x0000b00801007387 */ /* 0x0003e80000100a00 */
[----:B------:R4:W-:Y:S04]  /*156d80*/  STL.64 [R1+0xb8], R10 ;  /* 0x0000b80a01007387 */ /* 0x0009e80000100a00 */
[----:B------:R-:W2:Y:S04]  /*156d90*/  LDL.LU R25, [R1+0x1f4] ;  /* 0x0001f40001197983 */ /* 0x000ea80000300800 */
[----:B------:R-:W2:Y:S04]  /*156da0*/  LDL.LU R26, [R1+0x1f8] ;  /* 0x0001f800011a7983 */ /* 0x000ea80000300800 */
[----:B------:R-:W2:Y:S01]  /*156db0*/  LDL.LU R27, [R1+0x1fc] ;  /* 0x0001fc00011b7983 */ /* 0x000ea20000300800 */
[----:B---3--:R-:W-:-:S02]  /*156dc0*/  IMAD R2, R20, 0x100, R19 ;  /* 0x0000010014027824 */ /* 0x008fc400078e0213 */
[----:B------:R-:W-:Y:S02]  /*156dd0*/  IMAD R3, R22, 0x100, R21 ;  /* 0x0000010016037824 */ /* 0x000fe400078e0215 */
[----:B0-----:R-:W-:Y:S01]  /*156de0*/  IMAD R4, R28, 0x100, R23 ;  /* 0x000001001c047824 */ /* 0x001fe200078e0217 */
[----:B--2---:R-:W-:Y:S04]  /*156df0*/  STL.64 [R1+0xbde0], R26 ;  /* 0x00bde01a01007387 */ /* 0x004fe80000100a00 */
[----:B------:R0:W-:Y:S04]  /*156e00*/  STL.64 [R1+0xbdd8], R24 ;  /* 0x00bdd81801007387 */ /* 0x0001e80000100a00 */
[----:B------:R-:W2:Y:S04]  /*156e10*/  LDL.LU R20, [R1+0x1d0] ;  /* 0x0001d00001147983 */ /* 0x000ea80000300800 */
[----:B------:R-:W2:Y:S04]  /*156e20*/  LDL.LU R21, [R1+0x1d4] ;  /* 0x0001d40001157983 */ /* 0x000ea80000300800 */
[----:B------:R-:W3:Y:S04]  /*156e30*/  LDL.LU R22, [R1+0x1d8] ;  /* 0x0001d80001167983 */ /* 0x000ee80000300800 */
[----:B------:R-:W3:Y:S04]  /*156e40*/  LDL.LU R23, [R1+0x1dc] ;  /* 0x0001dc0001177983 */ /* 0x000ee80000300800 */
[----:B---3--:R-:W-:Y:S04]  /*156e50*/  STL.64 [R1+0xbdf0], R22 ;  /* 0x00bdf01601007387 */ /* 0x008fe80000100a00 */
[----:B--2---:R-:W-:Y:S04]  /*156e60*/  STL.64 [R1+0xbde8], R20 ;  /* 0x00bde81401007387 */ /* 0x004fe80000100a00 */
[----:B-1----:R-:W2:Y:S04]  /*156e70*/  LDL.LU R8, [R1+0x1b0] ;  /* 0x0001b00001087983 */ /* 0x002ea80000300800 */
[----:B------:R-:W2:Y:S04]  /*156e80*/  LDL.LU R9, [R1+0x1b4] ;  /* 0x0001b40001097983 */ /* 0x000ea80000300800 */
[----:B----4-:R-:W3:Y:S04]  /*156e90*/  LDL.LU R10, [R1+0x1b8] ;  /* 0x0001b800010a7983 */ /* 0x010ee80000300800 */
        /* <DEDUP_REMOVED lines=8> */
[----:B--2---:R-:W-:Y:S04]  /*156f20*/  STL.64 [R1+0xbe08], R24 ;  /* 0x00be081801007387 */ /* 0x004fe80000100a00 */
[----:B-1----:R-:W2:Y:S04]  /*156f30*/  LDL.LU R8, [R1+0x150] ;  /* 0x0001500001087983 */ /* 0x002ea80000300800 */
        /* <DEDUP_REMOVED lines=12> */
[----:B--2---:R-:W-:Y:S04]  /*157000*/  STL.64 [R1+0xbe28], R8 ;  /* 0x00be280801007387 */ /* 0x004fe80000100a00 */
[----:B------:R-:W2:Y:S04]  /*157010*/  LDL R26, [R1+0x380c] ;  /* 0x00380c00011a7983 */ /* 0x000ea80000100800 */
[----:B------:R-:W2:Y:S04]  /*157020*/  LDL R27, [R1+0x3818] ;  /* 0x00381800011b7983 */ /* 0x000ea80000100800 */
[----:B--2---:R-:W-:Y:S04]  /*157030*/  STL.64 [R1+0xbe50], R26 ;  /* 0x00be501a01007387 */ /* 0x004fe80000100a00 */
[----:B----4-:R0:W-:Y:S04]  /*157040*/  STL.64 [R1+0xbe48], R24 ;  /* 0x00be481801007387 */ /* 0x0101e80000100a00 */
[----:B0-----:R-:W2:Y:S04]  /*157050*/  LDL.LU R24, [R1+0xf0] ;  /* 0x0000f00001187983 */ /* 0x001ea80000300800 */
[----:B------:R-:W2:Y:S04]  /*157060*/  LDL.LU R25, [R1+0xf4] ;  /* 0x0000f40001197983 */ /* 0x000ea80000300800 */
[----:B------:R-:W3:Y:S04]  /*157070*/  LDL.LU R26, [R1+0xf8] ;  /* 0x0000f800011a7983 */ /* 0x000ee80000300800 */
[----:B------:R-:W3:Y:S04]  /*157080*/  LDL.LU R27, [R1+0xfc] ;  /* 0x0000fc00011b7983 */ /* 0x000ee80000300800 */
[----:B------:R-:W4:Y:S04]  /*157090*/  LDL R8, [R1+0x37dc] ;  /* 0x0037dc0001087983 */ /* 0x000f280000100800 */
[----:B------:R-:W2:Y:S04]  /*1570a0*/  LDL R10, [R1+0x37e8] ;  /* 0x0037e800010a7983 */ /* 0x000ea80000100800 */
[----:B---3--:R0:W-:Y:S04]  /*1570b0*/  STL.64 [R1+0xbe60], R26 ;  /* 0x00be601a01007387 */ /* 0x0081e80000100a00 */
[----:B0-----:R-:W3:Y:S04]  /*1570c0*/  LDL R27, [R1+0x37d8] ;  /* 0x0037d800011b7983 */ /* 0x001ee80000100800 */
[----:B--2---:R-:W-:Y:S04]  /*1570d0*/  STL.64 [R1+0xbe58], R24 ;  /* 0x00be581801007387 */ /* 0x004fe80000100a00 */
[----:B------:R-:W2:Y:S04]  /*1570e0*/  LDL R11, [R1+0x37ec] ;  /* 0x0037ec00010b7983 */ /* 0x000ea80000100800 */
        /* <DEDUP_REMOVED lines=13> */
[----:B------:R-:W-:-:S02]  /*1571c0*/  F2FP.F16.E5M2.UNPACK_B R12, R2 ;  /* 0x00000002ff0c723e */ /* 0x000fc400020004ff */
[----:B--2---:R-:W-:Y:S04]  /*1571d0*/  STL.64 [R1+0xbe70], R22 ;  /* 0x00be701601007387 */ /* 0x004fe80000100a00 */
[----:B------:R0:W-:Y:S04]  /*1571e0*/  STL.64 [R1+0xbe68], R20 ;  /* 0x00be681401007387 */ /* 0x0001e80000100a00 */
[----:B0-----:R-:W2:Y:S04]  /*1571f0*/  LDL.LU R20, [R1+0xd0] ;  /* 0x0000d00001147983 */ /* 0x001ea80000300800 */
[----:B------:R-:W2:Y:S04]  /*157200*/  LDL.LU R21, [R1+0xd4] ;  /* 0x0000d40001157983 */ /* 0x000ea80000300800 */
[----:B------:R-:W2:Y:S04]  /*157210*/  LDL.LU R22, [R1+0xd8] ;  /* 0x0000d80001167983 */ /* 0x000ea80000300800 */
[----:B------:R-:W2:Y:S01]  /*157220*/  LDL.LU R23, [R1+0xdc] ;  /* 0x0000dc0001177983 */ /* 0x000ea20000300800 */
[----:B------:R-:W-:-:S02]  /*157230*/  F2FP.F16.E5M2.UNPACK_B R13, R3 ;  /* 0x00000003ff0d723e */ /* 0x000fc400020004ff */
[----:B------:R-:W-:Y:S02]  /*157240*/  F2FP.F16.E5M2.UNPACK_B R14, R4 ;  /* 0x00000004ff0e723e */ /* 0x000fe400020004ff */
[----:B------:R-:W-:Y:S02]  /*157250*/  F2FP.F16.E5M2.UNPACK_B R15, R5 ;  /* 0x00000005ff0f723e */ /* 0x000fe400020004ff */
[----:B---3--:R-:W-:Y:S02]  /*157260*/  F2FP.F16.E5M2.UNPACK_B R24, R27 ;  /* 0x0000001bff18723e */ /* 0x008fe400020004ff */
[----:B----4-:R-:W-:Y:S01]  /*157270*/  F2FP.F16.E5M2.UNPACK_B R25, R8 ;  /* 0x00000008ff19723e */ /* 0x010fe200020004ff */
[----:B------:R-:W3:Y:S04]  /*157280*/  LDL R7, [R1+0x383c] ;  /* 0x00383c0001077983 */ /* 0x000ee80000100800 */
[----:B------:R-:W4:Y:S04]  /*157290*/  LDL R16, [R1+0x3848] ;  /* 0x0038480001107983 */ /* 0x000f280000100800 */
        /* <DEDUP_REMOVED lines=18> */
[----:B------:R-:W-:-:S05]  /*1573c0*/  F2FP.F16.E5M2.UNPACK_B R11, R11 ;  /* 0x0000000bff0b723e */ /* 0x000fca00020004ff */
        /* <DEDUP_REMOVED lines=8> */
[----:B--2---:R-:W-:-:S05]  /*157450*/  F2FP.F16.E5M2.UNPACK_B R9, R24 ;  /* 0x00000018ff09723e */ /* 0x004fca00020004ff */
        /* <DEDUP_REMOVED lines=19> */
[----:B---3--:R-:W-:-:S02]  /*157590*/  F2FP.F16.E5M2.UNPACK_B R5, R5 ;  /* 0x00000005ff05723e */ /* 0x008fc400020004ff */
[----:B------:R-:W-:Y:S02]  /*1575a0*/  F2FP.F16.E5M2.UNPACK_B R2, R2 ;  /* 0x00000002ff02723e */ /* 0x000fe400020004ff */
[----:B------:R-:W-:Y:S01]  /*1575b0*/  F2FP.F16.E5M2.UNPACK_B R3, R3 ;  /* 0x00000003ff03723e */ /* 0x000fe200020004ff */
[----:B------:R-:W-:Y:S06]  /*1575c0*/  STL.64 [R1+0x78], R4 ;  /* 0x0000780401007387 */ /* 0x000fec0000100a00 */
[C---:B------:R-:W-:Y:S08]  /*1575d0*/  HMMA.16816.F32 R20, R12.reuse, R2, R20 ;  /* 0x000000020c14723c */ /* 0x040ff00000001814 */
[----:B--2---:R-:W-:-:S15]  /*1575e0*/  HMMA.16816.F32 R8, R12, R4, R8 ;  /* 0x000000040c08723c */ /* 0x004fde0000001808 */
[----:B------:R-:W-:-:S04]  /*1575f0*/  NOP ;  /* 0x0000000000007918 */ /* 0x000fc80000000000 */
[----:B------:R-:W-:Y:S04]  /*157600*/  STL.64 [R1+0x20c0], R8 ;  /* 0x0020c00801007387 */ /* 0x000fe80000100a00 */
[----:B------:R0:W-:Y:S04]  /*157610*/  STL.64 [R1+0x20c8], R10 ;  /* 0x0020c80a01007387 */ /* 0x0001e80000100a00 */
[----:B0-----:R-:W2:Y:S04]  /*157620*/  LDL.LU.64 R10, [R1+0xbe00] ;  /* 0x00be0000010a7983 */ /* 0x001ea80000300a00 */
[----:B------:R-:W2:Y:S04]  /*157630*/  LDL.LU.64 R8, [R1+0xbdf8] ;  /* 0x00bdf80001087983 */ /* 0x000ea80000300a00 */
[----:B------:R-:W-:Y:S04]  /*157640*/  STL.64 [R1+0x70], R2 ;  /* 0x0000700201007387 */ /* 0x000fe80000100a00 */
[----:B------:R-:W-:Y:S04]  /*157650*/  STL.64 [R1+0x20b0], R20 ;  /* 0x0020b01401007387 */ /* 0x000fe80000100a00 */
[----:B------:R0:W-:Y:S04]  /*157660*/  STL.64 [R1+0x20b8], R22 ;  /* 0x0020b81601007387 */ /* 0x0001e80000100a00 */
[----:B0-----:R-:W3:Y:S04]  /*157670*/  LDL.LU.64 R22, [R1+0xbdf0] ;  /* 0x00bdf00001167983 */ /* 0x001ee80000300a00 */
[----:B------:R-:W3:Y:S01]  /*157680*/  LDL.LU.64 R20, [R1+0xbde8] ;  /* 0x00bde80001147983 */ /* 0x000ee20000300a00 */
[----:B------:R-:W-:-:S02]  /*157690*/  F2FP.F16.E5M2.UNPACK_B R4, R6 ;  /* 0x00000006ff04723e */ /* 0x000fc400020004ff */
[----:B------:R-:W-:-:S05]  /*1576a0*/  F2FP.F16.E5M2.UNPACK_B R5, R7 ;  /* 0x00000007ff05723e */ /* 0x000fca00020004ff */
[----:B------:R4:W-:Y:S02]  /*1576b0*/  STL.64 [R1+0x68], R4 ;  /* 0x0000680401007387 */ /* 0x0009e40000100a00 */
[----:B----4-:R-:W-:Y:S02]  /*1576c0*/  HMMA.16816.F32 R4, R12, R4, R24 ;  /* 0x000000040c04723c */ /* 0x010fe40000001818 */
[----:B------:R-:W4:Y:S04]  /*1576d0*/  LDL.LU.64 R26, [R1+0xbde0] ;  /* 0x00bde000011a7983 */ /* 0x000f280000300a00 */
[----:B------:R-:W4:Y:S01]  /*1576e0*/  LDL.LU.64 R24, [R1+0xbdd8] ;  /* 0x00bdd80001187983 */ /* 0x000f220000300a00 */
[----:B------:R-:W-:Y:S02]  /*1576f0*/  F2FP.F16.E5M2.UNPACK_B R2, R16 ;  /* 0x00000010ff02723e */ /* 0x000fe400020004ff */
[----:B------:R-:W-:-:S10]  /*157700*/  F2FP.F16.E5M2.UNPACK_B R3, R17 ;  /* 0x00000011ff03723e */ /* 0x000fd400020004ff */
[----:B------:R0:W-:Y:S04]  /*157710*/  STL.64 [R1+0x20a0], R4 ;  /* 0x0020a00401007387 */ /* 0x0001e80000100a00 */
[----:B------:R-:W-:Y:S04]  /*157720*/  STL.64 [R1+0x20a8], R6 ;  /* 0x0020a80601007387 */ /* 0x000fe80000100a00 */
[----:B------:R1:W-:Y:S01]  /*157730*/  STL.64 [R1+0x60], R2 ;  /* 0x0000600201007387 */ /* 0x0003e20000100a00 */
[----:B0-----:R-:W-:Y:S02]  /*157740*/  F2FP.F16.E5M2.UNPACK_B R4, R18 ;  /* 0x00000012ff04723e */ /* 0x001fe400020004ff */
[----:B------:R-:W-:-:S02]  /*157750*/  F2FP.F16.E5M2.UNPACK_B R5, R19 ;  /* 0x00000013ff05723e */ /* 0x000fc400020004ff */
[----:B------:R-:W-:Y:S01]  /*157760*/  F2FP.F16.E5M2.UNPACK_B R0, R0 ;  /* 0x00000000ff00723e */ /* 0x000fe200020004ff */
[----:B--2---:R-:W-:Y:S01]  /*157770*/  HMMA.16816.F32 R8, R12, R2, R8 ;  /* 0x000000020c08723c */ /* 0x004fe20000001808 */
[----:B-1----:R-:W-:Y:S02]  /*157780*/  F2FP.F16.E5M2.UNPACK_B R2, R28 ;  /* 0x0000001cff02723e */ /* 0x002fe400020004ff */
[----:B------:R-:W-:-:S15]  /*157790*/  F2FP.F16.E5M2.UNPACK_B R3, R29 ;  /* 0x0000001dff03723e */ /* 0x000fde00020004ff */
[----:B------:R-:W-:Y:S01]  /*1577a0*/  NOP ;  /* 0x0000000000007918 */ /* 0x000fe20000000000 */
[----:B------:R-:W-:Y:S04]  /*1577b0*/  STL.64 [R1+0x2090], R8 ;  /* 0x0020900801007387 */ /* 0x000fe80000100a00 */
[----:B------:R-:W-:Y:S04]  /*1577c0*/  STL.64 [R1+0x2098], R10 ;  /* 0x0020980a01007387 */ /* 0x000fe80000100a00 */
[----:B------:R3:W-:Y:S02]  /*1577d0*/  STL.64 [R1+0x58], R4 ;  /* 0x0000580401007387 */ /* 0x0007e40000100a00 */
[----:B---3--:R-:W-:-:S15]  /*1577e0*/  HMMA.16816.F32 R4, R12, R4, R20 ;  /* 0x000000040c04723c */ /* 0x008fde0000001814 */
[----:B------:R-:W-:-:S04]  /*1577f0*/  NOP ;  /* 0x0000000000007918 */ /* 0x000fc80000000000 */
[----:B------:R-:W-:Y:S04]  /*157800*/  STL.64 [R1+0x2080], R4 ;  /* 0x0020800401007387 */ /* 0x000fe80000100a00 */
[----:B------:R4:W-:Y:S02]  /*157810*/  STL.64 [R1+0x2088], R6 ;  /* 0x0020880601007387 */ /* 0x0009e40000100a00 */
[----:B----4-:R-:W-:Y:S02]  /*157820*/  HMMA.16816.F32 R4, R12, R2, R24 ;  /* 0x000000020c04723c */ /* 0x010fe40000001818 */
        /* <DEDUP_REMOVED lines=36> */
[----:B------:R-:W3:Y:S04]  /*157a70*/  LDL.LU R10, [R1+0x238] ;  /* 0x00023800010a7983 */ /* 0x000ee80000300800 */
[----:B------:R-:W3:Y:S04]  /*157a80*/  LDL.LU R11, [R1+0x23c] ;  /* 0x00023c00010b7983 */ /* 0x000ee80000300800 */
[----:B---3--:R0:W-:Y:S04]  /*157a90*/  STL.64 [R1+0xbdc0], R10 ;  /* 0x00bdc00a01007387 */ /* 0x0081e80000100a00 */
[----:B0-----:R-:W3:Y:S04]  /*157aa0*/  LDL R11, [R1+0x387c] ;  /* 0x00387c00010b7983 */ /* 0x001ee80000100800 */
[----:B--2---:R0:W-:Y:S04]  /*157ab0*/  STL.64 [R1+0xbdb8], R8 ;  /* 0x00bdb80801007387 */ /* 0x0041e80000100a00 */
[----:B------:R-:W2:Y:S04]  /*157ac0*/  LDL R6, [R1+0x38d8] ;  /* 0x0038d80001067983 */ /* 0x000ea80000100800 */
[----:B------:R-:W2:Y:S04]  /*157ad0*/  LDL R7, [R1+0x38dc] ;  /* 0x0038dc0001077983 */ /* 0x000ea80000100800 */
[----:B------:R-:W4:Y:S04]  /*157ae0*/  LDL R5, [R1+0x38bc] ;  /* 0x0038bc0001057983 */ /* 0x000f280000100800 */
[----:B------:R-:W3:Y:S04]  /*157af0*/  LDL R2, [R1+0x38c8] ;  /* 0x0038c80001027983 */ /* 0x000ee80000100800 */
[----:B------:R-:W3:Y:S04]  /*157b00*/  LDL R3, [R1+0x38cc] ;  /* 0x0038cc0001037983 */ /* 0x000ee80000100800 */
[----:B0-----:R-:W3:Y:S04]  /*157b10*/  LDL R9, [R1+0x3888] ;  /* 0x0038880001097983 */ /* 0x001ee80000100800 */
[----:B--2---:R0:W-:Y:S04]  /*157b20*/  STL.64 [R1+0xbd90], R6 ;  /* 0x00bd900601007387 */ /* 0x0041e80000100a00 */
[----:B0-----:R-:W2:Y:S04]  /*157b30*/  LDL R7, [R1+0x388c] ;  /* 0x00388c0001077983 */ /* 0x001ea80000100800 */
[----:B----4-:R0:W-:Y:S04]  /*157b40*/  STL.64 [R1+0xbd88], R4 ;  /* 0x00bd880401007387 */ /* 0x0101e80000100a00 */
[----:B------:R-:W4:Y:S04]  /*157b50*/  LDL R16, [R1+0x38e8] ;  /* 0x0038e80001107983 */ /* 0x000f280000100800 */
[----:B0-----:R-:W2:Y:S04]  /*157b60*/  LDL R5, [R1+0x3898] ;  /* 0x0038980001057983 */ /* 0x001ea80000100800 */
        /* <DEDUP_REMOVED lines=33> */
[----:B------:R-:W3:Y:S01]  /*157d80*/  LDL.LU R27, [R1+0x33c] ;  /* 0x00033c00011b7983 */ /* 0x000ee20000300800 */
[----:B------:R-:W-:-:S03]  /*157d90*/  F2FP.F16.E5M2.UNPACK_B R6, R9 ;  /* 0x00000009ff06723e */ /* 0x000fc600020004ff */
        /* <DEDUP_REMOVED lines=8> */
[----:B------:R-:W-:-:S05]  /*157e20*/  F2FP.F16.E5M2.UNPACK_B R7, R7 ;  /* 0x00000007ff07723e */ /* 0x000fca00020004ff */
[----:B------:R-:W-:Y:S02]  /*157e30*/  STL.64 [R1+0x40], R6 ;  /* 0x0000400601007387 */ /* 0x000fe40000100a00 */
[----:B--2---:R-:W-:-:S15]  /*157e40*/  HMMA.16816.F32 R8, R12, R6, R8 ;  /* 0x000000060c08723c */ /* 0x004fde0000001808 */
[----:B------:R-:W-:-:S04]  /*157e50*/  NOP ;  /* 0x0000000000007918 */ /* 0x000fc80000000000 */
[----:B------:R-:W-:Y:S04]  /*157e60*/  STL.64 [R1+0x2050], R8 ;  /* 0x0020500801007387 */ /* 0x000fe80000100a00 */
[----:B------:R0:W-:Y:S04]  /*157e70*/  STL.64 [R1+0x2058], R10 ;  /* 0x0020580a01007387 */ /* 0x0001e80000100a00 */
[----:B0-----:R-:W2:Y:S04]  /*157e80*/  LDL.LU.64 R10, [R1+0xbdb0] ;  /* 0x00bdb000010a7983 */ /* 0x001ea80000300a00 */
[----:B------:R-:W2:Y:S01]  /*157e90*/  LDL.LU R9, [R1+0xbda8] ;  /* 0x00bda80001097983 */ /* 0x000ea20000300800 */
[----:B------:R-:W-:-:S02]  /*157ea0*/  F2FP.F16.E5M2.UNPACK_B R4, R5 ;  /* 0x00000005ff04723e */ /* 0x000fc400020004ff */
[----:B--2---:R-:W-:-:S05]  /*157eb0*/  F2FP.F16.E5M2.UNPACK_B R5, R9 ;  /* 0x00000009ff05723e */ /* 0x004fca00020004ff */
[----:B------:R0:W-:Y:S02]  /*157ec0*/  STL.64 [R1+0x38], R4 ;  /* 0x0000380401007387 */ /* 0x0001e40000100a00 */
[----:B0-----:R-:W-:Y:S02]  /*157ed0*/  HMMA.16816.F32 R4, R12, R4, R20 ;  /* 0x000000040c04723c */ /* 0x001fe40000001814 */
[----:B------:R-:W2:Y:S04]  /*157ee0*/  LDL.LU.64 R22, [R1+0xbda0] ;  /* 0x00bda00001167983 */ /* 0x000ea80000300a00 */
[----:B------:R-:W2:Y:S01]  /*157ef0*/  LDL.LU.64 R20, [R1+0xbd98] ;  /* 0x00bd980001147983 */ /* 0x000ea20000300a00 */
[----:B------:R-:W-:Y:S02]  /*157f00*/  F2FP.F16.E5M2.UNPACK_B R8, R10 ;  /* 0x0000000aff08723e */ /* 0x000fe400020004ff */
[----:B------:R-:W-:-:S10]  /*157f10*/  F2FP.F16.E5M2.UNPACK_B R9, R11 ;  /* 0x0000000bff09723e */ /* 0x000fd400020004ff */
[----:B------:R-:W-:Y:S04]  /*157f20*/  STL.64 [R1+0x2040], R4 ;  /* 0x0020400401007387 */ /* 0x000fe80000100a00 */
[----:B------:R0:W-:Y:S04]  /*157f30*/  STL.64 [R1+0x2048], R6 ;  /* 0x0020480601007387 */ /* 0x0001e80000100a00 */
[----:B0-----:R-:W3:Y:S04]  /*157f40*/  LDL.LU.64 R6, [R1+0xbd90] ;  /* 0x00bd900001067983 */ /* 0x001ee80000300a00 */
[----:B------:R-:W3:Y:S04]  /*157f50*/  LDL.LU.64 R4, [R1+0xbd88] ;  /* 0x00bd880001047983 */ /* 0x000ee80000300a00 */
        /* <DEDUP_REMOVED lines=8> */
[----:B---3--:R-:W-:-:S02]  /*157fe0*/  F2FP.F16.E5M2.UNPACK_B R4, R4 ;  /* 0x00000004ff04723e */ /* 0x008fc400020004ff */
        /* <DEDUP_REMOVED lines=9> */
[----:B------:R-:W-:-:S05]  /*158080*/  F2FP.F16.E5M2.UNPACK_B R3, R3 ;  /* 0x00000003ff03723e */ /* 0x000fca00020004ff */
[----:B------:R-:W-:Y:S01]  /*158090*/  STL.64 [R1+0x20], R2 ;  /* 0x0000200201007387 */ /* 0x000fe20000100a00 */
[----:B------:R-:W-:Y:S02]  /*1580a0*/  F2FP.F16.E5M2.UNPACK_B R4, R6 ;  /* 0x00000006ff04723e */ /* 0x000fe400020004ff */
[----:B------:R-:W-:Y:S01]  /*1580b0*/  F2FP.F16.E5M2.UNPACK_B R5, R7 ;  /* 0x00000007ff05723e */ /* 0x000fe200020004ff */
[----:B--2---:R-:W-:-:S15]  /*1580c0*/  HMMA.16816.F32 R8, R12, R2, R8 ;  /* 0x000000020c08723c */ /* 0x004fde0000001808 */
[----:B------:R-:W-:-:S04]  /*1580d0*/  NOP ;  /* 0x0000000000007918 */ /* 0x000fc80000000000 */
[----:B------:R-:W-:Y:S04]  /*1580e0*/  STL.64 [R1+0x2010], R8 ;  /* 0x0020100801007387 */ /* 0x000fe80000100a00 */
[----:B------:R0:W-:Y:S04]  /*1580f0*/  STL.64 [R1+0x2018], R10 ;  /* 0x0020180a01007387 */ /* 0x0001e80000100a00 */
[----:B0-----:R-:W2:Y:S04]  /*158100*/  LDL.LU.64 R10, [R1+0xbd50] ;  /* 0x00bd5000010a7983 */ /* 0x001ea80000300a00 */
[----:B------:R-:W2:Y:S04]  /*158110*/  LDL.LU.64 R8, [R1+0xbd48] ;  /* 0x00bd480001087983 */ /* 0x000ea80000300a00 */
[----:B------:R0:W-:Y:S02]  /*158120*/  STL.64 [R1+0x18], R4 ;  /* 0x0000180401007387 */ /* 0x0001e40000100a00 */
[----:B0-----:R-:W-:Y:S02]  /*158130*/  HMMA.16816.F32 R4, R12, R4, R20 ;  /* 0x000000040c04723c */ /* 0x001fe40000001814 */
[----:B------:R-:W3:Y:S04]  /*158140*/  LDL.LU.64 R22, [R1+0xbd40] ;  /* 0x00bd400001167983 */ /* 0x000ee80000300a00 */
[----:B------:R-:W3:Y:S01]  /*158150*/  LDL.LU.64 R20, [R1+0xbd38] ;  /* 0x00bd380001147983 */ /* 0x000ee20000300a00 */
[----:B----4-:R-:W-:-:S02]  /*158160*/  F2FP.F16.E5M2.UNPACK_B R2, R16 ;  /* 0x00000010ff02723e */ /* 0x010fc400020004ff */
[----:B------:R-:W-:-:S10]  /*158170*/  F2FP.F16.E5M2.UNPACK_B R3, R17 ;  /* 0x00000011ff03723e */ /* 0x000fd400020004ff */
[----:B------:R0:W-:Y:S04]  /*158180*/  STL.64 [R1+0x2000], R4 ;  /* 0x0020000401007387 */ /* 0x0001e80000100a00 */
[----:B------:R-:W-:Y:S04]  /*158190*/  STL.64 [R1+0x2008], R6 ;  /* 0x0020080601007387 */ /* 0x000fe80000100a00 */
[----:B------:R1:W-:Y:S01]  /*1581a0*/  STL.64 [R1+0x10], R2 ;  /* 0x0000100201007387 */ /* 0x0003e20000100a00 */
[----:B0-----:R-:W-:Y:S02]  /*1581b0*/  F2FP.F16.E5M2.UNPACK_B R4, R18 ;  /* 0x00000012ff04723e */ /* 0x001fe400020004ff */
[----:B------:R-:W-:Y:S01]  /*1581c0*/  F2FP.F16.E5M2.UNPACK_B R5, R19 ;  /* 0x00000013ff05723e */ /* 0x000fe200020004ff */
[----:B--2---:R-:W-:Y:S01]  /*1581d0*/  HMMA.16816.F32 R8, R12, R2, R8 ;  /* 0x000000020c08723c */ /* 0x004fe20000001808 */
[----:B-1----:R-:W-:-:S02]  /*1581e0*/  F2FP.F16.E5M2.UNPACK_B R2, R28 ;  /* 0x0000001cff02723e */ /* 0x002fc400020004ff */
        /* <DEDUP_REMOVED lines=215> */
[----:B------:R0:W-:Y:S04]  /*158f60*/  STL [R1+0xbae4], R2 ;  /* 0x00bae40201007387 */ /* 0x0001e80000100800 */
[----:B------:R-:W-:Y:S01]  /*158f70*/  STL [R1+0xbae0], R3 ;  /* 0x00bae00301007387 */ /* 0x000fe20000100800 */
        /* <DEDUP_REMOVED lines=6317> */
[----:B------:R-:W-:-:S07]  /*171a50*/  IMAD.MOV.U32 R11, RZ, RZ, R0 ;  /* 0x000000ffff0b7224 */ /* 0x000fce00078e0000 */
[----:B----4-:R-:W-:-:S15]  /*171a60*/  HMMA.16816.F32 R8, R12, R4, R8 ;  /* 0x000000040c08723c */ /* 0x010fde0000001808 */
[----:B------:R-:W-:-:S04]  /*171a70*/  NOP ;  /* 0x0000000000007918 */ /* 0x000fc80000000000 */
[----:B------:R3:W-:Y:S04]  /*171a80*/  STL.64 [R1+0x370], R8 ;  /* 0x0003700801007387 */ /* 0x0007e80000100a00 */
[----:B------:R-:W-:Y:S04]  /*171a90*/  STL [R1+0x378], R10 ;  /* 0x0003780a01007387 */ /* 0x000fe80000100800 */
[----:B------:R-:W-:Y:S04]  /*171aa0*/  STL.64 [R1+0x9b10], R6 ;  /* 0x009b100601007387 */ /* 0x000fe80000100a00 */
[----:B------:R2:W-:Y:S01]  /*171ab0*/  STL.64 [R1+0x9b08], R4 ;  /* 0x009b080401007387 */ /* 0x0005e20000100a00 */
[----:B------:R-:W-:-:S02]  /*171ac0*/  IMAD.MOV.U32 R0, RZ, RZ, R11 ;  /* 0x000000ffff007224 */ /* 0x000fc400078e000b */
[----:B---3--:R-:W-:-:S03]  /*171ad0*/  IMAD R8, R19, 0x100, R18 ;  /* 0x0000010013087824 */ /* 0x008fc600078e0212 */
[----:B------:R0:W-:Y:S01]  /*171ae0*/  STL [R1+0x79b8], R0 ;  /* 0x0079b80001007387 */ /* 0x0001e20000100800 */
[----:B--2---:R-:W-:Y:S01]  /*171af0*/  HMMA.16816.F32 R4, R12, R2, R24 ;  /* 0x000000020c04723c */ /* 0x004fe20000001818 */
[----:B------:R-:W-:Y:S02]  /*171b00*/  F2FP.F16.E5M2.UNPACK_B R12, R8 ;  /* 0x00000008ff0c723e */ /* 0x000fe400020004ff */
[----:B------:R-:W2:-:S15]  /*171b10*/  LDL.LU R8, [R1+0x2140] ;  /* 0x0021400001087983 */ /* 0x000e9e0000300800 */
[----:B------:R-:W-:Y:S01]  /*171b20*/  NOP ;  /* 0x0000000000007918 */ /* 0x000fe20000000000 */
[----:B------:R-:W-:Y:S04]  /*171b30*/  STL.64 [R1+0x2e0], R4 ;  /* 0x0002e00401007387 */ /* 0x000fe80000100a00 */
[----:B------:R-:W-:Y:S04]  /*171b40*/  STL.64 [R1+0x2e8], R6 ;  /* 0x0002e80601007387 */ /* 0x000fe80000100a00 */
[----:B------:R-:W2:Y:S04]  /*171b50*/  LDL.LU R9, [R1+0x2144] ;  /* 0x0021440001097983 */ /* 0x000ea80000300800 */
[----:B------:R-:W3:Y:S04]  /*171b60*/  LDL.LU R10, [R1+0x2148] ;  /* 0x00214800010a7983 */ /* 0x000ee80000300800 */
[----:B------:R-:W3:Y:S01]  /*171b70*/  LDL.LU R11, [R1+0x214c] ;  /* 0x00214c00010b7983 */ /* 0x000ee20000300800 */
[----:B------:R-:W-:-:S02]  /*171b80*/  IMAD R28, R28, 0x100, R20 ;  /* 0x000001001c1c7824 */ /* 0x000fc400078e0214 */
[----:B------:R-:W-:Y:S02]  /*171b90*/  IMAD R29, R29, 0x100, R21 ;  /* 0x000001001d1d7824 */ /* 0x000fe400078e0215 */
[----:B0-----:R-:W-:Y:S01]  /*171ba0*/  IMAD R0, R23, 0x100, R22 ;  /* 0x0000010017007824 */ /* 0x001fe200078e0216 */
[----:B---3--:R-:W-:Y:S04]  /*171bb0*/  STL.64 [R1+0x9b90], R10 ;  /* 0x009b900a01007387 */ /* 0x008fe80000100a00 */
[----:B--2---:R0:W-:Y:S04]  /*171bc0*/  STL.64 [R1+0x9b88], R8 ;  /* 0x009b880801007387 */ /* 0x0041e80000100a00 */
[----:B------:R-:W2:Y:S04]  /*171bd0*/  LDL.LU R26, [R1] ;  /* 0x00000000011a7983 */ /* 0x000ea80000300800 */
[----:B------:R-:W2:Y:S04]  /*171be0*/  LDL.LU R27, [R1+0x4] ;  /* 0x00000400011b7983 */ /* 0x000ea80000300800 */
[----:B------:R-:W3:Y:S04]  /*171bf0*/  LDL.LU R20, [R1+0x2160] ;  /* 0x0021600001147983 */ /* 0x000ee80000300800 */
[----:B------:R-:W3:Y:S04]  /*171c00*/  LDL.LU R21, [R1+0x2164] ;  /* 0x0021640001157983 */ /* 0x000ee80000300800 */
[----:B------:R-:W4:Y:S04]  /*171c10*/  LDL.LU R22, [R1+0x2168] ;  /* 0x0021680001167983 */ /* 0x000f280000300800 */
[----:B------:R-:W4:Y:S04]  /*171c20*/  LDL.LU R23, [R1+0x216c] ;  /* 0x00216c0001177983 */ /* 0x000f280000300800 */
[----:B----4-:R1:W-:Y:S04]  /*171c30*/  STL.64 [R1+0x9ba0], R22 ;  /* 0x009ba01601007387 */ /* 0x0103e80000100a00 */
[----:B---3--:R3:W-:Y:S04]  /*171c40*/  STL.64 [R1+0x9b98], R20 ;  /* 0x009b981401007387 */ /* 0x0087e80000100a00 */
[----:B------:R-:W4:Y:S04]  /*171c50*/  LDL.LU R24, [R1+0x8] ;  /* 0x0000080001187983 */ /* 0x000f280000300800 */
[----:B------:R-:W4:Y:S04]  /*171c60*/  LDL.LU R25, [R1+0xc] ;  /* 0x00000c0001197983 */ /* 0x000f280000300800 */
[----:B--2---:R-:W-:Y:S04]  /*171c70*/  STL.64 [R1+0x9bb0], R26 ;  /* 0x009bb01a01007387 */ /* 0x004fe80000100a00 */
[----:B----4-:R-:W-:Y:S04]  /*171c80*/  STL.64 [R1+0x9ba8], R24 ;  /* 0x009ba81801007387 */ /* 0x010fe80000100a00 */
[----:B0-----:R-:W2:Y:S04]  /*171c90*/  LDL.LU R8, [R1+0x2170] ;  /* 0x0021700001087983 */ /* 0x001ea80000300800 */
[----:B------:R-:W2:Y:S04]  /*171ca0*/  LDL.LU R9, [R1+0x2174] ;  /* 0x0021740001097983 */ /* 0x000ea80000300800 */
[----:B------:R-:W4:Y:S04]  /*171cb0*/  LDL.LU R10, [R1+0x2178] ;  /* 0x00217800010a7983 */ /* 0x000f280000300800 */
[----:B------:R-:W4:Y:S04]  /*171cc0*/  LDL.LU R11, [R1+0x217c] ;  /* 0x00217c00010b7983 */ /* 0x000f280000300800 */
[----:B----4-:R-:W-:Y:S04]  /*171cd0*/  STL.64 [R1+0x9bc0], R10 ;  /* 0x009bc00a01007387 */ /* 0x010fe80000100a00 */
[----:B--2---:R0:W-:Y:S04]  /*171ce0*/  STL.64 [R1+0x9bb8], R8 ;  /* 0x009bb80801007387 */ /* 0x0041e80000100a00 */
[----:B-1----:R-:W2:Y:S04]  /*171cf0*/  LDL.LU R22, [R1+0x10] ;  /* 0x0000100001167983 */ /* 0x002ea80000300800 */
[----:B------:R-:W2:Y:S04]  /*171d00*/  LDL.LU R23, [R1+0x14] ;  /* 0x0000140001177983 */ /* 0x000ea80000300800 */
[----:B---3--:R-:W3:Y:S04]  /*171d10*/  LDL.LU R20, [R1+0x18] ;  /* 0x0000180001147983 */ /* 0x008ee80000300800 */
[----:B------:R-:W3:Y:S04]  /*171d20*/  LDL.LU R21, [R1+0x1c] ;  /* 0x00001c0001157983 */ /* 0x000ee80000300800 */
        /* <DEDUP_REMOVED lines=8> */
[----:B-1----:R-:W2:Y:S04]  /*171db0*/  LDL.LU R22, [R1+0x20] ;  /* 0x0000200001167983 */ /* 0x002ea80000300800 */
[----:B------:R-:W2:Y:S04]  /*171dc0*/  LDL.LU R23, [R1+0x24] ;  /* 0x0000240001177983 */ /* 0x000ea80000300800 */
[----:B--2---:R-:W-:Y:S04]  /*171dd0*/  STL.64 [R1+0x9be8], R22 ;  /* 0x009be81601007387 */ /* 0x004fe80000100a00 */
[----:B0-----:R-:W2:Y:S04]  /*171de0*/  LDL.LU R8, [R1+0x21a0] ;  /* 0x0021a00001087983 */ /* 0x001ea80000300800 */
[----:B------:R-:W2:Y:S04]  /*171df0*/  LDL.LU R9, [R1+0x21a4] ;  /* 0x0021a40001097983 */ /* 0x000ea80000300800 */
[----:B------:R-:W3:Y:S04]  /*171e00*/  LDL.LU R10, [R1+0x21a8] ;  /* 0x0021a800010a7983 */ /* 0x000ee80000300800 */
[----:B------:R-:W3:Y:S04]  /*171e10*/  LDL.LU R11, [R1+0x21ac] ;  /* 0x0021ac00010b7983 */ /* 0x000ee80000300800 */
[----:B---3--:R-:W-:Y:S04]  /*171e20*/  STL.64 [R1+0x9bf8], R10 ;  /* 0x009bf80a01007387 */ /* 0x008fe80000100a00 */
[----:B--2---:R0:W-:Y:S04]  /*171e30*/  STL.64 [R1+0x9bf0], R8 ;  /* 0x009bf00801007387 */ /* 0x0041e80000100a00 */
[----:B------:R-:W2:Y:S04]  /*171e40*/  LDL.LU R20, [R1+0x28] ;  /* 0x0000280001147983 */ /* 0x000ea80000300800 */
[----:B------:R-:W2:Y:S04]  /*171e50*/  LDL.LU R21, [R1+0x2c] ;  /* 0x00002c0001157983 */ /* 0x000ea80000300800 */
[----:B--2---:R1:W-:Y:S04]  /*171e60*/  STL.64 [R1+0x9c00], R20 ;  /* 0x009c001401007387 */ /* 0x0043e80000100a00 */
        /* <DEDUP_REMOVED lines=8> */
[----:B-1----:R-:W3:Y:S04]  /*171ef0*/  LDL.LU R20, [R1+0x38] ;  /* 0x0000380001147983 */ /* 0x002ee80000300800 */
[----:B------:R-:W3:Y:S04]  /*171f00*/  LDL.LU R21, [R1+0x3c] ;  /* 0x00003c0001157983 */ /* 0x000ee80000300800 */
[----:B--2---:R1:W-:Y:S04]  /*171f10*/  STL.64 [R1+0x9c18], R22 ;  /* 0x009c181601007387 */ /* 0x0043e80000100a00 */
[----:B---3--:R-:W-:Y:S04]  /*171f20*/  STL.64 [R1+0x9c30], R20 ;  /* 0x009c301401007387 */ /* 0x008fe80000100a00 */
[----:B0-----:R-:W2:Y:S04]  /*171f30*/  LDL.LU R8, [R1+0x21c0] ;  /* 0x0021c00001087983 */ /* 0x001ea80000300800 */
[----:B------:R-:W2:Y:S04]  /*171f40*/  LDL.LU R9, [R1+0x21c4] ;  /* 0x0021c40001097983 */ /* 0x000ea80000300800 */
[----:B------:R-:W3:Y:S04]  /*171f50*/  LDL.LU R10, [R1+0x21c8] ;  /* 0x0021c800010a7983 */ /* 0x000ee80000300800 */
[----:B------:R-:W3:Y:S04]  /*171f60*/  LDL.LU R11, [R1+0x21cc] ;  /* 0x0021cc00010b7983 */ /* 0x000ee80000300800 */
[----:B-1----:R-:W4:Y:S04]  /*171f70*/  LDL.LU R22, [R1+0x40] ;  /* 0x0000400001167983 */ /* 0x002f280000300800 */
        /* <DEDUP_REMOVED lines=127> */
[----:B------:R-:W3:Y:S04]  /*172770*/  LDL.LU R28, [R1+0x9d54] ;  /* 0x009d5400011c7983 */ /* 0x000ee80000300800 */
[----:B------:R-:W3:Y:S01]  /*172780*/  LDL.LU R29, [R1+0x9d50] ;  /* 0x009d5000011d7983 */ /* 0x000ee20000300800 */
        /* <DEDUP_REMOVED lines=10> */
[----:B------:R4:W-:Y:S04]  /*172830*/  STL [R1+0x2c8], R22 ;  /* 0x0002c81601007387 */ /* 0x0009e80000100800 */
[----:B0-----:R-:W4:Y:S01]  /*172840*/  LDL.LU.64 R20, [R1+0x9d20] ;  /* 0x009d200001147983 */ /* 0x001f220000300a00 */
[----:B------:R-:W-:-:S05]  /*172850*/  IMAD.MOV.U32 R0, RZ, RZ, R23 ;  /* 0x000000ffff007224 */ /* 0x000fca00078e0017 */
[----:B------:R-:W-:Y:S01]  /*172860*/  STL [R1+0x79bc], R0 ;  /* 0x0079bc0001007387 */ /* 0x000fe20000100800 */
        /* <DEDUP_REMOVED lines=103> */
[----:B------:R-:W4:Y:S04]  /*172ee0*/  LDL.LU R0, [R1+0x37e8] ;  /* 0x0037e80001007983 */ /* 0x000f280000300800 */
[----:B------:R-:W2:Y:S04]  /*172ef0*/  LDL.LU.64 R22, [R1+0x9b80] ;  /* 0x009b800001167983 */ /* 0x000ea80000300a00 */
[----:B------:R-:W2:Y:S04]  /*172f00*/  LDL.LU.64 R20, [R1+0x9b78] ;  /* 0x009b780001147983 */ /* 0x000ea80000300a00 */
[----:B------:R-:W-:Y:S04]  /*172f10*/  STL.64 [R1+0x170], R24 ;  /* 0x0001701801007387 */ /* 0x000fe80000100a00 */
[----:B------:R0:W-:Y:S04]  /*172f20*/  STL.64 [R1+0x178], R26 ;  /* 0x0001781a01007387 */ /* 0x0001e80000100a00 */
[----:B0-----:R-:W2:Y:S04]  /*172f30*/  LDL.LU.64 R26, [R1+0x9b70] ;  /* 0x009b7000011a7983 */ /* 0x001ea80000300a00 */
[----:B------:R-:W4:Y:S01]  /*172f40*/  LDL.LU.64 R24, [R1+0x9b68] ;  /* 0x009b680001187983 */ /* 0x000f220000300a00 */
[----:B---3--:R-:W-:Y:S03]  /*172f50*/  HMMA.16816.F32 R4, R12, R28, R4 ;  /* 0x0000001c0c04723c */ /* 0x008fe60000001804 */
[----:B------:R-:W3:Y:S04]  /*172f60*/  LDL.LU R28, [R1+0x37dc] ;  /* 0x0037dc00011c7983 */ /* 0x000ee80000300800 */
[----:B------:R-:W3:-:S12]  /*172f70*/  LDL.LU R29, [R1+0x37ec] ;  /* 0x0037ec00011d7983 */ /* 0x000ed80000300800 */
[----:B------:R-:W-:Y:S04]  /*172f80*/  STL.64 [R1+0x160], R4 ;  /* 0x0001600401007387 */ /* 0x000fe80000100a00 */
[----:B------:R2:W-:Y:S02]  /*172f90*/  STL.64 [R1+0x168], R6 ;  /* 0x0001680601007387 */ /* 0x0005e40000100a00 */
[C---:B--2---:R-:W-:Y:S08]  /*172fa0*/  HMMA.16816.F32 R4, R12.reuse, R26, R8 ;  /* 0x0000001a0c04723c */ /* 0x044ff00000001808 */
[C---:B----4-:R-:W-:Y:S11]  /*172fb0*/  HMMA.16816.F32 R8, R12.reuse, R24, R16 ;  /* 0x000000180c08723c */ /* 0x050ff60000001810 */
        /* <DEDUP_REMOVED lines=76> */
[----:B0-----:R-:W4:Y:S04]  /*173480*/  LDL.LU.64 R10, [R1+0x9b30] ;  /* 0x009b3000010a7983 */ /* 0x001f280000300a00 */
[----:B------:R-:W3:Y:S04]  /*173490*/  LDL.LU.64 R8, [R1+0x9b28] ;  /* 0x009b280001087983 */ /* 0x000ee80000300a00 */
[----:B------:R-:W2:Y:S04]  /*1734a0*/  LDL.LU R16, [R1+0x71e8] ;  /* 0x0071e80001107983 */ /* 0x000ea80000300800 */
[----:B------:R-:W2:Y:S01]  /*1734b0*/  LDL.LU R17, [R1+0x71f4] ;  /* 0x0071f40001117983 */ /* 0x000ea20000300800 */
[----:B----4-:R-:W-:-:S15]  /*1734c0*/  HMMA.16816.F32 R4, R12, R10, R4 ;  /* 0x0000000a0c04723c */ /* 0x010fde0000001804 */
[----:B------:R-:W-:-:S04]  /*1734d0*/  NOP ;  /* 0x0000000000007918 */ /* 0x000fc80000000000 */
[----:B------:R-:W-:Y:S04]  /*1734e0*/  STL.64 [R1+0xf0], R4 ;  /* 0x0000f00401007387 */ /* 0x000fe80000100a00 */
[----:B------:R0:W-:Y:S04]  /*1734f0*/  STL.64 [R1+0xf8], R6 ;  /* 0x0000f80601007387 */ /* 0x0001e80000100a00 */
[----:B0-----:R-:W3:Y:S04]  /*173500*/  LDL.LU.64 R6, [R1+0x9b20] ;  /* 0x009b200001067983 */ /* 0x001ee80000300a00 */
[----:B------:R-:W3:Y:S04]  /*173510*/  LDL.LU.64 R4, [R1+0x9b18] ;  /* 0x009b180001047983 */ /* 0x000ee80000300a00 */
[----:B------:R-:W4:Y:S04]  /*173520*/  LDL.LU R10, [R1+0x71e0] ;  /* 0x0071e000010a7983 */ /* 0x000f280000300800 */
        /* <DEDUP_REMOVED lines=8> */
[----:B------:R-:W4:Y:S01]  /*1735b0*/  LDL.LU R9, [R1+0x71e4] ;  /* 0x0071e40001097983 */ /* 0x000f220000300800 */
        /* <DEDUP_REMOVED lines=11> */
[----:B0-----:R-:W2:Y:S04]  /*173670*/  LDL.LU.64 R26, [R1+0x9af0] ;  /* 0x009af000011a7983 */ /* 0x001ea80000300a00 */
[----:B------:R-:W2:Y:S01]  /*173680*/  LDL.LU.64 R24, [R1+0x9ae8] ;  /* 0x009ae80001187983 */ /* 0x000ea20000300a00 */
[----:B---3--:R-:W-:-:S02]  /*173690*/  IMAD R4, R8, 0x100, R7 ;  /* 0x0000010008047824 */ /* 0x008fc400078e0207 */
[----:B----4-:R-:W-:Y:S02]  /*1736a0*/  IMAD R5, R10, 0x100, R9 ;  /* 0x000001000a057824 */ /* 0x010fe400078e0209 */
[----:B------:R-:W-:Y:S02]  /*1736b0*/  IMAD R6, R16, 0x100, R11 ;  /* 0x0000010010067824 */ /* 0x000fe400078e020b */
[----:B------:R-:W-:Y:S01]  /*1736c0*/  IMAD R7, R18, 0x100, R17 ;  /* 0x0000010012077824 */ /* 0x000fe200078e0211 */
[----:B------:R-:W-:Y:S02]  /*1736d0*/  F2FP.F16.E5M2.UNPACK_B R8, R19.H1 ;  /* 0x00000013ff08723e */ /* 0x000fe400030004ff */
[----:B------:R-:W-:Y:S01]  /*1736e0*/  F2FP.F16.E5M2.UNPACK_B R9, R28.H1 ;  /* 0x0000001cff09723e */ /* 0x000fe200030004ff */
        /* <DEDUP_REMOVED lines=14> */
[----:B--2---:R-:W-:-:S15]  /*1737d0*/  HMMA.16816.F32 R4, R12, R8, R24 ;  /* 0x000000080c04723c */ /* 0x004fde0000001818 */
        /* <DEDUP_REMOVED lines=6343> */
[----:B------:R-:W2:Y:S04]  /*18c450*/  LDL.LU R0, [R1+0x73b0] ;  /* 0x0073b00001007983 */ /* 0x000ea80000300800 */
        /* <DEDUP_REMOVED lines=82> */
[----:B------:R3:W-:Y:S04]  /*18c980*/  STL [R1+0x7a30], R6 ;  /* 0x007a300601007387 */ /* 0x0007e80000100800 */
[----:B------:R-:W-:Y:S04]  /*18c990*/  STL [R1+0x7a2c], R7 ;  /* 0x007a2c0701007387 */ /* 0x000fe80000100800 */
[----:B------:R-:W-:Y:S04]  /*18c9a0*/  STL [R1+0x79c4], R4 ;  /* 0x0079c40401007387 */ /* 0x000fe80000100800 */
[----:B------:R-:W-:Y:S04]  /*18c9b0*/  STL [R1+0x79c0], R5 ;  /* 0x0079c00501007387 */ /* 0x000fe80000100800 */
[----:B------:R-:W-:Y:S04]  /*18c9c0*/  STL.64 [R1+0x1e20], R8 ;  /* 0x001e200801007387 */ /* 0x000fe80000100a00 */
[----:B------:R2:W-:Y:S01]  /*18c9d0*/  STL.64 [R1+0x1e28], R10 ;  /* 0x001e280a01007387 */ /* 0x0005e20000100a00 */
[----:B---3--:R-:W-:-:S03]  /*18c9e0*/  IMAD R6, R20, 0x100, R19 ;  /* 0x0000010014067824 */ /* 0x008fc600078e0213 */
[----:B------:R-:W-:Y:S04]  /*18c9f0*/  STL [R1+0x799c], R2 ;  /* 0x00799c0201007387 */ /* 0x000fe80000100800 */
[----:B------:R-:W-:Y:S01]  /*18ca00*/  STL [R1+0x7998], R3 ;  /* 0x0079980301007387 */ /* 0x000fe20000100800 */
[----:B--2---:R-:W-:Y:S01]  /*18ca10*/  HMMA.16816.F32 R8, R12, R2, R24 ;  /* 0x000000020c08723c */ /* 0x004fe20000001818 */
[----:B------:R-:W-:-:S15]  /*18ca20*/  F2FP.F16.E5M2.UNPACK_B R12, R6 ;  /* 0x00000006ff0c723e */ /* 0x000fde00020004ff */
[----:B------:R-:W-:-:S03]  /*18ca30*/  NOP ;  /* 0x0000000000007918 */ /* 0x000fc60000000000 */
[----:B------:R-:W-:Y:S04]  /*18ca40*/  STL.64 [R1+0x1e10], R8 ;  /* 0x001e100801007387 */ /* 0x000fe80000100a00 */
[----:B------:R-:W-:Y:S04]  /*18ca50*/  STL.64 [R1+0x1e18], R10 ;  /* 0x001e180a01007387 */ /* 0x000fe80000100a00 */
[----:B------:R-:W2:Y:S01]  /*18ca60*/  LDL.LU.64 R6, [R1+0x80] ;  /* 0x0000800001067983 */ /* 0x000ea20000300a00 */
[----:B------:R-:W-:Y:S02]  /*18ca70*/  IMAD R4, R28, 0x100, R23 ;  /* 0x000001001c047824 */ /* 0x000fe400078e0217 */
[----:B------:R-:W-:-:S03]  /*18ca80*/  IMAD R5, R22, 0x100, R21 ;  /* 0x0000010016057824 */ /* 0x000fc600078e0215 */
[----:B------:R-:W-:Y:S02]  /*18ca90*/  F2FP.F16.E5M2.UNPACK_B R14, R4 ;  /* 0x00000004ff0e723e */ /* 0x000fe400020004ff */
[----:B------:R-:W-:Y:S01]  /*18caa0*/  F2FP.F16.E5M2.UNPACK_B R13, R5 ;  /* 0x00000005ff0d723e */ /* 0x000fe200020004ff */
[----:B--2---:R-:W-:Y:S04]  /*18cab0*/  STL.64 [R1+0x7b90], R6 ;  /* 0x007b900601007387 */ /* 0x004fe80000100a00 */
[----:B------:R-:W2:Y:S04]  /*18cac0*/  LDL.LU R4, [R1+0x540] ;  /* 0x0005400001047983 */ /* 0x000ea80000300800 */
[----:B------:R-:W2:Y:S04]  /*18cad0*/  LDL.LU R5, [R1+0x544] ;  /* 0x0005440001057983 */ /* 0x000ea80000300800 */
[----:B--2---:R0:W-:Y:S04]  /*18cae0*/  STL.64 [R1+0x7b98], R4 ;  /* 0x007b980401007387 */ /* 0x0041e80000100a00 */
[----:B0-----:R-:W2:Y:S04]  /*18caf0*/  LDL.LU.64 R4, [R1+0x98] ;  /* 0x0000980001047983 */ /* 0x001ea80000300a00 */
        /* <DEDUP_REMOVED lines=18> */
[----:B------:R-:W-:-:S03]  /*18cc20*/  IMAD R0, R0, 0x100, R29 ;  /* 0x0000010000007824 */ /* 0x000fc600078e021d */
[----:B----4-:R-:W-:Y:S04]  /*18cc30*/  STL.64 [R1+0x7ba8], R10 ;  /* 0x007ba80a01007387 */ /* 0x010fe80000100a00 */
[----:B--2---:R0:W-:Y:S04]  /*18cc40*/  STL.64 [R1+0x7ba0], R8 ;  /* 0x007ba00801007387 */ /* 0x0041e80000100a00 */
[----:B0-----:R-:W2:Y:S04]  /*18cc50*/  LDL.LU R8, [R1+0x550] ;  /* 0x0005500001087983 */ /* 0x001ea80000300800 */
[----:B------:R-:W2:Y:S04]  /*18cc60*/  LDL.LU R9, [R1+0x554] ;  /* 0x0005540001097983 */ /* 0x000ea80000300800 */
[----:B------:R-:W2:Y:S04]  /*18cc70*/  LDL.LU R10, [R1+0x558] ;  /* 0x00055800010a7983 */ /* 0x000ea80000300800 */
[----:B------:R-:W2:Y:S01]  /*18cc80*/  LDL.LU R11, [R1+0x55c] ;  /* 0x00055c00010b7983 */ /* 0x000ea20000300800 */
[----:B------:R-:W-:-:S03]  /*18cc90*/  F2FP.F16.E5M2.UNPACK_B R15, R0 ;  /* 0x00000000ff0f723e */ /* 0x000fc600020004ff */
[----:B------:R-:W4:Y:S04]  /*18cca0*/  LDL.LU.64 R20, [R1+0x78] ;  /* 0x0000780001147983 */ /* 0x000f280000300a00 */
        /* <DEDUP_REMOVED lines=9> */
[----:B------:R-:W3:Y:S01]  /*18cd40*/  LDL.LU.64 R28, [R1+0x68] ;  /* 0x00006800011c7983 */ /* 0x000ee20000300a00 */
        /* <DEDUP_REMOVED lines=11> */
[----:B0-----:R-:W3:Y:S02]  /*18ce00*/  LDL.LU.64 R2, [R1+0x90] ;  /* 0x0000900001027983 */ /* 0x001ee40000300a00 */
[----:B---3--:R-:W-:Y:S01]  /*18ce10*/  HMMA.16816.F32 R4, R12, R2, R4 ;  /* 0x000000020c04723c */ /* 0x008fe20000001804 */
[----:B------:R-:W-:-:S15]  /*18ce20*/  IMAD.MOV.U32 R0, RZ, RZ, R3 ;  /* 0x000000ffff007224 */ /* 0x000fde00078e0003 */
[----:B------:R-:W-:-:S03]  /*18ce30*/  NOP ;  /* 0x0000000000007918 */ /* 0x000fc60000000000 */
[----:B------:R0:W-:Y:S04]  /*18ce40*/  STL.64 [R1+0x1e40], R4 ;  /* 0x001e400401007387 */ /* 0x0001e80000100a00 */
[----:B------:R1:W-:Y:S01]  /*18ce50*/  STL.64 [R1+0x1e48], R6 ;  /* 0x001e480601007387 */ /* 0x0003e20000100a00 */
[----:B0-----:R-:W-:-:S03]  /*18ce60*/  IMAD.MOV.U32 R5, RZ, RZ, R2 ;  /* 0x000000ffff057224 */ /* 0x001fc600078e0002 */
[----:B-1----:R-:W3:Y:S04]  /*18ce70*/  LDL.LU.64 R6, [R1+0x7b90] ;  /* 0x007b900001067983 */ /* 0x002ee80000300a00 */
[----:B------:R-:W-:Y:S04]  /*18ce80*/  STL [R1+0x79d4], R0 ;  /* 0x0079d40001007387 */ /* 0x000fe80000100800 */
[----:B------:R0:W-:Y:S04]  /*18ce90*/  STL [R1+0x79d0], R5 ;  /* 0x0079d00501007387 */ /* 0x0001e80000100800 */
[----:B0-----:R-:W2:Y:S02]  /*18cea0*/  LDL.LU.64 R4, [R1+0x88] ;  /* 0x0000880001047983 */ /* 0x001ea40000300a00 */
        /* <DEDUP_REMOVED lines=19> */
[----:B------:R2:W-:Y:S01]  /*18cfe0*/  STL [R1+0x79e0], R5 ;  /* 0x0079e00501007387 */ /* 0x0005e20000100800 */
[----:B----4-:R-:W-:Y:S02]  /*18cff0*/  IMAD.MOV.U32 R0, RZ, RZ, R21 ;  /* 0x000000ffff007224 */ /* 0x010fe400078e0015 */
[----:B------:R-:W-:Y:S01]  /*18d000*/  IMAD.MOV.U32 R3, RZ, RZ, R20 ;  /* 0x000000ffff037224 */ /* 0x000fe200078e0014 */
[C---:B--2---:R-:W-:Y:S08]  /*18d010*/  HMMA.16816.F32 R4, R12.reuse, R20, R8 ;  /* 0x000000140c04723c */ /* 0x044ff00000001808 */
[----:B------:R-:W-:Y:S11]  /*18d020*/  HMMA.16816.F32 R8, R12, R22, R16 ;  /* 0x000000160c08723c */ /* 0x000ff60000001810 */
[----:B------:R0:W-:Y:S04]  /*18d030*/  STL.64 [R1+0x1e70], R4 ;  /* 0x001e700401007387 */ /* 0x0001e80000100a00 */
[----:B------:R-:W-:Y:S04]  /*18d040*/  STL.64 [R1+0x1e78], R6 ;  /* 0x001e780601007387 */ /* 0x000fe80000100a00 */
[----:B------:R-:W-:Y:S04]  /*18d050*/  STL [R1+0x79ec], R0 ;  /* 0x0079ec0001007387 */ /* 0x000fe80000100800 */
[----:B------:R-:W-:Y:S04]  /*18d060*/  STL [R1+0x79e8], R3 ;  /* 0x0079e80301007387 */ /* 0x000fe80000100800 */
[----:B------:R-:W-:Y:S04]  /*18d070*/  STL.64 [R1+0x1e80], R8 ;  /* 0x001e800801007387 */ /* 0x000fe80000100a00 */
[----:B------:R-:W-:Y:S01]  /*18d080*/  STL.64 [R1+0x1e88], R10 ;  /* 0x001e880a01007387 */ /* 0x000fe20000100a00 */
[----:B0-----:R-:W-:-:S02]  /*18d090*/  IMAD.MOV.U32 R4, RZ, RZ, R23 ;  /* 0x000000ffff047224 */ /* 0x001fc400078e0017 */
[----:B------:R-:W-:-:S03]  /*18d0a0*/  IMAD.MOV.U32 R5, RZ, RZ, R22 ;  /* 0x000000ffff057224 */ /* 0x000fc600078e0016 */
[----:B------:R-:W-:Y:S04]  /*18d0b0*/  STL [R1+0x79f4], R4 ;  /* 0x0079f40401007387 */ /* 0x000fe80000100800 */
[----:B------:R0:W-:Y:S02]  /*18d0c0*/  STL [R1+0x79f0], R5 ;  /* 0x0079f00501007387 */ /* 0x0001e40000100800 */
[----:B0-----:R-:W-:-:S15]  /*18d0d0*/  HMMA.16816.F32 R4, R12, R28, R24 ;  /* 0x0000001c0c04723c */ /* 0x001fde0000001818 */
[----:B------:R-:W-:-:S04]  /*18d0e0*/  NOP ;  /* 0x0000000000007918 */ /* 0x000fc80000000000 */
[----:B------:R-:W-:Y:S04]  /*18d0f0*/  STL.64 [R1+0x1e90], R4 ;  /* 0x001e900401007387 */ /* 0x000fe80000100a00 */
[----:B------:R0:W-:Y:S04]  /*18d100*/  STL.64 [R1+0x1e98], R6 ;  /* 0x001e980601007387 */ /* 0x0001e80000100a00 */
[----:B0-----:R-:W2:Y:S04]  /*18d110*/  LDL.LU.64 R6, [R1+0x48] ;  /* 0x0000480001067983 */ /* 0x001ea80000300a00 */
[----:B--2---:R0:W-:Y:S04]  /*18d120*/  STL.64 [R1+0x7b68], R6 ;  /* 0x007b680601007387 */ /* 0x0041e80000100a00 */
[----:B------:R-:W2:Y:S04]  /*18d130*/  LDL.LU R8, [R1+0x4a0] ;  /* 0x0004a00001087983 */ /* 0x000ea80000300800 */
[----:B------:R-:W2:Y:S04]  /*18d140*/  LDL.LU R9, [R1+0x4a4] ;  /* 0x0004a40001097983 */ /* 0x000ea80000300800 */
[----:B------:R-:W3:Y:S04]  /*18d150*/  LDL.LU R10, [R1+0x4a8] ;  /* 0x0004a800010a7983 */ /* 0x000ee80000300800 */
[----:B------:R-:W3:Y:S04]  /*18d160*/  LDL.LU R11, [R1+0x4ac] ;  /* 0x0004ac00010b7983 */ /* 0x000ee80000300800 */
[----:B------:R-:W4:Y:S04]  /*18d170*/  LDL.LU R4, [R1+0x4e0] ;  /* 0x0004e00001047983 */ /* 0x000f280000300800 */
[----:B------:R-:W4:Y:S04]  /*18d180*/  LDL.LU R5, [R1+0x4e4] ;  /* 0x0004e40001057983 */ /* 0x000f280000300800 */
[----:B0-----:R-:W4:Y:S04]  /*18d190*/  LDL.LU R6, [R1+0x4e8] ;  /* 0x0004e80001067983 */ /* 0x001f280000300800 */
        /* <DEDUP_REMOVED lines=14> */
[----:B------:R-:W-:Y:S01]  /*18d280*/  IMAD.MOV.U32 R3, RZ, RZ, R28 ;  /* 0x000000ffff037224 */ /* 0x000fe200078e001c */
[----:B---3--:R-:W-:Y:S04]  /*18d290*/  STL.64 [R1+0x7b60], R10 ;  /* 0x007b600a01007387 */ /* 0x008fe80000100a00 */
[----:B--2---:R0:W-:Y:S04]  /*18d2a0*/  STL.64 [R1+0x7b58], R8 ;  /* 0x007b580801007387 */ /* 0x0041e80000100a00 */
[----:B0-----:R-:W2:Y:S04]  /*18d2b0*/  LDL.LU R8, [R1+0x4d0] ;  /* 0x0004d00001087983 */ /* 0x001ea80000300800 */
[----:B------:R-:W2:Y:S04]  /*18d2c0*/  LDL.LU R9, [R1+0x4d4] ;  /* 0x0004d40001097983 */ /* 0x000ea80000300800 */
[----:B------:R-:W2:Y:S04]  /*18d2d0*/  LDL.LU R10, [R1+0x4d8] ;  /* 0x0004d800010a7983 */ /* 0x000ea80000300800 */
[----:B------:R-:W2:Y:S04]  /*18d2e0*/  LDL.LU R11, [R1+0x4dc] ;  /* 0x0004dc00010b7983 */ /* 0x000ea80000300800 */
[----:B------:R-:W3:Y:S04]  /*18d2f0*/  LDL.LU.64 R20, [R1+0x40] ;  /* 0x0000400001147983 */ /* 0x000ee80000300a00 */
[----:B------:R-:W2:Y:S04]  /*18d300*/  LDL.LU R16, [R1+0x490] ;  /* 0x0004900001107983 */ /* 0x000ea80000300800 */
[----:B------:R-:W2:Y:S04]  /*18d310*/  LDL.LU R17, [R1+0x494] ;  /* 0x0004940001117983 */ /* 0x000ea80000300800 */
[----:B------:R-:W2:Y:S04]  /*18d320*/  LDL.LU R18, [R1+0x498] ;  /* 0x0004980001127983 */ /* 0x000ea80000300800 */
[----:B------:R-:W2:Y:S04]  /*18d330*/  LDL.LU R19, [R1+0x49c] ;  /* 0x00049c0001137983 */ /* 0x000ea80000300800 */
[----:B------:R-:W2:Y:S04]  /*18d340*/  LDL.LU.64 R22, [R1+0x38] ;  /* 0x0000380001167983 */ /* 0x000ea80000300a00 */
[----:B------:R-:W2:Y:S04]  /*18d350*/  LDL.LU R24, [R1+0x480] ;  /* 0x0004800001187983 */ /* 0x000ea80000300800 */
[----:B------:R-:W2:Y:S04]  /*18d360*/  LDL.LU R25, [R1+0x484] ;  /* 0x0004840001197983 */ /* 0x000ea80000300800 */
[----:B------:R-:W2:Y:S04]  /*18d370*/  LDL.LU R26, [R1+0x488] ;  /* 0x00048800011a7983 */ /* 0x000ea80000300800 */
[----:B------:R-:W2:Y:S04]  /*18d380*/  LDL.LU R27, [R1+0x48c] ;  /* 0x00048c00011b7983 */ /* 0x000ea80000300800 */
[----:B------:R-:W2:Y:S04]  /*18d390*/  LDL.LU.64 R28, [R1+0x30] ;  /* 0x00003000011c7983 */ /* 0x000ea80000300a00 */
[----:B------:R-:W-:Y:S04]  /*18d3a0*/  STL [R1+0x79fc], R2 ;  /* 0x0079fc0201007387 */ /* 0x000fe80000100800 */
[----:B------:R0:W-:Y:S04]  /*18d3b0*/  STL [R1+0x79f8], R3 ;  /* 0x0079f80301007387 */ /* 0x0001e80000100800 */
[----:B0-----:R-:W4:Y:S02]  /*18d3c0*/  LDL.LU.64 R2, [R1+0x60] ;  /* 0x0000600001027983 */ /* 0x001f240000300a00 */
[----:B----4-:R-:W-:Y:S01]  /*18d3d0*/  HMMA.16816.F32 R4, R12, R2, R4 ;  /* 0x000000020c04723c */ /* 0x010fe20000001804 */
[----:B------:R-:W-:-:S15]  /*18d3e0*/  IMAD.MOV.U32 R0, RZ, RZ, R3 ;  /* 0x000000ffff007224 */ /* 0x000fde00078e0003 */
[----:B------:R-:W-:-:S03]  /*18d3f0*/  NOP ;  /* 0x0000000000007918 */ /* 0x000fc60000000000 */
[----:B------:R0:W-:Y:S04]  /*18d400*/  STL.64 [R1+0x1ea0], R4 ;  /* 0x001ea00401007387 */ /* 0x0001e80000100a00 */
[----:B------:R1:W-:Y:S01]  /*18d410*/  STL.64 [R1+0x1ea8], R6 ;  /* 0x001ea80601007387 */ /* 0x0003e20000100a00 */
[----:B0-----:R-:W-:-:S03]  /*18d420*/  IMAD.MOV.U32 R5, RZ, RZ, R2 ;  /* 0x000000ffff057224 */ /* 0x001fc600078e0002 */
[----:B-1----:R-:W4:Y:S04]  /*18d430*/  LDL.LU.64 R6, [R1+0x7b68] ;  /* 0x007b680001067983 */ /* 0x002f280000300a00 */
[----:B------:R-:W-:Y:S04]  /*18d440*/  STL [R1+0x7a04], R0 ;  /* 0x007a040001007387 */ /* 0x000fe80000100800 */
[----:B------:R0:W-:Y:S04]  /*18d450*/  STL [R1+0x7a00], R5 ;  /* 0x007a000501007387 */ /* 0x0001e80000100800 */
[----:B0-----:R-:W2:Y:S02]  /*18d460*/  LDL.LU.64 R4, [R1+0x58] ;  /* 0x0000580001047983 */ /* 0x001ea40000300a00 */
        /* <DEDUP_REMOVED lines=8> */
[----:B------:R-:W-:Y:S04]  /*18d4f0*/  STL [R1+0x7a0c], R4 ;  /* 0x007a0c0401007387 */ /* 0x000fe80000100800 */
[----:B------:R0:W-:Y:S04]  /*18d500*/  STL [R1+0x7a08], R3 ;  /* 0x007a080301007387 */ /* 0x0001e80000100800 */
[----:B0-----:R-:W2:Y:S02]  /*18d510*/  LDL.LU.64 R2, [R1+0x50] ;  /* 0x0000500001027983 */ /* 0x001ea40000300a00 */
        /* <DEDUP_REMOVED lines=18> */
[----:B---3--:R-:W-:Y:S02]  /*18d640*/  IMAD.MOV.U32 R4, RZ, RZ, R21 ;  /* 0x000000ffff047224 */ /* 0x008fe400078e0015 */
[----:B------:R-:W-:Y:S01]  /*18d650*/  IMAD.MOV.U32 R5, RZ, RZ, R20 ;  /* 0x000000ffff057224 */ /* 0x000fe200078e0014 */
[----:B------:R-:W-:Y:S04]  /*18d660*/  STL [R1+0x7a1c], R0 ;  /* 0x007a1c0001007387 */ /* 0x000fe80000100800 */
[----:B------:R0:W-:Y:S01]  /*18d670*/  STL [R1+0x7a18], R3 ;  /* 0x007a180301007387 */ /* 0x0001e20000100800 */
[----:B------:R-:W-:-:S02]  /*18d680*/  IMAD.MOV.U32 R2, RZ, RZ, R23 ;  /* 0x000000ffff027224 */ /* 0x000fc400078e0017 */
[----:B0-----:R-:W-:Y:S01]  /*18d690*/  IMAD.MOV.U32 R3, RZ, RZ, R22 ;  /* 0x000000ffff037224 */ /* 0x001fe200078e0016 */
[----:B--2---:R-:W-:-:S15]  /*18d6a0*/  HMMA.16816.F32 R8, R12, R20, R8 ;  /* 0x000000140c08723c */ /* 0x004fde0000001808 */
[----:B------:R-:W-:-:S04]  /*18d6b0*/  NOP ;  /* 0x0000000000007918 */ /* 0x000fc80000000000 */
[----:B------:R-:W-:Y:S04]  /*18d6c0*/  STL.64 [R1+0x1ee0], R8 ;  /* 0x001ee00801007387 */ /* 0x000fe80000100a00 */
[----:B------:R-:W-:Y:S04]  /*18d6d0*/  STL.64 [R1+0x1ee8], R10 ;  /* 0x001ee80a01007387 */ /* 0x000fe80000100a00 */
[----:B------:R-:W-:Y:S04]  /*18d6e0*/  STL [R1+0x7a24], R4 ;  /* 0x007a240401007387 */ /* 0x000fe80000100800 */
[----:B------:R0:W-:Y:S02]  /*18d6f0*/  STL [R1+0x7a20], R5 ;  /* 0x007a200501007387 */ /* 0x0001e40000100800 */
[C---:B0-----:R-:W-:Y:S08]  /*18d700*/  HMMA.16816.F32 R4, R12.reuse, R22, R16 ;  /* 0x000000160c04723c */ /* 0x041ff00000001810 */
[----:B------:R-:W-:Y:S11]  /*18d710*/  HMMA.16816.F32 R8, R12, R28, R24 ;  /* 0x0000001c0c08723c */ /* 0x000ff60000001818 */
[----:B------:R-:W-:Y:S04]  /*18d720*/  STL.64 [R1+0x1ef0], R4 ;  /* 0x001ef00401007387 */ /* 0x000fe80000100a00 */
[----:B------:R-:W-:Y:S04]  /*18d730*/  STL.64 [R1+0x1ef8], R6 ;  /* 0x001ef80601007387 */ /* 0x000fe80000100a00 */
[----:B------:R-:W-:Y:S04]  /*18d740*/  STL [R1+0x7a34], R2 ;  /* 0x007a340201007387 */ /* 0x000fe80000100800 */
[----:B------:R-:W-:Y:S04]  /*18d750*/  STL [R1+0x7a28], R3 ;  /* 0x007a280301007387 */ /* 0x000fe80000100800 */
[----:B------:R0:W-:Y:S04]  /*18d760*/  STL.64 [R1+0x1f00], R8 ;  /* 0x001f000801007387 */ /* 0x0001e80000100a00 */
[----:B------:R1:W-:Y:S04]  /*18d770*/  STL.64 [R1+0x1f08], R10 ;  /* 0x001f080a01007387 */ /* 0x0003e80000100a00 */
[----:B0-----:R-:W2:Y:S04]  /*18d780*/  LDL.LU R8, [R1+0x3b0] ;  /* 0x0003b00001087983 */ /* 0x001ea80000300800 */
[----:B------:R-:W2:Y:S04]  /*18d790*/  LDL.LU R9, [R1+0x3b4] ;  /* 0x0003b40001097983 */ /* 0x000ea80000300800 */
[----:B-1----:R-:W3:Y:S04]  /*18d7a0*/  LDL.LU R10, [R1+0x3b8] ;  /* 0x0003b800010a7983 */ /* 0x002ee80000300800 */
        /* <DEDUP_REMOVED lines=31> */
[----:B------:R-:W3:Y:S04]  /*18d9a0*/  LDL.LU.64 R24, [R1+0x18] ;  /* 0x0000180001187983 */ /* 0x000ee80000300a00 */
        /* <DEDUP_REMOVED lines=11> */
[----:B------:R-:W2:Y:S01]  /*18da60*/  LDL.LU R27, [R1+0x46c] ;  /* 0x00046c00011b7983 */ /* 0x000ea20000300800 */
        /* <DEDUP_REMOVED lines=8> */
[----:B------:R-:W2:Y:S04]  /*18daf0*/  LDL.LU.64 R6, [R1+0x28] ;  /* 0x0000280001067983 */ /* 0x000ea80000300a00 */
[----:B------:R-:W4:Y:S04]  /*18db00*/  LDL.LU.64 R28, [R1+0x20] ;  /* 0x00002000011c7983 */ /* 0x000f280000300a00 */
        /* <DEDUP_REMOVED lines=39> */
[----:B------:R-:W2:Y:S01]  /*18dd80*/  LDL.LU.64 R24, [R1+0x7b18] ;  /* 0x007b180001187983 */ /* 0x000ea20000300a00 */
[----:B------:R-:W-:-:S02]  /*18dd90*/  IMAD.MOV.U32 R3, RZ, RZ, R6 ;  /* 0x000000ffff037224 */ /* 0x000fc400078e0006 */
[----:B------:R-:W-:Y:S02]  /*18dda0*/  IMAD.MOV.U32 R4, RZ, RZ, R7 ;  /* 0x000000ffff047224 */ /* 0x000fe400078e0007 */
[----:B------:R-:W-:Y:S02]  /*18ddb0*/  IMAD.MOV.U32 R6, RZ, RZ, R28 ;  /* 0x000000ffff067224 */ /* 0x000fe400078e001c */
[----:B------:R-:W-:Y:S02]  /*18ddc0*/  IMAD.MOV.U32 R7, RZ, RZ, R29 ;  /* 0x000000ffff077224 */ /* 0x000fe400078e001d */
[----:B------:R-:W3:Y:S01]  /*18ddd0*/  LDL.LU.64 R28, [R1+0x7b10] ;  /* 0x007b1000011c7983 */ /* 0x000ee20000300a00 */
        /* <DEDUP_REMOVED lines=8> */
[----:B----4-:R-:W-:Y:S01]  /*18de60*/  HMMA.16816.F32 R24, R12, R26, R20 ;  /* 0x0000001a0c18723c */ /* 0x010fe20000001814 */
        /* <DEDUP_REMOVED lines=75> */
[----:B------:R4:W-:Y:S01]  /*18e320*/  STL.64 [R1+0x7790], R16 ;  /* 0x0077901001007387 */ /* 0x0009e20000100a00 */
[C---:B--2---:R-:W-:Y:S08]  /*18e330*/  HMMA.16816.F32 R20, R12.reuse, R10, R20 ;  /* 0x0000000a0c14723c */ /* 0x044ff00000001814 */
[----:B----4-:R-:W-:Y:S01]  /*18e340*/  HMMA.16816.F32 R16, R12, R8, R24 ;  /* 0x000000080c10723c */ /* 0x010fe20000001818 */
[----:B------:R-:W-:-:S02]  /*18e350*/  IMAD.MOV.U32 R26, RZ, RZ, R5 ;  /* 0x000000ffff1a7224 */ /* 0x000fc400078e0005 */
[----:B------:R-:W-:-:S08]  /*18e360*/  IMAD.MOV.U32 R27, RZ, RZ, R2 ;  /* 0x000000ffff1b7224 */ /* 0x000fd000078e0002 */
[----:B------:R0:W-:Y:S04]  /*18e370*/  STL.64 [R1+0x31e0], R20 ;  /* 0x0031e01401007387 */ /* 0x0001e80000100a00 */
[----:B------:R1:W-:Y:S04]  /*18e380*/  STL.64 [R1+0x31e8], R22 ;  /* 0x0031e81601007387 */ /* 0x0003e80000100a00 */
[----:B------:R-:W2:Y:S04]  /*18e390*/  LDL.LU R5, [R1+0x7a38] ;  /* 0x007a380001057983 */ /* 0x000ea80000300800 */
[----:B------:R-:W-:Y:S04]  /*18e3a0*/  STL.64 [R1+0x31d0], R16 ;  /* 0x0031d01001007387 */ /* 0x000fe80000100a00 */
[----:B------:R-:W-:Y:S04]  /*18e3b0*/  STL.64 [R1+0x31d8], R18 ;  /* 0x0031d81201007387 */ /* 0x000fe80000100a00 */
[----:B------:R-:W3:Y:S04]  /*18e3c0*/  LDL.LU R2, [R1+0x7a34] ;  /* 0x007a340001027983 */ /* 0x000ee80000300800 */
        /* <DEDUP_REMOVED lines=12> */
[----:B------:R-:W2:Y:S04]  /*18e490*/  LDL.LU R6, [R1+0x7a30] ;  /* 0x007a300001067983 */ /* 0x000ea80000300800 */
[----:B------:R-:W2:Y:S04]  /*18e4a0*/  LDL.LU R7, [R1+0x7a2c] ;  /* 0x007a2c0001077983 */ /* 0x000ea80000300800 */
[----:B------:R-:W-:Y:S04]  /*18e4b0*/  STL.64 [R1+0x7848], R26 ;  /* 0x0078481a01007387 */ /* 0x000fe80000100a00 */
[----:B------:R-:W-:Y:S04]  /*18e4c0*/  STL.64 [R1+0x7840], R24 ;  /* 0x0078401801007387 */ /* 0x000fe80000100a00 */
[----:B------:R-:W4:Y:S04]  /*18e4d0*/  LDL.LU R16, [R1+0x1e0] ;  /* 0x0001e00001107983 */ /* 0x000f280000300800 */
[----:B------:R-:W4:Y:S04]  /*18e4e0*/  LDL.LU R17, [R1+0x1e4] ;  /* 0x0001e40001117983 */ /* 0x000f280000300800 */
[----:B------:R-:W2:Y:S04]  /*18e4f0*/  LDL.LU R18, [R1+0x1e8] ;  /* 0x0001e80001127983 */ /* 0x000ea80000300800 */
[----:B------:R-:W2:Y:S04]  /*18e500*/  LDL.LU R19, [R1+0x1ec] ;  /* 0x0001ec0001137983 */ /* 0x000ea80000300800 */
[----:B--2---:R-:W-:Y:S04]  /*18e510*/  STL.64 [R1+0x7858], R18 ;  /* 0x0078581201007387 */ /* 0x004fe80000100a00 */
[----:B----4-:R-:W-:Y:S04]  /*18e520*/  STL.64 [R1+0x7850], R16 ;  /* 0x0078501001007387 */ /* 0x010fe80000100a00 */
[----:B------:R0:W-:Y:S02]  /*18e530*/  STL.64 [R1+0x7778], R10 ;  /* 0x0077780a01007387 */ /* 0x0001e40000100a00 */
[----:B0-----:R-:W-:-:S02]  /*18e540*/  IMAD.MOV.U32 R10, RZ, RZ, R3 ;  /* 0x000000ffff0a7224 */ /* 0x001fc400078e0003 */
[----:B------:R-:W2:Y:S01]  /*18e550*/  LDL.LU R3, [R1+0x7a28] ;  /* 0x007a280001037983 */ /* 0x000ea20000300800 */
[----:B------:R-:W-:-:S03]  /*18e560*/  IMAD.MOV.U32 R11, RZ, RZ, R4 ;  /* 0x000000ffff0b7224 */ /* 0x000fc600078e0004 */
[----:B------:R-:W4:Y:S04]  /*18e570*/  LDL.LU R4, [R1+0x7a24] ;  /* 0x007a240001047983 */ /* 0x000f280000300800 */
[----:B------:R-:W-:Y:S04]  /*18e580*/  STL.64 [R1+0x7770], R8 ;  /* 0x0077700801007387 */ /* 0x000fe80000100a00 */
[----:B------:R0:W-:Y:S02]  /*18e590*/  STL.64 [R1+0x7860], R10 ;  /* 0x0078600a01007387 */ /* 0x0001e40000100a00 */
[----:B0-----:R-:W-:Y:S01]  /*18e5a0*/  HMMA.16816.F32 R8, R12, R6, R20 ;  /* 0x000000060c08723c */ /* 0x001fe20000001814 */
[----:B------:R-:W-:-:S02]  /*18e5b0*/  IMAD.MOV.U32 R22, RZ, RZ, R5 ;  /* 0x000000ffff167224 */ /* 0x000fc400078e0005 */
[----:B------:R-:W-:Y:S01]  /*18e5c0*/  IMAD.MOV.U32 R23, RZ, RZ, R0 ;  /* 0x000000ffff177224 */ /* 0x000fe200078e0000 */
[----:B------:R-:W4:Y:S01]  /*18e5d0*/  LDL.LU R5, [R1+0x7a20] ;  /* 0x007a200001057983 */ /* 0x000f220000300800 */
[----:B---3--:R-:W-:-:S14]  /*18e5e0*/  IMAD.MOV.U32 R21, RZ, RZ, R2 ;  /* 0x000000ffff157224 */ /* 0x008fdc00078e0002 */
[----:B------:R4:W-:Y:S04]  /*18e5f0*/  STL.64 [R1+0x31c0], R8 ;  /* 0x0031c00801007387 */ /* 0x0009e80000100a00 */
[----:B------:R-:W-:Y:S04]  /*18e600*/  STL.64 [R1+0x31c8], R10 ;  /* 0x0031c80a01007387 */ /* 0x000fe80000100a00 */
[----:B------:R-:W3:Y:S01]  /*18e610*/  LDL.LU R0, [R1+0x7a1c] ;  /* 0x007a1c0001007983 */ /* 0x000ee20000300800 */
[----:B--2---:R-:W-:-:S03]  /*18e620*/  IMAD.MOV.U32 R20, RZ, RZ, R3 ;  /* 0x000000ffff147224 */ /* 0x004fc600078e0003 */
[----:B------:R-:W2:Y:S04]  /*18e630*/  LDL.LU R3, [R1+0x7a18] ;  /* 0x007a180001037983 */ /* 0x000ea80000300800 */
[----:B------:R-:W2:Y:S04]  /*18e640*/  LDL.LU R2, [R1+0x7a14] ;  /* 0x007a140001027983 */ /* 0x000ea80000300800 */
[----:B------:R-:W-:Y:S04]  /*18e650*/  STL.64 [R1+0x7870], R22 ;  /* 0x0078701601007387 */ /* 0x000fe80000100a00 */
[----:B------:R0:W-:Y:S04]  /*18e660*/  STL.64 [R1+0x7868], R20 ;  /* 0x0078681401007387 */ /* 0x0001e80000100a00 */
[----:B------:R-:W2:Y:S04]  /*18e670*/  LDL.LU R16, [R1+0x210] ;  /* 0x0002100001107983 */ /* 0x000ea80000300800 */
[----:B------:R-:W2:Y:S04]  /*18e680*/  LDL.LU R17, [R1+0x214] ;  /* 0x0002140001117983 */ /* 0x000ea80000300800 */
[----:B------:R-:W2:Y:S04]  /*18e690*/  LDL.LU R18, [R1+0x218] ;  /* 0x0002180001127983 */ /* 0x000ea80000300800 */
[----:B------:R-:W2:Y:S01]  /*18e6a0*/  LDL.LU R19, [R1+0x21c] ;  /* 0x00021c0001137983 */ /* 0x000ea20000300800 */
[----:B----4-:R-:W-:-:S02]  /*18e6b0*/  IMAD.MOV.U32 R9, RZ, RZ, R4 ;  /* 0x000000ffff097224 */ /* 0x010fc400078e0004 */
[----:B------:R-:W-:Y:S01]  /*18e6c0*/  IMAD.MOV.U32 R8, RZ, RZ, R5 ;  /* 0x000000ffff087224 */ /* 0x000fe200078e0005 */
[----:B--2---:R-:W-:Y:S04]  /*18e6d0*/  STL.64 [R1+0x7880], R18 ;  /* 0x0078801201007387 */ /* 0x004fe80000100a00 */
[----:B------:R-:W-:Y:S04]  /*18e6e0*/  STL.64 [R1+0x7878], R16 ;  /* 0x0078781001007387 */ /* 0x000fe80000100a00 */
[----:B------:R-:W2:Y:S04]  /*18e6f0*/  LDL.LU R5, [R1+0x7a10] ;  /* 0x007a100001057983 */ /* 0x000ea80000300800 */
[----:B------:R-:W4:Y:S04]  /*18e700*/  LDL.LU R4, [R1+0x7a0c] ;  /* 0x007a0c0001047983 */ /* 0x000f280000300800 */
[----:B0-----:R-:W2:Y:S04]  /*18e710*/  LDL.LU R20, [R1+0x220] ;  /* 0x0002200001147983 */ /* 0x001ea80000300800 */
[----:B------:R-:W2:Y:S04]  /*18e720*/  LDL.LU R21, [R1+0x224] ;  /* 0x0002240001157983 */ /* 0x000ea80000300800 */
[----:B------:R-:W2:Y:S04]  /*18e730*/  LDL.LU R22, [R1+0x228] ;  /* 0x0002280001167983 */ /* 0x000ea80000300800 */
[----:B------:R-:W2:Y:S01]  /*18e740*/  LDL.LU R23, [R1+0x22c] ;  /* 0x00022c0001177983 */ /* 0x000ea20000300800 */
[----:B------:R-:W-:-:S02]  /*18e750*/  IMAD.MOV.U32 R10, RZ, RZ, R3 ;  /* 0x000000ffff0a7224 */ /* 0x000fc400078e0003 */
[----:B---3--:R-:W-:Y:S01]  /*18e760*/  IMAD.MOV.U32 R11, RZ, RZ, R0 ;  /* 0x000000ffff0b7224 */ /* 0x008fe200078e0000 */
[----:B--2---:R0:W-:Y:S04]  /*18e770*/  STL.64 [R1+0x7890], R22 ;  /* 0x0078901601007387 */ /* 0x0041e80000100a00 */
[----:B------:R-:W-:Y:S04]  /*18e780*/  STL.64 [R1+0x7888], R20 ;  /* 0x0078881401007387 */ /* 0x000fe80000100a00 */
[----:B------:R-:W2:Y:S04]  /*18e790*/  LDL.LU R3, [R1+0x7a08] ;  /* 0x007a080001037983 */ /* 0x000ea80000300800 */
[----:B------:R-:W3:Y:S04]  /*18e7a0*/  LDL.LU R0, [R1+0x7a04] ;  /* 0x007a040001007983 */ /* 0x000ee80000300800 */
[----:B------:R-:W-:Y:S04]  /*18e7b0*/  STL.64 [R1+0x78a0], R10 ;  /* 0x0078a00a01007387 */ /* 0x000fe80000100a00 */
[----:B------:R1:W-:Y:S01]  /*18e7c0*/  STL.64 [R1+0x7898], R8 ;  /* 0x0078980801007387 */ /* 0x0003e20000100a00 */
[----:B0-----:R-:W-:-:S02]  /*18e7d0*/  IMAD.MOV.U32 R22, RZ, RZ, R5 ;  /* 0x000000ffff167224 */ /* 0x001fc400078e0005 */
[----:B------:R-:W-:Y:S01]  /*18e7e0*/  IMAD.MOV.U32 R23, RZ, RZ, R2 ;  /* 0x000000ffff177224 */ /* 0x000fe200078e0002 */
[----:B------:R-:W3:Y:S04]  /*18e7f0*/  LDL.LU R5, [R1+0x7a00] ;  /* 0x007a000001057983 */ /* 0x000ee80000300800 */
[----:B------:R-:W3:Y:S04]  /*18e800*/  LDL.LU R2, [R1+0x79fc] ;  /* 0x0079fc0001027983 */ /* 0x000ee80000300800 */
[----:B------:R-:W-:Y:S04]  /*18e810*/  STL.64 [R1+0x78a8], R22 ;  /* 0x0078a81601007387 */ /* 0x000fe80000100a00 */
[----:B-1----:R-:W3:Y:S04]  /*18e820*/  LDL.LU R8, [R1+0x240] ;  /* 0x0002400001087983 */ /* 0x002ee80000300800 */
[----:B------:R-:W3:Y:S04]  /*18e830*/  LDL.LU R9, [R1+0x244] ;  /* 0x0002440001097983 */ /* 0x000ee80000300800 */
[----:B------:R-:W3:Y:S04]  /*18e840*/  LDL.LU R10, [R1+0x248] ;  /* 0x00024800010a7983 */ /* 0x000ee80000300800 */
        /* <DEDUP_REMOVED lines=8> */
[----:B0-----:R-:W4:Y:S04]  /*18e8d0*/  LDL.LU R8, [R1+0x250] ;  /* 0x0002500001087983 */ /* 0x001f280000300800 */
[----:B------:R-:W4:Y:S04]  /*18e8e0*/  LDL.LU R9, [R1+0x254] ;  /* 0x0002540001097983 */ /* 0x000f280000300800 */
[----:B------:R-:W2:Y:S04]  /*18e8f0*/  LDL.LU R10, [R1+0x258] ;  /* 0x00025800010a7983 */ /* 0x000ea80000300800 */
[----:B------:R-:W2:Y:S01]  /*18e900*/  LDL.LU R11, [R1+0x25c] ;  /* 0x00025c00010b7983 */ /* 0x000ea20000300800 */
[----:B------:R-:W-:-:S02]  /*18e910*/  IMAD.MOV.U32 R22, RZ, RZ, R5 ;  /* 0x000000ffff167224 */ /* 0x000fc400078e0005 */
[----:B------:R-:W-:Y:S01]  /*18e920*/  IMAD.MOV.U32 R23, RZ, RZ, R0 ;  /* 0x000000ffff177224 */ /* 0x000fe200078e0000 */
[----:B--2---:R-:W-:Y:S04]  /*18e930*/  STL.64 [R1+0x78d0], R10 ;  /* 0x0078d00a01007387 */ /* 0x004fe80000100a00 */
[----:B----4-:R0:W-:Y:S04]  /*18e940*/  STL.64 [R1+0x78c8], R8 ;  /* 0x0078c80801007387 */ /* 0x0101e80000100a00 */
[----:B------:R-:W2:Y:S04]  /*18e950*/  LDL.LU R5, [R1+0x79f0] ;  /* 0x0079f00001057983 */ /* 0x000ea80000300800 */
[----:B------:R-:W4:Y:S04]  /*18e960*/  LDL.LU R0, [R1+0x79ec] ;  /* 0x0079ec0001007983 */ /* 0x000f280000300800 */
[----:B------:R3:W-:Y:S04]  /*18e970*/  STL.64 [R1+0x78d8], R22 ;  /* 0x0078d81601007387 */ /* 0x0007e80000100a00 */
[----:B0-----:R-:W4:Y:S04]  /*18e980*/  LDL.LU R8, [R1+0x260] ;  /* 0x0002600001087983 */ /* 0x001f280000300800 */
[----:B------:R-:W4:Y:S04]  /*18e990*/  LDL.LU R9, [R1+0x264] ;  /* 0x0002640001097983 */ /* 0x000f280000300800 */
[----:B------:R-:W4:Y:S04]  /*18e9a0*/  LDL.LU R10, [R1+0x268] ;  /* 0x00026800010a7983 */ /* 0x000f280000300800 */
[----:B------:R-:W4:Y:S01]  /*18e9b0*/  LDL.LU R11, [R1+0x26c] ;  /* 0x00026c00010b7983 */ /* 0x000f220000300800 */
[----:B------:R-:W-:-:S02]  /*18e9c0*/  IMAD.MOV.U32 R20, RZ, RZ, R3 ;  /* 0x000000ffff147224 */ /* 0x000fc400078e0003 */
[----:B------:R-:W-:Y:S02]  /*18e9d0*/  IMAD.MOV.U32 R21, RZ, RZ, R2 ;  /* 0x000000ffff157224 */ /* 0x000fe400078e0002 */
[----:B---3--:R-:W-:Y:S02]  /*18e9e0*/  IMAD.MOV.U32 R23, RZ, RZ, R4 ;  /* 0x000000ffff177224 */ /* 0x008fe400078e0004 */
[----:B--2---:R-:W-:Y:S01]  /*18e9f0*/  IMAD.MOV.U32 R22, RZ, RZ, R5 ;  /* 0x000000ffff167224 */ /* 0x004fe200078e0005 */
[----:B----4-:R-:W-:Y:S04]  /*18ea00*/  STL.64 [R1+0x78e8], R10 ;  /* 0x0078e80a01007387 */ /* 0x010fe80000100a00 */
[----:B------:R0:W-:Y:S04]  /*18ea10*/  STL.64 [R1+0x78e0], R8 ;  /* 0x0078e00801007387 */ /* 0x0001e80000100a00 */
[----:B------:R-:W2:Y:S04]  /*18ea20*/  LDL.LU R3, [R1+0x79e8] ;  /* 0x0079e80001037983 */ /* 0x000ea80000300800 */
[----:B------:R-:W3:Y:S04]  /*18ea30*/  LDL.LU R2, [R1+0x79e4] ;  /* 0x0079e40001027983 */ /* 0x000ee80000300800 */
[----:B------:R-:W4:Y:S04]  /*18ea40*/  LDL.LU R5, [R1+0x79e0] ;  /* 0x0079e00001057983 */ /* 0x000f280000300800 */
[----:B------:R-:W3:Y:S04]  /*18ea50*/  LDL.LU R4, [R1+0x79dc] ;  /* 0x0079dc0001047983 */ /* 0x000ee80000300800 */
[----:B------:R1:W-:Y:S04]  /*18ea60*/  STL.64 [R1+0x78f0], R20 ;  /* 0x0078f01401007387 */ /* 0x0003e80000100a00 */
[----:B------:R-:W-:Y:S04]  /*18ea70*/  STL.64 [R1+0x7908], R22 ;  /* 0x0079081601007387 */ /* 0x000fe80000100a00 */
[----:B0-----:R-:W3:Y:S04]  /*18ea80*/  LDL.LU R8, [R1+0x270] ;  /* 0x0002700001087983 */ /* 0x001ee80000300800 */
[----:B------:R-:W3:Y:S04]  /*18ea90*/  LDL.LU R9, [R1+0x274] ;  /* 0x0002740001097983 */ /* 0x000ee80000300800 */
[----:B------:R-:W3:Y:S04]  /*18eaa0*/  LDL.LU R10, [R1+0x278] ;  /* 0x00027800010a7983 */ /* 0x000ee80000300800 */
[----:B------:R-:W3:Y:S01]  /*18eab0*/  LDL.LU R11, [R1+0x27c] ;  /* 0x00027c00010b7983 */ /* 0x000ee20000300800 */
[----:B-1----:R-:W-:-:S02]  /*18eac0*/  IMAD.MOV.U32 R21, RZ, RZ, R0 ;  /* 0x000000ffff157224 */ /* 0x002fc400078e0000 */
[----:B--2---:R-:W-:Y:S02]  /*18ead0*/  IMAD.MOV.U32 R20, RZ, RZ, R3 ;  /* 0x000000ffff147224 */ /* 0x004fe400078e0003 */
[----:B------:R-:W2:Y:S04]  /*18eae0*/  LDL.LU R3, [R1+0x79d8] ;  /* 0x0079d80001037983 */ /* 0x000ea80000300800 */
[----:B------:R-:W2:Y:S04]  /*18eaf0*/  LDL.LU R0, [R1+0x79d4] ;  /* 0x0079d40001007983 */ /* 0x000ea80000300800 */
[----:B------:R-:W-:Y:S04]  /*18eb00*/  STL.64 [R1+0x7920], R20 ;  /* 0x0079201401007387 */ /* 0x000fe80000100a00 */
[----:B---3--:R-:W-:Y:S04]  /*18eb10*/  STL.64 [R1+0x7900], R10 ;  /* 0x0079000a01007387 */ /* 0x008fe80000100a00 */
[----:B------:R0:W-:Y:S04]  /*18eb20*/  STL.64 [R1+0x78f8], R8 ;  /* 0x0078f80801007387 */ /* 0x0001e80000100a00 */
[----:B0-----:R-:W3:Y:S04]  /*18eb30*/  LDL.LU R8, [R1+0x280] ;  /* 0x0002800001087983 */ /* 0x001ee80000300800 */
[----:B------:R-:W3:Y:S04]  /*18eb40*/  LDL.LU R9, [R1+0x284] ;  /* 0x0002840001097983 */ /* 0x000ee80000300800 */
[----:B------:R-:W2:Y:S04]  /*18eb50*/  LDL.LU R10, [R1+0x288] ;  /* 0x00028800010a7983 */ /* 0x000ea80000300800 */
[----:B------:R-:W2:Y:S01]  /*18eb60*/  LDL.LU R11, [R1+0x28c] ;  /* 0x00028c00010b7983 */ /* 0x000ea20000300800 */
[----:B----4-:R-:W-:-:S02]  /*18eb70*/  IMAD.MOV.U32 R22, RZ, RZ, R5 ;  /* 0x000000ffff167224 */ /* 0x010fc400078e0005 */
[----:B------:R-:W-:Y:S01]  /*18eb80*/  IMAD.MOV.U32 R23, RZ, RZ, R2 ;  /* 0x000000ffff177224 */ /* 0x000fe200078e0002 */
[----:B------:R-:W4:Y:S04]  /*18eb90*/  LDL.LU R5, [R1+0x79d0] ;  /* 0x0079d00001057983 */ /* 0x000f280000300800 */
[----:B------:R-:W4:Y:S04]  /*18eba0*/  LDL.LU R2, [R1+0x79cc] ;  /* 0x0079cc0001027983 */ /* 0x000f280000300800 */
[----:B------:R-:W-:Y:S04]  /*18ebb0*/  STL.64 [R1+0x7938], R22 ;  /* 0x0079381601007387 */ /* 0x000fe80000100a00 */
[----:B--2---:R-:W-:Y:S04]  /*18ebc0*/  STL.64 [R1+0x7918], R10 ;  /* 0x0079180a01007387 */ /* 0x004fe80000100a00 */
[----:B---3--:R0:W-:Y:S04]  /*18ebd0*/  STL.64 [R1+0x7910], R8 ;  /* 0x0079100801007387 */ /* 0x0081e80000100a00 */
        /* <DEDUP_REMOVED lines=26> */
[----:B------:R-:W-:-:S05]  /*18ed80*/  IMAD.MOV.U32 R20, RZ, RZ, R3 ;  /* 0x000000ffff147224 */ /* 0x000fca00078e0003 */
[----:B------:R-:W-:Y:S01]  /*18ed90*/  STL [R1+0x79a4], R20 ;  /* 0x0079a41401007387 */ /* 0x000fe20000100800 */
[----:B------:R-:W-:-:S03]  /*18eda0*/  IMAD.MOV.U32 R21, RZ, RZ, R2 ;  /* 0x000000ffff157224 */ /* 0x000fc600078e0002 */
[----:B---3--:R-:W-:Y:S04]  /*18edb0*/  STL.64 [R1+0x7960], R10 ;  /* 0x0079600a01007387 */ /* 0x008fe80000100a00 */
[----:B--2---:R0:W-:Y:S04]  /*18edc0*/  STL.64 [R1+0x7958], R8 ;  /* 0x0079580801007387 */ /* 0x0041e80000100a00 */
[----:B0-----:R-:W2:Y:S04]  /*18edd0*/  LDL.LU R8, [R1+0x2c0] ;  /* 0x0002c00001087983 */ /* 0x001ea80000300800 */
[----:B------:R-:W2:Y:S04]  /*18ede0*/  LDL.LU R9, [R1+0x2c4] ;  /* 0x0002c40001097983 */ /* 0x000ea80000300800 */
[----:B------:R-:W3:Y:S01]  /*18edf0*/  LDL.LU R10, [R1+0x2c8] ;  /* 0x0002c800010a7983 */ /* 0x000ee20000300800 */
[----:B----4-:R-:W-:-:S03]  /*18ee00*/  IMAD.MOV.U32 R11, RZ, RZ, R0 ;  /* 0x000000ffff0b7224 */ /* 0x010fc600078e0000 */
        /* <DEDUP_REMOVED lines=11> */
[----:B------:R-:W2:Y:S01]  /*18eec0*/  LDL.LU R22, [R1+0x378] ;  /* 0x0003780001167983 */ /* 0x000ea20000300800 */
[----:B----4-:R-:W-:-:S03]  /*18eed0*/  IMAD.MOV.U32 R23, RZ, RZ, R0 ;  /* 0x000000ffff177224 */ /* 0x010fc600078e0000 */
[----:B------:R-:W4:Y:S04]  /*18eee0*/  LDL.LU R3, [R1+0x73d4] ;  /* 0x0073d40001037983 */ /* 0x000f280000300800 */
[----:B------:R-:W4:Y:S04]  /*18eef0*/  LDL.LU R0, [R1+0x73d0] ;  /* 0x0073d00001007983 */ /* 0x000f280000300800 */
[----:B---3--:R-:W-:Y:S04]  /*18ef00*/  STL.64 [R1+0x7978], R10 ;  /* 0x0079780a01007387 */ /* 0x008fe80000100a00 */
[----:B------:R0:W-:Y:S04]  /*18ef10*/  STL.64 [R1+0x7970], R8 ;  /* 0x0079700801007387 */ /* 0x0001e80000100a00 */
[----:B0-----:R-:W3:Y:S04]  /*18ef20*/  LDL.LU R8, [R1+0x2d0] ;  /* 0x0002d00001087983 */ /* 0x001ee80000300800 */
[----:B------:R-:W3:Y:S04]  /*18ef30*/  LDL.LU R9, [R1+0x2d4] ;  /* 0x0002d40001097983 */ /* 0x000ee80000300800 */
[----:B------:R-:W3:Y:S04]  /*18ef40*/  LDL.LU R10, [R1+0x2d8] ;  /* 0x0002d800010a7983 */ /* 0x000ee80000300800 */
[----:B------:R-:W3:Y:S01]  /*18ef50*/  LDL.LU R11, [R1+0x2dc] ;  /* 0x0002dc00010b7983 */ /* 0x000ee20000300800 */
[----:B--2---:R-:W-:Y:S03]  /*18ef60*/  HMMA.16816.F32 R20, R12, R4, R20 ;  /* 0x000000040c14723c */ /* 0x004fe60000001814 */
[----:B---3--:R-:W-:Y:S04]  /*18ef70*/  STL.64 [R1+0x7990], R10 ;  /* 0x0079900a01007387 */ /* 0x008fe80000100a00 */
        /* <DEDUP_REMOVED lines=16> */
[----:B------:R-:W3:Y:S04]  /*18f080*/  LDL.LU.64 R20, [R1+0x79a8] ;  /* 0x0079a80001147983 */ /* 0x000ee80000300a00 */
[----:B------:R-:W-:Y:S04]  /*18f090*/  STL.64 [R1+0x7758], R6 ;  /* 0x0077580601007387 */ /* 0x000fe80000100a00 */
[----:B------:R0:W-:Y:S01]  /*18f0a0*/  STL.64 [R1+0x7750], R4 ;  /* 0x0077500401007387 */ /* 0x0001e20000100a00 */
[----:B----4-:R-:W-:-:S03]  /*18f0b0*/  IMAD R0, R0, 0x100, R3 ;  /* 0x0000010000007824 */ /* 0x010fc600078e0203 */
[----:B0-----:R-:W4:Y:S04]  /*18f0c0*/  LDL.LU R4, [R1+0x1f0] ;  /* 0x0001f00001047983 */ /* 0x001f280000300800 */
[----:B------:R-:W4:Y:S04]  /*18f0d0*/  LDL.LU R5, [R1+0x1f4] ;  /* 0x0001f40001057983 */ /* 0x000f280000300800 */
[----:B------:R-:W4:Y:S04]  /*18f0e0*/  LDL.LU R6, [R1+0x1f8] ;  /* 0x0001f80001067983 */ /* 0x000f280000300800 */
[----:B------:R-:W4:Y:S01]  /*18f0f0*/  LDL.LU R7, [R1+0x1fc] ;  /* 0x0001fc0001077983 */ /* 0x000f220000300800 */
[----:B--2---:R-:W-:-:S02]  /*18f100*/  IMAD R23, R23, 0x100, R28 ;  /* 0x0000010017177824 */ /* 0x004fc400078e021c */
[----:B---3--:R-:W-:Y:S02]  /*18f110*/  IMAD R29, R29, 0x100, R20 ;  /* 0x000001001d1d7824 */ /* 0x008fe400078e0214 */
[----:B------:R-:W-:Y:S01]  /*18f120*/  IMAD R22, R22, 0x100, R2 ;  /* 0x0000010016167824 */ /* 0x000fe200078e0202 */
[----:B------:R-:W2:Y:S04]  /*18f130*/  LDL.LU R20, [R1+0x79a4] ;  /* 0x0079a40001147983 */ /* 0x000ea80000300800 */
[----:B------:R-:W3:Y:S04]  /*18f140*/  LDL.LU R28, [R1+0x79a0] ;  /* 0x0079a000011c7983 */ /* 0x000ee80000300800 */
        /* <DEDUP_REMOVED lines=81> */
[----:B------:R-:W2:-:S12]  /*18f660*/  LDL.LU.64 R20, [R1+0x7868] ;  /* 0x0078680001147983 */ /* 0x000e980000300a00 */
[----:B------:R-:W-:Y:S04]  /*18f670*/  STL.64 [R1+0x1160], R8 ;  /* 0x0011600801007387 */ /* 0x000fe80000100a00 */
[----:B------:R0:W-:Y:S04]  /*18f680*/  STL.64 [R1+0x1168], R10 ;  /* 0x0011680a01007387 */ /* 0x0001e80000100a00 */
[----:B0-----:R-:W4:Y:S04]  /*18f690*/  LDL.LU.64 R10, [R1+0x7860] ;  /* 0x00786000010a7983 */ /* 0x001f280000300a00 */
[----:B------:R-:W4:Y:S01]  /*18f6a0*/  LDL.LU R0, [R1+0x452c] ;  /* 0x00452c0001007983 */ /* 0x000f220000300800 */
        /* <DEDUP_REMOVED lines=12> */
[----:B----4-:R-:W-:-:S15]  /*18f770*/  HMMA.16816.F32 R4, R12, R10, R4 ;  /* 0x0000000a0c04723c */ /* 0x010fde0000001804 */
[----:B------:R-:W-:-:S04]  /*18f780*/  NOP ;  /* 0x0000000000007918 */ /* 0x000fc80000000000 */
[----:B------:R0:W-:Y:S04]  /*18f790*/  STL.64 [R1+0x1090], R4 ;  /* 0x0010900401007387 */ /* 0x0001e80000100a00 */
[----:B------:R1:W-:Y:S04]  /*18f7a0*/  STL.64 [R1+0x1098], R6 ;  /* 0x0010980601007387 */ /* 0x0003e80000100a00 */
[----:B0-----:R-:W4:Y:S01]  /*18f7b0*/  LDL.LU R4, [R1+0xe0] ;  /* 0x0000e00001047983 */ /* 0x001f220000300800 */
[C---:B--2---:R-:W-:Y:S08]  /*18f7c0*/  HMMA.16816.F32 R16, R12.reuse, R24, R16 ;  /* 0x000000180c10723c */ /* 0x044ff00000001810 */
[C---:B---3--:R-:W-:Y:S11]  /*18f7d0*/  HMMA.16816.F32 R8, R12.reuse, R26, R20 ;  /* 0x0000001a0c08723c */ /* 0x048ff60000001814 */
[----:B------:R-:W-:Y:S04]  /*18f7e0*/  STL.64 [R1+0x1040], R16 ;  /* 0x0010401001007387 */ /* 0x000fe80000100a00 */
[----:B------:R-:W-:Y:S04]  /*18f7f0*/  STL.64 [R1+0x1048], R18 ;  /* 0x0010481201007387 */ /* 0x000fe80000100a00 */
[----:B------:R0:W-:Y:S04]  /*18f800*/  STL.64 [R1+0x1000], R8 ;  /* 0x0010000801007387 */ /* 0x0001e80000100a00 */
[----:B------:R2:W-:Y:S04]  /*18f810*/  STL.64 [R1+0x1008], R10 ;  /* 0x0010080a01007387 */ /* 0x0005e80000100a00 */
[----:B------:R-:W4:Y:S04]  /*18f820*/  LDL.LU R5, [R1+0xe4] ;  /* 0x0000e40001057983 */ /* 0x000f280000300800 */
        /* <DEDUP_REMOVED lines=17> */
[----:B------:R0:W-:Y:S04]  /*18f940*/  STL.64 [R1+0x77e0], R24 ;  /* 0x0077e01801007387 */ /* 0x0001e80000100a00 */
[----:B0-----:R-:W3:Y:S04]  /*18f950*/  LDL.LU R24, [R1+0x8] ;  /* 0x0000080001187983 */ /* 0x001ee80000300800 */
        /* <DEDUP_REMOVED lines=91> */
[----:B------:R-:W4:Y:S04]  /*18ff10*/  LDL.LU.64 R20, [R1+0x77b0] ;  /* 0x0077b00001147983 */ /* 0x000f280000300a00 */
[----:B------:R-:W4:Y:S04]  /*18ff20*/  LDL.LU R24, [R1+0x39e4] ;  /* 0x0039e40001187983 */ /* 0x000f280000300800 */
[----:B------:R-:W4:Y:S04]  /*18ff30*/  LDL.LU R25, [R1+0x453c] ;  /* 0x00453c0001197983 */ /* 0x000f280000300800 */
[----:B--2---:R-:W-:Y:S01]  /*18ff40*/  STL.64 [R1+0x7748], R26 ;  /* 0x0077481a01007387 */ /* 0x004fe20000100a00 */
[C---:B---3--:R-:W-:Y:S03]  /*18ff50*/  HMMA.16816.F32 R16, R12.reuse, R22, R16 ;  /* 0x000000160c10723c */ /* 0x048fe60000001810 */
        /* <DEDUP_REMOVED lines=17> */
[----:B------:R-:W2:Y:S01]  /*190070*/  LDL.LU R21, [R1+0x39d8] ;  /* 0x0039d80001157983 */ /* 0x000ea20000300800 */
[----:B---3--:R-:W-:-:S15]  /*190080*/  HMMA.16816.F32 R8, R12, R18, R8 ;  /* 0x000000120c08723c */ /* 0x008fde0000001808 */
[----:B------:R-:W-:-:S04]  /*190090*/  NOP ;  /* 0x0000000000007918 */ /* 0x000fc80000000000 */
        /* <DEDUP_REMOVED lines=32> */
[----:B0-----:R-:W2:Y:S04]  /*1902a0*/  LDL.LU.64 R26, [R1+0x7748] ;  /* 0x00774800011a7983 */ /* 0x001ea80000300a00 */
[----:B------:R-:W2:Y:S01]  /*1902b0*/  LDL.LU.64 R24, [R1+0x7740] ;  /* 0x0077400001187983 */ /* 0x000ea20000300a00 */
[C---:B---3--:R-:W-:Y:S08]  /*1902c0*/  HMMA.16816.F32 R8, R12.reuse, R4, R8 ;  /* 0x000000040c08723c */ /* 0x048ff00000001808 */
[----:B------:R-:W-:Y:S01]  /*1902d0*/  HMMA.16816.F32 R4, R12, R2, R16 ;  /* 0x000000020c04723c */ /* 0x000fe20000001810 */
[----:B------:R-:W-:-:S02]  /*1902e0*/  IADD3 R21, P6, PT, R21, UR11, RZ ;  /* 0x0000000b15157c10 */ /* 0x000fc4000ffde0ff */
[----:B----4-:R-:W-:Y:S02]  /*1902f0*/  IADD3 R22, P0, PT, R22, UR11, RZ ;  /* 0x0000000b16167c10 */ /* 0x010fe4000ff1e0ff */
[----:B------:R-:W-:Y:S02]  /*190300*/  IADD3 R29, P3, PT, R29, UR11, RZ ;  /* 0x0000000b1d1d7c10 */ /* 0x000fe4000ff7e0ff */
[----:B------:R-:W-:-:S04]  /*190310*/  IADD3 R23, P1, PT, R23, UR11, RZ ;  /* 0x0000000b17177c10 */ /* 0x000fc8000ff3e0ff */
[----:B------:R-:W-:Y:S04]  /*190320*/  STL.64 [R1+0x7f0], R8 ;  /* 0x0007f00801007387 */ /* 0x000fe80000100a00 */
[----:B------:R-:W-:Y:S04]  /*190330*/  STL.64 [R1+0x7f8], R10 ;  /* 0x0007f80a01007387 */ /* 0x000fe80000100a00 */
[----:B------:R-:W-:Y:S04]  /*190340*/  STL.64 [R1+0x7d0], R4 ;  /* 0x0007d00401007387 */ /* 0x000fe80000100a00 */
[----:B------:R-:W-:Y:S04]  /*190350*/  STL.64 [R1+0x7d8], R6 ;  /* 0x0007d80601007387 */ /* 0x000fe80000100a00 */
[----:B------:R-:W-:Y:S04]  /*190360*/  STL [R1+0x39d8], R21 ;  /* 0x0039d81501007387 */ /* 0x000fe80000100800 */
[----:B------:R-:W-:Y:S04]  /*190370*/  STL [R1+0x39dc], R22 ;  /* 0x0039dc1601007387 */ /* 0x000fe80000100800 */
[----:B------:R0:W-:Y:S04]  /*190380*/  STL [R1+0x4544], R29 ;  /* 0x0045441d01007387 */ /* 0x0001e80000100800 */
[----:B------:R-:W-:Y:S04]  /*190390*/  STL [R1+0x39e0], R23 ;  /* 0x0039e01701007387 */ /* 0x000fe80000100800 */
[----:B0-----:R-:W3:Y:S01]  /*1903a0*/  LDL.LU R29, [R1+0x4524] ;  /* 0x00452400011d7983 */ /* 0x001ee20000300800 */
[----:B------:R-:W-:-:S02]  /*1903b0*/  IADD3.X R28, PT, PT, R28, UR6, RZ, P0, !PT ;  /* 0x000000061c1c7c10 */ /* 0x000fc400087fe4ff */
[----:B--2---:R-:W-:Y:S02]  /*1903c0*/  IADD3 R24, P2, PT, R24, UR11, RZ ;  /* 0x0000000b18187c10 */ /* 0x004fe4000ff5e0ff */
[----:B------:R-:W-:Y:S02]  /*1903d0*/  IADD3 R25, P4, PT, R25, UR11, RZ ;  /* 0x0000000b19197c10 */ /* 0x000fe4000ff9e0ff */
[----:B------:R-:W-:Y:S02]  /*1903e0*/  IADD3 R26, P5, PT, R26, UR11, RZ ;  /* 0x0000000b1a1a7c10 */ /* 0x000fe4000ffbe0ff */
[----:B------:R-:W-:Y:S01]  /*1903f0*/  IADD3.X R27, PT, PT, R27, UR6, RZ, P6, !PT ;  /* 0x000000061b1b7c10 */ /* 0x000fe2000b7fe4ff */
[----:B------:R-:W-:Y:S04]  /*190400*/  STL [R1+0x39e4], R24 ;  /* 0x0039e41801007387 */ /* 0x000fe80000100800 */
[----:B------:R-:W-:Y:S01]  /*190410*/  STL [R1+0x453c], R25 ;  /* 0x00453c1901007387 */ /* 0x000fe20000100800 */
[----:B------:R-:W-:-:S03]  /*190420*/  IADD3 R0, P6, PT, R0, UR11, RZ ;  /* 0x0000000b00007c10 */ /* 0x000fc6000ffde0ff */
[----:B------:R-:W2:Y:S04]  /*190430*/  LDL.LU R12, [R1+0x37cc] ;  /* 0x0037cc00010c7983 */ /* 0x000ea80000300800 */
[----:B------:R-:W-:Y:S04]  /*190440*/  STL [R1+0x4534], R26 ;  /* 0x0045341a01007387 */ /* 0x000fe80000100800 */
[----:B------:R-:W4:Y:S04]  /*190450*/  LDL.LU R13, [R1+0x451c] ;  /* 0x00451c00010d7983 */ /* 0x000f280000300800 */
[----:B------:R-:W-:Y:S04]  /*190460*/  STL [R1+0x39d4], R27 ;  /* 0x0039d41b01007387 */ /* 0x000fe80000100800 */
[----:B------:R-:W4:Y:S04]  /*190470*/  LDL.LU R14, [R1+0x37c8] ;  /* 0x0037c800010e7983 */ /* 0x000f280000300800 */
[----:B------:R0:W-:Y:S04]  /*190480*/  STL [R1+0x452c], R0 ;  /* 0x00452c0001007387 */ /* 0x0001e80000100800 */
[----:B------:R-:W4:Y:S04]  /*190490*/  LDL.LU R15, [R1+0x4514] ;  /* 0x00451400010f7983 */ /* 0x000f280000300800 */
[----:B------:R-:W4:Y:S04]  /*1904a0*/  LDL.LU R2, [R1+0x4540] ;  /* 0x0045400001027983 */ /* 0x000f280000300800 */
[----:B------:R-:W4:Y:S04]  /*1904b0*/  LDL.LU R3, [R1+0x450c] ;  /* 0x00450c0001037983 */ /* 0x000f280000300800 */
[----:B------:R-:W4:Y:S04]  /*1904c0*/  LDL.LU R4, [R1+0x4538] ;  /* 0x0045380001047983 */ /* 0x000f280000300800 */
[----:B------:R-:W4:Y:S04]  /*1904d0*/  LDL.LU R5, [R1+0x4504] ;  /* 0x0045040001057983 */ /* 0x000f280000300800 */
[----:B0-----:R-:W4:Y:S04]  /*1904e0*/  LDL.LU R0, [R1+0x4530] ;  /* 0x0045300001007983 */ /* 0x001f280000300800 */
[----:B------:R-:W4:Y:S04]  /*1904f0*/  LDL.LU R6, [R1+0x44fc] ;  /* 0x0044fc0001067983 */ /* 0x000f280000300800 */
[----:B------:R-:W4:Y:S04]  /*190500*/  LDL.LU R7, [R1+0x4528] ;  /* 0x0045280001077983 */ /* 0x000f280000300800 */
[----:B------:R-:W4:Y:S04]  /*190510*/  LDL.LU R8, [R1+0x44f4] ;  /* 0x0044f40001087983 */ /* 0x000f280000300800 */
[----:B------:R0:W-:Y:S04]  /*190520*/  STL [R1+0x39d0], R28 ;  /* 0x0039d01c01007387 */ /* 0x0001e80000100800 */
        /* <DEDUP_REMOVED lines=12> */
[----:B0-----:R-:W4:Y:S01]  /*1905f0*/  LDL.LU R28, [R1+0x44f0] ;  /* 0x0044f000011c7983 */ /* 0x001f220000300800 */
[----:B---3--:R-:W-:-:S03]  /*190600*/  IADD3 R29, P0, PT, R29, UR11, RZ ;  /* 0x0000000b1d1d7c10 */ /* 0x008fc6000ff1e0ff */
[----:B------:R-:W3:Y:S04]  /*190610*/  LDL.LU R25, [R1+0x44bc] ;  /* 0x0044bc0001197983 */ /* 0x000ee80000300800 */
[----:B------:R-:W3:Y:S04]  /*190620*/  LDL.LU R26, [R1+0x44e8] ;  /* 0x0044e800011a7983 */ /* 0x000ee80000300800 */
[----:B------:R-:W3:Y:S04]  /*190630*/  LDL.LU R27, [R1+0x44b4] ;  /* 0x0044b400011b7983 */ /* 0x000ee80000300800 */
[----:B------:R0:W-:Y:S04]  /*190640*/  STL [R1+0x4524], R29 ;  /* 0x0045241d01007387 */ /* 0x0001e80000100800 */
[----:B0-----:R-:W3:Y:S01]  /*190650*/  LDL.LU R29, [R1+0x44e0] ;  /* 0x0044e000011d7983 */ /* 0x001ee20000300800 */
[----:B--2---:R-:W-:-:S02]  /*190660*/  IADD3.X R12, PT, PT, R12, UR6, RZ, P1, !PT ;  /* 0x000000060c0c7c10 */ /* 0x004fc40008ffe4ff */
[----:B----4-:R-:W-:Y:S02]  /*190670*/  IADD3 R13, P1, PT, R13, UR11, RZ ;  /* 0x0000000b0d0d7c10 */ /* 0x010fe4000ff3e0ff */
[----:B------:R-:W-:Y:S02]  /*190680*/  IADD3.X R14, PT, PT, R14, UR6, RZ, P2, !PT ;  /* 0x000000060e0e7c10 */ /* 0x000fe400097fe4ff */
[----:B------:R-:W-:Y:S02]  /*190690*/  IADD3 R15, P2, PT, R15, UR11, RZ ;  /* 0x0000000b0f0f7c10 */ /* 0x000fe4000ff5e0ff */
[----:B------:R-:W-:Y:S01]  /*1906a0*/  IADD3.X R2, PT, PT, R2, UR6, RZ, P3, !PT ;  /* 0x0000000602027c10 */ /* 0x000fe20009ffe4ff */
[----:B------:R-:W-:Y:S01]  /*1906b0*/  STL [R1+0x37cc], R12 ;  /* 0x0037cc0c01007387 */ /* 0x000fe20000100800 */
[----:B------:R-:W-:-:S03]  /*1906c0*/  IADD3 R3, P3, PT, R3, UR11, RZ ;  /* 0x0000000b03037c10 */ /* 0x000fc6000ff7e0ff */
[----:B------:R-:W-:Y:S04]  /*1906d0*/  STL [R1+0x451c], R13 ;  /* 0x00451c0d01007387 */ /* 0x000fe80000100800 */
[----:B------:R-:W-:Y:S01]  /*1906e0*/  STL [R1+0x37c8], R14 ;  /* 0x0037c80e01007387 */ /* 0x000fe20000100800 */
[----:B------:R-:W-:-:S03]  /*1906f0*/  IADD3.X R4, PT, PT, R4, UR6, RZ, P4, !PT ;  /* 0x0000000604047c10 */ /* 0x000fc6000a7fe4ff */
[----:B------:R-:W-:Y:S01]  /*190700*/  STL [R1+0x4514], R15 ;  /* 0x0045140f01007387 */ /* 0x000fe20000100800 */
[----:B------:R-:W-:-:S03]  /*190710*/  IADD3.X R0, PT, PT, R0, UR6, RZ, P5, !PT ;  /* 0x0000000600007c10 */ /* 0x000fc6000affe4ff */
[----:B------:R-:W-:Y:S04]  /*190720*/  STL [R1+0x4540], R2 ;  /* 0x0045400201007387 */ /* 0x000fe80000100800 */
[----:B------:R-:W-:Y:S04]  /*190730*/  STL [R1+0x450c], R3 ;  /* 0x00450c0301007387 */ /* 0x000fe80000100800 */
[----:B------:R0:W-:Y:S04]  /*190740*/  STL [R1+0x4530], R0 ;  /* 0x0045300001007387 */ /* 0x0001e80000100800 */
[----:B------:R-:W-:Y:S04]  /*190750*/  STL [R1+0x4538], R4 ;  /* 0x0045380401007387 */ /* 0x000fe80000100800 */
[----:B0-----:R-:W2:Y:S01]  /*190760*/  LDL.LU R0, [R1+0x44ac] ;  /* 0x0044ac0001007983 */ /* 0x001ea20000300800 */
[----:B------:R-:W-:-:S02]  /*190770*/  IADD3 R5, P4, PT, R5, UR11, RZ ;  /* 0x0000000b05057c10 */ /* 0x000fc4000ff9e0ff */
[----:B------:R-:W-:Y:S02]  /*190780*/  IADD3 R6, P5, PT, R6, UR11, RZ ;  /* 0x0000000b06067c10 */ /* 0x000fe4000ffbe0ff */
[----:B------:R-:W-:Y:S02]  /*190790*/  IADD3.X R7, PT, PT, R7, UR6, RZ, P6, !PT ;  /* 0x0000000607077c10 */ /* 0x000fe4000b7fe4ff */
[----:B------:R-:W-:Y:S02]  /*1907a0*/  IADD3 R8, P6, PT, R8, UR11, RZ ;  /* 0x0000000b08087c10 */ /* 0x000fe4000ffde0ff */
[----:B------:R-:W-:Y:S01]  /*1907b0*/  IADD3.X R9, PT, PT, R9, UR6, RZ, P0, !PT ;  /* 0x0000000609097c10 */ /* 0x000fe200087fe4ff */
[----:B------:R-:W-:Y:S01]  /*1907c0*/  STL [R1+0x4504], R5 ;  /* 0x0045040501007387 */ /* 0x000fe20000100800 */
[----:B------:R-:W-:-:S03]  /*1907d0*/  IADD3 R10, P0, PT, R10, UR11, RZ ;  /* 0x0000000b0a0a7c10 */ /* 0x000fc6000ff1e0ff */
[----:B------:R-:W-:Y:S01]  /*1907e0*/  STL [R1+0x44fc], R6 ;  /* 0x0044fc0601007387 */ /* 0x000fe20000100800 */
[----:B------:R-:W-:-:S03]  /*1907f0*/  IADD3.X R11, PT, PT, R11, UR6, RZ, P1, !PT ;  /* 0x000000060b0b7c10 */ /* 0x000fc60008ffe4ff */
        /* <DEDUP_REMOVED lines=17> */
[----:B------:R-:W-:-:S03]  /*190910*/  IADD3.X R23, PT, PT, R23, UR6, RZ, P5, !PT ;  /* 0x0000000617177c10 */ /* 0x000fc6000affe4ff */
[----:B------:R-:W-:Y:S04]  /*190920*/  STL [R1+0x44d4], R20 ;  /* 0x0044d41401007387 */ /* 0x000fe80000100800 */
[----:B------:R-:W-:Y:S04]  /*190930*/  STL [R1+0x4500], R21 ;  /* 0x0045001501007387 */ /* 0x000fe80000100800 */
[----:B------:R-:W-:Y:S04]  /*190940*/  STL [R1+0x44cc], R22 ;  /* 0x0044cc1601007387 */ /* 0x000fe80000100800 */
[----:B------:R0:W-:Y:S04]  /*190950*/  STL [R1+0x44f0], R28 ;  /* 0x0044f01c01007387 */ /* 0x0001e80000100800 */
[----:B------:R-:W-:Y:S04]  /*190960*/  STL [R1+0x44f8], R23 ;  /* 0x0044f81701007387 */ /* 0x000fe80000100800 */
[----:B0-----:R-:W4:Y:S01]  /*190970*/  LDL.LU R28, [R1+0x44d8] ;  /* 0x0044d800011c7983 */ /* 0x001f220000300800 */
[----:B------:R-:W-:-:S02]  /*190980*/  IADD3 R24, P5, PT, R24, UR11, RZ ;  /* 0x0000000b18187c10 */ /* 0x000fc4000ffbe0ff */
[----:B---3--:R-:W-:Y:S02]  /*190990*/  IADD3 R25, P6, PT, R25, UR11, RZ ;  /* 0x0000000b19197c10 */ /* 0x008fe4000ffde0ff */
[----:B------:R-:W-:Y:S02]  /*1909a0*/  IADD3.X R26, PT, PT, R26, UR6, RZ, P0, !PT ;  /* 0x000000061a1a7c10 */ /* 0x000fe400087fe4ff */
[----:B------:R-:W-:Y:S01]  /*1909b0*/  IADD3 R27, P0, PT, R27, UR11, RZ ;  /* 0x0000000b1b1b7c10 */ /* 0x000fe2000ff1e0ff */
[----:B------:R-:W-:Y:S04]  /*1909c0*/  STL [R1+0x44c4], R24 ;  /* 0x0044c41801007387 */ /* 0x000fe80000100800 */
[----:B------:R-:W-:Y:S01]  /*1909d0*/  STL [R1+0x44bc], R25 ;  /* 0x0044bc1901007387 */ /* 0x000fe20000100800 */
[----:B------:R-:W-:-:S03]  /*1909e0*/  IADD3.X R29, PT, PT, R29, UR6, RZ, P1, !PT ;  /* 0x000000061d1d7c10 */ /* 0x000fc60008ffe4ff */
[----:B------:R-:W3:Y:S04]  /*1909f0*/  LDL.LU R12, [R1+0x44a4] ;  /* 0x0044a400010c7983 */ /* 0x000ee80000300800 */
[----:B------:R-:W-:Y:S04]  /*190a00*/  STL [R1+0x44e8], R26 ;  /* 0x0044e81a01007387 */ /* 0x000fe80000100800 */
[----:B------:R-:W3:Y:S04]  /*190a10*/  LDL.LU R13, [R1+0x44d0] ;  /* 0x0044d000010d7983 */ /* 0x000ee80000300800 */
[----:B------:R-:W-:Y:S04]  /*190a20*/  STL [R1+0x44b4], R27 ;  /* 0x0044b41b01007387 */ /* 0x000fe80000100800 */
[----:B------:R-:W3:Y:S04]  /*190a30*/  LDL.LU R14, [R1+0x449c] ;  /* 0x00449c00010e7983 */ /* 0x000ee80000300800 */
[----:B------:R0:W-:Y:S04]  /*190a40*/  STL [R1+0x44e0], R29 ;  /* 0x0044e01d01007387 */ /* 0x0001e80000100800 */
[----:B------:R-:W3:Y:S04]  /*190a50*/  LDL.LU R15, [R1+0x44c8] ;  /* 0x0044c800010f7983 */ /* 0x000ee80000300800 */
[----:B------:R-:W3:Y:S04]  /*190a60*/  LDL.LU R2, [R1+0x4494] ;  /* 0x0044940001027983 */ /* 0x000ee80000300800 */
[----:B------:R-:W3:Y:S04]  /*190a70*/  LDL.LU R3, [R1+0x44c0] ;  /* 0x0044c00001037983 */ /* 0x000ee80000300800 */
[----:B------:R-:W3:Y:S04]  /*190a80*/  LDL.LU R4, [R1+0x448c] ;  /* 0x00448c0001047983 */ /* 0x000ee80000300800 */
[----:B------:R-:W3:Y:S04]  /*190a90*/  LDL.LU R5, [R1+0x44b8] ;  /* 0x0044b80001057983 */ /* 0x000ee80000300800 */
[----:B0-----:R-:W3:Y:S04]  /*190aa0*/  LDL.LU R29, [R1+0x4484] ;  /* 0x00448400011d7983 */ /* 0x001ee80000300800 */
[----:B------:R-:W3:Y:S04]  /*190ab0*/  LDL.LU R6, [R1+0x44b0] ;  /* 0x0044b00001067983 */ /* 0x000ee80000300800 */
[----:B------:R-:W3:Y:S04]  /*190ac0*/  LDL.LU R7, [R1+0x447c] ;  /* 0x00447c0001077983 */ /* 0x000ee80000300800 */
[----:B------:R-:W3:Y:S01]  /*190ad0*/  LDL.LU R8, [R1+0x44a8] ;  /* 0x0044a80001087983 */ /* 0x000ee20000300800 */
[----:B--2---:R-:W-:-:S05]  /*190ae0*/  IADD3 R0, P1, PT, R0, UR11, RZ ;  /* 0x0000000b00007c10 */ /* 0x004fca000ff3e0ff */
[----:B------:R0:W-:Y:S04]  /*190af0*/  STL [R1+0x44ac], R0 ;  /* 0x0044ac0001007387 */ /* 0x0001e80000100800 */
        /* <DEDUP_REMOVED lines=15> */
[----:B------:R-:W2:Y:S01]  /*190bf0*/  LDL.LU R27, [R1+0x4468] ;  /* 0x00446800011b7983 */ /* 0x000ea20000300800 */
[----:B----4-:R-:W-:-:S05]  /*190c00*/  IADD3.X R28, PT, PT, R28, UR6, RZ, P2, !PT ;  /* 0x000000061c1c7c10 */ /* 0x010fca00097fe4ff */
[----:B------:R0:W-:Y:S04]  /*190c10*/  STL [R1+0x44d8], R28 ;  /* 0x0044d81c01007387 */ /* 0x0001e80000100800 */
[----:B0-----:R-:W4:Y:S01]  /*190c20*/  LDL.LU R28, [R1+0x4434] ;  /* 0x00443400011c7983 */ /* 0x001f220000300800 */
[----:B---3--:R-:W-:Y:S02]  /*190c30*/  IADD3 R12, P2, PT, R12, UR11, RZ ;  /* 0x0000000b0c0c7c10 */ /* 0x008fe4000ff5e0ff */
[----:B------:R-:W-:Y:S02]  /*190c40*/  IADD3.X R13, PT, PT, R13, UR6, RZ, P3, !PT ;  /* 0x000000060d0d7c10 */ /* 0x000fe40009ffe4ff */
[----:B------:R-:W-:Y:S02]  /*190c50*/  IADD3 R14, P3, PT, R14, UR11, RZ ;  /* 0x0000000b0e0e7c10 */ /* 0x000fe4000ff7e0ff */
[----:B------:R-:W-:-:S02]  /*190c60*/  IADD3.X R15, PT, PT, R15, UR6, RZ, P4, !PT ;  /* 0x000000060f0f7c10 */ /* 0x000fc4000a7fe4ff */
[----:B------:R-:W-:Y:S01]  /*190c70*/  IADD3 R2, P4, PT, R2, UR11, RZ ;  /* 0x0000000b02027c10 */ /* 0x000fe2000ff9e0ff */
[----:B------:R-:W-:Y:S01]  /*190c80*/  STL [R1+0x44a4], R12 ;  /* 0x0044a40c01007387 */ /* 0x000fe20000100800 */
[----:B------:R-:W-:Y:S02]  /*190c90*/  IADD3.X R3, PT, PT, R3, UR6, RZ, P5, !PT ;  /* 0x0000000603037c10 */ /* 0x000fe4000affe4ff */
[----:B------:R-:W-:Y:S01]  /*190ca0*/  IADD3.X R5, PT, PT, R5, UR6, RZ, P6, !PT ;  /* 0x0000000605057c10 */ /* 0x000fe2000b7fe4ff */
[----:B------:R-:W-:Y:S01]  /*190cb0*/  STL [R1+0x44d0], R13 ;  /* 0x0044d00d01007387 */ /* 0x000fe20000100800 */
[----:B------:R-:W-:-:S03]  /*190cc0*/  IADD3 R29, P6, PT, R29, UR11, RZ ;  /* 0x0000000b1d1d7c10 */ /* 0x000fc6000ffde0ff */
[----:B------:R-:W-:Y:S01]  /*190cd0*/  STL [R1+0x449c], R14 ;  /* 0x00449c0e01007387 */ /* 0x000fe20000100800 */
[----:B------:R-:W-:-:S03]  /*190ce0*/  IADD3 R4, P5, PT, R4, UR11, RZ ;  /* 0x0000000b04047c10 */ /* 0x000fc6000ffbe0ff */
[----:B------:R-:W-:Y:S04]  /*190cf0*/  STL [R1+0x44c8], R15 ;  /* 0x0044c80f01007387 */ /* 0x000fe80000100800 */
[----:B------:R-:W-:Y:S04]  /*190d00*/  STL [R1+0x4494], R2 ;  /* 0x0044940201007387 */ /* 0x000fe80000100800 */
[----:B------:R-:W-:Y:S04]  /*190d10*/  STL [R1+0x44c0], R3 ;  /* 0x0044c00301007387 */ /* 0x000fe80000100800 */
[----:B------:R0:W-:Y:S04]  /*190d20*/  STL [R1+0x4484], R29 ;  /* 0x0044841d01007387 */ /* 0x0001e80000100800 */
[----:B------:R-:W-:Y:S01]  /*190d30*/  STL [R1+0x448c], R4 ;  /* 0x00448c0401007387 */ /* 0x000fe20000100800 */
[----:B------:R-:W-:-:S02]  /*190d40*/  IADD3.X R6, PT, PT, R6, UR6, RZ, P0, !PT ;  /* 0x0000000606067c10 */ /* 0x000fc400087fe4ff */
[----:B------:R-:W-:Y:S02]  /*190d50*/  IADD3 R7, P0, PT, R7, UR11, RZ ;  /* 0x0000000b07077c10 */ /* 0x000fe4000ff1e0ff */
[----:B------:R-:W-:Y:S01]  /*190d60*/  IADD3.X R8, PT, PT, R8, UR6, RZ, P1, !PT ;  /* 0x0000000608087c10 */ /* 0x000fe20008ffe4ff */
[----:B0-----:R-:W3:Y:S04]  /*190d70*/  LDL.LU R29, [R1+0x4460] ;  /* 0x00446000011d7983 */ /* 0x001ee80000300800 */
[----:B------:R-:W-:Y:S04]  /*190d80*/  STL [R1+0x44b8], R5 ;  /* 0x0044b80501007387 */ /* 0x000fe80000100800 */
[----:B------:R-:W-:Y:S04]  /*190d90*/  STL [R1+0x44b0], R6 ;  /* 0x0044b00601007387 */ /* 0x000fe80000100800 */
[----:B------:R-:W-:Y:S04]  /*190da0*/  STL [R1+0x447c], R7 ;  /* 0x00447c0701007387 */ /* 0x000fe80000100800 */
[----:B------:R-:W-:Y:S01]  /*190db0*/  STL [R1+0x44a8], R8 ;  /* 0x0044a80801007387 */ /* 0x000fe20000100800 */
[----:B--2---:R-:W-:-:S02]  /*190dc0*/  IADD3 R9, P1, PT, R9, UR11, RZ ;  /* 0x0000000b09097c10 */ /* 0x004fc4000ff3e0ff */
[----:B------:R-:W-:Y:S02]  /*190dd0*/  IADD3.X R10, PT, PT, R10, UR6, RZ, P2, !PT ;  /* 0x000000060a0a7c10 */ /* 0x000fe400097fe4ff */
[----:B------:R-:W-:Y:S02]  /*190de0*/  IADD3 R11, P2, PT, R11, UR11, RZ ;  /* 0x0000000b0b0b7c10 */ /* 0x000fe4000ff5e0ff */
[----:B------:R-:W-:Y:S02]  /*190df0*/  IADD3.X R16, PT, PT, R16, UR6, RZ, P3, !PT ;  /* 0x0000000610107c10 */ /* 0x000fe40009ffe4ff */
[----:B------:R-:W-:Y:S01]  /*190e00*/  IADD3 R17, P3, PT, R17, UR11, RZ ;  /* 0x0000000b11117c10 */ /* 0x000fe2000ff7e0ff */
        /* <DEDUP_REMOVED lines=19> */
[----:B------:R-:W-:Y:S04]  /*190f40*/  STL [R1+0x444c], R23 ;  /* 0x00444c1701007387 */ /* 0x000fe80000100800 */
[----:B0-----:R-:W2:Y:S01]  /*190f50*/  LDL.LU R0, [R1+0x442c] ;  /* 0x00442c0001007983 */ /* 0x001ea20000300800 */
[----:B------:R-:W-:-:S02]  /*190f60*/  IADD3.X R25, PT, PT, R25, UR6, RZ, P1, !PT ;  /* 0x0000000619197c10 */ /* 0x000fc40008ffe4ff */
[----:B------:R-:W-:Y:S01]  /*190f70*/  IADD3 R26, P1, PT, R26, UR11, RZ ;  /* 0x0000000b1a1a7c10 */ /* 0x000fe2000ff3e0ff */
[----:B------:R-:W-:Y:S01]  /*190f80*/  STL [R1+0x4478], R24 ;  /* 0x0044781801007387 */ /* 0x000fe20000100800 */
[----:B------:R-:W-:-:S03]  /*190f90*/  IADD3.X R27, PT, PT, R27, UR6, RZ, P2, !PT ;  /* 0x000000061b1b7c10 */ /* 0x000fc600097fe4ff */
[----:B------:R-:W-:Y:S04]  /*190fa0*/  STL [R1+0x4470], R25 ;  /* 0x0044701901007387 */ /* 0x000fe80000100800 */
[----:B------:R-:W2:Y:S04]  /*190fb0*/  LDL.LU R12, [R1+0x4458] ;  /* 0x00445800010c7983 */ /* 0x000ea80000300800 */
[----:B------:R-:W-:Y:S04]  /*190fc0*/  STL [R1+0x443c], R26 ;  /* 0x00443c1a01007387 */ /* 0x000fe80000100800 */
[----:B------:R-:W2:Y:S04]  /*190fd0*/  LDL.LU R13, [R1+0x4424] ;  /* 0x00442400010d7983 */ /* 0x000ea80000300800 */
[----:B------:R-:W-:Y:S04]  /*190fe0*/  STL [R1+0x4468], R27 ;  /* 0x0044681b01007387 */ /* 0x000fe80000100800 */
[----:B------:R-:W2:Y:S01]  /*190ff0*/  LDL.LU R14, [R1+0x4450] ;  /* 0x00445000010e7983 */ /* 0x000ea20000300800 */
[----:B----4-:R-:W-:-:S05]  /*191000*/  IADD3 R28, P2, PT, R28, UR11, RZ ;  /* 0x0000000b1c1c7c10 */ /* 0x010fca000ff5e0ff */
        /* <DEDUP_REMOVED lines=9> */
[----:B------:R-:W4:Y:S01]  /*1910a0*/  LDL.LU R8, [R1+0x43fc] ;  /* 0x0043fc0001087983 */ /* 0x000f220000300800 */
[----:B---3--:R-:W-:-:S05]  /*1910b0*/  IADD3.X R29, PT, PT, R29, UR6, RZ, P3, !PT ;  /* 0x000000061d1d7c10 */ /* 0x008fca0009ffe4ff */
[----:B------:R0:W-:Y:S04]  /*1910c0*/  STL [R1+0x4460], R29 ;  /* 0x0044601d01007387 */ /* 0x0001e80000100800 */
        /* <DEDUP_REMOVED lines=18> */
[----:B0-----:R-:W2:Y:S01]  /*1911f0*/  LDL.LU R0, [R1+0x43e8] ;  /* 0x0043e80001007983 */ /* 0x001ea20000300800 */
[----:B------:R-:W-:Y:S02]  /*191200*/  IADD3.X R12, PT, PT, R12, UR6, RZ, P4, !PT ;  /* 0x000000060c0c7c10 */ /* 0x000fe4000a7fe4ff */
[----:B------:R-:W-:Y:S02]  /*191210*/  IADD3 R13, P4, PT, R13, UR11, RZ ;  /* 0x0000000b0d0d7c10 */ /* 0x000fe4000ff9e0ff */
[----:B------:R-:W-:Y:S01]  /*191220*/  IADD3.X R14, PT, PT, R14, UR6, RZ, P5, !PT ;  /* 0x000000060e0e7c10 */ /* 0x000fe2000affe4ff */
[----:B------:R-:W-:Y:S01]  /*191230*/  STL [R1+0x4458], R12 ;  /* 0x0044580c01007387 */ /* 0x000fe20000100800 */
[----:B----4-:R-:W-:-:S02]  /*191240*/  IADD3 R15, P5, PT, R15, UR11, RZ ;  /* 0x0000000b0f0f7c10 */ /* 0x010fc4000ffbe0ff */
[----:B------:R-:W-:Y:S02]  /*191250*/  IADD3.X R2, PT, PT, R2, UR6, RZ, P6, !PT ;  /* 0x0000000602027c10 */ /* 0x000fe4000b7fe4ff */
[----:B------:R-:W-:Y:S01]  /*191260*/  IADD3 R3, P6, PT, R3, UR11, RZ ;  /* 0x0000000b03037c10 */ /* 0x000fe2000ffde0ff */
        /* <DEDUP_REMOVED lines=9> */
[----:B0-----:R-:W4:Y:S01]  /*191300*/  LDL.LU R28, [R1+0x43b4] ;  /* 0x0043b400011c7983 */ /* 0x001f220000300800 */
[----:B------:R-:W-:-:S02]  /*191310*/  IADD3 R5, P0, PT, R5, UR11, RZ ;  /* 0x0000000b05057c10 */ /* 0x000fc4000ff1e0ff */
[----:B------:R-:W-:Y:S02]  /*191320*/  IADD3 R6, P1, PT, R6, UR11, RZ ;  /* 0x0000000b06067c10 */ /* 0x000fe4000ff3e0ff */
[----:B------:R-:W-:Y:S02]  /*191330*/  IADD3.X R7, PT, PT, R7, UR6, RZ, P2, !PT ;  /* 0x0000000607077c10 */ /* 0x000fe400097fe4ff */
[----:B------:R-:W-:Y:S02]  /*191340*/  IADD3 R8, P2, PT, R8, UR11, RZ ;  /* 0x0000000b08087c10 */ /* 0x000fe4000ff5e0ff */
[----:B---3--:R-:W-:Y:S01]  /*191350*/  IADD3.X R9, PT, PT, R9, UR6, RZ, P3, !PT ;  /* 0x0000000609097c10 */ /* 0x008fe20009ffe4ff */
        /* <DEDUP_REMOVED lines=22> */
[----:B------:R-:W-:Y:S01]  /*1914c0*/  STL [R1+0x43dc], R20 ;  /* 0x0043dc1401007387 */ /* 0x000fe20000100800 */
[----:B------:R-:W-:-:S03]  /*1914d0*/  IADD3 R24, P1, PT, R24, UR11, RZ ;  /* 0x0000000b18187c10 */ /* 0x000fc6000ff3e0ff */
[----:B------:R-:W-:Y:S04]  /*1914e0*/  STL [R1+0x4408], R21 ;  /* 0x0044081501007387 */ /* 0x000fe80000100800 */
[----:B------:R-:W-:Y:S01]  /*1914f0*/  STL [R1+0x43d4], R22 ;  /* 0x0043d41601007387 */ /* 0x000fe20000100800 */
[----:B------:R-:W-:-:S03]  /*191500*/  IADD3 R25, P2, PT, R25, UR11, RZ ;  /* 0x0000000b19197c10 */ /* 0x000fc6000ff5e0ff */
[----:B------:R0:W-:Y:S04]  /*191510*/  STL [R1+0x43f8], R29 ;  /* 0x0043f81d01007387 */ /* 0x0001e80000100800 */
[----:B------:R-:W-:Y:S01]  /*191520*/  STL [R1+0x4400], R23 ;  /* 0x0044001701007387 */ /* 0x000fe20000100800 */
[----:B------:R-:W-:Y:S02]  /*191530*/  IADD3.X R26, PT, PT, R26, UR6, RZ, P3, !PT ;  /* 0x000000061a1a7c10 */ /* 0x000fe40009ffe4ff */
[----:B------:R-:W-:Y:S01]  /*191540*/  IADD3 R27, P3, PT, R27, UR11, RZ ;  /* 0x0000000b1b1b7c10 */ /* 0x000fe2000ff7e0ff */
[----:B0-----:R-:W3:Y:S04]  /*191550*/  LDL.LU R29, [R1+0x43e0] ;  /* 0x0043e000011d7983 */ /* 0x001ee80000300800 */
[----:B------:R-:W-:Y:S04]  /*191560*/  STL [R1+0x43cc], R24 ;  /* 0x0043cc1801007387 */ /* 0x000fe80000100800 */
[----:B------:R-:W-:Y:S04]  /*191570*/  STL [R1+0x43c4], R25 ;  /* 0x0043c41901007387 */ /* 0x000fe80000100800 */
[----:B------:R-:W3:Y:S04]  /*191580*/  LDL.LU R12, [R1+0x43ac] ;  /* 0x0043ac00010c7983 */ /* 0x000ee80000300800 */
[----:B------:R-:W-:Y:S04]  /*191590*/  STL [R1+0x43f0], R26 ;  /* 0x0043f01a01007387 */ /* 0x000fe80000100800 */
[----:B------:R-:W3:Y:S04]  /*1915a0*/  LDL.LU R13, [R1+0x43d8] ;  /* 0x0043d800010d7983 */ /* 0x000ee80000300800 */
[----:B------:R-:W-:Y:S04]  /*1915b0*/  STL [R1+0x43bc], R27 ;  /* 0x0043bc1b01007387 */ /* 0x000fe80000100800 */
[----:B------:R-:W3:Y:S01]  /*1915c0*/  LDL.LU R14, [R1+0x43a4] ;  /* 0x0043a400010e7983 */ /* 0x000ee20000300800 */
[----:B--2---:R-:W-:-:S05]  /*1915d0*/  IADD3.X R0, PT, PT, R0, UR6, RZ, P4, !PT ;  /* 0x0000000600007c10 */ /* 0x004fca000a7fe4ff */
[----:B------:R0:W-:Y:S04]  /*1915e0*/  STL [R1+0x43e8], R0 ;  /* 0x0043e80001007387 */ /* 0x0001e80000100800 */
        /* <DEDUP_REMOVED lines=28> */
[----:B------:R0:W-:Y:S01]  /*1917b0*/  STL [R1+0x43e0], R29 ;  /* 0x0043e01d01007387 */ /* 0x0001e20000100800 */
[----:B------:R-:W-:Y:S02]  /*1917c0*/  IADD3 R12, P5, PT, R12, UR11, RZ ;  /* 0x0000000b0c0c7c10 */ /* 0x000fe4000ffbe0ff */
[----:B------:R-:W-:Y:S02]  /*1917d0*/  IADD3.X R13, PT, PT, R13, UR6, RZ, P6, !PT ;  /* 0x000000060d0d7c10 */ /* 0x000fe4000b7fe4ff */
[----:B------:R-:W-:Y:S01]  /*1917e0*/  IADD3 R14, P6, PT, R14, UR11, RZ ;  /* 0x0000000b0e0e7c10 */ /* 0x000fe2000ffde0ff */
[----:B0-----:R-:W3:Y:S04]  /*1917f0*/  LDL.LU R29, [R1+0x433c] ;  /* 0x00433c00011d7983 */ /* 0x001ee80000300800 */
[----:B------:R-:W-:Y:S04]  /*191800*/  STL [R1+0x43ac], R12 ;  /* 0x0043ac0c01007387 */ /* 0x000fe80000100800 */
[----:B------:R-:W-:Y:S04]  /*191810*/  STL [R1+0x43d8], R13 ;  /* 0x0043d80d01007387 */ /* 0x000fe80000100800 */
[----:B------:R-:W-:Y:S01]  /*191820*/  STL [R1+0x43a4], R14 ;  /* 0x0043a40e01007387 */ /* 0x000fe20000100800 */
[----:B--2---:R-:W-:-:S02]  /*191830*/  IADD3.X R15, PT, PT, R15, UR6, RZ, P0, !PT ;  /* 0x000000060f0f7c10 */ /* 0x004fc400087fe4ff */
[----:B------:R-:W-:Y:S02]  /*191840*/  IADD3 R2, P0, PT, R2, UR11, RZ ;  /* 0x0000000b02027c10 */ /* 0x000fe4000ff1e0ff */
[----:B------:R-:W-:Y:S02]  /*191850*/  IADD3.X R3, PT, PT, R3, UR6, RZ, P1, !PT ;  /* 0x0000000603037c10 */ /* 0x000fe40008ffe4ff */
[----:B------:R-:W-:Y:S02]  /*191860*/  IADD3.X R5, PT, PT, R5, UR6, RZ, P2, !PT ;  /* 0x0000000605057c10 */ /* 0x000fe400097fe4ff */
[----:B------:R-:W-:Y:S01]  /*191870*/  IADD3 R4, P1, PT, R4, UR11, RZ ;  /* 0x0000000b04047c10 */ /* 0x000fe2000ff3e0ff */
[----:B------:R-:W-:Y:S01]  /*191880*/  STL [R1+0x43d0], R15 ;  /* 0x0043d00f01007387 */ /* 0x000fe20000100800 */
[----:B------:R-:W-:-:S03]  /*191890*/  IADD3 R0, P2, PT, R0, UR11, RZ ;  /* 0x0000000b00007c10 */ /* 0x000fc6000ff5e0ff */
[----:B------:R-:W-:Y:S04]  /*1918a0*/  STL [R1+0x439c], R2 ;  /* 0x00439c0201007387 */ /* 0x000fe80000100800 */
[----:B------:R-:W-:Y:S04]  /*1918b0*/  STL [R1+0x43c8], R3 ;  /* 0x0043c80301007387 */ /* 0x000fe80000100800 */
[----:B------:R0:W-:Y:S04]  /*1918c0*/  STL [R1+0x438c], R0 ;  /* 0x00438c0001007387 */ /* 0x0001e80000100800 */
[----:B------:R-:W-:Y:S04]  /*1918d0*/  STL [R1+0x4394], R4 ;  /* 0x0043940401007387 */ /* 0x000fe80000100800 */
[----:B0-----:R-:W2:Y:S01]  /*1918e0*/  LDL.LU R0, [R1+0x4368] ;  /* 0x0043680001007983 */ /* 0x001ea20000300800 */
[----:B------:R-:W-:-:S02]  /*1918f0*/  IADD3.X R6, PT, PT, R6, UR6, RZ, P3, !PT ;  /* 0x0000000606067c10 */ /* 0x000fc40009ffe4ff */
[----:B------:R-:W-:Y:S02]  /*191900*/  IADD3 R7, P3, PT, R7, UR11, RZ ;  /* 0x0000000b07077c10 */ /* 0x000fe4000ff7e0ff */
[----:B------:R-:W-:Y:S01]  /*191910*/  IADD3.X R8, PT, PT, R8, UR6, RZ, P4, !PT ;  /* 0x0000000608087c10 */ /* 0x000fe2000a7fe4ff */
[----:B------:R-:W-:Y:S04]  /*191920*/  STL [R1+0x43c0], R5 ;  /* 0x0043c00501007387 */ /* 0x000fe80000100800 */
[----:B------:R-:W-:Y:S01]  /*191930*/  STL [R1+0x43b8], R6 ;  /* 0x0043b80601007387 */ /* 0x000fe20000100800 */
[----:B----4-:R-:W-:Y:S02]  /*191940*/  IADD3 R9, P4, PT, R9, UR11, RZ ;  /* 0x0000000b09097c10 */ /* 0x010fe4000ff9e0ff */
[----:B------:R-:W-:-:S02]  /*191950*/  IADD3.X R10, PT, PT, R10, UR6, RZ, P5, !PT ;  /* 0x000000060a0a7c10 */ /* 0x000fc4000affe4ff */
        /* <DEDUP_REMOVED lines=25> */
[----:B0-----:R-:W4:Y:S01]  /*191af0*/  LDL.LU R28, [R1+0x4334] ;  /* 0x00433400011c7983 */ /* 0x001f220000300800 */
[----:B------:R-:W-:-:S02]  /*191b00*/  IADD3.X R25, PT, PT, R25, UR6, RZ, P4, !PT ;  /* 0x0000000619197c10 */ /* 0x000fc4000a7fe4ff */
[----:B------:R-:W-:Y:S01]  /*191b10*/  IADD3 R26, P4, PT, R26, UR11, RZ ;  /* 0x0000000b1a1a7c10 */ /* 0x000fe2000ff9e0ff */
[----:B------:R-:W-:Y:S01]  /*191b20*/  STL [R1+0x4380], R24 ;  /* 0x0043801801007387 */ /* 0x000fe20000100800 */
[----:B------:R-:W-:-:S03]  /*191b30*/  IADD3.X R27, PT, PT, R27, UR6, RZ, P5, !PT ;  /* 0x000000061b1b7c10 */ /* 0x000fc6000affe4ff */
[----:B------:R-:W-:Y:S04]  /*191b40*/  STL [R1+0x4378], R25 ;  /* 0x0043781901007387 */ /* 0x000fe80000100800 */
[----:B------:R-:W4:Y:S04]  /*191b50*/  LDL.LU R12, [R1+0x4360] ;  /* 0x00436000010c7983 */ /* 0x000f280000300800 */
[----:B------:R-:W-:Y:S04]  /*191b60*/  STL [R1+0x4344], R26 ;  /* 0x0043441a01007387 */ /* 0x000fe80000100800 */
[----:B------:R-:W4:Y:S04]  /*191b70*/  LDL.LU R13, [R1+0x432c] ;  /* 0x00432c00010d7983 */ /* 0x000f280000300800 */
[----:B------:R-:W-:Y:S04]  /*191b80*/  STL [R1+0x4370], R27 ;  /* 0x0043701b01007387 */ /* 0x000fe80000100800 */
[----:B------:R-:W4:Y:S01]  /*191b90*/  LDL.LU R14, [R1+0x4358] ;  /* 0x00435800010e7983 */ /* 0x000f220000300800 */
[----:B---3--:R-:W-:-:S05]  /*191ba0*/  IADD3 R29, P5, PT, R29, UR11, RZ ;  /* 0x0000000b1d1d7c10 */ /* 0x008fca000ffbe0ff */
        /* <DEDUP_REMOVED lines=30> */
[----:B0-----:R-:W4:Y:S01]  /*191d90*/  LDL.LU R28, [R1+0x42f0] ;  /* 0x0042f000011c7983 */ /* 0x001f220000300800 */
[----:B------:R-:W-:Y:S02]  /*191da0*/  IADD3.X R12, PT, PT, R12, UR6, RZ, P0, !PT ;  /* 0x000000060c0c7c10 */ /* 0x000fe400087fe4ff */
[----:B------:R-:W-:Y:S02]  /*191db0*/  IADD3 R13, P0, PT, R13, UR11, RZ ;  /* 0x0000000b0d0d7c10 */ /* 0x000fe4000ff1e0ff */
[----:B------:R-:W-:Y:S01]  /*191dc0*/  IADD3.X R14, PT, PT, R14, UR6, RZ, P1, !PT ;  /* 0x000000060e0e7c10 */ /* 0x000fe20008ffe4ff */
[----:B------:R-:W-:Y:S01]  /*191dd0*/  STL [R1+0x4360], R12 ;  /* 0x0043600c01007387 */ /* 0x000fe20000100800 */
[----:B---3--:R-:W-:-:S02]  /*191de0*/  IADD3 R15, P1, PT, R15, UR11, RZ ;  /* 0x0000000b0f0f7c10 */ /* 0x008fc4000ff3e0ff */
        /* <DEDUP_REMOVED lines=10> */
[----:B------:R-:W-:Y:S01]  /*191e90*/  STL [R1+0x4348], R4 ;  /* 0x0043480401007387 */ /* 0x000fe20000100800 */
[----:B------:R-:W-:-:S02]  /*191ea0*/  IADD3 R5, P3, PT, R5, UR11, RZ ;  /* 0x0000000b05057c10 */ /* 0x000fc4000ff7e0ff */
[----:B------:R-:W-:Y:S02]  /*191eb0*/  IADD3 R6, P4, PT, R6, UR11, RZ ;  /* 0x0000000b06067c10 */ /* 0x000fe4000ff9e0ff */
[----:B------:R-:W-:Y:S02]  /*191ec0*/  IADD3.X R7, PT, PT, R7, UR6, RZ, P5, !PT ;  /* 0x0000000607077c10 */ /* 0x000fe4000affe4ff */
[----:B------:R-:W-:Y:S01]  /*191ed0*/  IADD3 R8, P5, PT, R8, UR11, RZ ;  /* 0x0000000b08087c10 */ /* 0x000fe2000ffbe0ff */
[----:B0-----:R-:W3:Y:S04]  /*191ee0*/  LDL.LU R29, [R1+0x42bc] ;  /* 0x0042bc00011d7983 */ /* 0x001ee80000300800 */
[----:B------:R-:W-:Y:S04]  /*191ef0*/  STL [R1+0x4314], R5 ;  /* 0x0043140501007387 */ /* 0x000fe80000100800 */
[----:B------:R-:W-:Y:S04]  /*191f00*/  STL [R1+0x430c], R6 ;  /* 0x00430c0601007387 */ /* 0x000fe80000100800 */
[----:B------:R-:W-:Y:S04]  /*191f10*/  STL [R1+0x4338], R7 ;  /* 0x0043380701007387 */ /* 0x000fe80000100800 */
[----:B------:R-:W-:Y:S01]  /*191f20*/  STL [R1+0x4304], R8 ;  /* 0x0043040801007387 */ /* 0x000fe20000100800 */
[----:B--2---:R-:W-:-:S02]  /*191f30*/  IADD3.X R9, PT, PT, R9, UR6, RZ, P6, !PT ;  /* 0x0000000609097c10 */ /* 0x004fc4000b7fe4ff */
        /* <DEDUP_REMOVED lines=27> */
[----:B------:R-:W-:Y:S01]  /*1920f0*/  IADD3 R27, P6, PT, R27, UR11, RZ ;  /* 0x0000000b1b1b7c10 */ /* 0x000fe2000ffde0ff */
[----:B------:R-:W-:Y:S04]  /*192100*/  STL [R1+0x42d4], R24 ;  /* 0x0042d41801007387 */ /* 0x000fe80000100800 */
[----:B------:R-:W-:Y:S04]  /*192110*/  STL [R1+0x42cc], R25 ;  /* 0x0042cc1901007387 */ /* 0x000fe80000100800 */
[----:B------:R-:W2:Y:S04]  /*192120*/  LDL.LU R12, [R1+0x42b4] ;  /* 0x0042b400010c7983 */ /* 0x000ea80000300800 */
[----:B------:R-:W-:Y:S04]  /*192130*/  STL [R1+0x42f8], R26 ;  /* 0x0042f81a01007387 */ /* 0x000fe80000100800 */
[----:B------:R-:W2:Y:S04]  /*192140*/  LDL.LU R13, [R1+0x42e0] ;  /* 0x0042e000010d7983 */ /* 0x000ea80000300800 */
[----:B------:R-:W-:Y:S04]  /*192150*/  STL [R1+0x42c4], R27 ;  /* 0x0042c41b01007387 */ /* 0x000fe80000100800 */
[----:B------:R-:W2:Y:S01]  /*192160*/  LDL.LU R14, [R1+0x42ac] ;  /* 0x0042ac00010e7983 */ /* 0x000ea20000300800 */
[----:B----4-:R-:W-:-:S05]  /*192170*/  IADD3.X R28, PT, PT, R28, UR6, RZ, P0, !PT ;  /* 0x000000061c1c7c10 */ /* 0x010fca00087fe4ff */
        /* <DEDUP_REMOVED lines=30> */
[----:B0-----:R-:W2:Y:S01]  /*192360*/  LDL.LU R0, [R1+0x4244] ;  /* 0x0042440001007983 */ /* 0x001ea20000300800 */
[----:B------:R-:W-:Y:S02]  /*192370*/  IADD3 R12, P1, PT, R12, UR11, RZ ;  /* 0x0000000b0c0c7c10 */ /* 0x000fe4000ff3e0ff */
[----:B------:R-:W-:Y:S02]  /*192380*/  IADD3.X R13, PT, PT, R13, UR6, RZ, P2, !PT ;  /* 0x000000060d0d7c10 */ /* 0x000fe400097fe4ff */
[----:B------:R-:W-:Y:S01]  /*192390*/  IADD3 R14, P2, PT, R14, UR11, RZ ;  /* 0x0000000b0e0e7c10 */ /* 0x000fe2000ff5e0ff */
[----:B------:R-:W-:Y:S04]  /*1923a0*/  STL [R1+0x42b4], R12 ;  /* 0x0042b40c01007387 */ /* 0x000fe80000100800 */
[----:B------:R-:W-:Y:S01]  /*1923b0*/  STL [R1+0x42e0], R13 ;  /* 0x0042e00d01007387 */ /* 0x000fe20000100800 */
[----:B----4-:R-:W-:-:S02]  /*1923c0*/  IADD3.X R15, PT, PT, R15, UR6, RZ, P3, !PT ;  /* 0x000000060f0f7c10 */ /* 0x010fc40009ffe4ff */
[----:B------:R-:W-:Y:S02]  /*1923d0*/  IADD3 R2, P3, PT, R2, UR11, RZ ;  /* 0x0000000b02027c10 */ /* 0x000fe4000ff7e0ff */
        /* <DEDUP_REMOVED lines=8> */
[----:B------:R0:W-:Y:S04]  /*192460*/  STL [R1+0x4294], R28 ;  /* 0x0042941c01007387 */ /* 0x0001e80000100800 */
[----:B------:R-:W-:Y:S04]  /*192470*/  STL [R1+0x429c], R4 ;  /* 0x00429c0401007387 */ /* 0x000fe80000100800 */
[----:B0-----:R-:W4:Y:S01]  /*192480*/  LDL.LU R28, [R1+0x4270] ;  /* 0x00427000011c7983 */ /* 0x001f220000300800 */
[----:B------:R-:W-:-:S02]  /*192490*/  IADD3.X R6, PT, PT, R6, UR6, RZ, P6, !PT ;  /* 0x0000000606067c10 */ /* 0x000fc4000b7fe4ff */
[----:B------:R-:W-:Y:S02]  /*1924a0*/  IADD3 R7, P6, PT, R7, UR11, RZ ;  /* 0x0000000b07077c10 */ /* 0x000fe4000ffde0ff */
[----:B------:R-:W-:Y:S01]  /*1924b0*/  IADD3.X R8, PT, PT, R8, UR6, RZ, P0, !PT ;  /* 0x0000000608087c10 */ /* 0x000fe200087fe4ff */
[----:B------:R-:W-:Y:S04]  /*1924c0*/  STL [R1+0x42c8], R5 ;  /* 0x0042c80501007387 */ /* 0x000fe80000100800 */
[----:B------:R-:W-:Y:S01]  /*1924d0*/  STL [R1+0x42c0], R6 ;  /* 0x0042c00601007387 */ /* 0x000fe20000100800 */
[----:B---3--:R-:W-:Y:S02]  /*1924e0*/  IADD3 R9, P0, PT, R9, UR11, RZ ;  /* 0x0000000b09097c10 */ /* 0x008fe4000ff1e0ff */
        /* <DEDUP_REMOVED lines=23> */
[----:B------:R-:W-:Y:S01]  /*192660*/  STL [R1+0x4290], R22 ;  /* 0x0042901601007387 */ /* 0x000fe20000100800 */
[----:B------:R-:W-:-:S03]  /*192670*/  IADD3.X R25, PT, PT, R25, UR6, RZ, P0, !PT ;  /* 0x0000000619197c10 */ /* 0x000fc600087fe4ff */
[----:B------:R0:W-:Y:S04]  /*192680*/  STL [R1+0x4254], R29 ;  /* 0x0042541d01007387 */ /* 0x0001e80000100800 */
[----:B------:R-:W-:Y:S01]  /*192690*/  STL [R1+0x425c], R23 ;  /* 0x00425c1701007387 */ /* 0x000fe20000100800 */
[----:B------:R-:W-:Y:S02]  /*1926a0*/  IADD3 R26, P0, PT, R26, UR11, RZ ;  /* 0x0000000b1a1a7c10 */ /* 0x000fe4000ff1e0ff */
[----:B------:R-:W-:Y:S01]  /*1926b0*/  IADD3.X R27, PT, PT, R27, UR6, RZ, P1, !PT ;  /* 0x000000061b1b7c10 */ /* 0x000fe20008ffe4ff */
        /* <DEDUP_REMOVED lines=38> */
[----:B------:R0:W-:Y:S01]  /*192920*/  STL [R1+0x423c], R29 ;  /* 0x00423c1d01007387 */ /* 0x0001e20000100800 */
[----:B------:R-:W-:Y:S02]  /*192930*/  IADD3.X R12, PT, PT, R12, UR6, RZ, P3, !PT ;  /* 0x000000060c0c7c10 */ /* 0x000fe40009ffe4ff */
[----:B------:R-:W-:Y:S02]  /*192940*/  IADD3 R13, P3, PT, R13, UR11, RZ ;  /* 0x0000000b0d0d7c10 */ /* 0x000fe4000ff7e0ff */
[----:B------:R-:W-:Y:S01]  /*192950*/  IADD3.X R14, PT, PT, R14, UR6, RZ, P4, !PT ;  /* 0x000000060e0e7c10 */ /* 0x000fe2000a7fe4ff */
[----:B0-----:R-:W3:Y:S04]  /*192960*/  LDL.LU R29, [R1+0x41f8] ;  /* 0x0041f800011d7983 */ /* 0x001ee80000300800 */
[----:B------:R-:W-:Y:S04]  /*192970*/  STL [R1+0x4268], R12 ;  /* 0x0042680c01007387 */ /* 0x000fe80000100800 */
[----:B------:R-:W-:Y:S04]  /*192980*/  STL [R1+0x4234], R13 ;  /* 0x0042340d01007387 */ /* 0x000fe80000100800 */
[----:B------:R-:W-:Y:S01]  /*192990*/  STL [R1+0x4260], R14 ;  /* 0x0042600e01007387 */ /* 0x000fe20000100800 */
[----:B--2---:R-:W-:-:S02]  /*1929a0*/  IADD3 R15, P4, PT, R15, UR11, RZ ;  /* 0x0000000b0f0f7c10 */ /* 0x004fc4000ff9e0ff */
[----:B------:R-:W-:Y:S02]  /*1929b0*/  IADD3.X R2, PT, PT, R2, UR6, RZ, P5, !PT ;  /* 0x0000000602027c10 */ /* 0x000fe4000affe4ff */
[----:B------:R-:W-:Y:S02]  /*1929c0*/  IADD3 R3, P5, PT, R3, UR11, RZ ;  /* 0x0000000b03037c10 */ /* 0x000fe4000ffbe0ff */
[----:B------:R-:W-:Y:S01]  /*1929d0*/  IADD3.X R4, PT, PT, R4, UR6, RZ, P6, !PT ;  /* 0x0000000604047c10 */ /* 0x000fe2000b7fe4ff */
[----:B------:R-:W-:Y:S04]  /*1929e0*/  STL [R1+0x422c], R15 ;  /* 0x00422c0f01007387 */ /* 0x000fe80000100800 */
[----:B------:R-:W-:Y:S01]  /*1929f0*/  STL [R1+0x4258], R2 ;  /* 0x0042580201007387 */ /* 0x000fe20000100800 */
[----:B------:R-:W-:-:S03]  /*192a00*/  IADD3.X R0, PT, PT, R0, UR6, RZ, P0, !PT ;  /* 0x0000000600007c10 */ /* 0x000fc600087fe4ff */
        /* <DEDUP_REMOVED lines=10> */
[----:B------:R-:W-:Y:S01]  /*192ab0*/  STL [R1+0x4240], R7 ;  /* 0x0042400701007387 */ /* 0x000fe20000100800 */
[----:B----4-:R-:W-:-:S02]  /*192ac0*/  IADD3.X R9, PT, PT, R9, UR6, RZ, P2, !PT ;  /* 0x0000000609097c10 */ /* 0x010fc400097fe4ff */
        /* <DEDUP_REMOVED lines=28> */
[----:B------:R-:W-:Y:S01]  /*192c90*/  IADD3 R27, P2, PT, R27, UR11, RZ ;  /* 0x0000000b1b1b7c10 */ /* 0x000fe2000ff5e0ff */
[----:B------:R-:W-:Y:S04]  /*192ca0*/  STL [R1+0x41dc], R24 ;  /* 0x0041dc1801007387 */ /* 0x000fe80000100800 */
[----:B------:R-:W-:Y:S04]  /*192cb0*/  STL [R1+0x41d4], R25 ;  /* 0x0041d41901007387 */ /* 0x000fe80000100800 */
[----:B------:R-:W4:Y:S04]  /*192cc0*/  LDL.LU R12, [R1+0x41bc] ;  /* 0x0041bc00010c7983 */ /* 0x000f280000300800 */
[----:B------:R-:W-:Y:S04]  /*192cd0*/  STL [R1+0x4200], R26 ;  /* 0x0042001a01007387 */ /* 0x000fe80000100800 */
[----:B------:R-:W4:Y:S04]  /*192ce0*/  LDL.LU R13, [R1+0x41e8] ;  /* 0x0041e800010d7983 */ /* 0x000f280000300800 */
[----:B------:R-:W-:Y:S04]  /*192cf0*/  STL [R1+0x41cc], R27 ;  /* 0x0041cc1b01007387 */ /* 0x000fe80000100800 */
        /* <DEDUP_REMOVED lines=33> */
[----:B------:R-:W-:Y:S02]  /*192f10*/  IADD3 R12, P4, PT, R12, UR11, RZ ;  /* 0x0000000b0c0c7c10 */ /* 0x000fe4000ff9e0ff */
[----:B------:R-:W-:Y:S02]  /*192f20*/  IADD3.X R13, PT, PT, R13, UR6, RZ, P5, !PT ;  /* 0x000000060d0d7c10 */ /* 0x000fe4000affe4ff */
[----:B------:R-:W-:Y:S01]  /*192f30*/  IADD3 R14, P5, PT, R14, UR11, RZ ;  /* 0x0000000b0e0e7c10 */ /* 0x000fe2000ffbe0ff */
[----:B------:R-:W-:Y:S04]  /*192f40*/  STL [R1+0x41bc], R12 ;  /* 0x0041bc0c01007387 */ /* 0x000fe80000100800 */
[----:B------:R-:W-:Y:S01]  /*192f50*/  STL [R1+0x41e8], R13 ;  /* 0x0041e80d01007387 */ /* 0x000fe20000100800 */
[----:B---3--:R-:W-:-:S02]  /*192f60*/  IADD3.X R15, PT, PT, R15, UR6, RZ, P6, !PT ;  /* 0x000000060f0f7c10 */ /* 0x008fc4000b7fe4ff */
        /* <DEDUP_REMOVED lines=90> */
[----:B------:R-:W-:Y:S04]  /*193510*/  STL [R1+0x4170], R12 ;  /* 0x0041700c01007387 */ /* 0x000fe80000100800 */
[----:B------:R-:W-:Y:S01]  /*193520*/  STL [R1+0x413c], R13 ;  /* 0x00413c0d01007387 */ /* 0x000fe20000100800 */
[----:B----4-:R-:W-:-:S02]  /*193530*/  IADD3 R15, P0, PT, R15, UR11, RZ ;  /* 0x0000000b0f0f7c10 */ /* 0x010fc4000ff1e0ff */
[----:B------:R-:W-:Y:S02]  /*193540*/  IADD3.X R2, PT, PT, R2, UR6, RZ, P1, !PT ;  /* 0x0000000602027c10 */ /* 0x000fe40008ffe4ff */
[----:B------:R-:W-:Y:S01]  /*193550*/  IADD3 R3, P1, PT, R3, UR11, RZ ;  /* 0x0000000b03037c10 */ /* 0x000fe2000ff3e0ff */
[----:B------:R-:W-:Y:S01]  /*193560*/  STL [R1+0x4168], R14 ;  /* 0x0041680e01007387 */ /* 0x000fe20000100800 */
[----:B------:R-:W-:-:S03]  /*193570*/  IADD3.X R4, PT, PT, R4, UR6, RZ, P2, !PT ;  /* 0x0000000604047c10 */ /* 0x000fc600097fe4ff */
[----:B------:R-:W-:Y:S04]  /*193580*/  STL [R1+0x4134], R15 ;  /* 0x0041340f01007387 */ /* 0x000fe80000100800 */
[----:B------:R-:W-:Y:S01]  /*193590*/  STL [R1+0x4160], R2 ;  /* 0x0041600201007387 */ /* 0x000fe20000100800 */
[----:B------:R-:W-:-:S03]  /*1935a0*/  IADD3.X R28, PT, PT, R28, UR6, RZ, P3, !PT ;  /* 0x000000061c1c7c10 */ /* 0x000fc60009ffe4ff */
        /* <DEDUP_REMOVED lines=10> */
[----:B------:R-:W-:Y:S01]  /*193650*/  STL [R1+0x4148], R7 ;  /* 0x0041480701007387 */ /* 0x000fe20000100800 */
[----:B---3--:R-:W-:-:S02]  /*193660*/  IADD3.X R9, PT, PT, R9, UR6, RZ, P5, !PT ;  /* 0x0000000609097c10 */ /* 0x008fc4000affe4ff */
        /* <DEDUP_REMOVED lines=90> */
[----:B------:R-:W-:Y:S04]  /*193c10*/  STL [R1+0x40d0], R6 ;  /* 0x0040d00601007387 */ /* 0x000fe80000100800 */
[----:B------:R-:W-:Y:S01]  /*193c20*/  STL [R1+0x409c], R7 ;  /* 0x00409c0701007387 */ /* 0x000fe20000100800 */
[----:B----4-:R-:W-:-:S02]  /*193c30*/  IADD3 R9, P6, PT, R9, UR11, RZ ;  /* 0x0000000b09097c10 */ /* 0x010fc4000ffde0ff */
        /* <DEDUP_REMOVED lines=71> */
[----:B------:R-:W-:Y:S04]  /*1940b0*/  STL [R1+0x4078], R12 ;  /* 0x0040780c01007387 */ /* 0x000fe80000100800 */
[----:B------:R-:W-:Y:S04]  /*1940c0*/  STL [R1+0x4044], R13 ;  /* 0x0040440d01007387 */ /* 0x000fe80000100800 */
[----:B------:R-:W-:Y:S01]  /*1940d0*/  STL [R1+0x4070], R14 ;  /* 0x0040700e01007387 */ /* 0x000fe20000100800 */
[----:B---3--:R-:W-:-:S02]  /*1940e0*/  IADD3 R15, P3, PT, R15, UR11, RZ ;  /* 0x0000000b0f0f7c10 */ /* 0x008fc4000ff7e0ff */
[----:B------:R-:W-:Y:S02]  /*1940f0*/  IADD3.X R2, PT, PT, R2, UR6, RZ, P4, !PT ;  /* 0x0000000602027c10 */ /* 0x000fe4000a7fe4ff */
[----:B------:R-:W-:Y:S02]  /*194100*/  IADD3 R3, P4, PT, R3, UR11, RZ ;  /* 0x0000000b03037c10 */ /* 0x000fe4000ff9e0ff */
[----:B------:R-:W-:Y:S01]  /*194110*/  IADD3.X R4, PT, PT, R4, UR6, RZ, P5, !PT ;  /* 0x0000000604047c10 */ /* 0x000fe2000affe4ff */
[----:B------:R-:W-:Y:S04]  /*194120*/  STL [R1+0x403c], R15 ;  /* 0x00403c0f01007387 */ /* 0x000fe80000100800 */
[----:B------:R-:W-:Y:S01]  /*194130*/  STL [R1+0x4068], R2 ;  /* 0x0040680201007387 */ /* 0x000fe20000100800 */
[----:B------:R-:W-:-:S03]  /*194140*/  IADD3.X R29, PT, PT, R29, UR6, RZ, P6, !PT ;  /* 0x000000061d1d7c10 */ /* 0x000fc6000b7fe4ff */
[----:B------:R-:W-:Y:S01]  /*194150*/  STL [R1+0x4034], R3 ;  /* 0x0040340301007387 */ /* 0x000fe20000100800 */
[----:B------:R-:W-:-:S03]  /*194160*/  IADD3 R5, P5, PT, R5, UR11, RZ ;  /* 0x0000000b05057c10 */ /* 0x000fc6000ffbe0ff */
[----:B------:R0:W-:Y:S04]  /*194170*/  STL [R1+0x4058], R29 ;  /* 0x0040581d01007387 */ /* 0x0001e80000100800 */
[----:B------:R-:W-:Y:S01]  /*194180*/  STL [R1+0x4060], R4 ;  /* 0x0040600401007387 */ /* 0x000fe20000100800 */
        /* <DEDUP_REMOVED lines=98> */
[----:B------:R-:W-:Y:S04]  /*1947b0*/  STL [R1+0x3fd8], R6 ;  /* 0x003fd80601007387 */ /* 0x000fe80000100800 */
[----:B------:R-:W-:Y:S04]  /*1947c0*/  STL [R1+0x3fa4], R7 ;  /* 0x003fa40701007387 */ /* 0x000fe80000100800 */
[----:B------:R-:W-:Y:S01]  /*1947d0*/  STL [R1+0x3fd0], R8 ;  /* 0x003fd00801007387 */ /* 0x000fe20000100800 */
[----:B---3--:R-:W-:-:S02]  /*1947e0*/  IADD3 R9, P2, PT, R9, UR11, RZ ;  /* 0x0000000b09097c10 */ /* 0x008fc4000ff5e0ff */
        /* <DEDUP_REMOVED lines=90> */
[----:B------:R-:W-:Y:S04]  /*194d90*/  STL [R1+0x3f58], R7 ;  /* 0x003f580701007387 */ /* 0x000fe80000100800 */
[----:B------:R-:W-:Y:S01]  /*194da0*/  STL [R1+0x3f24], R8 ;  /* 0x003f240801007387 */ /* 0x000fe20000100800 */
[----:B----4-:R-:W-:-:S02]  /*194db0*/  IADD3.X R9, PT, PT, R9, UR6, RZ, P4, !PT ;  /* 0x0000000609097c10 */ /* 0x010fc4000a7fe4ff */
        /* <DEDUP_REMOVED lines=185> */
[----:B---3--:R-:W-:-:S02]  /*195950*/  IADD3.X R9, PT, PT, R9, UR6, RZ, P0, !PT ;  /* 0x0000000609097c10 */ /* 0x008fc400087fe4ff */
        /* <DEDUP_REMOVED lines=90> */
[----:B------:R-:W-:Y:S04]  /*195f00*/  STL [R1+0x3db4], R7 ;  /* 0x003db40701007387 */ /* 0x000fe80000100800 */
[----:B------:R-:W-:Y:S01]  /*195f10*/  STL [R1+0x3de0], R8 ;  /* 0x003de00801007387 */ /* 0x000fe20000100800 */
[----:B----4-:R-:W-:-:S02]  /*195f20*/  IADD3 R9, P1, PT, R9, UR11, RZ ;  /* 0x0000000b09097c10 */ /* 0x010fc4000ff3e0ff */
        /* <DEDUP_REMOVED lines=1366> */
[----:B---3--:R-:W-:-:S02]  /*19b490*/  IADD3 R29, P3, PT, R29, UR11, RZ ;  /* 0x0000000b1d1d7c10 */ /* 0x008fc4000ff7e0ff */
[----:B------:R-:W-:-:S03]  /*19b4a0*/  IADD3.X R12, PT, PT, R12, UR6, RZ, P4, !PT ;  /* 0x000000060c0c7c10 */ /* 0x000fc6000a7fe4ff */
[----:B------:R0:W-:Y:S01]  /*19b4b0*/  STL [R1+0x668c], R29 ;  /* 0x00668c1d01007387 */ /* 0x0001e20000100800 */
        /* <DEDUP_REMOVED lines=142> */
[----:B------:R1:W-:Y:S04]  /*19bda0*/  STL [R1+0x65b4], R23 ;  /* 0x0065b41701007387 */ /* 0x0003e80000100800 */
[----:B0-----:R-:W2:Y:S01]  /*19bdb0*/  LDL.LU R0, [R1+0x6594] ;  /* 0x0065940001007983 */ /* 0x001ea20000300800 */
[----:B------:R-:W-:-:S02]  /*19bdc0*/  IADD3.X R25, PT, PT, R25, UR6, RZ, P4, !PT ;  /* 0x0000000619197c10 */ /* 0x000fc4000a7fe4ff */
[----:B------:R-:W-:Y:S01]  /*19bdd0*/  IADD3 R26, P4, PT, R26, UR11, RZ ;  /* 0x0000000b1a1a7c10 */ /* 0x000fe2000ff9e0ff */
[----:B------:R0:W-:Y:S01]  /*19bde0*/  STL [R1+0x65e0], R24 ;  /* 0x0065e01801007387 */ /* 0x0001e20000100800 */
[----:B------:R-:W-:-:S03]  /*19bdf0*/  IADD3.X R27, PT, PT, R27, UR6, RZ, P5, !PT ;  /* 0x000000061b1b7c10 */ /* 0x000fc6000affe4ff */
[----:B------:R0:W-:Y:S04]  /*19be00*/  STL [R1+0x65d8], R25 ;  /* 0x0065d81901007387 */ /* 0x0001e80000100800 */
[----:B------:R-:W2:Y:S04]  /*19be10*/  LDL.LU R12, [R1+0x65c0] ;  /* 0x0065c000010c7983 */ /* 0x000ea80000300800 */
[----:B------:R0:W-:Y:S04]  /*19be20*/  STL [R1+0x65a4], R26 ;  /* 0x0065a41a01007387 */ /* 0x0001e80000100800 */
[----:B------:R-:W2:Y:S04]  /*19be30*/  LDL.LU R13, [R1+0x658c] ;  /* 0x00658c00010d7983 */ /* 0x000ea80000300800 */
[----:B------:R0:W-:Y:S04]  /*19be40*/  STL [R1+0x65d0], R27 ;  /* 0x0065d01b01007387 */ /* 0x0001e80000100800 */
[----:B------:R-:W2:Y:S01]  /*19be50*/  LDL.LU R14, [R1+0x65b8] ;  /* 0x0065b800010e7983 */ /* 0x000ea20000300800 */
[----:B----4-:R-:W-:-:S05]  /*19be60*/  IADD3 R28, P5, PT, R28, UR11, RZ ;  /* 0x0000000b1c1c7c10 */ /* 0x010fca000ffbe0ff */
        /* <DEDUP_REMOVED lines=10> */
[----:B---3--:R-:W-:-:S05]  /*19bf10*/  IADD3.X R29, PT, PT, R29, UR6, RZ, P6, !PT ;  /* 0x000000061d1d7c10 */ /* 0x008fca000b7fe4ff */
        /* <DEDUP_REMOVED lines=10> */
[----:B-1----:R-:W2:Y:S04]  /*19bfc0*/  LDL.LU R23, [R1+0x5e38] ;  /* 0x005e380001177983 */ /* 0x002ea80000300800 */
[----:B0-----:R-:W2:Y:S04]  /*19bfd0*/  LDL.LU R24, [R1+0x6568] ;  /* 0x0065680001187983 */ /* 0x001ea80000300800 */
[----:B------:R-:W2:Y:S04]  /*19bfe0*/  LDL.LU R25, [R1+0x5e34] ;  /* 0x005e340001197983 */ /* 0x000ea80000300800 */
[----:B------:R-:W2:Y:S04]  /*19bff0*/  LDL.LU R26, [R1+0x6560] ;  /* 0x00656000011a7983 */ /* 0x000ea80000300800 */
[----:B------:R-:W2:Y:S04]  /*19c000*/  LDL.LU R27, [R1+0x5e30] ;  /* 0x005e3000011b7983 */ /* 0x000ea80000300800 */
[----:B----4-:R-:W4:Y:S04]  /*19c010*/  LDL.LU R28, [R1+0x6558] ;  /* 0x00655800011c7983 */ /* 0x010f280000300800 */
[----:B---3--:R-:W3:Y:S01]  /*19c020*/  LDL.LU R29, [R1+0x5e28] ;  /* 0x005e2800011d7983 */ /* 0x008ee20000300800 */
        /* <DEDUP_REMOVED lines=9> */
[----:B------:R-:W-:-:S02]  /*19c0c0*/  IADD3 R15, P1, PT, R15, UR11, RZ ;  /* 0x0000000b0f0f7c10 */ /* 0x000fc4000ff3e0ff */
[----:B------:R-:W-:Y:S02]  /*19c0d0*/  IADD3.X R2, PT, PT, R2, UR6, RZ, P2, !PT ;  /* 0x0000000602027c10 */ /* 0x000fe400097fe4ff */
[----:B------:R-:W-:Y:S02]  /*19c0e0*/  IADD3 R3, P2, PT, R3, UR11, RZ ;  /* 0x0000000b03037c10 */ /* 0x000fe4000ff5e0ff */
[----:B------:R-:W-:Y:S01]  /*19c0f0*/  IADD3.X R9, PT, PT, R9, UR6, RZ, P4, !PT ;  /* 0x0000000609097c10 */ /* 0x000fe2000a7fe4ff */
[----:B------:R-:W-:Y:S04]  /*19c100*/  STL [R1+0x6584], R15 ;  /* 0x0065840f01007387 */ /* 0x000fe80000100800 */
[----:B------:R-:W-:Y:S04]  /*19c110*/  STL [R1+0x65b0], R2 ;  /* 0x0065b00201007387 */ /* 0x000fe80000100800 */
[----:B------:R-:W-:Y:S04]  /*19c120*/  STL [R1+0x657c], R3 ;  /* 0x00657c0301007387 */ /* 0x000fe80000100800 */
[----:B------:R0:W-:Y:S02]  /*19c130*/  STL [R1+0x65a0], R9 ;  /* 0x0065a00901007387 */ /* 0x0001e40000100800 */
[----:B0-----:R-:W0:Y:S01]  /*19c140*/  LDC R9, c[0x0][0x3ac] ;  /* 0x0000eb00ff097b82 */ /* 0x001e220000000800 */
[----:B------:R-:W-:-:S02]  /*19c150*/  IADD3.X R4, PT, PT, R4, UR6, RZ, P3, !PT ;  /* 0x0000000604047c10 */ /* 0x000fc40009ffe4ff */
[----:B------:R-:W-:Y:S02]  /*19c160*/  IADD3 R5, P3, PT, R5, UR11, RZ ;  /* 0x0000000b05057c10 */ /* 0x000fe4000ff7e0ff */
[----:B------:R-:W-:Y:S02]  /*19c170*/  IADD3 R6, P4, PT, R6, UR11, RZ ;  /* 0x0000000b06067c10 */ /* 0x000fe4000ff9e0ff */
[----:B------:R-:W-:Y:S02]  /*19c180*/  IADD3.X R7, PT, PT, R7, UR6, RZ, P5, !PT ;  /* 0x0000000607077c10 */ /* 0x000fe4000affe4ff */
[----:B------:R-:W-:Y:S01]  /*19c190*/  IADD3 R8, P5, PT, R8, UR11, RZ ;  /* 0x0000000b08087c10 */ /* 0x000fe2000ffbe0ff */
[----:B------:R-:W-:Y:S04]  /*19c1a0*/  STL [R1+0x65a8], R4 ;  /* 0x0065a80401007387 */ /* 0x000fe80000100800 */
[----:B------:R-:W-:Y:S04]  /*19c1b0*/  STL [R1+0x6574], R5 ;  /* 0x0065740501007387 */ /* 0x000fe80000100800 */
[----:B------:R-:W-:Y:S04]  /*19c1c0*/  STL [R1+0x656c], R6 ;  /* 0x00656c0601007387 */ /* 0x000fe80000100800 */
[----:B------:R-:W-:Y:S04]  /*19c1d0*/  STL [R1+0x6598], R7 ;  /* 0x0065980701007387 */ /* 0x000fe80000100800 */
[----:B------:R-:W-:Y:S01]  /*19c1e0*/  STL [R1+0x6564], R8 ;  /* 0x0065640801007387 */ /* 0x000fe20000100800 */
[----:B0-----:R-:W-:Y:S01]  /*19c1f0*/  IMAD.SHL.U32 R3, R9, 0x80, RZ ;  /* 0x0000008009037824 */ /* 0x001fe200078e00ff */
[----:B------:R-:W-:-:S02]  /*19c200*/  IADD3.X R10, PT, PT, R10, UR6, RZ, P6, !PT ;  /* 0x000000060a0a7c10 */ /* 0x000fc4000b7fe4ff */
[----:B------:R-:W-:Y:S02]  /*19c210*/  IADD3 R11, P6, PT, R11, UR11, RZ ;  /* 0x0000000b0b0b7c10 */ /* 0x000fe4000ffde0ff */
[----:B------:R-:W-:Y:S02]  /*19c220*/  IADD3.X R16, PT, PT, R16, UR6, RZ, P0, !PT ;  /* 0x0000000610107c10 */ /* 0x000fe400087fe4ff */
[C---:B------:R-:W-:Y:S02]  /*19c230*/  IADD3 R17, P0, PT, R3.reuse, R17, RZ ;  /* 0x0000001103117210 */ /* 0x040fe40007f1e0ff */
[----:B------:R-:W-:Y:S01]  /*19c240*/  IADD3.X R18, PT, PT, R18, UR6, RZ, P1, !PT ;  /* 0x0000000612127c10 */ /* 0x000fe20008ffe4ff */
[----:B------:R-:W-:Y:S01]  /*19c250*/  STL [R1+0x6590], R10 ;  /* 0x0065900a01007387 */ /* 0x000fe20000100800 */
[----:B------:R-:W-:-:S03]  /*19c260*/  IADD3 R19, P1, PT, R3, R19, RZ ;  /* 0x0000001303137210 */ /* 0x000fc60007f3e0ff */
[----:B------:R-:W-:Y:S01]  /*19c270*/  STL [R1+0x655c], R11 ;  /* 0x00655c0b01007387 */ /* 0x000fe20000100800 */
[----:B------:R-:W-:-:S03]  /*19c280*/  IADD3.X R20, PT, PT, R20, UR6, RZ, P2, !PT ;  /* 0x0000000614147c10 */ /* 0x000fc600097fe4ff */
        /* <DEDUP_REMOVED lines=15> */
[----:B------:R-:W-:-:S03]  /*19c380*/  SHF.R.S32.HI R2, RZ, 0x1f, R3 ;  /* 0x0000001fff027819 */ /* 0x000fc60000011403 */
[----:B------:R-:W-:Y:S01]  /*19c390*/  STL [R1+0x6568], R24 ;  /* 0x0065681801007387 */ /* 0x000fe20000100800 */
[----:B----4-:R-:W-:-:S03]  /*19c3a0*/  IADD3.X R28, PT, PT, R28, UR6, RZ, P6, !PT ;  /* 0x000000061c1c7c10 */ /* 0x010fc6000b7fe4ff */
[----:B------:R-:W-:Y:S04]  /*19c3b0*/  STL [R1+0x5e34], R25 ;  /* 0x005e341901007387 */ /* 0x000fe80000100800 */
[----:B------:R-:W-:Y:S01]  /*19c3c0*/  STL [R1+0x6560], R26 ;  /* 0x0065601a01007387 */ /* 0x000fe20000100800 */
[----:B---3--:R-:W-:-:S03]  /*19c3d0*/  IADD3 R29, P6, PT, R3, R29, RZ ;  /* 0x0000001d031d7210 */ /* 0x008fc60007fde0ff */
[----:B------:R-:W-:Y:S04]  /*19c3e0*/  STL [R1+0x5e30], R27 ;  /* 0x005e301b01007387 */ /* 0x000fe80000100800 */
[----:B------:R0:W-:Y:S04]  /*19c3f0*/  STL [R1+0x773c], R2 ;  /* 0x00773c0201007387 */ /* 0x0001e80000100800 */
[----:B------:R-:W-:Y:S01]  /*19c400*/  STL [R1+0x6558], R28 ;  /* 0x0065581c01007387 */ /* 0x000fe20000100800 */
[----:B--2---:R-:W-:-:S03]  /*19c410*/  IMAD.X R0, R2, 0x1, R0, P0 ;  /* 0x0000000102007824 */ /* 0x004fc600000e0600 */
[----:B0-----:R-:W2:Y:S04]  /*19c420*/  LDL.LU R2, [R1+0x5e20] ;  /* 0x005e200001027983 */ /* 0x001ea80000300800 */
[----:B------:R-:W-:Y:S04]  /*19c430*/  STL [R1+0x5e28], R29 ;  /* 0x005e281d01007387 */ /* 0x000fe80000100800 */
[----:B------:R-:W3:Y:S04]  /*19c440*/  LDL.LU R12, [R1+0x5e10] ;  /* 0x005e1000010c7983 */ /* 0x000ee80000300800 */
[----:B------:R-:W-:Y:S04]  /*19c450*/  STL [R1+0x455c], R0 ;  /* 0x00455c0001007387 */ /* 0x000fe80000100800 */
[----:B---3--:R0:W-:Y:S04]  /*19c460*/  STL [R1+0x7730], R12 ;  /* 0x0077300c01007387 */ /* 0x0081e80000100800 */
[----:B0-----:R-:W3:Y:S04]  /*19c470*/  LDL.LU R12, [R1+0x4554] ;  /* 0x00455400010c7983 */ /* 0x001ee80000300800 */
[----:B---3--:R0:W-:Y:S04]  /*19c480*/  STL [R1+0x7734], R12 ;  /* 0x0077340c01007387 */ /* 0x0081e80000100800 */
[----:B0-----:R-:W3:Y:S01]  /*19c490*/  LDL.LU R12, [R1+0x5e18] ;  /* 0x005e1800010c7983 */ /* 0x001ee20000300800 */
[----:B--2---:R-:W-:-:S03]  /*19c4a0*/  IADD3 R2, P0, PT, R3, R2, RZ ;  /* 0x0000000203027210 */ /* 0x004fc60007f1e0ff */
[----:B---3--:R0:W-:Y:S04]  /*19c4b0*/  STL [R1+0x7738], R12 ;  /* 0x0077380c01007387 */ /* 0x0081e80000100800 */
        /* <DEDUP_REMOVED lines=28> */
[----:B0-----:R-:W2:Y:S02]  /*19c680*/  LDL.LU R2, [R1+0x773c] ;  /* 0x00773c0001027983 */ /* 0x001ea40000300800 */
[----:B--2---:R-:W-:-:S05]  /*19c690*/  IMAD.X R12, R2, 0x1, R12, P1 ;  /* 0x00000001020c7824 */ /* 0x004fca00008e060c */
[----:B------:R0:W-:Y:S04]  /*19c6a0*/  STL [R1+0x4558], R12 ;  /* 0x0045580c01007387 */ /* 0x0001e80000100800 */
[----:B0-----:R-:W2:Y:S02]  /*19c6b0*/  LDL.LU R12, [R1+0x7738] ;  /* 0x00773800010c7983 */ /* 0x001ea40000300800 */
[----:B--2---:R-:W-:-:S05]  /*19c6c0*/  IADD3 R12, P1, PT, R3, R12, RZ ;  /* 0x0000000c030c7210 */ /* 0x004fca0007f3e0ff */
[----:B------:R0:W-:Y:S04]  /*19c6d0*/  STL [R1+0x5e18], R12 ;  /* 0x005e180c01007387 */ /* 0x0001e80000100800 */
[----:B0-----:R-:W2:Y:S02]  /*19c6e0*/  LDL.LU R12, [R1+0x7734] ;  /* 0x00773400010c7983 */ /* 0x001ea40000300800 */
[----:B--2---:R-:W-:-:S05]  /*19c6f0*/  IMAD.X R12, R2, 0x1, R12, P2 ;  /* 0x00000001020c7824 */ /* 0x004fca00010e060c */
[----:B------:R0:W-:Y:S04]  /*19c700*/  STL [R1+0x4554], R12 ;  /* 0x0045540c01007387 */ /* 0x0001e80000100800 */
[----:B0-----:R-:W2:Y:S01]  /*19c710*/  LDL.LU R12, [R1+0x7730] ;  /* 0x00773000010c7983 */ /* 0x001ea20000300800 */
[C---:B---3--:R-:W-:Y:S01]  /*19c720*/  IMAD.X R13, R2.reuse, 0x1, R13, P3 ;  /* 0x00000001020d7824 */ /* 0x048fe200018e060d */
[C---:B----4-:R-:W-:Y:S01]  /*19c730*/  IADD3 R14, P3, PT, R3.reuse, R14, RZ ;  /* 0x0000000e030e7210 */ /* 0x050fe20007f7e0ff */
[C---:B------:R-:W-:Y:S01]  /*19c740*/  IMAD.X R15, R2.reuse, 0x1, R15, P4 ;  /* 0x00000001020f7824 */ /* 0x040fe200020e060f */
[C---:B------:R-:W-:Y:S01]  /*19c750*/  IADD3 R4, P4, PT, R3.reuse, R4, RZ ;  /* 0x0000000403047210 */ /* 0x040fe20007f9e0ff */
        /* <DEDUP_REMOVED lines=18> */
[----:B------:R-:W-:Y:S01]  /*19c880*/  IMAD.X R29, R2, 0x1, R29, P1 ;  /* 0x00000001021d7824 */ /* 0x000fe200008e061d */
[----:B------:R-:W-:-:S02]  /*19c890*/  IADD3 R0, P1, PT, R3, R0, RZ ;  /* 0x0000000003007210 */ /* 0x000fc40007f3e0ff */
[----:B--2---:R-:W-:-:S05]  /*19c8a0*/  IADD3 R12, P2, PT, R3, R12, RZ ;  /* 0x0000000c030c7210 */ /* 0x004fca0007f5e0ff */
        /* <DEDUP_REMOVED lines=9> */
[----:B------:R-:W-:-:S03]  /*19c940*/  IMAD.X R17, R2, 0x1, R17, P2 ;  /* 0x0000000102117824 */ /* 0x000fc600010e0611 */
[----:B------:R-:W-:Y:S01]  /*19c950*/  STL [R1+0x5e1c], R9 ;  /* 0x005e1c0901007387 */ /* 0x000fe20000100800 */
[----:B------:R-:W-:-:S03]  /*19c960*/  IADD3 R18, P2, PT, R3, R18, RZ ;  /* 0x0000001203127210 */ /* 0x000fc60007f5e0ff */
        /* <DEDUP_REMOVED lines=24> */
[----:B--2---:R-:W-:-:S03]  /*19caf0*/  IMAD.X R3, R2, 0x1, R3, P2 ;  /* 0x0000000102037824 */ /* 0x004fc600010e0603 */
        /* <DEDUP_REMOVED lines=30> */
[----:B--2---:R-:W-:-:S05]  /*19cce0*/  IADD3 R12, P2, PT, R3, R12, RZ ;  /* 0x0000000c030c7210 */ /* 0x004fca0007f5e0ff */
[----:B------:R0:W-:Y:S04]  /*19ccf0*/  STL [R1+0x5da0], R12 ;  /* 0x005da00c01007387 */ /* 0x0001e80000100800 */
[----:B0-----:R-:W2:Y:S02]  /*19cd00*/  LDL.LU R12, [R1+0x7728] ;  /* 0x00772800010c7983 */ /* 0x001ea40000300800 */
[----:B--2---:R-:W-:-:S05]  /*19cd10*/  IMAD.X R12, R2, 0x1, R12, P3 ;  /* 0x00000001020c7824 */ /* 0x004fca00018e060c */
[----:B------:R0:W-:Y:S04]  /*19cd20*/  STL [R1+0x5dcc], R12 ;  /* 0x005dcc0c01007387 */ /* 0x0001e80000100800 */
[----:B0-----:R-:W2:Y:S02]  /*19cd30*/  LDL.LU R12, [R1+0x7724] ;  /* 0x00772400010c7983 */ /* 0x001ea40000300800 */
[----:B--2---:R-:W-:-:S05]  /*19cd40*/  IADD3 R12, P3, PT, R3, R12, RZ ;  /* 0x0000000c030c7210 */ /* 0x004fca0007f7e0ff */
[----:B------:R0:W-:Y:S04]  /*19cd50*/  STL [R1+0x5e54], R12 ;  /* 0x005e540c01007387 */ /* 0x0001e80000100800 */
[----:B0-----:R-:W2:Y:S01]  /*19cd60*/  LDL.LU R12, [R1+0x7720] ;  /* 0x00772000010c7983 */ /* 0x001ea20000300800 */
[C---:B----4-:R-:W-:Y:S01]  /*19cd70*/  IMAD.X R14, R2.reuse, 0x1, R14, P5 ;  /* 0x00000001020e7824 */ /* 0x050fe200028e060e */
        /* <DEDUP_REMOVED lines=20> */
[----:B------:R-:W-:Y:S01]  /*19cec0*/  IADD3 R29, P2, PT, R3, R29, RZ ;  /* 0x0000001d031d7210 */ /* 0x000fe20007f5e0ff */
[----:B------:R-:W-:-:S02]  /*19ced0*/  IMAD.X R0, R2, 0x1, R0, P3 ;  /* 0x0000000102007824 */ /* 0x000fc400018e0600 */
[----:B--2---:R-:W-:Y:S01]  /*19cee0*/  IMAD.X R12, R2, 0x1, R12, P4 ;  /* 0x00000001020c7824 */ /* 0x004fe200020e060c */
[----:B---3--:R-:W-:-:S04]  /*19cef0*/  IADD3 R13, P4, PT, R3, R13, RZ ;  /* 0x0000000d030d7210 */ /* 0x008fc80007f9e0ff */
        /* <DEDUP_REMOVED lines=5181> */
[----:B------:R0:W-:Y:S04]  /*1b12d0*/  STL [R1+0x5f50], R0 ;  /* 0x005f500001007387 */ /* 0x0001e80000100800 */
[----:B0-----:R-:W3:Y:S04]  /*1b12e0*/  LDL.LU R0, [R1+0x5ef8] ;  /* 0x005ef80001007983 */ /* 0x001ee80000300800 */
        /* <DEDUP_REMOVED lines=61> */
[C---:B------:R-:W-:Y:S02]  /*1b16c0*/  IMAD.X R24, R2.reuse, 0x1, R24, P2 ;  /* 0x0000000102187824 */ /* 0x040fe400010e0618 */
[C---:B------:R-:W-:Y:S02]  /*1b16d0*/  IMAD.X R25, R2.reuse, 0x1, R25, P3 ;  /* 0x0000000102197824 */ /* 0x040fe400018e0619 */
[C---:B------:R-:W-:Y:S02]  /*1b16e0*/  IMAD.X R26, R2.reuse, 0x1, R26, P4 ;  /* 0x00000001021a7824 */ /* 0x040fe400020e061a */
[C---:B------:R-:W-:Y:S02]  /*1b16f0*/  IMAD.X R29, R2.reuse, 0x1, R29, P0 ;  /* 0x00000001021d7824 */ /* 0x040fe400000e061d */
[C---:B------:R-:W-:Y:S02]  /*1b1700*/  IMAD.X R28, R2.reuse, 0x1, R28, P6 ;  /* 0x00000001021c7824 */ /* 0x040fe400030e061c */
[----:B--2---:R-:W-:Y:S01]  /*1b1710*/  IMAD.X R0, R2, 0x1, R0, P5 ;  /* 0x0000000102007824 */ /* 0x004fe200028e0600 */
[----:B---3--:R-:W-:-:S04]  /*1b1720*/  IADD3 R12, P5, PT, R3, R12, RZ ;  /* 0x0000000c030c7210 */ /* 0x008fc80007fbe0ff */
[----:B------:R0:W-:Y:S01]  /*1b1730*/  STL [R1+0x5ef8], R0 ;  /* 0x005ef80001007387 */ /* 0x0001e20000100800 */
[----:B------:R-:W-:-:S03]  /*1b1740*/  IMAD.X R17, R2, 0x1, R17, P5 ;  /* 0x0000000102117824 */ /* 0x000fc600028e0611 */
[----:B0-----:R-:W2:Y:S04]  /*1b1750*/  LDL.LU R0, [R1+0x73dc] ;  /* 0x0073dc0001007983 */ /* 0x001ea80000300800 */
[----:B------:R0:W-:Y:S04]  /*1b1760*/  STL [R1+0x5f74], R12 ;  /* 0x005f740c01007387 */ /* 0x0001e80000100800 */
        /* <DEDUP_REMOVED lines=8> */
[----:B------:R0:W-:Y:S01]  /*1b17f0*/  STL [R1+0x5f2c], R9 ;  /* 0x005f2c0901007387 */ /* 0x0001e20000100800 */
[----:B------:R-:W-:-:S03]  /*1b1800*/  IADD3 R18, P5, PT, R3, R18, RZ ;  /* 0x0000001203127210 */ /* 0x000fc60007fbe0ff */
        /* <DEDUP_REMOVED lines=9> */
[----:B------:R-:W-:Y:S01]  /*1b18a0*/  STL [R1+0x5f48], R23 ;  /* 0x005f481701007387 */ /* 0x000fe20000100800 */
[----:B------:R-:W-:-:S03]  /*1b18b0*/  IMAD.X R27, R2, 0x1, R27, P5 ;  /* 0x00000001021b7824 */ /* 0x000fc600028e061b */
[----:B------:R0:W-:Y:S04]  /*1b18c0*/  STL [R1+0x5f5c], R24 ;  /* 0x005f5c1801007387 */ /* 0x0001e80000100800 */
[----:B------:R0:W-:Y:S04]  /*1b18d0*/  STL [R1+0x5f58], R25 ;  /* 0x005f581901007387 */ /* 0x0001e80000100800 */
[----:B------:R0:W-:Y:S04]  /*1b18e0*/  STL [R1+0x5f6c], R26 ;  /* 0x005f6c1a01007387 */ /* 0x0001e80000100800 */
[----:B------:R-:W-:Y:S04]  /*1b18f0*/  STL [R1+0x5f78], R29 ;  /* 0x005f781d01007387 */ /* 0x000fe80000100800 */
[----:B------:R1:W-:Y:S04]  /*1b1900*/  STL [R1+0x5f68], R27 ;  /* 0x005f681b01007387 */ /* 0x0003e80000100800 */
[----:B------:R3:W-:Y:S04]  /*1b1910*/  STL [R1+0x5f7c], R28 ;  /* 0x005f7c1c01007387 */ /* 0x0007e80000100800 */
[----:B0-----:R-:W2:Y:S04]  /*1b1920*/  LDL.LU R12, [R1+0x5fc4] ;  /* 0x005fc400010c7983 */ /* 0x001ea80000300800 */
[----:B-1----:R-:W2:Y:S04]  /*1b1930*/  LDL.LU R13, [R1+0x5fc0] ;  /* 0x005fc000010d7983 */ /* 0x002ea80000300800 */
[----:B---3--:R-:W3:Y:S04]  /*1b1940*/  LDL.LU R14, [R1+0x5fd4] ;  /* 0x005fd400010e7983 */ /* 0x008ee80000300800 */
[----:B----4-:R-:W4:Y:S04]  /*1b1950*/  LDL.LU R15, [R1+0x5fd0] ;  /* 0x005fd000010f7983 */ /* 0x010f280000300800 */
        /* <DEDUP_REMOVED lines=21> */
[----:B--2---:R-:W-:Y:S04]  /*1b1ab0*/  STL [R1+0x73dc], R0 ;  /* 0x0073dc0001007387 */ /* 0x004fe80000100800 */
[----:B------:R-:W2:Y:S01]  /*1b1ac0*/  LDL.LU R23, [R1+0x3ab4] ;  /* 0x003ab40001177983 */ /* 0x000ea20000300800 */
[----:B------:R-:W-:-:S02]  /*1b1ad0*/  IADD3 R12, P2, PT, R3, R12, RZ ;  /* 0x0000000c030c7210 */ /* 0x000fc40007f5e0ff */
[C---:B------:R-:W-:Y:S02]  /*1b1ae0*/  IADD3 R13, P3, PT, R3.reuse, R13, RZ ;  /* 0x0000000d030d7210 */ /* 0x040fe40007f7e0ff */
[C---:B---3--:R-:W-:Y:S02]  /*1b1af0*/  IADD3 R14, P4, PT, R3.reuse, R14, RZ ;  /* 0x0000000e030e7210 */ /* 0x048fe40007f9e0ff */
[C---:B----4-:R-:W-:Y:S02]  /*1b1b00*/  IADD3 R15, P5, PT, R3.reuse, R15, RZ ;  /* 0x0000000f030f7210 */ /* 0x050fe40007fbe0ff */
[C---:B------:R-:W-:Y:S02]  /*1b1b10*/  IADD3 R4, P6, PT, R3.reuse, R4, RZ ;  /* 0x0000000403047210 */ /* 0x040fe40007fde0ff */
[C---:B------:R-:W-:Y:S02]  /*1b1b20*/  IADD3 R5, P0, PT, R3.reuse, R5, RZ ;  /* 0x0000000503057210 */ /* 0x040fe40007f1e0ff */
        /* <DEDUP_REMOVED lines=18> */
[----:B------:R-:W-:Y:S01]  /*1b1c50*/  IADD3 R29, P3, PT, R3, R29, RZ ;  /* 0x0000001d031d7210 */ /* 0x000fe20007f7e0ff */
[----:B--2---:R-:W-:-:S05]  /*1b1c60*/  VIADD R23, R23, 0x1 ;  /* 0x0000000117177836 */ /* 0x004fca0000000000 */
        /* <DEDUP_REMOVED lines=99> */
[----:B------:R-:W-:Y:S01]  /*1b22a0*/  STL [R1+0x5fd8], R23 ;  /* 0x005fd81701007387 */ /* 0x000fe20000100800 */
[----:B------:R-:W-:Y:S01]  /*1b22b0*/  IMAD.X R16, R2, 0x1, R16, P6 ;  /* 0x0000000102107824 */ /* 0x000fe200030e0610 */
[C---:B------:R-:W-:Y:S02]  /*1b22c0*/  IADD3 R17, P6, PT, R3.reuse, R17, RZ ;  /* 0x0000001103117210 */ /* 0x040fe40007fde0ff */
        /* <DEDUP_REMOVED lines=98> */
[----:B------:R-:W-:Y:S01]  /*1b28f0*/  STL [R1+0x60c0], R23 ;  /* 0x0060c01701007387 */ /* 0x000fe20000100800 */
[C---:B------:R-:W-:Y:S01]  /*1b2900*/  IMAD.X R11, R2.reuse, 0x1, R11, P0 ;  /* 0x00000001020b7824 */ /* 0x040fe200000e060b */
[----:B------:R-:W-:Y:S02]  /*1b2910*/  IADD3 R16, P0, PT, R3, R16, RZ ;  /* 0x0000001003107210 */ /* 0x000fe40007f1e0ff */
        /* <DEDUP_REMOVED lines=733> */
[----:B------:R-:W3:Y:S04]  /*1b56f0*/  LDL.LU R23, [R1+0x649c] ;  /* 0x00649c0001177983 */ /* 0x000ee80000300800 */
[----:B---3--:R0:W-:Y:S04]  /*1b5700*/  STL [R1+0x73f0], R23 ;  /* 0x0073f01701007387 */ /* 0x0081e80000100800 */
[----:B------:R-:W-:Y:S04]  /*1b5710*/  STL [R1+0x6428], R29 ;  /* 0x0064281d01007387 */ /* 0x000fe80000100800 */
        /* <DEDUP_REMOVED lines=31> */
[----:B------:R0:W-:Y:S04]  /*1b5910*/  STL [R1+0x648c], R28 ;  /* 0x00648c1c01007387 */ /* 0x0001e80000100800 */
[----:B0-----:R-:W3:Y:S01]  /*1b5920*/  LDL.LU R28, [R1+0x6510] ;  /* 0x00651000011c7983 */ /* 0x001ee20000300800 */
        /* <DEDUP_REMOVED lines=28> */
[----:B------:R-:W-:Y:S01]  /*1b5af0*/  IMAD.X R24, R2, 0x1, R24, P2 ;  /* 0x0000000102187824 */ /* 0x000fe200010e0618 */
[C---:B------:R-:W-:Y:S02]  /*1b5b00*/  IADD3 R25, P2, PT, R3.reuse, R25, RZ ;  /* 0x0000001903197210 */ /* 0x040fe40007f5e0ff */
[----:B--2---:R-:W-:-:S05]  /*1b5b10*/  IADD3 R23, P5, PT, R3, R23, RZ ;  /* 0x0000001703177210 */ /* 0x004fca0007fbe0ff */
[----:B------:R-:W-:Y:S01]  /*1b5b20*/  STL [R1+0x649c], R23 ;  /* 0x00649c1701007387 */ /* 0x000fe20000100800 */
[C---:B------:R-:W-:Y:S01]  /*1b5b30*/  IMAD.X R11, R2.reuse, 0x1, R11, P5 ;  /* 0x00000001020b7824 */ /* 0x040fe200028e060b */
        /* <DEDUP_REMOVED lines=23> */
[----:B0-----:R-:W2:Y:S01]  /*1b5cb0*/  LDL.LU R29, [R1+0x64a8] ;  /* 0x0064a800011d7983 */ /* 0x001ea20000300800 */
[C---:B------:R-:W-:Y:S01]  /*1b5cc0*/  IADD3 R26, P3, PT, R3.reuse, R26, RZ ;  /* 0x0000001a031a7210 */ /* 0x040fe20007f7e0ff */
[C---:B------:R-:W-:Y:S01]  /*1b5cd0*/  IMAD.X R27, R2.reuse, 0x1, R27, P4 ;  /* 0x00000001021b7824 */ /* 0x040fe200020e061b */
[----:B------:R-:W-:Y:S01]  /*1b5ce0*/  IADD3 R28, P4, PT, R3, R28, RZ ;  /* 0x0000001c031c7210 */ /* 0x000fe20007f9e0ff */
[----:B------:R-:W-:Y:S04]  /*1b5cf0*/  STL [R1+0x6500], R25 ;  /* 0x0065001901007387 */ /* 0x000fe80000100800 */
[----:B------:R-:W3:Y:S04]  /*1b5d00*/  LDL.LU R23, [R1+0x64b8] ;  /* 0x0064b80001177983 */ /* 0x000ee80000300800 */
[----:B------:R-:W-:Y:S04]  /*1b5d10*/  STL [R1+0x64fc], R26 ;  /* 0x0064fc1a01007387 */ /* 0x000fe80000100800 */
[----:B---3--:R0:W-:Y:S04]  /*1b5d20*/  STL [R1+0x73e4], R23 ;  /* 0x0073e41701007387 */ /* 0x0081e80000100800 */
[----:B------:R-:W-:Y:S04]  /*1b5d30*/  STL [R1+0x64a4], R27 ;  /* 0x0064a41b01007387 */ /* 0x000fe80000100800 */
[----:B0-----:R-:W3:Y:S04]  /*1b5d40*/  LDL.LU R23, [R1+0x6520] ;  /* 0x0065200001177983 */ /* 0x001ee80000300800 */
[----:B------:R-:W-:Y:S04]  /*1b5d50*/  STL [R1+0x6510], R28 ;  /* 0x0065101c01007387 */ /* 0x000fe80000100800 */
[----:B---3--:R0:W-:Y:S04]  /*1b5d60*/  STL [R1+0x73e8], R23 ;  /* 0x0073e81701007387 */ /* 0x0081e80000100800 */
[----:B0-----:R-:W3:Y:S01]  /*1b5d70*/  LDL.LU R23, [R1+0x64b4] ;  /* 0x0064b40001177983 */ /* 0x001ee20000300800 */
[----:B--2---:R-:W-:-:S03]  /*1b5d80*/  IMAD.X R29, R2, 0x1, R29, P5 ;  /* 0x00000001021d7824 */ /* 0x004fc600028e061d */
        /* <DEDUP_REMOVED lines=26> */
[----:B------:R-:W3:Y:S04]  /*1b5f30*/  LDL.LU R27, [R1+0x6528] ;  /* 0x00652800011b7983 */ /* 0x000ee80000300800 */
[----:B------:R-:W3:Y:S04]  /*1b5f40*/  LDL.LU R28, [R1+0x6534] ;  /* 0x00653400011c7983 */ /* 0x000ee80000300800 */
[----:B0-----:R-:W3:Y:S01]  /*1b5f50*/  LDL.LU R29, [R1+0x6538] ;  /* 0x00653800011d7983 */ /* 0x001ee20000300800 */
        /* <DEDUP_REMOVED lines=10> */
[C---:B---3--:R-:W-:Y:S01]  /*1b6000*/  IADD3 R13, P1, PT, R3.reuse, R13, RZ ;  /* 0x0000000d030d7210 */ /* 0x048fe20007f3e0ff */
        /* <DEDUP_REMOVED lines=11> */
[----:B--2---:R-:W-:-:S05]  /*1b60c0*/  IMAD.X R23, R2, 0x1, R23, P0 ;  /* 0x0000000102177824 */ /* 0x004fca00000e0617 */
[----:B------:R0:W-:Y:S04]  /*1b60d0*/  STL [R1+0x64b8], R23 ;  /* 0x0064b81701007387 */ /* 0x0001e80000100800 */
[----:B0-----:R-:W2:Y:S01]  /*1b60e0*/  LDL.LU R23, [R1+0x73e0] ;  /* 0x0073e00001177983 */ /* 0x001ea20000300800 */
[----:B------:R-:W-:-:S05]  /*1b60f0*/  IADD3 R0, P0, PT, R3, R0, RZ ;  /* 0x0000000003007210 */ /* 0x000fca0007f1e0ff */
[----:B------:R0:W-:Y:S01]  /*1b6100*/  STL [R1+0x651c], R0 ;  /* 0x00651c0001007387 */ /* 0x0001e20000100800 */
[----:B------:R-:W-:-:S03]  /*1b6110*/  IMAD.X R16, R2, 0x1, R16, P0 ;  /* 0x0000000102107824 */ /* 0x000fc600000e0610 */
[----:B0-----:R1:W5:Y:S01]  /*1b6120*/  LDL.LU R0, [R1+0x73dc] ;  /* 0x0073dc0001007983 */ /* 0x0013620000300800 */
[C---:B------:R-:W-:Y:S01]  /*1b6130*/  IADD3 R17, P0, PT, R3.reuse, R17, RZ ;  /* 0x0000001103117210 */ /* 0x040fe20007f1e0ff */
[C---:B------:R-:W-:Y:S01]  /*1b6140*/  IMAD.X R20, R2.reuse, 0x1, R20, P2 ;  /* 0x0000000102147824 */ /* 0x040fe200010e0614 */
[C---:B------:R-:W-:Y:S01]  /*1b6150*/  IADD3 R19, P1, PT, R3.reuse, R19, RZ ;  /* 0x0000001303137210 */ /* 0x040fe20007f3e0ff */
[----:B------:R1:W-:Y:S01]  /*1b6160*/  STL [R1+0x64c4], R12 ;  /* 0x0064c40c01007387 */ /* 0x0003e20000100800 */
[----:B------:R-:W-:Y:S01]  /*1b6170*/  IADD3 R21, P2, PT, R3, R21, RZ ;  /* 0x0000001503157210 */ /* 0x000fe20007f5e0ff */
[C---:B------:R-:W-:Y:S02]  /*1b6180*/  IMAD.X R22, R2.reuse, 0x1, R22, P3 ;  /* 0x0000000102167824 */ /* 0x040fe400018e0616 */
[----:B------:R1:W-:Y:S01]  /*1b6190*/  STL [R1+0x6530], R13 ;  /* 0x0065300d01007387 */ /* 0x0003e20000100800 */
[C---:B------:R-:W-:Y:S02]  /*1b61a0*/  IMAD.X R24, R2.reuse, 0x1, R24, P4 ;  /* 0x0000000102187824 */ /* 0x040fe400020e0618 */
[C---:B------:R-:W-:Y:S01]  /*1b61b0*/  IMAD.X R25, R2.reuse, 0x1, R25, P5 ;  /* 0x0000000102197824 */ /* 0x040fe200028e0619 */
[----:B------:R1:W-:Y:S01]  /*1b61c0*/  STL [R1+0x64c8], R14 ;  /* 0x0064c80e01007387 */ /* 0x0003e20000100800 */
[----:B------:R-:W-:-:S02]  /*1b61d0*/  IMAD.X R26, R2, 0x1, R26, P6 ;  /* 0x00000001021a7824 */ /* 0x000fc400030e061a */
[C---:B------:R-:W-:Y:S01]  /*1b61e0*/  IMAD.X R29, R2.reuse, 0x1, R29, P2 ;  /* 0x00000001021d7824 */ /* 0x040fe200010e061d */
[----:B------:R1:W-:Y:S01]  /*1b61f0*/  STL [R1+0x652c], R15 ;  /* 0x00652c0f01007387 */ /* 0x0003e20000100800 */
[C---:B------:R-:W-:Y:S02]  /*1b6200*/  IMAD.X R27, R2.reuse, 0x1, R27, P0 ;  /* 0x00000001021b7824 */ /* 0x040fe400000e061b */
[----:B------:R-:W-:Y:S01]  /*1b6210*/  IMAD.X R28, R2, 0x1, R28, P1 ;  /* 0x00000001021c7824 */ /* 0x000fe200008e061c */
        /* <DEDUP_REMOVED lines=21> */
[----:B--2---:R-:W-:-:S13]  /*1b6370*/  ISETP.NE.U32.AND P3, PT, R23, UR72, PT ;  /* 0x0000004817007c0c */ /* 0x004fda000bf65070 */
[----:B-1----:R-:W-:Y:S05]  /*1b6380*/  @P3 BRA `(.L_x_2) ;  /* 0xffffea7400343947 */ /* 0x002fea000383ffff */
.L_x_1:
[----:B------:R-:W2:Y:S01]  /*1b6390*/  LDL.LU R4, [R1+0x90] ;  /* 0x0000900001047983 */ /* 0x000ea20000300800 */
[----:B------:R-:W0:Y:S03]  /*1b63a0*/  LDCU.64 UR30, c[0x0][0x398] ;  /* 0x00007300ff1e77ac */ /* 0x000e260008000a00 */
[----:B------:R-:W3:Y:S01]  /*1b63b0*/  LDL R12, [R1+0xa8] ;  /* 0x0000a800010c7983 */ /* 0x000ee20000100800 */
[----:B------:R-:W4:Y:S03]  /*1b63c0*/  LDCU.64 UR12, c[0x0][0x398] ;  /* 0x00007300ff0c77ac */ /* 0x000f260008000a00 */
[----:B------:R-:W4:Y:S01]  /*1b63d0*/  LDL R13, [R1+0x37c0] ;  /* 0x0037c000010d7983 */ /* 0x000f220000100800 */
[----:B------:R-:W1:Y:S03]  /*1b63e0*/  LDCU UR25, c[0x0][0x398] ;  /* 0x00007300ff1977ac */ /* 0x000e660008000800 */
[----:B------:R-:W1:Y:S01]  /*1b63f0*/  LDL R15, [R1+0x37c4] ;  /* 0x0037c400010f7983 */ /* 0x000e620000100800 */
[----:B------:R-:W0:Y:S03]  /*1b6400*/  LDCU UR17, c[0x0][0x398] ;  /* 0x00007300ff1177ac */ /* 0x000e260008000800 */
[----:B------:R-:W4:Y:S01]  /*1b6410*/  LDL R14, [R1+0x37bc] ;  /* 0x0037bc00010e7983 */ /* 0x000f220000100800 */
[----:B------:R-:W0:Y:S01]  /*1b6420*/  S2UR UR7, SR_CgaCtaId ;  /* 0x00000000000779c3 */ /* 0x000e220000008800 */
[----:B------:R-:W0:Y:S02]  /*1b6430*/  LDCU.64 UR10, c[0x0][0x398] ;  /* 0x00007300ff0a77ac */ /* 0x000e240008000a00 */
[----:B------:R-:W4:Y:S01]  /*1b6440*/  LDL R17, [R1+0x37b8] ;  /* 0x0037b80001117983 */ /* 0x000f220000100800 */
[----:B------:R-:W0:Y:S03]  /*1b6450*/  LDCU.64 UR32, c[0x0][0x398] ;  /* 0x00007300ff2077ac */ /* 0x000e260008000a00 */
[----:B------:R-:W4:Y:S01]  /*1b6460*/  LDL.LU R3, [R1+0x8c] ;  /* 0x00008c0001037983 */ /* 0x000f220000300800 */
[----:B------:R-:W1:Y:S01]  /*1b6470*/  LDCU UR24, c[0x0][0x398] ;  /* 0x00007300ff1877ac */ /* 0x000e620008000800 */
[----:B------:R-:W1:Y:S01]  /*1b6480*/  LDCU UR9, c[0x0][0x398] ;  /* 0x00007300ff0977ac */ /* 0x000e620008000800 */
[----:B------:R-:W-:Y:S01]  /*1b6490*/  UMOV UR6, 0x400 ;  /* 0x0000040000067882 */ /* 0x000fe20000000000 */
[----:B------:R-:W1:Y:S01]  /*1b64a0*/  LDCU UR8, c[0x0][0x398] ;  /* 0x00007300ff0877ac */ /* 0x000e620008000800 */
[----:B------:R-:W1:Y:S01]  /*1b64b0*/  LDCU.64 UR28, c[0x0][0x398] ;  /* 0x00007300ff1c77ac */ /* 0x000e620008000a00 */
[----:B0-----:R-:W-:Y:S01]  /*1b64c0*/  ULEA UR6, UR7, UR6, 0x18 ;  /* 0x0000000607067291 */ /* 0x001fe2000f8ec0ff */
        /* <DEDUP_REMOVED lines=55> */
[----:B-1-3-5:R-:W-:-:S05]  /*1b6840*/  VIADD R0, R12, 0x1ab ;  /* 0x000001ab0c007836 */ /* 0x02afca0000000000 */
[----:B------:R-:W-:Y:S02]  /*1b6850*/  ISETP.GE.AND P1, PT, R0, UR31, PT ;  /* 0x0000001f00007c0c */ /* 0x000fe4000bf26270 */
[----:B--2---:R-:W-:Y:S01]  /*1b6860*/  LOP3.LUT R4, R4, 0xffffff7f, RZ, 0xc0, !PT ;  /* 0xffffff7f04047812 */ /* 0x004fe200078ec0ff */
[----:B------:R-:W-:Y:S01]  /*1b6870*/  VIADD R2, R12, 0x1aa ;  /* 0x000001aa0c027836 */ /* 0x000fe20000000000 */
[----:B----4-:R-:W-:Y:S01]  /*1b6880*/  ISETP.LT.AND P2, PT, R13, UR12, !P1 ;  /* 0x0000000c0d007c0c */ /* 0x010fe2000cf41270 */
[----:B------:R-:W-:Y:S01]  /*1b6890*/  IMAD.U32 R0, RZ, RZ, UR6 ;  /* 0x00000006ff007e24 */ /* 0x000fe2000f8e00ff */
[----:B------:R-:W-:Y:S01]  /*1b68a0*/  ISETP.LT.AND P4, PT, R15, UR25, !P1 ;  /* 0x000000190f007c0c */ /* 0x000fe2000cf81270 */
[----:B------:R-:W1:Y:S01]  /*1b68b0*/  LDCU.64 UR6, c[0x0][0x398] ;  /* 0x00007300ff0677ac */ /* 0x000e620008000a00 */
[----:B------:R-:W-:Y:S02]  /*1b68c0*/  ISETP.LT.AND P3, PT, R14, UR17, !P1 ;  /* 0x000000110e007c0c */ /* 0x000fe4000cf61270 */
[----:B------:R-:W-:Y:S01]  /*1b68d0*/  ISETP.GE.AND P0, PT, R2, UR33, PT ;  /* 0x0000002102007c0c */ /* 0x000fe2000bf06270 */
[----:B------:R-:W2:Y:S01]  /*1b68e0*/  LDCU UR12, c[0x0][0x398] ;  /* 0x00007300ff0c77ac */ /* 0x000ea20008000800 */
[----:B------:R-:W-:Y:S01]  /*1b68f0*/  LOP3.LUT R3, R3, 0x7fffffff, RZ, 0xc0, !PT ;  /* 0x7fffffff03037812 */ /* 0x000fe200078ec0ff */
[----:B------:R-:W3:Y:S04]  /*1b6900*/  LDCU UR31, c[0x0][0x398] ;  /* 0x00007300ff1f77ac */ /* 0x000ee80008000800 */
[----:B------:R-:W-:Y:S01]  /*1b6910*/  @P2 LOP3.LUT R4, R4, 0x80, RZ, 0xfc, !PT ;  /* 0x0000008004042812 */ /* 0x000fe200078efcff */
[----:B------:R4:W-:Y:S01]  /*1b6920*/  STL [R1+0x5aa0], R0 ;  /* 0x005aa00001007387 */ /* 0x0009e20000100800 */
[----:B------:R-:W0:Y:S02]  /*1b6930*/  LDCU UR17, c[0x0][0x398] ;  /* 0x00007300ff1177ac */ /* 0x000e240008000800 */
[----:B------:R-:W-:Y:S01]  /*1b6940*/  LOP3.LUT R4, R4, 0xffffffbf, RZ, 0xc0, !PT ;  /* 0xffffffbf04047812 */ /* 0x000fe200078ec0ff */
[----:B------:R-:W2:Y:S01]  /*1b6950*/  LDL.LU R2, [R1+0x88] ;  /* 0x0000880001027983 */ /* 0x000ea20000300800 */
[----:B------:R-:W0:Y:S02]  /*1b6960*/  LDCU UR25, c[0x0][0x398] ;  /* 0x00007300ff1977ac */ /* 0x000e240008000800 */
[----:B------:R-:W-:-:S02]  /*1b6970*/  @P4 LOP3.LUT R4, R4, 0x40, RZ, 0xfc, !PT ;  /* 0x0000004004044812 */ /* 0x000fc400078efcff */
[----:B------:R-:W-:Y:S01]  /*1b6980*/  ISETP.LT.AND P2, PT, R17, UR10, !P1 ;  /* 0x0000000a11007c0c */ /* 0x000fe2000cf41270 */
[----:B------:R-:W0:Y:S01]  /*1b6990*/  LDCU UR33, c[0x0][0x398] ;  /* 0x00007300ff2177ac */ /* 0x000e220008000800 */
[----:B------:R-:W-:-:S04]  /*1b69a0*/  LOP3.LUT R4, R4, 0xffffffdf, RZ, 0xc0, !PT ;  /* 0xffffffdf04047812 */ /* 0x000fc800078ec0ff */
[----:B------:R-:W-:Y:S02]  /*1b69b0*/  @P3 LOP3.LUT R4, R4, 0x20, RZ, 0xfc, !PT ;  /* 0x0000002004043812 */ /* 0x000fe400078efcff */
[----:B------:R-:W-:Y:S01]  /*1b69c0*/  ISETP.LT.AND P1, PT, R13, UR24, !P0 ;  /* 0x000000180d007c0c */ /* 0x000fe2000c721270 */
[----:B----4-:R-:W-:Y:S01]  /*1b69d0*/  VIADD R0, R12, 0x1a9 ;  /* 0x000001a90c007836 */ /* 0x010fe20000000000 */
[----:B------:R-:W-:Y:S01]  /*1b69e0*/  LOP3.LUT R4, R4, 0xffffffef, RZ, 0xc0, !PT ;  /* 0xffffffef04047812 */ /* 0x000fe200078ec0ff */
[----:B------:R-:W4:Y:S03]  /*1b69f0*/  LDCU UR24, c[0x0][0x398] ;  /* 0x00007300ff1877ac */ /* 0x000f260008000800 */
[----:B------:R-:W-:Y:S02]  /*1b6a00*/  @P2 LOP3.LUT R4, R4, 0x10, RZ, 0xfc, !PT ;  /* 0x0000001004042812 */ /* 0x000fe400078efcff */
[----:B------:R-:W-:-:S02]  /*1b6a10*/  ISETP.LT.AND P2, PT, R15, UR9, !P0 ;  /* 0x000000090f007c0c */ /* 0x000fc4000c741270 */
[----:B------:R-:W-:-:S04]  /*1b6a20*/  LOP3.LUT R4, R4, 0xfffffff7, RZ, 0xc0, !PT ;  /* 0xfffffff704047812 */ /* 0x000fc800078ec0ff */
[----:B------:R-:W-:Y:S02]  /*1b6a30*/  @P1 LOP3.LUT R4, R4, 0x8, RZ, 0xfc, !PT ;  /* 0x0000000804041812 */ /* 0x000fe400078efcff */
[----:B------:R-:W-:Y:S01]  /*1b6a40*/  ISETP.LT.AND P1, PT, R14, UR8, !P0 ;  /* 0x000000080e007c0c */ /* 0x000fe2000c721270 */
[----:B------:R-:W0:Y:S01]  /*1b6a50*/  LDCU.64 UR8, c[0x0][0x398] ;  /* 0x00007300ff0877ac */ /* 0x000e220008000a00 */
[----:B------:R-:W-:-:S04]  /*1b6a60*/  LOP3.LUT R4, R4, 0xfffffffb, RZ, 0xc0, !PT ;  /* 0xfffffffb04047812 */ /* 0x000fc800078ec0ff */
[----:B------:R-:W-:Y:S02]  /*1b6a70*/  @P2 LOP3.LUT R4, R4, 0x4, RZ, 0xfc, !PT ;  /* 0x0000000404042812 */ /* 0x000fe400078efcff */
[----:B-1----:R-:W-:Y:S02]  /*1b6a80*/  ISETP.LT.AND P0, PT, R17, UR6, !P0 ;  /* 0x0000000611007c0c */ /* 0x002fe4000c701270 */
[----:B------:R-:W-:-:S04]  /*1b6a90*/  LOP3.LUT R4, R4, 0xfffffffd, RZ, 0xc0, !PT ;  /* 0xfffffffd04047812 */ /* 0x000fc800078ec0ff */
[----:B------:R-:W-:-:S04]  /*1b6aa0*/  @P1 LOP3.LUT R4, R4, 0x2, RZ, 0xfc, !PT ;  /* 0x0000000204041812 */ /* 0x000fc800078efcff */
[----:B------:R-:W-:-:S04]  /*1b6ab0*/  LOP3.LUT R4, R4, 0xfffffffe, RZ, 0xc0, !PT ;  /* 0xfffffffe04047812 */ /* 0x000fc800078ec0ff */
[----:B------:R-:W-:Y:S02]  /*1b6ac0*/  @P0 LOP3.LUT R4, R4, 0x1, RZ, 0xfc, !PT ;  /* 0x0000000104040812 */ /* 0x000fe400078efcff */
[----:B------:R-:W-:Y:S01]  /*1b6ad0*/  ISETP.GE.AND P0, PT, R0, UR29, PT ;  /* 0x0000001d00007c0c */ /* 0x000fe2000bf06270 */
[----:B------:R-:W-:Y:S01]  /*1b6ae0*/  VIADD R0, R12, 0x1a8 ;  /* 0x000001a80c007836 */ /* 0x000fe20000000000 */
[----:B------:R-:W1:Y:S02]  /*1b6af0*/  LDCU UR29, c[0x0][0x398] ;  /* 0x00007300ff1d77ac */ /* 0x000e640008000800 */
[----:B0-----:R-:W-:Y:S02]  /*1b6b00*/  ISETP.LT.AND P3, PT, R13, UR20, !P0 ;  /* 0x000000140d007c0c */ /* 0x001fe4000c761270 */
[----:B------:R-:W-:Y:S01]  /*1b6b10*/  ISETP.LT.AND P2, PT, R15, UR16, !P0 ;  /* 0x000000100f007c0c */ /* 0x000fe2000c741270 */
[----:B------:R-:W-:Y:S01]  /*1b6b20*/  STL [R1+0x90], R4 ;  /* 0x0000900401007387 */ /* 0x000fe20000100800 */
[----:B------:R-:W-:Y:S01]  /*1b6b30*/  ISETP.LT.AND P1, PT, R14, UR21, !P0 ;  /* 0x000000150e007c0c */ /* 0x000fe2000c721270 */
[----:B------:R-:W0:Y:S08]  /*1b6b40*/  LDCU.64 UR20, c[0x0][0x398] ;  /* 0x00007300ff1477ac */ /* 0x000e300008000a00 */
[----:B------:R-:W-:Y:S01]  /*1b6b50*/  @P3 LOP3.LUT R3, R3, 0x80000000, RZ, 0xfc, !PT ;  /* 0x8000000003033812 */ /* 0x000fe200078efcff */
[----:B------:R-:W0:Y:S03]  /*1b6b60*/  LDCU UR16, c[0x0][0x398] ;  /* 0x00007300ff1077ac */ /* 0x000e260008000800 */
[----:B------:R-:W-:-:S04]  /*1b6b70*/  LOP3.LUT R3, R3, 0xbfffffff, RZ, 0xc0, !PT ;  /* 0xbfffffff03037812 */ /* 0x000fc800078ec0ff */
[----:B------:R-:W-:Y:S02]  /*1b6b80*/  @P2 LOP3.LUT R3, R3, 0x40000000, RZ, 0xfc, !PT ;  /* 0x4000000003032812 */ /* 0x000fe400078efcff */
[----:B------:R-:W-:Y:S02]  /*1b6b90*/  ISETP.LT.AND P0, PT, R17, UR8, !P0 ;  /* 0x0000000811007c0c */ /* 0x000fe4000c701270 */
[----:B------:R-:W-:-:S04]  /*1b6ba0*/  LOP3.LUT R3, R3, 0xdfffffff, RZ, 0xc0, !PT ;  /* 0xdfffffff03037812 */ /* 0x000fc800078ec0ff */
[----:B------:R-:W-:-:S04]  /*1b6bb0*/  @P1 LOP3.LUT R3, R3, 0x20000000, RZ, 0xfc, !PT ;  /* 0x2000000003031812 */ /* 0x000fc800078efcff */
[----:B------:R-:W-:-:S04]  /*1b6bc0*/  LOP3.LUT R3, R3, 0xefffffff, RZ, 0xc0, !PT ;  /* 0xefffffff03037812 */ /* 0x000fc800078ec0ff */
[----:B------:R-:W-:Y:S02]  /*1b6bd0*/  @P0 LOP3.LUT R3, R3, 0x10000000, RZ, 0xfc, !PT ;  /* 0x1000000003030812 */ /* 0x000fe400078efcff */
[----:B------:R-:W-:Y:S02]  /*1b6be0*/  ISETP.GE.AND P0, PT, R0, UR13, PT ;  /* 0x0000000d00007c0c */ /* 0x000fe4000bf06270 */
[----:B------:R-:W-:Y:S01]  /*1b6bf0*/  LOP3.LUT R3, R3, 0xf7ffffff, RZ, 0xc0, !PT ;  /* 0xf7ffffff03037812 */ /* 0x000fe200078ec0ff */
[----:B------:R-:W-:Y:S01]  /*1b6c00*/  VIADD R0, R12, 0x1a7 ;  /* 0x000001a70c007836 */ /* 0x000fe20000000000 */
[----:B------:R-:W-:Y:S01]  /*1b6c10*/  ISETP.LT.AND P3, PT, R13, UR15, !P0 ;  /* 0x0000000f0d007c0c */ /* 0x000fe2000c761270 */
[----:B------:R-:W0:Y:S01]  /*1b6c20*/  LDCU UR15, c[0x0][0x398] ;  /* 0x00007300ff0f77ac */ /* 0x000e220008000800 */
[----:B------:R-:W-:Y:S02]  /*1b6c30*/  ISETP.LT.AND P2, PT, R15, UR19, !P0 ;  /* 0x000000130f007c0c */ /* 0x000fe4000c741270 */
[----:B------:R-:W-:Y:S01]  /*1b6c40*/  ISETP.LT.AND P1, PT, R14, UR18, !P0 ;  /* 0x000000120e007c0c */ /* 0x000fe2000c721270 */
[----:B------:R-:W0:Y:S01]  /*1b6c50*/  LDCU.64 UR18, c[0x0][0x398] ;  /* 0x00007300ff1277ac */ /* 0x000e220008000a00 */
[----:B------:R-:W1:Y:S07]  /*1b6c60*/  LDCU UR13, c[0x0][0x398] ;  /* 0x00007300ff0d77ac */ /* 0x000e6e0008000800 */
[----:B------:R-:W-:-:S04]  /*1b6c70*/  @P3 LOP3.LUT R3, R3, 0x8000000, RZ, 0xfc, !PT ;  /* 0x0800000003033812 */ /* 0x000fc800078efcff */
[----:B------:R-:W-:-:S04]  /*1b6c80*/  LOP3.LUT R3, R3, 0xfbffffff, RZ, 0xc0, !PT ;  /* 0xfbffffff03037812 */ /* 0x000fc800078ec0ff */
[----:B------:R-:W-:Y:S02]  /*1b6c90*/  @P2 LOP3.LUT R3, R3, 0x4000000, RZ, 0xfc, !PT ;  /* 0x0400000003032812 */ /* 0x000fe400078efcff */
[----:B0-----:R-:W-:Y:S02]  /*1b6ca0*/  ISETP.LT.AND P0, PT, R17, UR20, !P0 ;  /* 0x0000001411007c0c */ /* 0x001fe4000c701270 */
        /* <DEDUP_REMOVED lines=8> */
[----:B------:R-:W0:Y:S01]  /*1b6d30*/  LDCU.64 UR10, c[0x0][0x398] ;  /* 0x00007300ff0a77ac */ /* 0x000e220008000a00 */
[----:B------:R-:W-:Y:S02]  /*1b6d40*/  ISETP.LT.AND P2, PT, R15, UR75, !P0 ;  /* 0x0000004b0f007c0c */ /* 0x000fe4000c741270 */
[----:B------:R-:W-:Y:S01]  /*1b6d50*/  ISETP.LT.AND P1, PT, R14, UR76, !P0 ;  /* 0x0000004c0e007c0c */ /* 0x000fe2000c721270 */
[----:B------:R-:W0:Y:S08]  /*1b6d60*/  LDCU UR14, c[0x0][0x398] ;  /* 0x00007300ff0e77ac */ /* 0x000e300008000800 */
[----:B------:R-:W-:Y:S01]  /*1b6d70*/  @P3 LOP3.LUT R3, R3, 0x800000, RZ, 0xfc, !PT ;  /* 0x0080000003033812 */ /* 0x000fe200078efcff */
[----:B------:R-:W0:Y:S03]  /*1b6d80*/  LDCU UR76, c[0x0][0x398] ;  /* 0x00007300ff4c77ac */ /* 0x000e260008000800 */
[----:B------:R-:W-:Y:S01]  /*1b6d90*/  LOP3.LUT R3, R3, 0xffbfffff, RZ, 0xc0, !PT ;  /* 0xffbfffff03037812 */ /* 0x000fe200078ec0ff */
[----:B------:R-:W0:Y:S03]  /*1b6da0*/  LDCU UR75, c[0x0][0x398] ;  /* 0x00007300ff4b77ac */ /* 0x000e260008000800 */
[----:B------:R-:W-:-:S02]  /*1b6db0*/  @P2 LOP3.LUT R3, R3, 0x400000, RZ, 0xfc, !PT ;  /* 0x0040000003032812 */ /* 0x000fc400078efcff */
        /* <DEDUP_REMOVED lines=12> */
[----:B------:R-:W0:Y:S01]  /*1b6e80*/  LDCU UR74, c[0x0][0x398] ;  /* 0x00007300ff4a77ac */ /* 0x000e220008000800 */
[----:B------:R-:W1:Y:S07]  /*1b6e90*/  LDCU UR72, c[0x0][0x398] ;  /* 0x00007300ff4877ac */ /* 0x000e6e0008000800 */
[----:B------:R-:W-:Y:S01]  /*1b6ea0*/  @P3 LOP3.LUT R3, R3, 0x80000, RZ, 0xfc, !PT ;  /* 0x0008000003033812 */ /* 0x000fe200078efcff */
[----:B------:R-:W1:Y:S03]  /*1b6eb0*/  LDCU UR73, c[0x0][0x398] ;  /* 0x00007300ff4977ac */ /* 0x000e660008000800 */
        /* <DEDUP_REMOVED lines=15> */
[----:B------:R-:W0:Y:S07]  /*1b6fb0*/  LDCU UR69, c[0x0][0x398] ;  /* 0x00007300ff4577ac */ /* 0x000e2e0008000800 */
        /* <DEDUP_REMOVED lines=35> */
[----:B--2---:R-:W-:Y:S01]  /*1b71f0*/  LOP3.LUT R2, R2, 0x7fffffff, RZ, 0xc0, !PT ;  /* 0x7fffffff02027812 */ /* 0x004fe200078ec0ff */
[----:B------:R-:W2:Y:S06]  /*1b7200*/  LDCU UR65, c[0x0][0x398] ;  /* 0x00007300ff4177ac */ /* 0x000eac0008000800 */
        /* <DEDUP_REMOVED lines=27> */
[----:B------:R-:W-:Y:S01]  /*1b73c0*/  ISETP.GE.AND P0, PT, R0, UR7, PT ;  /* 0x0000000700007c0c */ /* 0x000fe2000bf06270 */
[----:B------:R-:W-:Y:S01]  /*1b73d0*/  VIADD R0, R12, 0x1a0 ;  /* 0x000001a00c007836 */ /* 0x000fe20000000000 */
[----:B------:R-:W0:Y:S02]  /*1b73e0*/  LDCU.64 UR6, c[0x0][0x398] ;  /* 0x00007300ff0677ac */ /* 0x000e240008000a00 */
[----:B------:R-:W-:Y:S02]  /*1b73f0*/  ISETP.LT.AND P3, PT, R13, UR53, !P0 ;  /* 0x000000350d007c0c */ /* 0x000fe4000c761270 */
[----:B------:R-:W-:Y:S01]  /*1b7400*/  ISETP.LT.AND P2, PT, R15, UR52, !P0 ;  /* 0x000000340f007c0c */ /* 0x000fe2000c741270 */
[----:B------:R1:W-:Y:S01]  /*1b7410*/  STL [R1+0x8c], R3 ;  /* 0x00008c0301007387 */ /* 0x0003e20000100800 */
[----:B------:R-:W-:Y:S01]  /*1b7420*/  ISETP.LT.AND P1, PT, R14, UR60, !P0 ;  /* 0x0000003c0e007c0c */ /* 0x000fe2000c721270 */
[----:B------:R-:W0:Y:S01]  /*1b7430*/  LDCU UR60, c[0x0][0x398] ;  /* 0x00007300ff3c77ac */ /* 0x000e220008000800 */
[----:B------:R-:W0:Y:S07]  /*1b7440*/  LDCU UR53, c[0x0][0x398] ;  /* 0x00007300ff3577ac */ /* 0x000e2e0008000800 */
[----:B------:R-:W-:Y:S01]  /*1b7450*/  @P3 LOP3.LUT R2, R2, 0x80000000, RZ, 0xfc, !PT ;  /* 0x8000000002023812 */ /* 0x000fe200078efcff */
[----:B-1----:R-:W2:Y:S01]  /*1b7460*/  LDL.LU R3, [R1+0x80] ;  /* 0x0000800001037983 */ /* 0x002ea20000300800 */
[----:B------:R-:W1:Y:S02]  /*1b7470*/  LDCU UR52, c[0x0][0x398] ;  /* 0x00007300ff3477ac */ /* 0x000e640008000800 */
        /* <DEDUP_REMOVED lines=20> */
[----:B0-----:R-:W-:Y:S01]  /*1b75c0*/  ISETP.LT.AND P0, PT, R17, UR6, !P0 ;  /* 0x0000000611007c0c */ /* 0x001fe2000c701270 */
[----:B------:R-:W0:Y:S01]  /*1b75d0*/  LDCU UR6, c[0x0][0x398] ;  /* 0x00007300ff0677ac */ /* 0x000e220008000800 */
        /* <DEDUP_REMOVED lines=112> */
[----:B--2---:R-:W-:Y:S01]  /*1b7ce0*/  LOP3.LUT R3, R3, 0x7fffffff, RZ, 0xc0, !PT ;  /* 0x7fffffff03037812 */ /* 0x004fe200078ec0ff */
[----:B------:R-:W-:Y:S01]  /*1b7cf0*/  VIADD R0, R12, 0x198 ;  /* 0x000001980c007836 */ /* 0x000fe20000000000 */
[----:B------:R-:W-:Y:S01]  /*1b7d00*/  ISETP.LT.AND P3, PT, R13, UR54, !P0 ;  /* 0x000000360d007c0c */ /* 0x000fe2000c761270 */
[----:B------:R2:W-:Y:S01]  /*1b7d10*/  STL [R1+0x88], R2 ;  /* 0x0000880201007387 */ /* 0x0005e20000100800 */
[----:B------:R-:W-:Y:S01]  /*1b7d20*/  ISETP.LT.AND P2, PT, R15, UR43, !P0 ;  /* 0x0000002b0f007c0c */ /* 0x000fe2000c741270 */
[----:B------:R-:W0:Y:S01]  /*1b7d30*/  LDCU.64 UR20, c[0x0][0x398] ;  /* 0x00007300ff1477ac */ /* 0x000e220008000a00 */
[----:B------:R-:W-:Y:S01]  /*1b7d40*/  ISETP.LT.AND P1, PT, R14, UR42, !P0 ;  /* 0x0000002a0e007c0c */ /* 0x000fe2000c721270 */
[----:B------:R-:W0:Y:S08]  /*1b7d50*/  LDCU UR54, c[0x0][0x3b8] ;  /* 0x00007700ff3677ac */ /* 0x000e300008000800 */
[----:B------:R-:W-:Y:S01]  /*1b7d60*/  @P3 LOP3.LUT R3, R3, 0x80000000, RZ, 0xfc, !PT ;  /* 0x8000000003033812 */ /* 0x000fe200078efcff */
[----:B--2---:R-:W2:Y:S01]  /*1b7d70*/  LDL.LU R2, [R1+0x7c] ;  /* 0x00007c0001027983 */ /* 0x004ea20000300800 */
[----:B------:R-:W1:Y:S02]  /*1b7d80*/  LDCU.64 UR42, c[0x0][0x398] ;  /* 0x00007300ff2a77ac */ /* 0x000e640008000a00 */
[----:B------:R-:W-:Y:S01]  /*1b7d90*/  LOP3.LUT R3, R3, 0xbfffffff, RZ, 0xc0, !PT ;  /* 0xbfffffff03037812 */ /* 0x000fe200078ec0ff */
[----:B------:R-:W2:Y:S03]  /*1b7da0*/  LDL.LU R9, [R1+0x78] ;  /* 0x0000780001097983 */ /* 0x000ea60000300800 */
[----:B------:R-:W-:-:S02]  /*1b7db0*/  @P2 LOP3.LUT R3, R3, 0x40000000, RZ, 0xfc, !PT ;  /* 0x4000000003032812 */ /* 0x000fc400078efcff */
[----:B0-----:R-:W-:Y:S01]  /*1b7dc0*/  ISETP.LT.AND P0, PT, R17, UR22, !P0 ;  /* 0x0000001611007c0c */ /* 0x001fe2000c701270 */
[C---:B------:R-:W-:Y:S01]  /*1b7dd0*/  VIADD R4, R12.reuse, 0x180 ;  /* 0x000001800c047836 */ /* 0x040fe20000000000 */
[----:B------:R-:W-:Y:S01]  /*1b7de0*/  LOP3.LUT R3, R3, 0xdfffffff, RZ, 0xc0, !PT ;  /* 0xdfffffff03037812 */ /* 0x000fe200078ec0ff */
[----:B------:R-:W-:Y:S01]  /*1b7df0*/  VIADD R5, R12, 0x17f ;  /* 0x0000017f0c057836 */ /* 0x000fe20000000000 */
[----:B------:R-:W0:Y:S02]  /*1b7e00*/  LDCU UR22, c[0x0][0x398] ;  /* 0x00007300ff1677ac */ /* 0x000e240008000800 */
        /* <DEDUP_REMOVED lines=11> */
[----:B------:R-:W-:-:S04]  /*1b7ec0*/  @P3 LOP3.LUT R3, R3, 0x8000000, RZ, 0xfc, !PT ;  /* 0x0800000003033812 */ /* 0x000fc800078efcff */
[----:B------:R-:W-:-:S04]  /*1b7ed0*/  LOP3.LUT R3, R3, 0xfbffffff, RZ, 0xc0, !PT ;  /* 0xfbffffff03037812 */ /* 0x000fc800078ec0ff */
[----:B------:R-:W-:Y:S02]  /*1b7ee0*/  @P2 LOP3.LUT R3, R3, 0x4000000, RZ, 0xfc, !PT ;  /* 0x0400000003032812 */ /* 0x000fe400078efcff */
[----:B------:R-:W-:Y:S01]  /*1b7ef0*/  ISETP.LT.AND P0, PT, R17, UR20, !P0 ;  /* 0x0000001411007c0c */ /* 0x000fe2000c701270 */
        /* <DEDUP_REMOVED lines=15> */
[----:B------:R-:W1:Y:S07]  /*1b7ff0*/  LDCU.64 UR10, c[0x0][0x398] ;  /* 0x00007300ff0a77ac */ /* 0x000e6e0008000a00 */
[----:B------:R-:W-:Y:S01]  /*1b8000*/  @P3 LOP3.LUT R3, R3, 0x800000, RZ, 0xfc, !PT ;  /* 0x0080000003033812 */ /* 0x000fe200078efcff */
[----:B------:R-:W1:Y:S03]  /*1b8010*/  LDCU UR69, c[0x0][0x398] ;  /* 0x00007300ff4577ac */ /* 0x000e660008000800 */
[----:B------:R-:W-:-:S04]  /*1b8020*/  LOP3.LUT R3, R3, 0xffbfffff, RZ, 0xc0, !PT ;  /* 0xffbfffff03037812 */ /* 0x000fc800078ec0ff */
[----:B------:R-:W-:Y:S02]  /*1b8030*/  @P2 LOP3.LUT R3, R3, 0x400000, RZ, 0xfc, !PT ;  /* 0x0040000003032812 */ /* 0x000fe400078efcff */
[----:B0-----:R-:W-:Y:S01]  /*1b8040*/  ISETP.LT.AND P0, PT, R17, UR18, !P0 ;  /* 0x0000001211007c0c */ /* 0x001fe2000c701270 */
[----:B------:R-:W-:Y:S01]  /*1b8050*/  VIADD R8, R12, 0x17b ;  /* 0x0000017b0c087836 */ /* 0x000fe20000000000 */
[----:B------:R-:W-:Y:S01]  /*1b8060*/  LOP3.LUT R3, R3, 0xffdfffff, RZ, 0xc0, !PT ;  /* 0xffdfffff03037812 */ /* 0x000fe200078ec0ff */
[----:B------:R-:W0:Y:S03]  /*1b8070*/  LDCU UR18, c[0x0][0x398] ;  /* 0x00007300ff1277ac */ /* 0x000e260008000800 */
        /* <DEDUP_REMOVED lines=9> */
[----:B-1----:R-:W-:Y:S01]  /*1b8110*/  ISETP.LT.AND P1, PT, R14, UR69, !P0 ;  /* 0x000000450e007c0c */ /* 0x002fe2000c721270 */
[----:B------:R-:W1:Y:S01]  /*1b8120*/  LDCU UR69, c[0x0][0x398] ;  /* 0x00007300ff4577ac */ /* 0x000e620008000800 */
        /* <DEDUP_REMOVED lines=13> */
[----:B-1----:R-:W-:Y:S01]  /*1b8200*/  ISETP.LT.AND P3, PT, R13, UR69, !P0 ;  /* 0x000000450d007c0c */ /* 0x002fe2000c761270 */
[----:B------:R-:W1:Y:S01]  /*1b8210*/  LDCU UR69, c[0x0][0x398] ;  /* 0x00007300ff4577ac */ /* 0x000e620008000800 */
[----:B------:R-:W-:Y:S02]  /*1b8220*/  ISETP.LT.AND P2, PT, R15, UR17, !P0 ;  /* 0x000000110f007c0c */ /* 0x000fe4000c741270 */
[----:B----4-:R-:W-:Y:S01]  /*1b8230*/  ISETP.LT.AND P1, PT, R14, UR24, !P0 ;  /* 0x000000180e007c0c */ /* 0x010fe2000c721270 */
[----:B------:R-:W4:Y:S01]  /*1b8240*/  LDCU UR24, c[0x0][0x398] ;  /* 0x00007300ff1877ac */ /* 0x000f220008000800 */
[----:B------:R-:W0:Y:S07]  /*1b8250*/  LDCU UR23, c[0x0][0x398] ;  /* 0x00007300ff1777ac */ /* 0x000e2e0008000800 */
[----:B------:R-:W-:Y:S01]  /*1b8260*/  @P3 LOP3.LUT R3, R3, 0x8000, RZ, 0xfc, !PT ;  /* 0x0000800003033812 */ /* 0x000fe200078efcff */
[----:B------:R-:W0:Y:S03]  /*1b8270*/  LDCU UR17, c[0x0][0x398] ;  /* 0x00007300ff1177ac */ /* 0x000e260008000800 */
[----:B------:R-:W-:-:S04]  /*1b8280*/  LOP3.LUT R3, R3, 0xffffbfff, RZ, 0xc0, !PT ;  /* 0xffffbfff03037812 */ /* 0x000fc800078ec0ff */
[----:B------:R-:W-:Y:S02]  /*1b8290*/  @P2 LOP3.LUT R3, R3, 0x4000, RZ, 0xfc, !PT ;  /* 0x0000400003032812 */ /* 0x000fe400078efcff */
[----:B------:R-:W-:Y:S01]  /*1b82a0*/  ISETP.LT.AND P0, PT, R17, UR25, !P0 ;  /* 0x0000001911007c0c */ /* 0x000fe2000c701270 */
        /* <DEDUP_REMOVED lines=8> */
[----:B0-----:R-:W-:Y:S01]  /*1b8330*/  ISETP.LT.AND P3, PT, R14, UR8, !P0 ;  /* 0x000000080e007c0c */ /* 0x001fe2000c761270 */
[----:B------:R-:W0:Y:S01]  /*1b8340*/  LDCU UR21, c[0x0][0x398] ;  /* 0x00007300ff1577ac */ /* 0x000e220008000800 */
[----:B------:R-:W-:Y:S02]  /*1b8350*/  ISETP.LT.AND P2, PT, R13, UR70, !P0 ;  /* 0x000000460d007c0c */ /* 0x000fe4000c741270 */
[----:B-1----:R-:W-:Y:S01]  /*1b8360*/  ISETP.LT.AND P1, PT, R15, UR69, !P0 ;  /* 0x000000450f007c0c */ /* 0x002fe2000c721270 */
[----:B------:R-:W1:Y:S08]  /*1b8370*/  LDCU UR70, c[0x0][0x398] ;  /* 0x00007300ff4677ac */ /* 0x000e700008000800 */
        /* <DEDUP_REMOVED lines=29> */
[----:B------:R-:W-:Y:S01]  /*1b8550*/  ISETP.GE.AND P0, PT, R0, UR11, PT ;  /* 0x0000000b00007c0c */ /* 0x000fe2000bf06270 */
[----:B------:R-:W1:Y:S03]  /*1b8560*/  LDCU.64 UR10, c[0x0][0x398] ;  /* 0x00007300ff0a77ac */ /* 0x000e660008000a00 */
[----:B0-----:R-:W-:Y:S02]  /*1b8570*/  ISETP.LT.AND P3, PT, R13, UR59, !P0 ;  /* 0x0000003b0d007c0c */ /* 0x001fe4000c761270 */
[----:B------:R-:W-:Y:S01]  /*1b8580*/  LOP3.LUT R3, R3, 0xfffffff7, RZ, 0xc0, !PT ;  /* 0xfffffff703037812 */ /* 0x000fe200078ec0ff */
[----:B------:R-:W-:Y:S01]  /*1b8590*/  VIADD R0, R12, 0x191 ;  /* 0x000001910c007836 */ /* 0x000fe20000000000 */
[----:B------:R-:W-:Y:S01]  /*1b85a0*/  ISETP.LT.AND P2, PT, R15, UR58, !P0 ;  /* 0x0000003a0f007c0c */ /* 0x000fe2000c741270 */
[----:B------:R-:W0:Y:S01]  /*1b85b0*/  LDCU UR59, c[0x0][0x3b8] ;  /* 0x00007700ff3b77ac */ /* 0x000e220008000800 */
[----:B------:R-:W-:-:S07]  /*1b85c0*/  ISETP.LT.AND P1, PT, R14, UR77, !P0 ;  /* 0x0000004d0e007c0c */ /* 0x000fce000c721270 */
[----:B------:R-:W-:Y:S01]  /*1b85d0*/  @P3 LOP3.LUT R3, R3, 0x8, RZ, 0xfc, !PT ;  /* 0x0000000803033812 */ /* 0x000fe200078efcff */
[----:B------:R-:W0:Y:S03]  /*1b85e0*/  LDCU UR58, c[0x0][0x3b8] ;  /* 0x00007700ff3a77ac */ /* 0x000e260008000800 */
[----:B------:R-:W-:Y:S01]  /*1b85f0*/  LOP3.LUT R3, R3, 0xfffffffb, RZ, 0xc0, !PT ;  /* 0xfffffffb03037812 */ /* 0x000fe200078ec0ff */
[----:B------:R-:W0:Y:S03]  /*1b8600*/  LDCU UR77, c[0x0][0x398] ;  /* 0x00007300ff4d77ac */ /* 0x000e260008000800 */
        /* <DEDUP_REMOVED lines=8> */
[----:B------:R-:W0:Y:S03]  /*1b8690*/  LDCU.64 UR8, c[0x0][0x398] ;  /* 0x00007300ff0877ac */ /* 0x000e260008000a00 */
[----:B-1----:R-:W-:Y:S02]  /*1b86a0*/  ISETP.LT.AND P3, PT, R13, UR10, !P0 ;  /* 0x0000000a0d007c0c */ /* 0x002fe4000c761270 */
[----:B--2---:R-:W-:Y:S01]  /*1b86b0*/  LOP3.LUT R2, R2, 0x7fffffff, RZ, 0xc0, !PT ;  /* 0x7fffffff02027812 */ /* 0x004fe200078ec0ff */
[----:B------:R-:W-:Y:S01]  /*1b86c0*/  VIADD R0, R12, 0x190 ;  /* 0x000001900c007836 */ /* 0x000fe20000000000 */
[----:B------:R-:W-:-:S02]  /*1b86d0*/  ISETP.LT.AND P2, PT, R15, UR76, !P0 ;  /* 0x0000004c0f007c0c */ /* 0x000fc4000c741270 */
[----:B------:R-:W-:Y:S01]  /*1b86e0*/  LOP3.LUT R9, R9, 0x7fffffff, RZ, 0xc0, !PT ;  /* 0x7fffffff09097812 */ /* 0x000fe200078ec0ff */
[----:B------:R-:W-:Y:S01]  /*1b86f0*/  STL [R1+0x80], R3 ;  /* 0x0000800301007387 */ /* 0x000fe20000100800 */
[----:B------:R-:W-:Y:S01]  /*1b8700*/  ISETP.LT.AND P1, PT, R14, UR75, !P0 ;  /* 0x0000004b0e007c0c */ /* 0x000fe2000c721270 */
[----:B------:R-:W1:Y:S04]  /*1b8710*/  LDCU UR75, c[0x0][0x398] ;  /* 0x00007300ff4b77ac */ /* 0x000e680008000800 */
[----:B------:R-:W-:Y:S01]  /*1b8720*/  @P3 LOP3.LUT R2, R2, 0x80000000, RZ, 0xfc, !PT ;  /* 0x8000000002023812 */ /* 0x000fe200078efcff */
[----:B------:R-:W2:Y:S03]  /*1b8730*/  LDCU UR76, c[0x0][0x398] ;  /* 0x00007300ff4c77ac */ /* 0x000ea60008000800 */
[----:B------:R-:W-:Y:S01]  /*1b8740*/  LOP3.LUT R2, R2, 0xbfffffff, RZ, 0xc0, !PT ;  /* 0xbfffffff02027812 */ /* 0x000fe200078ec0ff */
[----:B------:R-:W0:Y:S03]  /*1b8750*/  LDCU UR10, c[0x0][0x398] ;  /* 0x00007300ff0a77ac */ /* 0x000e260008000800 */
[----:B------:R-:W-:-:S02]  /*1b8760*/  @P2 LOP3.LUT R2, R2, 0x40000000, RZ, 0xfc, !PT ;  /* 0x4000000002022812 */ /* 0x000fc400078efcff */
        /* <DEDUP_REMOVED lines=12> */
[----:B------:R-:W-:Y:S01]  /*1b8830*/  ISETP.LT.AND P1, PT, R14, UR73, !P0 ;  /* 0x000000490e007c0c */ /* 0x000fe2000c721270 */
[----:B------:R-:W-:Y:S01]  /*1b8840*/  VIADD R10, R12, 0x178 ;  /* 0x000001780c0a7836 */ /* 0x000fe20000000000 */
[----:B------:R-:W0:Y:S07]  /*1b8850*/  LDCU UR8, c[0x0][0x398] ;  /* 0x00007300ff0877ac */ /* 0x000e2e0008000800 */
[----:B------:R-:W-:-:S04]  /*1b8860*/  @P3 LOP3.LUT R2, R2, 0x8000000, RZ, 0xfc, !PT ;  /* 0x0800000002023812 */ /* 0x000fc800078efcff */
        /* <DEDUP_REMOVED lines=15> */
[----:B------:R-:W-:Y:S01]  /*1b8960*/  VIADD R11, R12, 0x1ac ;  /* 0x000001ac0c0b7836 */ /* 0x000fe20000000000 */
[----:B------:R-:W0:Y:S07]  /*1b8970*/  LDCU UR26, c[0x0][0x398] ;  /* 0x00007300ff1a77ac */ /* 0x000e2e0008000800 */
[----:B------:R-:W-:Y:S01]  /*1b8980*/  @P3 LOP3.LUT R2, R2, 0x800000, RZ, 0xfc, !PT ;  /* 0x0080000002023812 */ /* 0x000fe200078efcff */
[----:B------:R-:W0:Y:S03]  /*1b8990*/  LDCU UR68, c[0x0][0x3b8] ;  /* 0x00007700ff4477ac */ /* 0x000e260008000800 */
[----:B------:R-:W-:-:S04]  /*1b89a0*/  LOP3.LUT R2, R2, 0xffbfffff, RZ, 0xc0, !PT ;  /* 0xffbfffff02027812 */ /* 0x000fc800078ec0ff */
[----:B------:R-:W-:Y:S02]  /*1b89b0*/  @P2 LOP3.LUT R2, R2, 0x400000, RZ, 0xfc, !PT ;  /* 0x0040000002022812 */ /* 0x000fe400078efcff */
[----:B------:R-:W-:Y:S01]  /*1b89c0*/  ISETP.LT.AND P0, PT, R17, UR40, !P0 ;  /* 0x0000002811007c0c */ /* 0x000fe2000c701270 */
[----:B------:R-:W0:Y:S01]  /*1b89d0*/  LDCU.64 UR40, c[0x0][0x398] ;  /* 0x00007300ff2877ac */ /* 0x000e220008000a00 */
        /* <DEDUP_REMOVED lines=11> */
[----:B------:R-:W0:Y:S08]  /*1b8a90*/  LDCU UR66, c[0x0][0x3b8] ;  /* 0x00007700ff4277ac */ /* 0x000e300008000800 */
        /* <DEDUP_REMOVED lines=13> */
[----:B------:R-:W-:Y:S02]  /*1b8b70*/  ISETP.LT.AND P2, PT, R15, UR65, !P0 ;  /* 0x000000410f007c0c */ /* 0x000fe4000c741270 */
[----:B------:R-:W-:Y:S01]  /*1b8b80*/  LOP3.LUT R2, R2, 0xffff7fff, RZ, 0xc0, !PT ;  /* 0xffff7fff02027812 */ /* 0x000fe200078ec0ff */
[----:B------:R-:W-:Y:S01]  /*1b8b90*/  VIADD R0, R12, 0x18c ;  /* 0x0000018c0c007836 */ /* 0x000fe20000000000 */
[----:B------:R-:W-:Y:S01]  /*1b8ba0*/  ISETP.LT.AND P1, PT, R14, UR64, !P0 ;  /* 0x000000400e007c0c */ /* 0x000fe2000c721270 */
[----:B------:R-:W0:Y:S01]  /*1b8bb0*/  LDCU UR64, c[0x0][0x3b8] ;  /* 0x00007700ff4077ac */ /* 0x000e220008000800 */
[----:B------:R-:W-:Y:S01]  /*1b8bc0*/  LOP3.LUT R29, R29, 0xff7fffff, RZ, 0xc0, !PT ;  /* 0xff7fffff1d1d7812 */ /* 0x000fe200078ec0ff */
[----:B------:R-:W0:Y:S04]  /*1b8bd0*/  LDCU UR65, c[0x0][0x3b8] ;  /* 0x00007700ff4177ac */ /* 0x000e280008000800 */
        /* <DEDUP_REMOVED lines=12> */
[----:B------:R-:W-:Y:S02]  /*1b8ca0*/  ISETP.LT.AND P2, PT, R15, UR62, !P0 ;  /* 0x0000003e0f007c0c */ /* 0x000fe4000c741270 */
[----:B------:R-:W-:Y:S01]  /*1b8cb0*/  LOP3.LUT R2, R2, 0xfffff7ff, RZ, 0xc0, !PT ;  /* 0xfffff7ff02027812 */ /* 0x000fe200078ec0ff */
[----:B------:R-:W-:Y:S01]  /*1b8cc0*/  VIADD R0, R12, 0x18b ;  /* 0x0000018b0c007836 */ /* 0x000fe20000000000 */
[----:B------:R-:W-:Y:S01]  /*1b8cd0*/  ISETP.LT.AND P1, PT, R14, UR61, !P0 ;  /* 0x0000003d0e007c0c */ /* 0x000fe2000c721270 */
[----:B------:R-:W1:Y:S01]  /*1b8ce0*/  LDCU UR61, c[0x0][0x3b8] ;  /* 0x00007700ff3d77ac */ /* 0x000e620008000800 */
[----:B------:R-:W0:Y:S05]  /*1b8cf0*/  LDCU UR62, c[0x0][0x3b8] ;  /* 0x00007700ff3e77ac */ /* 0x000e2a0008000800 */
        /* <DEDUP_REMOVED lines=47> */
[----:B0-----:R-:W-:Y:S01]  /*1b8ff0*/  ISETP.LT.AND P3, PT, R13, UR40, !P0 ;  /* 0x000000280d007c0c */ /* 0x001fe2000c761270 */
[----:B------:R-:W-:Y:S01]  /*1b9000*/  VIADD R0, R12, 0x188 ;  /* 0x000001880c007836 */ /* 0x000fe20000000000 */
[----:B------:R-:W-:Y:S01]  /*1b9010*/  ISETP.LT.AND P2, PT, R15, UR45, !P0 ;  /* 0x0000002d0f007c0c */ /* 0x000fe2000c741270 */
[----:B------:R0:W-:Y:S01]  /*1b9020*/  STL [R1+0x7c], R2 ;  /* 0x00007c0201007387 */ /* 0x0001e20000100800 */
[----:B------:R-:W-:Y:S01]  /*1b9030*/  ISETP.LT.AND P1, PT, R14, UR46, !P0 ;  /* 0x0000002e0e007c0c */ /* 0x000fe2000c721270 */
[----:B------:R-:W1:Y:S01]  /*1b9040*/  LDCU UR45, c[0x0][0x3b8] ;  /* 0x00007700ff2d77ac */ /* 0x000e620008000800 */
[----:B------:R-:W1:Y:S07]  /*1b9050*/  LDCU UR40, c[0x0][0x3b8] ;  /* 0x00007700ff2877ac */ /* 0x000e6e0008000800 */
[----:B------:R-:W-:Y:S01]  /*1b9060*/  @P3 LOP3.LUT R9, R9, 0x80000000, RZ, 0xfc, !PT ;  /* 0x8000000009093812 */ /* 0x000fe200078efcff */
[----:B0-----:R-:W-:Y:S01]  /*1b9070*/  IMAD R2, R12, UR56, RZ ;  /* 0x000000380c027c24 */ /* 0x001fe2000f8e02ff */
[----:B------:R-:W-:Y:S01]  /*1b9080*/  ISETP.LT.AND P0, PT, R17, UR47, !P0 ;  /* 0x0000002f11007c0c */ /* 0x000fe2000c701270 */
[----:B------:R-:W0:Y:S01]  /*1b9090*/  LDCU UR46, c[0x0][0x3b8] ;  /* 0x00007700ff2e77ac */ /* 0x000e220008000800 */
[----:B------:R-:W-:-:S02]  /*1b90a0*/  LOP3.LUT R9, R9, 0xbfffffff, RZ, 0xc0, !PT ;  /* 0xbfffffff09097812 */ /* 0x000fc400078ec0ff */
[----:B------:R-:W-:Y:S01]  /*1b90b0*/  STL [R1+0x53c], R2 ;  /* 0x00053c0201007387 */ /* 0x000fe20000100800 */
[----:B------:R-:W0:Y:S01]  /*1b90c0*/  LDCU UR47, c[0x0][0x3b8] ;  /* 0x00007700ff2f77ac */ /* 0x000e220008000800 */
[----:B------:R-:W-:Y:S01]  /*1b90d0*/  @P2 LOP3.LUT R9, R9, 0x40000000, RZ, 0xfc, !PT ;  /* 0x4000000009092812 */ /* 0x000fe200078efcff */
[----:B------:R-:W0:Y:S03]  /*1b90e0*/  LDCU UR56, c[0x0][0x3b8] ;  /* 0x00007700ff3877ac */ /* 0x000e260008000800 */
        /* <DEDUP_REMOVED lines=22> */
[----:B------:R-:W-:Y:S01]  /*1b9250*/  ISETP.GE.AND P0, PT, R0, UR43, PT ;  /* 0x0000002b00007c0c */ /* 0x000fe2000bf06270 */
[----:B------:R-:W-:Y:S01]  /*1b9260*/  VIADD R0, R2, UR54 ;  /* 0x0000003602007c36 */ /* 0x000fe20008000000 */
[----:B------:R-:W1:Y:S04]  /*1b9270*/  LDCU UR43, c[0x0][0x3b8] ;  /* 0x00007700ff2b77ac */ /* 0x000e680008000800 */
[----:B------:R0:W-:Y:S01]  /*1b9280*/  STL [R1+0x530], R0 ;  /* 0x0005300001007387 */ /* 0x0001e20000100800 */
[----:B------:R-:W-:Y:S01]  /*1b9290*/  ISETP.LT.AND P2, PT, R15, UR6, !P0 ;  /* 0x000000060f007c0c */ /* 0x000fe2000c741270 */
[----:B------:R-:W1:Y:S01]  /*1b92a0*/  LDCU UR6, c[0x0][0x3b8] ;  /* 0x00007700ff0677ac */ /* 0x000e620008000800 */
[----:B------:R-:W-:Y:S01]  /*1b92b0*/  ISETP.LT.AND P1, PT, R14, UR7, !P0 ;  /* 0x000000070e007c0c */ /* 0x000fe2000c721270 */
[----:B------:R-:W1:Y:S01]  /*1b92c0*/  LDCU UR7, c[0x0][0x3b8] ;  /* 0x00007700ff0777ac */ /* 0x000e620008000800 */
[----:B0-----:R-:W-:Y:S01]  /*1b92d0*/  VIADD R0, R0, UR55 ;  /* 0x0000003700007c36 */ /* 0x001fe20008000000 */
[----:B------:R-:W-:Y:S01]  /*1b92e0*/  ISETP.LT.AND P3, PT, R13, UR38, !P0 ;  /* 0x000000260d007c0c */ /* 0x000fe2000c761270 */
[----:B------:R-:W0:Y:S03]  /*1b92f0*/  LDCU UR38, c[0x0][0x3b8] ;  /* 0x00007700ff2677ac */ /* 0x000e260008000800 */
[----:B------:R1:W-:Y:S01]  /*1b9300*/  STL [R1+0x528], R0 ;  /* 0x0005280001007387 */ /* 0x0003e20000100800 */
[----:B------:R-:W0:Y:S01]  /*1b9310*/  LDCU UR54, c[0x0][0x3b8] ;  /* 0x00007700ff3677ac */ /* 0x000e220008000800 */
[----:B------:R-:W0:Y:S01]  /*1b9320*/  LDCU UR55, c[0x0][0x3b8] ;  /* 0x00007700ff3777ac */ /* 0x000e220008000800 */
[----:B-1----:R-:W-:Y:S01]  /*1b9330*/  VIADD R0, R0, UR59 ;  /* 0x0000003b00007c36 */ /* 0x002fe20008000000 */
[----:B------:R-:W-:Y:S01]  /*1b9340*/  ISETP.LT.AND P0, PT, R17, UR34, !P0 ;  /* 0x0000002211007c0c */ /* 0x000fe2000c701270 */
[----:B------:R-:W1:Y:S03]  /*1b9350*/  LDCU UR34, c[0x0][0x3b8] ;  /* 0x00007700ff2277ac */ /* 0x000e660008000800 */
[----:B------:R0:W-:Y:S01]  /*1b9360*/  STL [R1+0x294], R0 ;  /* 0x0002940001007387 */ /* 0x0001e20000100800 */
[----:B------:R-:W1:Y:S01]  /*1b9370*/  LDCU UR59, c[0x0][0x3b8] ;  /* 0x00007700ff3b77ac */ /* 0x000e620008000800 */
[----:B0-----:R-:W-:Y:S01]  /*1b9380*/  VIADD R0, R0, UR58 ;  /* 0x0000003a00007c36 */ /* 0x001fe20008000000 */
[----:B------:R-:W0:Y:S04]  /*1b9390*/  LDCU UR58, c[0x0][0x3b8] ;  /* 0x00007700ff3a77ac */ /* 0x000e280008000800 */
[----:B------:R1:W-:Y:S02]  /*1b93a0*/  STL [R1+0x290], R0 ;  /* 0x0002900001007387 */ /* 0x0003e40000100800 */
[----:B-1----:R-:W-:Y:S01]  /*1b93b0*/  VIADD R0, R0, UR57 ;  /* 0x0000003900007c36 */ /* 0x002fe20008000000 */
[----:B------:R-:W1:Y:S04]  /*1b93c0*/  LDCU UR57, c[0x0][0x3b8] ;  /* 0x00007700ff3977ac */ /* 0x000e680008000800 */
[----:B------:R0:W-:Y:S02]  /*1b93d0*/  STL [R1+0x27c], R0 ;  /* 0x00027c0001007387 */ /* 0x0001e40000100800 */
        /* <DEDUP_REMOVED lines=304> */
[----:B------:R-:W-:Y:S01]  /*1ba6e0*/  LOP3.LUT R9, R9, 0xff7fffff, RZ, 0xc0, !PT ;  /* 0xff7fffff09097812 */ /* 0x000fe200078ec0ff */
[----:B------:R-:W1:Y:S03]  /*1ba6f0*/  LDCU UR45, c[0x0][0x3b8] ;  /* 0x00007700ff2d77ac */ /* 0x000e660008000800 */
[----:B------:R0:W-:Y:S02]  /*1ba700*/  STL [R1+0xb4], R0 ;  /* 0x0000b40001007387 */ /* 0x0001e40000100800 */
[----:B0-----:R-:W-:Y:S01]  /*1ba710*/  VIADD R0, R0, UR46 ;  /* 0x0000002e00007c36 */ /* 0x001fe20008000000 */
[----:B------:R-:W-:Y:S01]  /*1ba720*/  @P3 LOP3.LUT R9, R9, 0x800000, RZ, 0xfc, !PT ;  /* 0x0080000009093812 */ /* 0x000fe200078efcff */
[----:B------:R-:W0:Y:S03]  /*1ba730*/  LDCU UR46, c[0x0][0x3b8] ;  /* 0x00007700ff2e77ac */ /* 0x000e260008000800 */
        /* <DEDUP_REMOVED lines=23> */
[----:B------:R-:W-:Y:S01]  /*1ba8b0*/  @P1 LOP3.LUT R9, R9, 0x200000, RZ, 0xfc, !PT ;  /* 0x0020000009091812 */ /* 0x000fe200078efcff */
[----:B------:R-:W1:Y:S03]  /*1ba8c0*/  LDCU UR34, c[0x0][0x3b8] ;  /* 0x00007700ff2277ac */ /* 0x000e660008000800 */
        /* <DEDUP_REMOVED lines=15> */
[----:B0-----:R-:W-:-:S05]  /*1ba9c0*/  VIADD R0, R0, UR53 ;  /* 0x0000003500007c36 */ /* 0x001fca0008000000 */
[----:B------:R0:W-:Y:S02]  /*1ba9d0*/  STL [R1+0x5c], R0 ;  /* 0x00005c0001007387 */ /* 0x0001e40000100800 */
[----:B0-----:R-:W-:Y:S01]  /*1ba9e0*/  VIADD R0, R0, UR52 ;  /* 0x0000003400007c36 */ /* 0x001fe20008000000 */
[----:B------:R-:W-:Y:S01]  /*1ba9f0*/  LOP3.LUT R9, R9, 0xfff7ffff, RZ, 0xc0, !PT ;  /* 0xfff7ffff09097812 */ /* 0x000fe200078ec0ff */
[----:B------:R-:W0:Y:S03]  /*1baa00*/  LDCU.64 UR52, c[0x0][0x398] ;  /* 0x00007300ff3477ac */ /* 0x000e260008000a00 */
[----:B------:R1:W-:Y:S02]  /*1baa10*/  STL [R1+0x58], R0 ;  /* 0x0000580001007387 */ /* 0x0003e40000100800 */
[----:B-1----:R-:W-:-:S05]  /*1baa20*/  VIADD R0, R0, UR51 ;  /* 0x0000003300007c36 */ /* 0x002fca0008000000 */
        /* <DEDUP_REMOVED lines=10> */
[----:B0-----:R-:W-:-:S05]  /*1baad0*/  VIADD R0, R0, UR55 ;  /* 0x0000003700007c36 */ /* 0x001fca0008000000 */
[----:B------:R0:W-:Y:S02]  /*1baae0*/  STL [R1+0x44], R0 ;  /* 0x0000440001007387 */ /* 0x0001e40000100800 */
[----:B0-----:R-:W-:Y:S01]  /*1baaf0*/  VIADD R0, R0, UR56 ;  /* 0x0000003800007c36 */ /* 0x001fe20008000000 */
[----:B------:R-:W0:Y:S04]  /*1bab00*/  LDCU UR56, c[0x0][0x3b8] ;  /* 0x00007700ff3877ac */ /* 0x000e280008000800 */
[----:B------:R1:W-:Y:S02]  /*1bab10*/  STL [R1+0x40], R0 ;  /* 0x0000400001007387 */ /* 0x0003e40000100800 */
[----:B-1----:R-:W-:-:S05]  /*1bab20*/  VIADD R0, R0, UR57 ;  /* 0x0000003900007c36 */ /* 0x002fca0008000000 */
[----:B------:R1:W-:Y:S02]  /*1bab30*/  STL [R1+0x3c], R0 ;  /* 0x00003c0001007387 */ /* 0x0003e40000100800 */
[----:B-1----:R-:W-:Y:S01]  /*1bab40*/  VIADD R0, R0, UR58 ;  /* 0x0000003a00007c36 */ /* 0x002fe20008000000 */
[----:B------:R-:W1:Y:S04]  /*1bab50*/  LDCU UR58, c[0x0][0x3b8] ;  /* 0x00007700ff3a77ac */ /* 0x000e680008000800 */
[----:B------:R0:W-:Y:S02]  /*1bab60*/  STL [R1+0x38], R0 ;  /* 0x0000380001007387 */ /* 0x0001e40000100800 */
[----:B0-----:R-:W-:Y:S01]  /*1bab70*/  VIADD R0, R0, UR59 ;  /* 0x0000003b00007c36 */ /* 0x001fe20008000000 */
[----:B------:R-:W-:Y:S01]  /*1bab80*/  LOP3.LUT R29, R29, 0xfbffffff, RZ, 0xc0, !PT ;  /* 0xfbffffff1d1d7812 */ /* 0x000fe200078ec0ff */
[----:B------:R-:W0:Y:S03]  /*1bab90*/  LDCU UR59, c[0x0][0x3b8] ;  /* 0x00007700ff3b77ac */ /* 0x000e260008000800 */
[----:B------:R1:W-:Y:S02]  /*1baba0*/  STL [R1+0x34], R0 ;  /* 0x0000340001007387 */ /* 0x0003e40000100800 */
[----:B-1----:R-:W-:Y:S01]  /*1babb0*/  VIADD R0, R0, UR60 ;  /* 0x0000003c00007c36 */ /* 0x002fe20008000000 */
[----:B------:R-:W1:Y:S04]  /*1babc0*/  LDCU UR60, c[0x0][0x3b8] ;  /* 0x00007700ff3c77ac */ /* 0x000e680008000800 */
[----:B------:R0:W-:Y:S02]  /*1babd0*/  STL [R1+0x30], R0 ;  /* 0x0000300001007387 */ /* 0x0001e40000100800 */
[----:B0-----:R-:W-:-:S05]  /*1babe0*/  VIADD R0, R0, UR6 ;  /* 0x0000000600007c36 */ /* 0x001fca0008000000 */
[----:B------:R0:W-:Y:S02]  /*1babf0*/  STL [R1+0x2c], R0 ;  /* 0x00002c0001007387 */ /* 0x0001e40000100800 */
[----:B0-----:R-:W-:Y:S01]  /*1bac00*/  VIADD R0, R0, UR7 ;  /* 0x0000000700007c36 */ /* 0x001fe20008000000 */
[----:B------:R-:W0:Y:S04]  /*1bac10*/  LDCU.64 UR6, c[0x0][0x398] ;  /* 0x00007300ff0677ac */ /* 0x000e280008000a00 */
        /* <DEDUP_REMOVED lines=9> */
[----:B-1----:R-:W-:-:S04]  /*1bacb0*/  VIADD R0, R0, UR47 ;  /* 0x0000002f00007c36 */ /* 0x002fc80008000000 */
[----:B------:R-:W-:Y:S01]  /*1bacc0*/  VIADD R2, R0, UR63 ;  /* 0x0000003f00027c36 */ /* 0x000fe20008000000 */
[----:B------:R1:W-:Y:S01]  /*1bacd0*/  STL [R1+0x18], R0 ;  /* 0x0000180001007387 */ /* 0x0003e20000100800 */
[----:B------:R-:W0:Y:S03]  /*1bace0*/  LDCU UR63, c[0x0][0x3b8] ;  /* 0x00007700ff3f77ac */ /* 0x000e260008000800 */
[----:B------:R2:W-:Y:S01]  /*1bacf0*/  STL [R1+0x14], R2 ;  /* 0x0000140201007387 */ /* 0x0005e20000100800 */
[----:B-1----:R-:W-:Y:S02]  /*1bad00*/  VIADD R0, R12, 0x186 ;  /* 0x000001860c007836 */ /* 0x002fe40000000000 */
[----:B--2---:R-:W-:-:S03]  /*1bad10*/  VIADD R2, R2, UR46 ;  /* 0x0000002e02027c36 */ /* 0x004fc60008000000 */
[----:B------:R-:W-:Y:S01]  /*1bad20*/  ISETP.GE.AND P0, PT, R0, UR39, PT ;  /* 0x0000002700007c0c */ /* 0x000fe2000bf06270 */
[----:B------:R-:W1:Y:S01]  /*1bad30*/  LDCU.64 UR38, c[0x0][0x398] ;  /* 0x00007300ff2677ac */ /* 0x000e620008000a00 */
[----:B------:R-:W-:Y:S01]  /*1bad40*/  VIADD R0, R2, UR45 ;  /* 0x0000002d02007c36 */ /* 0x000fe20008000000 */
[----:B------:R2:W-:Y:S01]  /*1bad50*/  STL [R1+0x10], R2 ;  /* 0x0000100201007387 */ /* 0x0005e20000100800 */
[----:B------:R-:W0:Y:S02]  /*1bad60*/  LDCU.64 UR46, c[0x0][0x398] ;  /* 0x00007300ff2e77ac */ /* 0x000e240008000a00 */
[----:B--2---:R-:W-:Y:S01]  /*1bad70*/  VIADD R2, R0, UR35 ;  /* 0x0000002300027c36 */ /* 0x004fe20008000000 */
[----:B------:R-:W-:Y:S03]  /*1bad80*/  STL [R1+0xc], R0 ;  /* 0x00000c0001007387 */ /* 0x000fe60000100800 */
[----:B------:R-:W-:Y:S01]  /*1bad90*/  VIADD R3, R2, UR34 ;  /* 0x0000002202037c36 */ /* 0x000fe20008000000 */
[----:B------:R-:W-:Y:S01]  /*1bada0*/  STL [R1+0x8], R2 ;  /* 0x0000080201007387 */ /* 0x000fe20000100800 */
[----:B------:R-:W-:Y:S01]  /*1badb0*/  ISETP.LT.AND P3, PT, R13, UR6, !P0 ;  /* 0x000000060d007c0c */ /* 0x000fe2000c761270 */
[----:B------:R-:W2:Y:S02]  /*1badc0*/  LDCU.64 UR34, c[0x0][0x398] ;  /* 0x00007300ff2277ac */ /* 0x000ea40008000a00 */
[----:B------:R0:W-:Y:S02]  /*1badd0*/  STL [R1+0x4], R3 ;  /* 0x0000040301007387 */ /* 0x0001e40000100800 */
[----:B0-----:R-:W-:-:S05]  /*1bade0*/  VIADD R3, R3, UR43 ;  /* 0x0000002b03037c36 */ /* 0x001fca0008000000 */
[----:B------:R0:W-:Y:S04]  /*1badf0*/  STL [R1], R3 ;  /* 0x0000000301007387 */ /* 0x0001e80000100800 */
[----:B------:R-:W2:Y:S01]  /*1bae00*/  LDL.LU R16, [R1+0x74] ;  /* 0x0000740001107983 */ /* 0x000ea20000300800 */
[----:B------:R-:W-:Y:S02]  /*1bae10*/  ISETP.LT.AND P2, PT, R15, UR36, !P0 ;  /* 0x000000240f007c0c */ /* 0x000fe4000c741270 */
[----:B------:R-:W-:Y:S02]  /*1bae20*/  @P3 LOP3.LUT R9, R9, 0x80000, RZ, 0xfc, !PT ;  /* 0x0008000009093812 */ /* 0x000fe400078efcff */
[----:B------:R-:W-:Y:S01]  /*1bae30*/  ISETP.LT.AND P1, PT, R14, UR37, !P0 ;  /* 0x000000250e007c0c */ /* 0x000fe2000c721270 */
[C---:B------:R-:W-:Y:S01]  /*1bae40*/  VIADD R0, R12.reuse, 0x185 ;  /* 0x000001850c007836 */ /* 0x040fe20000000000 */
[----:B------:R-:W-:Y:S01]  /*1bae50*/  LOP3.LUT R9, R9, 0xfffbffff, RZ, 0xc0, !PT ;  /* 0xfffbffff09097812 */ /* 0x000fe200078ec0ff */
[----:B------:R-:W-:Y:S01]  /*1bae60*/  VIADD R2, R12, 0x183 ;  /* 0x000001830c027836 */ /* 0x000fe20000000000 */
[----:B------:R-:W-:Y:S01]  /*1bae70*/  ISETP.LT.AND P0, PT, R17, UR44, !P0 ;  /* 0x0000002c11007c0c */ /* 0x000fe2000c701270 */
[----:B------:R-:W0:Y:S04]  /*1bae80*/  LDCU.64 UR36, c[0x0][0x398] ;  /* 0x00007300ff2477ac */ /* 0x000e280008000a00 */
[----:B------:R-:W-:Y:S01]  /*1bae90*/  @P2 LOP3.LUT R9, R9, 0x40000, RZ, 0xfc, !PT ;  /* 0x0004000009092812 */ /* 0x000fe200078efcff */
[----:B------:R-:W-:Y:S01]  /*1baea0*/  VIADD R28, R3, UR41 ;  /* 0x00000029031c7c36 */ /* 0x000fe20008000000 */
[----:B------:R-:W0:Y:S02]  /*1baeb0*/  LDCU.64 UR44, c[0x0][0x398] ;  /* 0x00007300ff2c77ac */ /* 0x000e240008000a00 */
        /* <DEDUP_REMOVED lines=8> */
[----:B------:R-:W1:Y:S01]  /*1baf40*/  LDCU.64 UR6, c[0x0][0x398] ;  /* 0x00007300ff0677ac */ /* 0x000e620008000a00 */
[----:B------:R-:W-:Y:S02]  /*1baf50*/  ISETP.LT.AND P2, PT, R15, UR77, !P0 ;  /* 0x0000004d0f007c0c */ /* 0x000fe4000c741270 */
[----:B---3--:R-:W-:Y:S01]  /*1baf60*/  ISETP.LT.AND P1, PT, R14, UR31, !P0 ;  /* 0x0000001f0e007c0c */ /* 0x008fe2000c721270 */
[----:B------:R-:W3:Y:S08]  /*1baf70*/  LDCU UR77, c[0x0][0x398] ;  /* 0x00007300ff4d77ac */ /* 0x000ef00008000800 */
[----:B------:R-:W-:Y:S01]  /*1baf80*/  @P3 LOP3.LUT R9, R9, 0x8000, RZ, 0xfc, !PT ;  /* 0x0000800009093812 */ /* 0x000fe200078efcff */
[----:B0-----:R-:W-:Y:S01]  /*1baf90*/  VIADD R3, R12, 0x181 ;  /* 0x000001810c037836 */ /* 0x001fe20000000000 */
[----:B------:R-:W0:Y:S02]  /*1bafa0*/  LDCU UR31, c[0x0][0x3b8] ;  /* 0x00007700ff1f77ac */ /* 0x000e240008000800 */
        /* <DEDUP_REMOVED lines=17> */
[----:B------:R-:W-:-:S04]  /*1bb0c0*/  LOP3.LUT R9, R9, 0xfffffbff, RZ, 0xc0, !PT ;  /* 0xfffffbff09097812 */ /* 0x000fc800078ec0ff */
[----:B------:R-:W-:Y:S02]  /*1bb0d0*/  @P2 LOP3.LUT R9, R9, 0x400, RZ, 0xfc, !PT ;  /* 0x0000040009092812 */ /* 0x000fe400078efcff */
[----:B---3--:R-:W-:Y:S01]  /*1bb0e0*/  ISETP.LT.AND P0, PT, R17, UR77, !P0 ;  /* 0x0000004d11007c0c */ /* 0x008fe2000c701270 */
[----:B------:R-:W3:Y:S01]  /*1bb0f0*/  LDCU UR77, c[0x0][0x398] ;  /* 0x00007300ff4d77ac */ /* 0x000ee20008000800 */
[----:B------:R-:W-:-:S04]  /*1bb100*/  LOP3.LUT R9, R9, 0xfffffdff, RZ, 0xc0, !PT ;  /* 0xfffffdff09097812 */ /* 0x000fc800078ec0ff */
[----:B------:R-:W-:-:S04]  /*1bb110*/  @P1 LOP3.LUT R9, R9, 0x200, RZ, 0xfc, !PT ;  /* 0x0000020009091812 */ /* 0x000fc800078efcff */
[----:B------:R-:W-:-:S04]  /*1bb120*/  LOP3.LUT R9, R9, 0xfffffeff, RZ, 0xc0, !PT ;  /* 0xfffffeff09097812 */ /* 0x000fc800078ec0ff */
[----:B------:R-:W-:Y:S02]  /*1bb130*/  @P0 LOP3.LUT R9, R9, 0x100, RZ, 0xfc, !PT ;  /* 0x0000010009090812 */ /* 0x000fe400078efcff */
[----:B------:R-:W-:Y:S02]  /*1bb140*/  ISETP.GE.AND P0, PT, R2, UR47, PT ;  /* 0x0000002f02007c0c */ /* 0x000fe4000bf06270 */
[----:B------:R-:W-:Y:S01]  /*1bb150*/  LOP3.LUT R9, R9, 0xffffff7f, RZ, 0xc0, !PT ;  /* 0xffffff7f09097812 */ /* 0x000fe200078ec0ff */
[----:B------:R-:W-:Y:S01]  /*1bb160*/  VIADD R27, R28, UR40 ;  /* 0x000000281c1b7c36 */ /* 0x000fe20008000000 */
[----:B-1----:R-:W-:Y:S01]  /*1bb170*/  ISETP.LT.AND P3, PT, R13, UR6, !P0 ;  /* 0x000000060d007c0c */ /* 0x002fe2000c761270 */
[----:B------:R-:W1:Y:S01]  /*1bb180*/  LDCU.64 UR40, c[0x0][0x398] ;  /* 0x00007300ff2877ac */ /* 0x000e620008000a00 */
[----:B0-----:R-:W-:Y:S02]  /*1bb190*/  ISETP.LT.AND P2, PT, R15, UR75, !P0 ;  /* 0x0000004b0f007c0c */ /* 0x001fe4000c741270 */
[----:B------:R-:W-:Y:S01]  /*1bb1a0*/  ISETP.LT.AND P1, PT, R14, UR76, !P0 ;  /* 0x0000004c0e007c0c */ /* 0x000fe2000c721270 */
[----:B------:R-:W0:Y:S01]  /*1bb1b0*/  LDCU UR75, c[0x0][0x398] ;  /* 0x00007300ff4b77ac */ /* 0x000e220008000800 */
[----:B------:R-:W-:Y:S01]  /*1bb1c0*/  VIADD R2, R12, 0x17e ;  /* 0x0000017e0c027836 */ /* 0x000fe20000000000 */
[----:B------:R-:W0:Y:S06]  /*1bb1d0*/  LDCU.64 UR46, c[0x0][0x398] ;  /* 0x00007300ff2e77ac */ /* 0x000e2c0008000a00 */
        /* <DEDUP_REMOVED lines=13> */
[----:B------:R-:W-:Y:S01]  /*1bb2b0*/  ISETP.LT.AND P3, PT, R13, UR36, !P0 ;  /* 0x000000240d007c0c */ /* 0x000fe2000c761270 */
[----:B------:R-:W1:Y:S01]  /*1bb2c0*/  LDCU.64 UR42, c[0x0][0x398] ;  /* 0x00007300ff2a77ac */ /* 0x000e620008000a00 */
[----:B0-----:R-:W-:Y:S02]  /*1bb2d0*/  ISETP.LT.AND P2, PT, R15, UR75, !P0 ;  /* 0x0000004b0f007c0c */ /* 0x001fe4000c741270 */
[----:B------:R-:W-:Y:S01]  /*1bb2e0*/  ISETP.LT.AND P1, PT, R14, UR76, !P0 ;  /* 0x0000004c0e007c0c */ /* 0x000fe2000c721270 */
[----:B------:R-:W0:Y:S01]  /*1bb2f0*/  LDCU UR75, c[0x0][0x398] ;  /* 0x00007300ff4b77ac */ /* 0x000e220008000800 */
[----:B--2---:R-:W-:Y:S01]  /*1bb300*/  LOP3.LUT R16, R16, 0x7fffffff, RZ, 0xc0, !PT ;  /* 0x7fffffff10107812 */ /* 0x004fe200078ec0ff */
[----:B------:R-:W2:Y:S06]  /*1bb310*/  LDCU UR76, c[0x0][0x398] ;  /* 0x00007300ff4c77ac */ /* 0x000eac0008000800 */
[----:B------:R-:W-:Y:S01]  /*1bb320*/  @P3 LOP3.LUT R9, R9, 0x8, RZ, 0xfc, !PT ;  /* 0x0000000809093812 */ /* 0x000fe200078efcff */
[----:B------:R-:W-:Y:S01]  /*1bb330*/  VIADD R0, R12, 0x17a ;  /* 0x0000017a0c007836 */ /* 0x000fe20000000000 */
[----:B------:R-:W0:Y:S02]  /*1bb340*/  LDCU.64 UR6, c[0x0][0x398] ;  /* 0x00007300ff0677ac */ /* 0x000e240008000a00 */
        /* <DEDUP_REMOVED lines=8> */
[----:B------:R-:W-:-:S04]  /*1bb3d0*/  ISETP.GE.AND P0, PT, R3, UR37, PT ;  /* 0x0000002503007c0c */ /* 0x000fc8000bf06270 */
[----:B------:R-:W-:Y:S02]  /*1bb3e0*/  ISETP.LT.AND P1, PT, R13, UR38, !P0 ;  /* 0x000000260d007c0c */ /* 0x000fe4000c721270 */
[----:B0-----:R-:W-:Y:S01]  /*1bb3f0*/  ISETP.LT.AND P3, PT, R15, UR75, !P0 ;  /* 0x0000004b0f007c0c */ /* 0x001fe2000c761270 */
[----:B------:R-:W-:Y:S01]  /*1bb400*/  IMAD.MOV.U32 R3, RZ, RZ, R17 ;  /* 0x000000ffff037224 */ /* 0x000fe200078e0011 */
[----:B--2---:R-:W-:Y:S01]  /*1bb410*/  ISETP.LT.AND P2, PT, R14, UR76, !P0 ;  /* 0x0000004c0e007c0c */ /* 0x004fe2000c741270 */
[----:B------:R0:W-:Y:S01]  /*1bb420*/  STL [R1+0x78], R9 ;  /* 0x0000780901007387 */ /* 0x0001e20000100800 */
[----:B------:R-:W2:Y:S01]  /*1bb430*/  LDCU UR75, c[0x0][0x398] ;  /* 0x00007300ff4b77ac */ /* 0x000ea20008000800 */
[----:B------:R-:W0:Y:S06]  /*1bb440*/  LDCU UR76, c[0x0][0x398] ;  /* 0x00007300ff4c77ac */ /* 0x000e2c0008000800 */
[----:B------:R-:W-:-:S02]  /*1bb450*/  @P1 LOP3.LUT R16, R16, 0x80000000, RZ, 0xfc, !PT ;  /* 0x8000000010101812 */ /* 0x000fc400078efcff */
[----:B---3--:R-:W-:Y:S01]  /*1bb460*/  ISETP.LT.AND P1, PT, R3, UR77, !P0 ;  /* 0x0000004d03007c0c */ /* 0x008fe2000c721270 */
[----:B------:R-:W3:Y:S01]  /*1bb470*/  LDCU UR77, c[0x0][0x398] ;  /* 0x00007300ff4d77ac */ /* 0x000ee20008000800 */
[----:B------:R-:W-:Y:S02]  /*1bb480*/  LOP3.LUT R16, R16, 0xbfffffff, RZ, 0xc0, !PT ;  /* 0xbfffffff10107812 */ /* 0x000fe400078ec0ff */
[----:B------:R-:W-:Y:S02]  /*1bb490*/  ISETP.GE.AND P0, PT, R4, UR39, PT ;  /* 0x0000002704007c0c */ /* 0x000fe4000bf06270 */
[----:B------:R-:W4:Y:S01]  /*1bb4a0*/  LDL.LU R4, [R1+0x84] ;  /* 0x0000840001047983 */ /* 0x000f220000300800 */
[----:B------:R-:W-:-:S04]  /*1bb4b0*/  @P3 LOP3.LUT R16, R16, 0x40000000, RZ, 0xfc, !PT ;  /* 0x4000000010103812 */ /* 0x000fc800078efcff */
[----:B------:R-:W-:-:S04]  /*1bb4c0*/  LOP3.LUT R16, R16, 0xdfffffff, RZ, 0xc0, !PT ;  /* 0xdfffffff10107812 */ /* 0x000fc800078ec0ff */
[----:B------:R-:W-:-:S04]  /*1bb4d0*/  @P2 LOP3.LUT R16, R16, 0x20000000, RZ, 0xfc, !PT ;  /* 0x2000000010102812 */ /* 0x000fc800078efcff */
[----:B------:R-:W-:-:S04]  /*1bb4e0*/  LOP3.LUT R16, R16, 0xefffffff, RZ, 0xc0, !PT ;  /* 0xefffffff10107812 */ /* 0x000fc800078ec0ff */
[----:B------:R-:W-:Y:S02]  /*1bb4f0*/  @P1 LOP3.LUT R16, R16, 0x10000000, RZ, 0xfc, !PT ;  /* 0x1000000010101812 */ /* 0x000fe400078efcff */
[----:B-1----:R-:W-:Y:S02]  /*1bb500*/  ISETP.LT.AND P1, PT, R13, UR40, !P0 ;  /* 0x000000280d007c0c */ /* 0x002fe4000c721270 */
[----:B--2---:R-:W-:Y:S01]  /*1bb510*/  ISETP.LT.AND P3, PT, R15, UR75, !P0 ;  /* 0x0000004b0f007c0c */ /* 0x004fe2000c761270 */
[----:B------:R-:W1:Y:S01]  /*1bb520*/  LDCU UR75, c[0x0][0x398] ;  /* 0x00007300ff4b77ac */ /* 0x000e620008000800 */
[----:B------:R-:W-:Y:S02]  /*1bb530*/  LOP3.LUT R16, R16, 0xf7ffffff, RZ, 0xc0, !PT ;  /* 0xf7ffffff10107812 */ /* 0x000fe400078ec0ff */
[----:B0-----:R-:W-:Y:S01]  /*1bb540*/  ISETP.LT.AND P2, PT, R14, UR76, !P0 ;  /* 0x0000004c0e007c0c */ /* 0x001fe2000c741270 */
[----:B------:R-:W0:Y:S06]  /*1bb550*/  LDCU UR76, c[0x0][0x398] ;  /* 0x00007300ff4c77ac */ /* 0x000e2c0008000800 */
[----:B------:R-:W-:-:S04]  /*1bb560*/  @P1 LOP3.LUT R16, R16, 0x8000000, RZ, 0xfc, !PT ;  /* 0x0800000010101812 */ /* 0x000fc800078efcff */
[----:B------:R-:W-:-:S04]  /*1bb570*/  LOP3.LUT R16, R16, 0xfbffffff, RZ, 0xc0, !PT ;  /* 0xfbffffff10107812 */ /* 0x000fc800078ec0ff */
[----:B------:R-:W-:-:S04]  /*1bb580*/  @P3 LOP3.LUT R16, R16, 0x4000000, RZ, 0xfc, !PT ;  /* 0x0400000010103812 */ /* 0x000fc800078efcff */
[----:B------:R-:W-:Y:S02]  /*1bb590*/  LOP3.LUT R16, R16, 0xfdffffff, RZ, 0xc0, !PT ;  /* 0xfdffffff10107812 */ /* 0x000fe400078ec0ff */
[----:B---3--:R-:W-:Y:S01]  /*1bb5a0*/  ISETP.LT.AND P1, PT, R3, UR77, !P0 ;  /* 0x0000004d03007c0c */ /* 0x008fe2000c721270 */
[----:B------:R-:W2:Y:S01]  /*1bb5b0*/  LDCU UR77, c[0x0][0x398] ;  /* 0x00007300ff4d77ac */ /* 0x000ea20008000800 */
[----:B------:R-:W-:Y:S02]  /*1bb5c0*/  @P2 LOP3.LUT R16, R16, 0x2000000, RZ, 0xfc, !PT ;  /* 0x0200000010102812 */ /* 0x000fe400078efcff */
[----:B------:R-:W-:-:S03]  /*1bb5d0*/  ISETP.GE.AND P0, PT, R5, UR41, PT ;  /* 0x0000002905007c0c */ /* 0x000fc6000bf06270 */
[----:B------:R-:W-:-:S05]  /*1bb5e0*/  IMAD.MOV.U32 R5, RZ, RZ, R16 ;  /* 0x000000ffff057224 */ /* 0x000fca00078e0010 */
[----:B------:R-:W-:-:S04]  /*1bb5f0*/  LOP3.LUT R5, R5, 0xfeffffff, RZ, 0xc0, !PT ;  /* 0xfeffffff05057812 */ /* 0x000fc800078ec0ff */
[----:B------:R-:W-:Y:S02]  /*1bb600*/  @P1 LOP3.LUT R5, R5, 0x1000000, RZ, 0xfc, !PT ;  /* 0x0100000005051812 */ /* 0x000fe400078efcff */
[----:B------:R-:W-:Y:S02]  /*1bb610*/  ISETP.LT.AND P1, PT, R13, UR42, !P0 ;  /* 0x0000002a0d007c0c */ /* 0x000fe4000c721270 */
[----:B-1----:R-:W-:Y:S02]  /*1bb620*/  ISETP.LT.AND P3, PT, R15, UR75, !P0 ;  /* 0x0000004b0f007c0c */ /* 0x002fe4000c761270 */
[----:B------:R-:W-:Y:S02]  /*1bb630*/  LOP3.LUT R5, R5, 0xff7fffff, RZ, 0xc0, !PT ;  /* 0xff7fffff05057812 */ /* 0x000fe400078ec0ff */
[----:B0-----:R-:W-:-:S07]  /*1bb640*/  ISETP.LT.AND P2, PT, R14, UR76, !P0 ;  /* 0x0000004c0e007c0c */ /* 0x001fce000c741270 */
[----:B------:R-:W-:-:S04]  /*1bb650*/  @P1 LOP3.LUT R5, R5, 0x800000, RZ, 0xfc, !PT ;  /* 0x0080000005051812 */ /* 0x000fc800078efcff */
[----:B------:R-:W-:-:S04]  /*1bb660*/  LOP3.LUT R5, R5, 0xffbfffff, RZ, 0xc0, !PT ;  /* 0xffbfffff05057812 */ /* 0x000fc800078ec0ff */
[----:B------:R-:W-:Y:S02]  /*1bb670*/  @P3 LOP3.LUT R5, R5, 0x400000, RZ, 0xfc, !PT ;  /* 0x0040000005053812 */ /* 0x000fe400078efcff */
[----:B--2---:R-:W-:Y:S02]  /*1bb680*/  ISETP.LT.AND P1, PT, R3, UR77, !P0 ;  /* 0x0000004d03007c0c */ /* 0x004fe4000c721270 */
[----:B------:R-:W-:-:S04]  /*1bb690*/  LOP3.LUT R5, R5, 0xffdfffff, RZ, 0xc0, !PT ;  /* 0xffdfffff05057812 */ /* 0x000fc800078ec0ff */
[----:B------:R-:W-:Y:S02]  /*1bb6a0*/  @P2 LOP3.LUT R5, R5, 0x200000, RZ, 0xfc, !PT ;  /* 0x0020000005052812 */ /* 0x000fe400078efcff */
[----:B------:R-:W-:Y:S02]  /*1bb6b0*/  ISETP.GE.AND P0, PT, R2, UR43, PT ;  /* 0x0000002b02007c0c */ /* 0x000fe4000bf06270 */
[----:B------:R-:W-:-:S04]  /*1bb6c0*/  LOP3.LUT R5, R5, 0xffefffff, RZ, 0xc0, !PT ;  /* 0xffefffff05057812 */ /* 0x000fc800078ec0ff */
[----:B------:R-:W-:Y:S02]  /*1bb6d0*/  @P1 LOP3.LUT R5, R5, 0x100000, RZ, 0xfc, !PT ;  /* 0x0010000005051812 */ /* 0x000fe400078efcff */
[----:B------:R-:W-:Y:S02]  /*1bb6e0*/  ISETP.LT.AND P1, PT, R13, UR44, !P0 ;  /* 0x0000002c0d007c0c */ /* 0x000fe4000c721270 */
[----:B------:R-:W-:Y:S02]  /*1bb6f0*/  ISETP.LT.AND P3, PT, R15, UR71, !P0 ;  /* 0x000000470f007c0c */ /* 0x000fe4000c761270 */
[----:B------:R-:W-:Y:S02]  /*1bb700*/  LOP3.LUT R5, R5, 0xfff7ffff, RZ, 0xc0, !PT ;  /* 0xfff7ffff05057812 */ /* 0x000fe400078ec0ff */
[----:B------:R-:W-:-:S07]  /*1bb710*/  ISETP.LT.AND P2, PT, R14, UR70, !P0 ;  /* 0x000000460e007c0c */ /* 0x000fce000c741270 */
[----:B------:R-:W-:-:S04]  /*1bb720*/  @P1 LOP3.LUT R5, R5, 0x80000, RZ, 0xfc, !PT ;  /* 0x0008000005051812 */ /* 0x000fc800078efcff */
[----:B------:R-:W-:-:S04]  /*1bb730*/  LOP3.LUT R5, R5, 0xfffbffff, RZ, 0xc0, !PT ;  /* 0xfffbffff05057812 */ /* 0x000fc800078ec0ff */
[----:B------:R-:W-:Y:S02]  /*1bb740*/  @P3 LOP3.LUT R5, R5, 0x40000, RZ, 0xfc, !PT ;  /* 0x0004000005053812 */ /* 0x000fe400078efcff */
[----:B------:R-:W-:Y:S02]  /*1bb750*/  ISETP.LT.AND P1, PT, R3, UR69, !P0 ;  /* 0x0000004503007c0c */ /* 0x000fe4000c721270 */
[----:B------:R-:W-:-:S04]  /*1bb760*/  LOP3.LUT R5, R5, 0xfffdffff, RZ, 0xc0, !PT ;  /* 0xfffdffff05057812 */ /* 0x000fc800078ec0ff */
[----:B------:R-:W-:Y:S02]  /*1bb770*/  @P2 LOP3.LUT R5, R5, 0x20000, RZ, 0xfc, !PT ;  /* 0x0002000005052812 */ /* 0x000fe400078efcff */
[----:B------:R-:W-:Y:S02]  /*1bb780*/  ISETP.GE.AND P0, PT, R6, UR45, PT ;  /* 0x0000002d06007c0c */ /* 0x000fe4000bf06270 */
[----:B------:R-:W-:-:S04]  /*1bb790*/  LOP3.LUT R5, R5, 0xfffeffff, RZ, 0xc0, !PT ;  /* 0xfffeffff05057812 */ /* 0x000fc800078ec0ff */
[----:B------:R-:W-:Y:S02]  /*1bb7a0*/  @P1 LOP3.LUT R5, R5, 0x10000, RZ, 0xfc, !PT ;  /* 0x0001000005051812 */ /* 0x000fe400078efcff */
[----:B------:R-:W-:Y:S01]  /*1bb7b0*/  ISETP.LT.AND P1, PT, R13, UR46, !P0 ;  /* 0x0000002e0d007c0c */ /* 0x000fe2000c721270 */
[----:B------:R-:W-:Y:S01]  /*1bb7c0*/  IMAD.MOV.U32 R6, RZ, RZ, R15 ;  /* 0x000000ffff067224 */ /* 0x000fe200078e000f */
[----:B------:R-:W-:-:S04]  /*1bb7d0*/  LOP3.LUT R5, R5, 0xffff7fff, RZ, 0xc0, !PT ;  /* 0xffff7fff05057812 */ /* 0x000fc800078ec0ff */
[----:B------:R-:W-:Y:S01]  /*1bb7e0*/  ISETP.LT.AND P3, PT, R6, UR25, !P0 ;  /* 0x0000001906007c0c */ /* 0x000fe2000c761270 */
[----:B------:R-:W-:Y:S01]  /*1bb7f0*/  VIADD R25, R26, UR49 ;  /* 0x000000311a197c36 */ /* 0x000fe20008000000 */
[----:B----4-:R-:W-:-:S05]  /*1bb800*/  ISETP.LT.AND P2, PT, R14, UR24, !P0 ;  /* 0x000000180e007c0c */ /* 0x010fca000c741270 */
[----:B------:R-:W-:Y:S01]  /*1bb810*/  @P1 LOP3.LUT R5, R5, 0x8000, RZ, 0xfc, !PT ;  /* 0x0000800005051812 */ /* 0x000fe200078efcff */
[----:B------:R-:W-:Y:S01]  /*1bb820*/  VIADD R24, R25, UR48 ;  /* 0x0000003019187c36 */ /* 0x000fe20008000000 */
[----:B------:R-:W0:Y:S02]  /*1bb830*/  LDCU.64 UR48, c[0x0][0x398] ;  /* 0x00007300ff3077ac */ /* 0x000e240008000a00 */
        /* <DEDUP_REMOVED lines=8> */
[----:B0-----:R-:W-:Y:S02]  /*1bb8c0*/  ISETP.LT.AND P1, PT, R13, UR48, !P0 ;  /* 0x000000300d007c0c */ /* 0x001fe4000c721270 */
[----:B------:R-:W-:Y:S02]  /*1bb8d0*/  ISETP.LT.AND P3, PT, R6, UR22, !P0 ;  /* 0x0000001606007c0c */ /* 0x000fe4000c761270 */
[----:B------:R-:W-:Y:S01]  /*1bb8e0*/  LOP3.LUT R5, R5, 0xfffff7ff, RZ, 0xc0, !PT ;  /* 0xfffff7ff05057812 */ /* 0x000fe200078ec0ff */
[----:B------:R-:W-:Y:S02]  /*1bb8f0*/  IMAD.MOV.U32 R7, RZ, RZ, R14 ;  /* 0x000000ffff077224 */ /* 0x000fe400078e000e */
[----:B------:R-:W-:Y:S01]  /*1bb900*/  VIADD R23, R24, UR50 ;  /* 0x0000003218177c36 */ /* 0x000fe20008000000 */
[----:B------:R-:W0:Y:S02]  /*1bb910*/  LDCU.64 UR50, c[0x0][0x398] ;  /* 0x00007300ff3277ac */ /* 0x000e240008000a00 */
[----:B------:R-:W-:-:S03]  /*1bb920*/  ISETP.LT.AND P2, PT, R7, UR21, !P0 ;  /* 0x0000001507007c0c */ /* 0x000fc6000c741270 */
[----:B------:R-:W-:-:S04]  /*1bb930*/  @P1 LOP3.LUT R5, R5, 0x800, RZ, 0xfc, !PT ;  /* 0x0000080005051812 */ /* 0x000fc800078efcff */
[----:B------:R-:W-:-:S04]  /*1bb940*/  LOP3.LUT R5, R5, 0xfffffbff, RZ, 0xc0, !PT ;  /* 0xfffffbff05057812 */ /* 0x000fc800078ec0ff */
[----:B------:R-:W-:Y:S02]  /*1bb950*/  @P3 LOP3.LUT R5, R5, 0x400, RZ, 0xfc, !PT ;  /* 0x0000040005053812 */ /* 0x000fe400078efcff */
[----:B------:R-:W-:Y:S02]  /*1bb960*/  ISETP.LT.AND P1, PT, R3, UR20, !P0 ;  /* 0x0000001403007c0c */ /* 0x000fe4000c721270 */
[----:B------:R-:W-:-:S04]  /*1bb970*/  LOP3.LUT R5, R5, 0xfffffdff, RZ, 0xc0, !PT ;  /* 0xfffffdff05057812 */ /* 0x000fc800078ec0ff */
[----:B------:R-:W-:Y:S02]  /*1bb980*/  @P2 LOP3.LUT R5, R5, 0x200, RZ, 0xfc, !PT ;  /* 0x0000020005052812 */ /* 0x000fe400078efcff */
[----:B------:R-:W-:Y:S01]  /*1bb990*/  ISETP.GE.AND P0, PT, R8, UR49, PT ;  /* 0x0000003108007c0c */ /* 0x000fe2000bf06270 */
[----:B------:R-:W-:Y:S01]  /*1bb9a0*/  IMAD.MOV.U32 R8, RZ, RZ, R13 ;  /* 0x000000ffff087224 */ /* 0x000fe200078e000d */
[----:B------:R-:W-:-:S04]  /*1bb9b0*/  LOP3.LUT R5, R5, 0xfffffeff, RZ, 0xc0, !PT ;  /* 0xfffffeff05057812 */ /* 0x000fc800078ec0ff */
[----:B------:R-:W-:Y:S02]  /*1bb9c0*/  @P1 LOP3.LUT R5, R5, 0x100, RZ, 0xfc, !PT ;  /* 0x0000010005051812 */ /* 0x000fe400078efcff */
[----:B0-----:R-:W-:Y:S02]  /*1bb9d0*/  ISETP.LT.AND P1, PT, R8, UR50, !P0 ;  /* 0x0000003208007c0c */ /* 0x001fe4000c721270 */
        /* <DEDUP_REMOVED lines=15> */
[----:B------:R-:W-:Y:S01]  /*1bbad0*/  ISETP.LT.AND P2, PT, R7, UR15, !P0 ;  /* 0x0000000f07007c0c */ /* 0x000fe2000c741270 */
[----:B------:R-:W-:Y:S01]  /*1bbae0*/  VIADD R22, R23, UR54 ;  /* 0x0000003617167c36 */ /* 0x000fe20008000000 */
[----:B------:R-:W0:Y:S05]  /*1bbaf0*/  LDCU.64 UR54, c[0x0][0x398] ;  /* 0x00007300ff3677ac */ /* 0x000e2a0008000a00 */
[----:B------:R-:W-:-:S04]  /*1bbb00*/  @P1 LOP3.LUT R5, R5, 0x8, RZ, 0xfc, !PT ;  /* 0x0000000805051812 */ /* 0x000fc800078efcff */
[----:B------:R-:W-:-:S04]  /*1bbb10*/  LOP3.LUT R5, R5, 0xfffffffb, RZ, 0xc0, !PT ;  /* 0xfffffffb05057812 */ /* 0x000fc800078ec0ff */
[----:B------:R-:W-:Y:S02]  /*1bbb20*/  @P3 LOP3.LUT R5, R5, 0x4, RZ, 0xfc, !PT ;  /* 0x0000000405053812 */ /* 0x000fe400078efcff */
[----:B------:R-:W-:Y:S02]  /*1bbb30*/  ISETP.LT.AND P1, PT, R3, UR14, !P0 ;  /* 0x0000000e03007c0c */ /* 0x000fe4000c721270 */
[----:B------:R-:W-:Y:S01]  /*1bbb40*/  LOP3.LUT R5, R5, 0xfffffffd, RZ, 0xc0, !PT ;  /* 0xfffffffd05057812 */ /* 0x000fe200078ec0ff */
[----:B------:R-:W-:-:S03]  /*1bbb50*/  VIADD R9, R12, 0x179 ;  /* 0x000001790c097836 */ /* 0x000fc60000000000 */
[----:B------:R-:W-:Y:S02]  /*1bbb60*/  @P2 LOP3.LUT R5, R5, 0x2, RZ, 0xfc, !PT ;  /* 0x0000000205052812 */ /* 0x000fe400078efcff */
[----:B------:R-:W-:Y:S02]  /*1bbb70*/  ISETP.GE.AND P0, PT, R9, UR53, PT ;  /* 0x0000003509007c0c */ /* 0x000fe4000bf06270 */
[----:B------:R-:W-:-:S04]  /*1bbb80*/  LOP3.LUT R5, R5, 0xfffffffe, RZ, 0xc0, !PT ;  /* 0xfffffffe05057812 */ /* 0x000fc800078ec0ff */
[----:B------:R-:W-:Y:S02]  /*1bbb90*/  @P1 LOP3.LUT R5, R5, 0x1, RZ, 0xfc, !PT ;  /* 0x0000000105051812 */ /* 0x000fe400078efcff */
[----:B0-----:R-:W-:Y:S02]  /*1bbba0*/  ISETP.LT.AND P1, PT, R8, UR54, !P0 ;  /* 0x0000003608007c0c */ /* 0x001fe4000c721270 */
        /* <DEDUP_REMOVED lines=18> */
[----:B------:R-:W-:-:S06]  /*1bbcd0*/  VIADD R12, R12, 0x177 ;  /* 0x000001770c0c7836 */ /* 0x000fcc0000000000 */
[----:B------:R-:W-:-:S04]  /*1bbce0*/  @P1 LOP3.LUT R4, R4, 0x8000000, RZ, 0xfc, !PT ;  /* 0x0800000004041812 */ /* 0x000fc800078efcff */
[----:B------:R-:W-:Y:S01]  /*1bbcf0*/  LOP3.LUT R4, R4, 0xfeffffff, RZ, 0xc0, !PT ;  /* 0xfeffffff04047812 */ /* 0x000fe200078ec0ff */
[----:B------:R-:W-:-:S03]  /*1bbd00*/  IMAD.MOV.U32 R0, RZ, RZ, R12 ;  /* 0x000000ffff007224 */ /* 0x000fc600078e000c */
[----:B------:R-:W-:Y:S02]  /*1bbd10*/  @P3 LOP3.LUT R4, R4, 0x1000000, RZ, 0xfc, !PT ;  /* 0x0100000004043812 */ /* 0x000fe400078efcff */
[----:B------:R-:W-:Y:S02]  /*1bbd20*/  ISETP.LT.AND P1, PT, R3, UR8, !P0 ;  /* 0x0000000803007c0c */ /* 0x000fe4000c721270 */
[----:B------:R-:W-:Y:S02]  /*1bbd30*/  LOP3.LUT R4, R4, 0xff7fffff, RZ, 0xc0, !PT ;  /* 0xff7fffff04047812 */ /* 0x000fe400078ec0ff */
[----:B------:R-:W-:Y:S02]  /*1bbd40*/  ISETP.GE.AND P0, PT, R0, UR57, PT ;  /* 0x0000003900007c0c */ /* 0x000fe4000bf06270 */
[----:B------:R-:W-:Y:S02]  /*1bbd50*/  @P2 LOP3.LUT R4, R4, 0x800000, RZ, 0xfc, !PT ;  /* 0x0080000004042812 */ /* 0x000fe400078efcff */
[----:B------:R-:W-:-:S02]  /*1bbd60*/  ISETP.LT.AND P3, PT, R8, UR6, !P0 ;  /* 0x0000000608007c0c */ /* 0x000fc4000c761270 */
[----:B------:R-:W-:-:S04]  /*1bbd70*/  LOP3.LUT R4, R4, 0xffbfffff, RZ, 0xc0, !PT ;  /* 0xffbfffff04047812 */ /* 0x000fc800078ec0ff */
[----:B------:R-:W-:Y:S02]  /*1bbd80*/  @P1 LOP3.LUT R4, R4, 0x400000, RZ, 0xfc, !PT ;  /* 0x0040000004041812 */ /* 0x000fe400078efcff */
[----:B------:R-:W-:Y:S02]  /*1bbd90*/  ISETP.LT.AND P2, PT, R6, UR29, !P0 ;  /* 0x0000001d06007c0c */ /* 0x000fe4000c741270 */
[----:B------:R-:W-:-:S04]  /*1bbda0*/  LOP3.LUT R4, R4, 0xffdfffff, RZ, 0xc0, !PT ;  /* 0xffdfffff04047812 */ /* 0x000fc800078ec0ff */
[----:B------:R-:W-:Y:S02]  /*1bbdb0*/  @P3 LOP3.LUT R4, R4, 0x200000, RZ, 0xfc, !PT ;  /* 0x0020000004043812 */ /* 0x000fe400078efcff */
[----:B------:R-:W-:Y:S02]  /*1bbdc0*/  ISETP.LT.AND P1, PT, R7, UR27, !P0 ;  /* 0x0000001b07007c0c */ /* 0x000fe4000c721270 */
[----:B------:R-:W-:Y:S01]  /*1bbdd0*/  LOP3.LUT R4, R4, 0xffefffff, RZ, 0xc0, !PT ;  /* 0xffefffff04047812 */ /* 0x000fe200078ec0ff */
[----:B------:R0:W-:Y:S03]  /*1bbde0*/  STL [R1+0x74], R5 ;  /* 0x0000740501007387 */ /* 0x0001e60000100800 */
[----:B------:R-:W-:Y:S02]  /*1bbdf0*/  @P2 LOP3.LUT R4, R4, 0x100000, RZ, 0xfc, !PT ;  /* 0x0010000004042812 */ /* 0x000fe400078efcff */
[----:B------:R-:W-:-:S02]  /*1bbe00*/  ISETP.LT.AND P0, PT, R3, UR26, !P0 ;  /* 0x0000001a03007c0c */ /* 0x000fc4000c701270 */
[----:B------:R-:W-:Y:S02]  /*1bbe10*/  LOP3.LUT R4, R4, 0xfff7ffff, RZ, 0xc0, !PT ;  /* 0xfff7ffff04047812 */ /* 0x000fe400078ec0ff */
[----:B------:R-:W-:Y:S01]  /*1bbe20*/  ISETP.GE.AND P2, PT, R7, UR34, PT ;  /* 0x0000002207007c0c */ /* 0x000fe2000bf46270 */
[----:B0-----:R-:W-:Y:S01]  /*1bbe30*/  IMAD.MOV.U32 R5, RZ, RZ, R11 ;  /* 0x000000ffff057224 */ /* 0x001fe200078e000b */
[----:B------:R-:W-:-:S04]  /*1bbe40*/  @P1 LOP3.LUT R4, R4, 0x80000, RZ, 0xfc, !PT ;  /* 0x0008000004041812 */ /* 0x000fc800078efcff */
[----:B------:R-:W-:Y:S02]  /*1bbe50*/  ISETP.GE.AND P1, PT, R5, UR35, PT ;  /* 0x0000002305007c0c */ /* 0x000fe4000bf26270 */
[----:B------:R-:W-:-:S04]  /*1bbe60*/  LOP3.LUT R4, R4, 0xfffbffff, RZ, 0xc0, !PT ;  /* 0xfffbffff04047812 */ /* 0x000fc800078ec0ff */
[----:B------:R-:W-:Y:S02]  /*1bbe70*/  @P0 LOP3.LUT R4, R4, 0x40000, RZ, 0xfc, !PT ;  /* 0x0004000004040812 */ /* 0x000fe400078efcff */
[----:B------:R-:W-:Y:S02]  /*1bbe80*/  ISETP.GE.AND P0, PT, R3, UR32, PT ;  /* 0x0000002003007c0c */ /* 0x000fe4000bf06270 */
[----:B------:R-:W-:Y:S01]  /*1bbe90*/  @P2 LOP3.LUT R29, R29, 0x4000000, RZ, 0xfc, !PT ;  /* 0x040000001d1d2812 */ /* 0x000fe200078efcff */
[----:B------:R-:W-:-:S03]  /*1bbea0*/  VIADD R20, R21, UR64 ;  /* 0x0000004015147c36 */ /* 0x000fc60008000000 */
[----:B------:R-:W-:Y:S02]  /*1bbeb0*/  @P1 LOP3.LUT R29, R29, 0x800000, RZ, 0xfc, !PT ;  /* 0x008000001d1d1812 */ /* 0x000fe400078efcff */
[----:B------:R-:W-:Y:S02]  /*1bbec0*/  ISETP.LT.AND P2, PT, R7, UR30, !P1 ;  /* 0x0000001e07007c0c */ /* 0x000fe4000cf41270 */
[----:B------:R-:W-:Y:S01]  /*1bbed0*/  LOP3.LUT R29, R29, 0xfdffffff, RZ, 0xc0, !PT ;  /* 0xfdffffff1d1d7812 */ /* 0x000fe200078ec0ff */
[----:B------:R-:W-:Y:S01]  /*1bbee0*/  VIADD R19, R20, UR58 ;  /* 0x0000003a14137c36 */ /* 0x000fe20008000000 */
[----:B------:R-:W-:Y:S02]  /*1bbef0*/  LOP3.LUT R4, R4, 0xfdffffff, RZ, 0xc0, !PT ;  /* 0xfdffffff04047812 */ /* 0x000fe400078ec0ff */
[----:B------:R-:W-:Y:S02]  /*1bbf00*/  @P0 LOP3.LUT R29, R29, 0x2000000, RZ, 0xfc, !PT ;  /* 0x020000001d1d0812 */ /* 0x000fe400078efcff */
[----:B------:R-:W-:Y:S01]  /*1bbf10*/  ISETP.LT.AND P0, PT, R3, UR28, !P1 ;  /* 0x0000001c03007c0c */ /* 0x000fe2000cf01270 */
[----:B------:R-:W-:Y:S01]  /*1bbf20*/  VIADD R18, R19, UR59 ;  /* 0x0000003b13127c36 */ /* 0x000fe20008000000 */
[----:B------:R-:W-:-:S03]  /*1bbf30*/  LOP3.LUT R4, R4, 0xfbffffff, RZ, 0xc0, !PT ;  /* 0xfbffffff04047812 */ /* 0x000fc600078ec0ff */
[----:B------:R-:W-:Y:S01]  /*1bbf40*/  VIADD R17, R18, UR60 ;  /* 0x0000003c12117c36 */ /* 0x000fe20008000000 */
[----:B------:R-:W-:-:S03]  /*1bbf50*/  @P2 LOP3.LUT R4, R4, 0x4000000, RZ, 0xfc, !PT ;  /* 0x0400000004042812 */ /* 0x000fc600078efcff */
[----:B------:R-:W-:-:S04]  /*1bbf60*/  VIADD R16, R17, UR61 ;  /* 0x0000003d11107c36 */ /* 0x000fc80008000000 */
[----:B------:R-:W-:Y:S01]  /*1bbf70*/  @P0 LOP3.LUT R4, R4, 0x2000000, RZ, 0xfc, !PT ;  /* 0x0200000004040812 */ /* 0x000fe200078efcff */
[----:B------:R-:W-:-:S04]  /*1bbf80*/  VIADD R15, R16, UR62 ;  /* 0x0000003e100f7c36 */ /* 0x000fc80008000000 */
[----:B------:R-:W-:Y:S01]  /*1bbf90*/  VIADD R14, R15, UR63 ;  /* 0x0000003f0f0e7c36 */ /* 0x000fe20008000000 */
[----:B------:R0:W-:Y:S03]  /*1bbfa0*/  STL [R1+0x84], R4 ;  /* 0x0000840401007387 */ /* 0x0001e60000100800 */
[----:B------:R-:W-:-:S04]  /*1bbfb0*/  VIADD R13, R14, UR65 ;  /* 0x000000410e0d7c36 */ /* 0x000fc80008000000 */
[----:B------:R-:W-:-:S04]  /*1bbfc0*/  VIADD R12, R13, UR66 ;  /* 0x000000420d0c7c36 */ /* 0x000fc80008000000 */
[----:B------:R-:W-:-:S04]  /*1bbfd0*/  VIADD R11, R12, UR67 ;  /* 0x000000430c0b7c36 */ /* 0x000fc80008000000 */
[----:B------:R-:W-:-:S04]  /*1bbfe0*/  VIADD R2, R11, UR68 ;  /* 0x000000440b027c36 */ /* 0x000fc80008000000 */
[----:B------:R-:W-:Y:S01]  /*1bbff0*/  VIADD R0, R2, UR31 ;  /* 0x0000001f02007c36 */ /* 0x000fe20008000000 */
[----:B0-----:R-:W2:Y:S01]  /*1bc000*/  LDL R4, [R1+0x274] ;  /* 0x0002740001047983 */ /* 0x001ea20000100800 */
[----:B------:R-:W0:Y:S03]  /*1bc010*/  LDCU UR6, c[0x0][0x3b4] ;  /* 0x00007680ff0677ac */ /* 0x000e260008000800 */
[----:B------:R-:W3:Y:S01]  /*1bc020*/  LDL R5, [R1+0x26c] ;  /* 0x00026c0001057983 */ /* 0x000ee20000100800 */
[----:B------:R-:W1:Y:S03]  /*1bc030*/  LDCU.64 UR8, c[0x0][0x390] ;  /* 0x00007200ff0877ac */ /* 0x000e660008000a00 */
[----:B------:R-:W4:Y:S04]  /*1bc040*/  LDL R6, [R1+0x24c] ;  /* 0x00024c0001067983 */ /* 0x000f280000100800 */
[----:B------:R-:W2:Y:S01]  /*1bc050*/  LDL R8, [R1+0x270] ;  /* 0x0002700001087983 */ /* 0x000ea20000100800 */
[----:B------:R-:W-:Y:S01]  /*1bc060*/  MOV.SPILL R10, UR5 ;  /* 0x00000005000a7c02 */ /* 0x000fe20009000f00 */
[----:B------:R-:W0:Y:S02]  /*1bc070*/  LDCU.128 UR12, c[0x0][0x390] ;  /* 0x00007200ff0c77ac */ /* 0x000e240008000c00 */
[----:B------:R1:W-:Y:S01]  /*1bc080*/  STL.64 [R1+0x7ae8], R12 ;  /* 0x007ae80c01007387 */ /* 0x0003e20000100a00 */
[----:B------:R-:W0:Y:S03]  /*1bc090*/  LDCU.128 UR16, c[0x0][0x390] ;  /* 0x00007200ff1077ac */ /* 0x000e260008000c00 */
[----:B------:R0:W-:Y:S01]  /*1bc0a0*/  STL.64 [R1+0x7ae0], R14 ;  /* 0x007ae00e01007387 */ /* 0x0001e20000100a00 */
[----:B------:R-:W-:Y:S01]  /*1bc0b0*/  MOV.SPILL R9, UR4 ;  /* 0x0000000400097c02 */ /* 0x000fe20009000f00 */
[----:B------:R-:W2:Y:S01]  /*1bc0c0*/  LDCU.64 UR20, c[0x0][0x398] ;  /* 0x00007300ff1477ac */ /* 0x000ea20008000a00 */
[----:B------:R-:W2:Y:S01]  /*1bc0d0*/  LDCU.64 UR22, c[0x0][0x398] ;  /* 0x00007300ff1677ac */ /* 0x000ea20008000a00 */
[----:B-1----:R-:W2:Y:S01]  /*1bc0e0*/  LDL R12, [R1+0x264] ;  /* 0x00026400010c7983 */ /* 0x002ea20000100800 */
[----:B------:R-:W1:Y:S03]  /*1bc0f0*/  LDCU.64 UR26, c[0x0][0x398] ;  /* 0x00007300ff1a77ac */ /* 0x000e660008000a00 */
[----:B0-----:R-:W2:Y:S01]  /*1bc100*/  LDL R14, [R1+0x53c] ;  /* 0x00053c00010e7983 */ /* 0x001ea20000100800 */
[----:B------:R-:W0:Y:S03]  /*1bc110*/  LDCU.64 UR28, c[0x0][0x398] ;  /* 0x00007300ff1c77ac */ /* 0x000e260008000a00 */
[----:B------:R-:W3:Y:S01]  /*1bc120*/  LDL R15, [R1+0x290] ;  /* 0x00029000010f7983 */ /* 0x000ee20000100800 */
[----:B------:R-:W0:Y:S03]  /*1bc130*/  LDCU.64 UR30, c[0x0][0x398] ;  /* 0x00007300ff1e77ac */ /* 0x000e260008000a00 */
[----:B------:R-:W4:Y:S01]  /*1bc140*/  LDL R13, [R1+0x278] ;  /* 0x00027800010d7983 */ /* 0x000f220000100800 */
[----:B------:R-:W0:Y:S03]  /*1bc150*/  LDCU.64 UR32, c[0x0][0x398] ;  /* 0x00007300ff2077ac */ /* 0x000e260008000a00 */
[----:B------:R1:W-:Y:S01]  /*1bc160*/  STL [R1+0x7ad0], R17 ;  /* 0x007ad01101007387 */ /* 0x0003e20000100800 */
[----:B------:R-:W0:Y:S01]  /*1bc170*/  LDCU.64 UR46, c[0x0][0x398] ;  /* 0x00007300ff2e77ac */ /* 0x000e220008000a00 */
[----:B------:R-:W0:Y:S02]  /*1bc180*/  LDCU.64 UR48, c[0x0][0x398] ;  /* 0x00007300ff3077ac */ /* 0x000e240008000a00 */
[----:B-1----:R-:W4:Y:S01]  /*1bc190*/  LDL R17, [R1+0x530] ;  /* 0x0005300001117983 */ /* 0x002f220000100800 */
[----:B------:R-:W1:Y:S03]  /*1bc1a0*/  LDCU.64 UR50, c[0x0][0x398] ;  /* 0x00007300ff3277ac */ /* 0x000e660008000a00 */
[----:B------:R0:W-:Y:S01]  /*1bc1b0*/  STL.64 [R1+0x7ac8], R18 ;  /* 0x007ac81201007387 */ /* 0x0001e20000100a00 */
[----:B------:R-:W1:Y:S01]  /*1bc1c0*/  LDCU.64 UR52, c[0x0][0x398] ;  /* 0x00007300ff3477ac */ /* 0x000e620008000a00 */
[----:B------:R-:W1:Y:S01]  /*1bc1d0*/  LDCU.64 UR54, c[0x0][0x398] ;  /* 0x00007300ff3677ac */ /* 0x000e620008000a00 */
[----:B------:R-:W1:Y:S01]  /*1bc1e0*/  LDCU.64 UR56, c[0x0][0x398] ;  /* 0x00007300ff3877ac */ /* 0x000e620008000a00 */
[----:B0-----:R-:W4:Y:S01]  /*1bc1f0*/  LDL R18, [R1+0x294] ;  /* 0x0002940001127983 */ /* 0x001f220000100800 */
[----:B------:R-:W0:Y:S03]  /*1bc200*/  LDCU.64 UR58, c[0x0][0x398] ;  /* 0x00007300ff3a77ac */ /* 0x000e260008000a00 */
[----:B------:R-:W4:Y:S01]  /*1bc210*/  LDL R19, [R1+0x250] ;  /* 0x0002500001137983 */ /* 0x000f220000100800 */
[----:B------:R-:W0:Y:S03]  /*1bc220*/  LDCU.64 UR60, c[0x0][0x398] ;  /* 0x00007300ff3c77ac */ /* 0x000e260008000a00 */
[----:B------:R1:W-:Y:S04]  /*1bc230*/  STL.64 [R1+0x7ab8], R20 ;  /* 0x007ab81401007387 */ /* 0x0003e80000100a00 */
[----:B-1----:R-:W4:Y:S04]  /*1bc240*/  LDL R21, [R1+0x268] ;  /* 0x0002680001157983 */ /* 0x002f280000100800 */
[----:B------:R-:W4:Y:S04]  /*1bc250*/  LDL R20, [R1+0x258] ;  /* 0x0002580001147983 */ /* 0x000f280000100800 */
[----:B------:R1:W-:Y:S04]  /*1bc260*/  STL [R1+0x7aa8], R23 ;  /* 0x007aa81701007387 */ /* 0x0003e80000100800 */
[----:B-1----:R-:W4:Y:S04]  /*1bc270*/  LDL R23, [R1+0x528] ;  /* 0x0005280001177983 */ /* 0x002f280000100800 */
[----:B------:R1:W-:Y:S04]  /*1bc280*/  STL [R1+0x7af0], R22 ;  /* 0x007af01601007387 */ /* 0x0003e80000100800 */
[----:B-1----:R-:W4:Y:S01]  /*1bc290*/  LDL R22, [R1+0x25c] ;  /* 0x00025c0001167983 */ /* 0x002f220000100800 */
[----:B------:R-:W-:Y:S01]  /*1bc2a0*/  IMAD R3, R3, UR6, RZ ;  /* 0x0000000603037c24 */ /* 0x000fe2000f8e02ff */
[----:B------:R-:W1:Y:S02]  /*1bc2b0*/  LDCU UR6, c[0x0][0x3b4] ;  /* 0x00007680ff0677ac */ /* 0x000e640008000800 */
[----:B------:R0:W-:Y:S04]  /*1bc2c0*/  STL.64 [R1+0x7aa0], R24 ;  /* 0x007aa01801007387 */ /* 0x0001e80000100a00 */
[----:B0-----:R-:W4:Y:S04]  /*1bc2d0*/  LDL R25, [R1+0x27c] ;  /* 0x00027c0001197983 */ /* 0x001f280000100800 */
[----:B------:R-:W-:Y:S01]  /*1bc2e0*/  STL.64 [R1+0x7a88], R26 ;  /* 0x007a881a01007387 */ /* 0x000fe20000100a00 */
[----:B-1----:R-:W-:Y:S01]  /*1bc2f0*/  IMAD R7, R7, UR6, RZ ;  /* 0x0000000607077c24 */ /* 0x002fe2000f8e02ff */
[----:B------:R-:W0:Y:S02]  /*1bc300*/  LDCU UR6, c[0x0][0x3b8] ;  /* 0x00007700ff0677ac */ /* 0x000e240008000800 */
[----:B------:R-:W-:Y:S04]  /*1bc310*/  STL [R1+0x7a80], R28 ;  /* 0x007a801c01007387 */ /* 0x000fe80000100800 */
[----:B------:R-:W-:Y:S04]  /*1bc320*/  STL [R1+0x7480], R29 ;  /* 0x0074801d01007387 */ /* 0x000fe80000100800 */
[----:B------:R1:W-:Y:S02]  /*1bc330*/  STL [R1+0x548], R10 ;  /* 0x0005480a01007387 */ /* 0x0003e40000100800 */
[C---:B-1----:R-:W-:Y:S01]  /*1bc340*/  IADD3 R10, P0, PT, R3.reuse, UR8, RZ ;  /* 0x00000008030a7c10 */ /* 0x042fe2000ff1e0ff */
[----:B------:R-:W1:Y:S01]  /*1bc350*/  LDCU UR8, c[0x0][0x3b8] ;  /* 0x00007700ff0877ac */ /* 0x000e620008000800 */
[----:B------:R0:W-:Y:S04]  /*1bc360*/  STL [R1+0x544], R9 ;  /* 0x0005440901007387 */ /* 0x0001e80000100800 */
[----:B------:R-:W-:Y:S01]  /*1bc370*/  STL.64 [R1+0x7b08], R10 ;  /* 0x007b080a01007387 */ /* 0x000fe20000100a00 */
[----:B0-----:R-:W-:Y:S01]  /*1bc380*/  LEA.HI.X.SX32 R9, R3, UR9, 0x1, P0 ;  /* 0x0000000903097c11 */ /* 0x001fe200080f0eff */
[----:B--2---:R-:W-:-:S02]  /*1bc390*/  IMAD.MOV.U32 R24, RZ, RZ, R14 ;  /* 0x000000ffff187224 */ /* 0x004fc400078e000e */
[----:B------:R-:W-:Y:S02]  /*1bc3a0*/  IMAD.MOV.U32 R14, RZ, RZ, R4 ;  /* 0x000000ffff0e7224 */ /* 0x000fe400078e0004 */
[----:B------:R-:W0:Y:S01]  /*1bc3b0*/  LDC R4, c[0x0][0x3b4] ;  /* 0x0000ed00ff047b82 */ /* 0x000e220000000800 */
[----:B------:R-:W-:Y:S01]  /*1bc3c0*/  IMAD.MOV.U32 R26, RZ, RZ, R8 ;  /* 0x000000ffff1a7224 */ /* 0x000fe200078e0008 */
[----:B------:R-:W-:Y:S01]  /*1bc3d0*/  IADD3 R8, P0, PT, R7, UR12, RZ ;  /* 0x0000000c07087c10 */ /* 0x000fe2000ff1e0ff */
[----:B---3--:R-:W-:-:S03]  /*1bc3e0*/  IMAD.MOV.U32 R27, RZ, RZ, R15 ;  /* 0x000000ffff1b7224 */ /* 0x008fc600078e000f */
[----:B------:R-:W-:Y:S01]  /*1bc3f0*/  LEA.HI.X.SX32 R7, R7, UR13, 0x1, P0 ;  /* 0x0000000d07077c11 */ /* 0x000fe200080f0eff */
[----:B------:R-:W-:Y:S01]  /*1bc400*/  IMAD.MOV.U32 R15, RZ, RZ, R5 ;  /* 0x000000ffff0f7224 */ /* 0x000fe200078e0005 */
[----:B------:R-:W2:Y:S01]  /*1bc410*/  LDCU.64 UR12, c[0x0][0x398] ;  /* 0x00007300ff0c77ac */ /* 0x000ea20008000a00 */
[----:B----4-:R-:W-:Y:S02]  /*1bc420*/  IMAD.MOV.U32 R28, RZ, RZ, R17 ;  /* 0x000000ffff1c7224 */ /* 0x010fe400078e0011 */
[----:B------:R-:W-:Y:S02]  /*1bc430*/  IMAD.MOV.U32 R17, RZ, RZ, R6 ;  /* 0x000000ffff117224 */ /* 0x000fe400078e0006 */
[----:B0-----:R-:W-:-:S05]  /*1bc440*/  IMAD R3, R4, 0x80, R3 ;  /* 0x0000008004037824 */ /* 0x001fca00078e0203 */
[C---:B------:R-:W-:Y:S01]  /*1bc450*/  IADD3 R6, P0, PT, R3.reuse, UR16, RZ ;  /* 0x0000001003067c10 */ /* 0x040fe2000ff1e0ff */
[----:B------:R0:W-:Y:S03]  /*1bc460*/  STL.64 [R1+0x7af8], R18 ;  /* 0x007af81201007387 */ /* 0x0001e60000100a00 */
[----:B------:R-:W-:Y:S01]  /*1bc470*/  LEA.HI.X.SX32 R5, R3, UR17, 0x1, P0 ;  /* 0x0000001103057c11 */ /* 0x000fe200080f0eff */
[----:B------:R-:W-:Y:S01]  /*1bc480*/  IMAD.MOV.U32 R29, RZ, RZ, R28 ;  /* 0x000000ffff1d7224 */ /* 0x000fe200078e001c */
[----:B--2---:R-:W-:Y:S01]  /*1bc490*/  UMOV UR38, UR12 ;  /* 0x0000000c00267c82 */ /* 0x004fe20008000000 */
[----:B0-----:R-:W-:Y:S01]  /*1bc4a0*/  VIADD R18, R0, UR6 ;  /* 0x0000000600127c36 */ /* 0x001fe20008000000 */
[----:B------:R-:W0:Y:S01]  /*1bc4b0*/  LDCU UR6, c[0x0][0x3b8] ;  /* 0x00007700ff0677ac */ /* 0x000e220008000800 */
[----:B------:R1:W-:Y:S01]  /*1bc4c0*/  STL.64 [R1+0x7b00], R22 ;  /* 0x007b001601007387 */ /* 0x0003e20000100a00 */
[----:B------:R-:W-:Y:S01]  /*1bc4d0*/  UMOV UR4, UR21 ;  /* 0x0000001500047c82 */ /* 0x000fe20008000000 */
[----:B------:R-:W2:Y:S01]  /*1bc4e0*/  LDCU.64 UR16, c[0x0][0x398] ;  /* 0x00007300ff1077ac */ /* 0x000ea20008000a00 */
[----:B-1----:R-:W-:Y:S01]  /*1bc4f0*/  VIADD R22, R18, UR8 ;  /* 0x0000000812167c36 */ /* 0x002fe20008000000 */
[----:B------:R-:W-:Y:S01]  /*1bc500*/  STL [R1+0x7a90], R6 ;  /* 0x007a900601007387 */ /* 0x000fe20000100800 */
[----:B------:R-:W-:Y:S01]  /*1bc510*/  SHF.R.S32.HI R4, RZ, 0x1f, R18 ;  /* 0x0000001fff047819 */ /* 0x000fe20000011412 */
[----:B------:R-:W-:Y:S01]  /*1bc520*/  IMAD.MOV.U32 R28, RZ, RZ, R27 ;  /* 0x000000ffff1c7224 */ /* 0x000fe200078e001b */
[----:B------:R-:W1:Y:S01]  /*1bc530*/  LDCU.128 UR8, c[0x0][0x390] ;  /* 0x00007200ff0877ac */ /* 0x000e620008000c00 */
[----:B------:R-:W-:-:S02]  /*1bc540*/  SHF.R.S32.HI R19, RZ, 0x1f, R22 ;  /* 0x0000001fff137819 */ /* 0x000fc40000011416 */
[C---:B------:R-:W-:Y:S01]  /*1bc550*/  IADD3 R10, P0, PT, R22.reuse, R8, RZ ;  /* 0x00000008160a7210 */ /* 0x040fe20007f1e0ff */
[----:B------:R-:W-:Y:S04]  /*1bc560*/  STL [R1+0x28c], R18 ;  /* 0x00028c1201007387 */ /* 0x000fe80000100800 */
[----:B------:R-:W-:Y:S01]  /*1bc570*/  IMAD.X R11, R19, 0x1, R7, P0 ;  /* 0x00000001130b7824 */ /* 0x000fe200000e0607 */
[----:B------:R-:W-:Y:S04]  /*1bc580*/  STL [R1+0x288], R22 ;  /* 0x0002881601007387 */ /* 0x000fe80000100800 */
[----:B------:R-:W-:Y:S04]  /*1bc590*/  STL [R1+0x518], R19 ;  /* 0x0005181301007387 */ /* 0x000fe80000100800 */
[----:B------:R3:W-:Y:S04]  /*1bc5a0*/  STL.64 [R1+0x5838], R10 ;  /* 0x0058380a01007387 */ /* 0x0007e80000100a00 */
[----:B---3--:R-:W3:Y:S02]  /*1bc5b0*/  LDL.LU.64 R10, [R1+0x7b08] ;  /* 0x007b0800010a7983 */ /* 0x008ee40000300a00 */
[----:B---3--:R-:W-:-:S05]  /*1bc5c0*/  IADD3 R22, P0, PT, R22, R10, RZ ;  /* 0x0000000a16167210 */ /* 0x008fca0007f1e0ff */
[----:B------:R-:W-:-:S05]  /*1bc5d0*/  IMAD.X R23, R19, 0x1, R9, P0 ;  /* 0x0000000113177824 */ /* 0x000fca00000e0609 */
[----:B------:R3:W-:Y:S02]  /*1bc5e0*/  STL.64 [R1+0x5818], R22 ;  /* 0x0058181601007387 */ /* 0x0007e40000100a00 */
[----:B---3--:R-:W-:Y:S02]  /*1bc5f0*/  IADD3 R22, P0, PT, R18, R8, RZ ;  /* 0x0000000812167210 */ /* 0x008fe40007f1e0ff */
[----:B------:R-:W-:Y:S03]  /*1bc600*/  STL [R1+0x514], R4 ;  /* 0x0005140401007387 */ /* 0x000fe60000100800 */
[----:B------:R-:W-:-:S05]  /*1bc610*/  IMAD.X R23, R4, 0x1, R7, P0 ;  /* 0x0000000104177824 */ /* 0x000fca00000e0607 */
[----:B------:R3:W-:Y:S04]  /*1bc620*/  STL.64 [R1+0x57c0], R22 ;  /* 0x0057c01601007387 */ /* 0x0007e80000100a00 */
[----:B---3--:R-:W3:Y:S01]  /*1bc630*/  LDL.LU.64 R22, [R1+0x7b00] ;  /* 0x007b000001167983 */ /* 0x008ee20000300a00 */
[----:B------:R-:W-:Y:S01]  /*1bc640*/  IADD3 R18, P0, PT, R18, R10, RZ ;  /* 0x0000000a12127210 */ /* 0x000fe20007f1e0ff */
[----:B------:R-:W-:-:S04]  /*1bc650*/  IMAD.MOV.U32 R6, RZ, RZ, R26 ;  /* 0x000000ffff067224 */ /* 0x000fc800078e001a */
[----:B------:R-:W-:Y:S01]  /*1bc660*/  IMAD.X R19, R4, 0x1, R9, P0 ;  /* 0x0000000104137824 */ /* 0x000fe200000e0609 */
[----:B------:R-:W-:Y:S02]  /*1bc670*/  SHF.R.S32.HI R4, RZ, 0x1f, R0 ;  /* 0x0000001fff047819 */ /* 0x000fe40000011400 */
[----:B------:R-:W-:Y:S02]  /*1bc680*/  IADD3 R26, P0, PT, R0, R8, RZ ;  /* 0x00000008001a7210 */ /* 0x000fe40007f1e0ff */
[----:B------:R4:W-:Y:S03]  /*1bc690*/  STL.64 [R1+0x57a0], R18 ;  /* 0x0057a01201007387 */ /* 0x0009e60000100a00 */
[----:B------:R-:W-:Y:S01]  /*1bc6a0*/  IMAD.X R27, R4, 0x1, R7, P0 ;  /* 0x00000001041b7824 */ /* 0x000fe200000e0607 */
[----:B----4-:R-:W4:Y:S04]  /*1bc6b0*/  LDL.LU.64 R18, [R1+0x7af8] ;  /* 0x007af80001127983 */ /* 0x010f280000300a00 */
[----:B------:R3:W-:Y:S04]  /*1bc6c0*/  STL.64 [R1+0x5758], R26 ;  /* 0x0057581a01007387 */ /* 0x0007e80000100a00 */
[----:B------:R0:W-:Y:S01]  /*1bc6d0*/  STL [R1+0x7650], R0 ;  /* 0x0076500001007387 */ /* 0x0001e20000100800 */
[----:B---3--:R-:W-:Y:S01]  /*1bc6e0*/  IMAD.MOV.U32 R27, RZ, RZ, R22 ;  /* 0x000000ffff1b7224 */ /* 0x008fe200078e0016 */
[----:B------:R-:W-:Y:S01]  /*1bc6f0*/  IADD3 R22, P0, PT, R0, R10, RZ ;  /* 0x0000000a00167210 */ /* 0x000fe20007f1e0ff */
[----:B------:R-:W-:-:S04]  /*1bc700*/  IMAD.MOV.U32 R26, RZ, RZ, R23 ;  /* 0x000000ffff1a7224 */ /* 0x000fc800078e0017 */
[----:B------:R-:W-:Y:S01]  /*1bc710*/  IMAD.X R23, R4, 0x1, R9, P0 ;  /* 0x0000000104177824 */ /* 0x000fe200000e0609 */
[----:B0-----:R-:W-:-:S04]  /*1bc720*/  SHF.R.S32.HI R0, RZ, 0x1f, R2 ;  /* 0x0000001fff007819 */ /* 0x001fc80000011402 */
[----:B------:R0:W-:Y:S02]  /*1bc730*/  STL.64 [R1+0x5740], R22 ;  /* 0x0057401601007387 */ /* 0x0001e40000100a00 */
[----:B0-----:R-:W-:Y:S02]  /*1bc740*/  IADD3 R22, P0, PT, R2, R8, RZ ;  /* 0x0000000802167210 */ /* 0x001fe40007f1e0ff */
[----:B------:R-:W-:Y:S03]  /*1bc750*/  STL [R1+0x50c], R0 ;  /* 0x00050c0001007387 */ /* 0x000fe60000100800 */
[----:B------:R-:W-:-:S05]  /*1bc760*/  IMAD.X R23, R0, 0x1, R7, P0 ;  /* 0x0000000100177824 */ /* 0x000fca00000e0607 */
[----:B------:R0:W-:Y:S01]  /*1bc770*/  STL.64 [R1+0x56e0], R22 ;  /* 0x0056e01601007387 */ /* 0x0001e20000100a00 */
[----:B------:R-:W-:Y:S02]  /*1bc780*/  IMAD.MOV.U32 R4, RZ, RZ, R13 ;  /* 0x000000ffff047224 */ /* 0x000fe400078e000d */
[----:B0-----:R-:W-:Y:S01]  /*1bc790*/  IMAD.MOV.U32 R23, RZ, RZ, R12 ;  /* 0x000000ffff177224 */ /* 0x001fe200078e000c */
[----:B------:R-:W-:Y:S01]  /*1bc7a0*/  IADD3 R12, P0, PT, R2, R10, RZ ;  /* 0x0000000a020c7210 */ /* 0x000fe20007f1e0ff */
[----:B------:R-:W3:Y:S04]  /*1bc7b0*/  LDL.LU R22, [R1+0x7af0] ;  /* 0x007af00001167983 */ /* 0x000ee80000300800 */
[----:B------:R-:W-:Y:S01]  /*1bc7c0*/  IMAD.X R13, R0, 0x1, R9, P0 ;  /* 0x00000001000d7824 */ /* 0x000fe200000e0609 */
[----:B------:R-:W-:Y:S04]  /*1bc7d0*/  STL.64 [R1+0x7660], R2 ;  /* 0x0076600201007387 */ /* 0x000fe80000100a00 */
[----:B------:R0:W-:Y:S04]  /*1bc7e0*/  STL.64 [R1+0x56c0], R12 ;  /* 0x0056c00c01007387 */ /* 0x0001e80000100a00 */
[----:B0-----:R-:W2:Y:S01]  /*1bc7f0*/  LDL.LU.64 R12, [R1+0x7ae8] ;  /* 0x007ae800010c7983 */ /* 0x001ea20000300a00 */
[----:B------:R-:W-:-:S02]  /*1bc800*/  SHF.R.S32.HI R0, RZ, 0x1f, R11 ;  /* 0x0000001fff007819 */ /* 0x000fc4000001140b */
[----:B------:R-:W-:-:S05]  /*1bc810*/  IADD3 R2, P0, PT, R11, R8, RZ ;  /* 0x000000080b027210 */ /* 0x000fca0007f1e0ff */
[----:B------:R-:W-:Y:S01]  /*1bc820*/  IMAD.X R3, R0, 0x1, R7, P0 ;  /* 0x0000000100037824 */ /* 0x000fe200000e0607 */
[----:B------:R-:W-:Y:S04]  /*1bc830*/  STL [R1+0x508], R0 ;  /* 0x0005080001007387 */ /* 0x000fe80000100800 */
[----:B------:R0:W-:Y:S02]  /*1bc840*/  STL.64 [R1+0x5678], R2 ;  /* 0x0056780201007387 */ /* 0x0001e40000100a00 */
[----:B0-----:R-:W-:-:S05]  /*1bc850*/  IADD3 R2, P0, PT, R11, R10, RZ ;  /* 0x0000000a0b027210 */ /* 0x001fca0007f1e0ff */
[----:B------:R-:W-:-:S05]  /*1bc860*/  IMAD.X R3, R0, 0x1, R9, P0 ;  /* 0x0000000100037824 */ /* 0x000fca00000e0609 */
[----:B------:R0:W-:Y:S01]  /*1bc870*/  STL.64 [R1+0x5658], R2 ;  /* 0x0056580201007387 */ /* 0x0001e20000100a00 */
[----:B------:R-:W-:Y:S02]  /*1bc880*/  IMAD.MOV.U32 R0, RZ, RZ, R6 ;  /* 0x000000ffff007224 */ /* 0x000fe400078e0006 */
[----:B------:R-:W-:Y:S02]  /*1bc890*/  IMAD.MOV.U32 R6, RZ, RZ, R28 ;  /* 0x000000ffff067224 */ /* 0x000fe400078e001c */
[----:B------:R-:W-:Y:S02]  /*1bc8a0*/  IMAD.MOV.U32 R28, RZ, RZ, R15 ;  /* 0x000000ffff1c7224 */ /* 0x000fe400078e000f */
[----:B0-----:R-:W-:Y:S01]  /*1bc8b0*/  IMAD.MOV.U32 R3, RZ, RZ, R14 ;  /* 0x000000ffff037224 */ /* 0x001fe200078e000e */
[----:B--2---:R-:W-:Y:S02]  /*1bc8c0*/  SHF.R.S32.HI R2, RZ, 0x1f, R12 ;  /* 0x0000001fff027819 */ /* 0x004fe4000001140c */
[----:B------:R-:W-:-:S05]  /*1bc8d0*/  IADD3 R14, P0, PT, R12, R8, RZ ;  /* 0x000000080c0e7210 */ /* 0x000fca0007f1e0ff */
[----:B------:R-:W-:-:S05]  /*1bc8e0*/  IMAD.X R15, R2, 0x1, R7, P0 ;  /* 0x00000001020f7824 */ /* 0x000fca00000e0607 */
[----:B------:R0:W-:Y:S04]  /*1bc8f0*/  STL.64 [R1+0x5610], R14 ;  /* 0x0056100e01007387 */ /* 0x0001e80000100a00 */
[----:B0-----:R-:W2:Y:S04]  /*1bc900*/  LDL.LU.64 R14, [R1+0x7ae0] ;  /* 0x007ae000010e7983 */ /* 0x001ea80000300a00 */
[----:B------:R0:W-:Y:S02]  /*1bc910*/  STL.64 [R1+0x7ad8], R26 ;  /* 0x007ad81a01007387 */ /* 0x0001e40000100a00 */
[----:B0-----:R-:W-:-:S05]  /*1bc920*/  IADD3 R26, P0, PT, R12, R10, RZ ;  /* 0x0000000a0c1a7210 */ /* 0x001fca0007f1e0ff */
[----:B------:R-:W-:Y:S01]  /*1bc930*/  IMAD.X R27, R2, 0x1, R9, P0 ;  /* 0x00000001021b7824 */ /* 0x000fe200000e0609 */
[----:B------:R-:W-:-:S04]  /*1bc940*/  SHF.R.S32.HI R2, RZ, 0x1f, R13 ;  /* 0x0000001fff027819 */ /* 0x000fc8000001140d */
[----:B------:R0:W-:Y:S02]  /*1bc950*/  STL.64 [R1+0x55f8], R26 ;  /* 0x0055f81a01007387 */ /* 0x0001e40000100a00 */
[----:B0-----:R-:W-:-:S05]  /*1bc960*/  IADD3 R26, P0, PT, R13, R8, RZ ;  /* 0x000000080d1a7210 */ /* 0x001fca0007f1e0ff */
[----:B------:R-:W-:-:S05]  /*1bc970*/  IMAD.X R27, R2, 0x1, R7, P0 ;  /* 0x00000001021b7824 */ /* 0x000fca00000e0607 */
[----:B------:R0:W-:Y:S04]  /*1bc980*/  STL.64 [R1+0x55a0], R26 ;  /* 0x0055a01a01007387 */ /* 0x0001e80000100a00 */
[----:B------:R1:W-:Y:S01]  /*1bc990*/  STL.64 [R1+0x7640], R12 ;  /* 0x0076400c01007387 */ /* 0x0003e20000100a00 */
[----:B0-----:R-:W-:-:S05]  /*1bc9a0*/  IADD3 R26, P0, PT, R13, R10, RZ ;  /* 0x0000000a0d1a7210 */ /* 0x001fca0007f1e0ff */
[----:B------:R-:W-:-:S05]  /*1bc9b0*/  IMAD.X R27, R2, 0x1, R9, P0 ;  /* 0x00000001021b7824 */ /* 0x000fca00000e0609 */
[----:B------:R-:W-:Y:S01]  /*1bc9c0*/  STL.64 [R1+0x5588], R26 ;  /* 0x0055881a01007387 */ /* 0x000fe20000100a00 */
[----:B--2---:R-:W-:Y:S02]  /*1bc9d0*/  SHF.R.S32.HI R2, RZ, 0x1f, R14 ;  /* 0x0000001fff027819 */ /* 0x004fe4000001140e */
[----:B-1----:R-:W-:-:S05]  /*1bc9e0*/  IADD3 R12, P0, PT, R14, R8, RZ ;  /* 0x000000080e0c7210 */ /* 0x002fca0007f1e0ff */
[----:B------:R-:W-:-:S05]  /*1bc9f0*/  IMAD.X R13, R2, 0x1, R7, P0 ;  /* 0x00000001020d7824 */ /* 0x000fca00000e0607 */
[----:B------:R0:W-:Y:S02]  /*1bca00*/  STL.64 [R1+0x5548], R12 ;  /* 0x0055480c01007387 */ /* 0x0001e40000100a00 */
[----:B0-----:R-:W-:-:S05]  /*1bca10*/  IADD3 R12, P0, PT, R14, R10, RZ ;  /* 0x0000000a0e0c7210 */ /* 0x001fca0007f1e0ff */
[----:B------:R-:W-:Y:S01]  /*1bca20*/  IMAD.X R13, R2, 0x1, R9, P0 ;  /* 0x00000001020d7824 */ /* 0x000fe200000e0609 */
[----:B------:R-:W-:-:S04]  /*1bca30*/  IADD3 R26, P0, PT, R15, R8, RZ ;  /* 0x000000080f1a7210 */ /* 0x000fc80007f1e0ff */
[----:B------:R0:W-:Y:S02]  /*1bca40*/  STL.64 [R1+0x5528], R12 ;  /* 0x0055280c01007387 */ /* 0x0001e40000100a00 */
[----:B0-----:R-:W-:Y:S01]  /*1bca50*/  IMAD.MOV.U32 R13, RZ, RZ, R17 ;  /* 0x000000ffff0d7224 */ /* 0x001fe200078e0011 */
[----:B------:R-:W-:-:S05]  /*1bca60*/  SHF.R.S32.HI R17, RZ, 0x1f, R15 ;  /* 0x0000001fff117819 */ /* 0x000fca000001140f */
[----:B------:R-:W-:-:S05]  /*1bca70*/  IMAD.X R27, R17, 0x1, R7, P0 ;  /* 0x00000001111b7824 */ /* 0x000fca00000e0607 */
[----:B------:R0:W-:Y:S04]  /*1bca80*/  STL.64 [R1+0x54e8], R26 ;  /* 0x0054e81a01007387 */ /* 0x0001e80000100a00 */
[----:B0-----:R-:W2:Y:S01]  /*1bca90*/  LDL.LU.64 R26, [R1+0x7ad8] ;  /* 0x007ad800011a7983 */ /* 0x001ea20000300a00 */
[----:B------:R-:W-:Y:S02]  /*1bcaa0*/  IMAD.MOV.U32 R12, RZ, RZ, R0 ;  /* 0x000000ffff0c7224 */ /* 0x000fe400078e0000 */
[----:B----4-:R-:W-:Y:S01]  /*1bcab0*/  IMAD.MOV.U32 R2, RZ, RZ, R19 ;  /* 0x000000ffff027224 */ /* 0x010fe200078e0013 */
[----:B------:R0:W-:Y:S01]  /*1bcac0*/  STL.64 [R1+0x7638], R14 ;  /* 0x0076380e01007387 */ /* 0x0001e20000100a00 */
[----:B--2---:R-:W-:Y:S02]  /*1bcad0*/  IMAD.MOV.U32 R0, RZ, RZ, R26 ;  /* 0x000000ffff007224 */ /* 0x004fe400078e001a */
[----:B------:R-:W-:-:S02]  /*1bcae0*/  IMAD.MOV.U32 R26, RZ, RZ, R27 ;  /* 0x000000ffff1a7224 */ /* 0x000fc400078e001b */
[----:B------:R-:W-:Y:S01]  /*1bcaf0*/  IMAD.MOV.U32 R27, RZ, RZ, R18 ;  /* 0x000000ffff1b7224 */ /* 0x000fe200078e0012 */
[----:B------:R-:W-:Y:S02]  /*1bcb00*/  IADD3 R18, P0, PT, R15, R10, RZ ;  /* 0x0000000a0f127210 */ /* 0x000fe40007f1e0ff */
[----:B0-----:R-:W2:Y:S03]  /*1bcb10*/  LDL R15, [R1+0x260] ;  /* 0x00026000010f7983 */ /* 0x001ea60000100800 */
[----:B------:R-:W-:Y:S02]  /*1bcb20*/  IMAD.X R19, R17, 0x1, R9, P0 ;  /* 0x0000000111137824 */ /* 0x000fe400000e0609 */
[----:B------:R-:W4:Y:S04]  /*1bcb30*/  LDL.LU R17, [R1+0x7ad0] ;  /* 0x007ad00001117983 */ /* 0x000f280000300800 */
[----:B------:R0:W-:Y:S04]  /*1bcb40*/  STL.64 [R1+0x54d0], R18 ;  /* 0x0054d01201007387 */ /* 0x0001e80000100a00 */
[----:B0-----:R-:W2:Y:S01]  /*1bcb50*/  LDL.LU.64 R18, [R1+0x7ac8] ;  /* 0x007ac80001127983 */ /* 0x001ea20000300a00 */
[----:B------:R-:W-:-:S03]  /*1bcb60*/  SHF.R.S32.HI R14, RZ, 0x1f, R16 ;  /* 0x0000001fff0e7819 */ /* 0x000fc60000011410 */
[----:B---3--:R0:W-:Y:S02]  /*1bcb70*/  STL.64 [R1+0x7ac0], R22 ;  /* 0x007ac01601007387 */ /* 0x0081e40000100a00 */
[----:B0-----:R-:W-:-:S05]  /*1bcb80*/  IADD3 R22, P0, PT, R16, R8, RZ ;  /* 0x0000000810167210 */ /* 0x001fca0007f1e0ff */
[----:B------:R-:W-:-:S05]  /*1bcb90*/  IMAD.X R23, R14, 0x1, R7, P0 ;  /* 0x000000010e177824 */ /* 0x000fca00000e0607 */
[----:B------:R0:W-:Y:S02]  /*1bcba0*/  STL.64 [R1+0x5488], R22 ;  /* 0x0054881601007387 */ /* 0x0001e40000100a00 */
[----:B0-----:R-:W-:-:S05]  /*1bcbb0*/  IADD3 R22, P0, PT, R16, R10, RZ ;  /* 0x0000000a10167210 */ /* 0x001fca0007f1e0ff */
[----:B------:R-:W-:-:S05]  /*1bcbc0*/  IMAD.X R23, R14, 0x1, R9, P0 ;  /* 0x000000010e177824 */ /* 0x000fca00000e0609 */
[----:B------:R0:W-:Y:S01]  /*1bcbd0*/  STL.64 [R1+0x5470], R22 ;  /* 0x0054701601007387 */ /* 0x0001e20000100a00 */
[----:B----4-:R-:W-:Y:S02]  /*1bcbe0*/  SHF.R.S32.HI R14, RZ, 0x1f, R17 ;  /* 0x0000001fff0e7819 */ /* 0x010fe40000011411 */
[----:B0-----:R-:W-:-:S05]  /*1bcbf0*/  IADD3 R22, P0, PT, R17, R8, RZ ;  /* 0x0000000811167210 */ /* 0x001fca0007f1e0ff */
[----:B------:R-:W-:-:S05]  /*1bcc00*/  IMAD.X R23, R14, 0x1, R7, P0 ;  /* 0x000000010e177824 */ /* 0x000fca00000e0607 */
[----:B------:R0:W-:Y:S02]  /*1bcc10*/  STL.64 [R1+0x5430], R22 ;  /* 0x0054301601007387 */ /* 0x0001e40000100a00 */
[----:B0-----:R-:W-:Y:S02]  /*1bcc20*/  IADD3 R22, P0, PT, R17, R10, RZ ;  /* 0x0000000a11167210 */ /* 0x001fe40007f1e0ff */
[----:B------:R2:W-:Y:S03]  /*1bcc30*/  STL.64 [R1+0x7648], R16 ;  /* 0x0076481001007387 */ /* 0x0005e60000100a00 */
[----:B------:R-:W-:-:S05]  /*1bcc40*/  IMAD.X R23, R14, 0x1, R9, P0 ;  /* 0x000000010e177824 */ /* 0x000fca00000e0609 */
[----:B------:R0:W-:Y:S01]  /*1bcc50*/  STL.64 [R1+0x5410], R22 ;  /* 0x0054101601007387 */ /* 0x0001e20000100a00 */
[----:B--2---:R-:W-:Y:S02]  /*1bcc60*/  SHF.R.S32.HI R16, RZ, 0x1f, R18 ;  /* 0x0000001fff107819 */ /* 0x004fe40000011412 */
[----:B0-----:R-:W-:-:S05]  /*1bcc70*/  IADD3 R22, P0, PT, R18, R8, RZ ;  /* 0x0000000812167210 */ /* 0x001fca0007f1e0ff */
[----:B------:R-:W-:-:S05]  /*1bcc80*/  IMAD.X R23, R16, 0x1, R7, P0 ;  /* 0x0000000110177824 */ /* 0x000fca00000e0607 */
[----:B------:R0:W-:Y:S04]  /*1bcc90*/  STL.64 [R1+0x53d0], R22 ;  /* 0x0053d01601007387 */ /* 0x0001e80000100a00 */
[----:B0-----:R-:W2:Y:S01]  /*1bcca0*/  LDL.LU.64 R22, [R1+0x7ac0] ;  /* 0x007ac00001167983 */ /* 0x001ea20000300a00 */
[----:B------:R-:W-:Y:S02]  /*1bccb0*/  IMAD.MOV.U32 R14, RZ, RZ, R15 ;  /* 0x000000ffff0e7224 */ /* 0x000fe400078e000f */
[----:B------:R-:W-:Y:S02]  /*1bccc0*/  IMAD.MOV.U32 R15, RZ, RZ, R0 ;  /* 0x000000ffff0f7224 */ /* 0x000fe400078e0000 */
[----:B------:R-:W-:Y:S01]  /*1bccd0*/  IMAD.MOV.U32 R0, RZ, RZ, R20 ;  /* 0x000000ffff007224 */ /* 0x000fe200078e0014 */
[----:B------:R-:W-:Y:S01]  /*1bcce0*/  IADD3 R20, P0, PT, R18, R10, RZ ;  /* 0x0000000a12147210 */ /* 0x000fe20007f1e0ff */
[----:B------:R-:W-:-:S02]  /*1bccf0*/  IMAD.MOV.U32 R17, RZ, RZ, R2 ;  /* 0x000000ffff117224 */ /* 0x000fc400078e0002 */
[----:B--2---:R-:W-:Y:S02]  /*1bcd00*/  IMAD.MOV.U32 R2, RZ, RZ, R23 ;  /* 0x000000ffff027224 */ /* 0x004fe400078e0017 */
[----:B------:R-:W-:Y:S02]  /*1bcd10*/  IMAD.MOV.U32 R23, RZ, RZ, R21 ;  /* 0x000000ffff177224 */ /* 0x000fe400078e0015 */
[----:B------:R-:W-:-:S05]  /*1bcd20*/  IMAD.X R21, R16, 0x1, R9, P0 ;  /* 0x0000000110157824 */ /* 0x000fca00000e0609 */
[----:B------:R0:W-:Y:S04]  /*1bcd30*/  STL.64 [R1+0x53b8], R20 ;  /* 0x0053b81401007387 */ /* 0x0001e80000100a00 */
[----:B0-----:R-:W2:Y:S01]  /*1bcd40*/  LDL.LU.64 R20, [R1+0x7ab8] ;  /* 0x007ab80001147983 */ /* 0x001ea20000300a00 */
[----:B------:R-:W-:-:S03]  /*1bcd50*/  SHF.R.S32.HI R16, RZ, 0x1f, R19 ;  /* 0x0000001fff107819 */ /* 0x000fc60000011413 */
[----:B------:R0:W-:Y:S02]  /*1bcd60*/  STL.64 [R1+0x7ab0], R4 ;  /* 0x007ab00401007387 */ /* 0x0001e40000100a00 */
[----:B0-----:R-:W-:-:S05]  /*1bcd70*/  IADD3 R4, P0, PT, R19, R8, RZ ;  /* 0x0000000813047210 */ /* 0x001fca0007f1e0ff */
[----:B------:R-:W-:-:S05]  /*1bcd80*/  IMAD.X R5, R16, 0x1, R7, P0 ;  /* 0x0000000110057824 */ /* 0x000fca00000e0607 */
[----:B------:R0:W-:Y:S02]  /*1bcd90*/  STL.64 [R1+0x5370], R4 ;  /* 0x0053700401007387 */ /* 0x0001e40000100a00 */
[----:B0-----:R-:W-:Y:S02]  /*1bcda0*/  IADD3 R4, P0, PT, R19, R10, RZ ;  /* 0x0000000a13047210 */ /* 0x001fe40007f1e0ff */
[----:B------:R0:W-:Y:S03]  /*1bcdb0*/  STL.64 [R1+0x7658], R18 ;  /* 0x0076581201007387 */ /* 0x0001e60000100a00 */
[----:B------:R-:W-:-:S05]  /*1bcdc0*/  IMAD.X R5, R16, 0x1, R9, P0 ;  /* 0x0000000110057824 */ /* 0x000fca00000e0609 */
[----:B------:R1:W-:Y:S01]  /*1bcdd0*/  STL.64 [R1+0x5358], R4 ;  /* 0x0053580401007387 */ /* 0x0003e20000100a00 */
[----:B0-----:R-:W-:Y:S02]  /*1bcde0*/  IMAD.MOV.U32 R18, RZ, RZ, R17 ;  /* 0x000000ffff127224 */ /* 0x001fe400078e0011 */
[----:B------:R-:W-:Y:S01]  /*1bcdf0*/  IMAD.MOV.U32 R17, RZ, RZ, R23 ;  /* 0x000000ffff117224 */ /* 0x000fe200078e0017 */
[----:B--2---:R-:W-:Y:S02]  /*1bce00*/  SHF.R.S32.HI R16, RZ, 0x1f, R20 ;  /* 0x0000001fff107819 */ /* 0x004fe40000011414 */
[----:B-1----:R-:W-:-:S05]  /*1bce10*/  IADD3 R4, P0, PT, R20, R8, RZ ;  /* 0x0000000814047210 */ /* 0x002fca0007f1e0ff */
[----:B------:R-:W-:-:S05]  /*1bce20*/  IMAD.X R5, R16, 0x1, R7, P0 ;  /* 0x0000000110057824 */ /* 0x000fca00000e0607 */
[----:B------:R0:W-:Y:S01]  /*1bce30*/  STL.64 [R1+0x5318], R4 ;  /* 0x0053180401007387 */ /* 0x0001e20000100a00 */
[----:B------:R-:W-:Y:S02]  /*1bce40*/  SHF.R.S32.HI R23, RZ, 0x1f, R21 ;  /* 0x0000001fff177819 */ /* 0x000fe40000011415 */
[----:B0-----:R-:W-:-:S05]  /*1bce50*/  IADD3 R4, P0, PT, R20, R10, RZ ;  /* 0x0000000a14047210 */ /* 0x001fca0007f1e0ff */
[----:B------:R-:W-:-:S05]  /*1bce60*/  IMAD.X R5, R16, 0x1, R9, P0 ;  /* 0x0000000110057824 */ /* 0x000fca00000e0609 */
[----:B------:R0:W-:Y:S02]  /*1bce70*/  STL.64 [R1+0x5300], R4 ;  /* 0x0053000401007387 */ /* 0x0001e40000100a00 */
[----:B0-----:R-:W-:-:S05]  /*1bce80*/  IADD3 R4, P0, PT, R21, R8, RZ ;  /* 0x0000000815047210 */ /* 0x001fca0007f1e0ff */
[----:B------:R-:W-:-:S05]  /*1bce90*/  IMAD.X R5, R23, 0x1, R7, P0 ;  /* 0x0000000117057824 */ /* 0x000fca00000e0607 */
[----:B------:R0:W-:Y:S04]  /*1bcea0*/  STL.64 [R1+0x52c8], R4 ;  /* 0x0052c80401007387 */ /* 0x0001e80000100a00 */
[----:B0-----:R-:W2:Y:S01]  /*1bceb0*/  LDL.LU.64 R4, [R1+0x7ab0] ;  /* 0x007ab00001047983 */ /* 0x001ea20000300a00 */
[----:B------:R-:W-:Y:S02]  /*1bcec0*/  IMAD.MOV.U32 R19, RZ, RZ, R0 ;  /* 0x000000ffff137224 */ /* 0x000fe400078e0000 */
[----:B------:R-:W-:Y:S01]  /*1bced0*/  IMAD.MOV.U32 R16, RZ, RZ, R2 ;  /* 0x000000ffff107224 */ /* 0x000fe200078e0002 */
[----:B------:R0:W-:Y:S01]  /*1bcee0*/  STL.64 [R1+0x7668], R20 ;  /* 0x0076681401007387 */ /* 0x0001e20000100a00 */
[----:B------:R-:W-:Y:S01]  /*1bcef0*/  IMAD.MOV.U32 R2, RZ, RZ, R25 ;  /* 0x000000ffff027224 */ /* 0x000fe200078e0019 */
[----:B0-----:R-:W-:Y:S01]  /*1bcf00*/  SHF.R.S32.HI R20, RZ, 0x1f, R22 ;  /* 0x0000001fff147819 */ /* 0x001fe20000011416 */
[----:B--2---:R-:W-:-:S02]  /*1bcf10*/  IMAD.MOV.U32 R0, RZ, RZ, R4 ;  /* 0x000000ffff007224 */ /* 0x004fc400078e0004 */
[----:B------:R-:W-:Y:S01]  /*1bcf20*/  IMAD.MOV.U32 R4, RZ, RZ, R24 ;  /* 0x000000ffff047224 */ /* 0x000fe200078e0018 */
[----:B------:R-:W-:Y:S02]  /*1bcf30*/  IADD3 R24, P0, PT, R21, R10, RZ ;  /* 0x0000000a15187210 */ /* 0x000fe40007f1e0ff */
[----:B------:R-:W2:Y:S03]  /*1bcf40*/  LDL R21, [R1+0x254] ;  /* 0x0002540001157983 */ /* 0x000ea60000100800 */
[----:B------:R-:W-:Y:S02]  /*1bcf50*/  IMAD.X R25, R23, 0x1, R9, P0 ;  /* 0x0000000117197824 */ /* 0x000fe400000e0609 */
[----:B------:R-:W3:Y:S04]  /*1bcf60*/  LDL.LU R23, [R1+0x7aa8] ;  /* 0x007aa80001177983 */ /* 0x000ee80000300800 */
[----:B------:R0:W-:Y:S02]  /*1bcf70*/  STL.64 [R1+0x52b0], R24 ;  /* 0x0052b01801007387 */ /* 0x0001e40000100a00 */
[----:B0-----:R-:W-:-:S05]  /*1bcf80*/  IADD3 R24, P0, PT, R22, R8, RZ ;  /* 0x0000000816187210 */ /* 0x001fca0007f1e0ff */
[----:B------:R-:W-:-:S05]  /*1bcf90*/  IMAD.X R25, R20, 0x1, R7, P0 ;  /* 0x0000000114197824 */ /* 0x000fca00000e0607 */
[----:B------:R0:W-:Y:S04]  /*1bcfa0*/  STL.64 [R1+0x5268], R24 ;  /* 0x0052681801007387 */ /* 0x0001e80000100a00 */
[----:B0-----:R-:W4:Y:S04]  /*1bcfb0*/  LDL.LU.64 R24, [R1+0x7aa0] ;  /* 0x007aa00001187983 */ /* 0x001f280000300a00 */
[----:B------:R0:W-:Y:S02]  /*1bcfc0*/  STL.64 [R1+0x7a98], R12 ;  /* 0x007a980c01007387 */ /* 0x0001e40000100a00 */
[----:B0-----:R-:W-:-:S05]  /*1bcfd0*/  IADD3 R12, P0, PT, R22, R10, RZ ;  /* 0x0000000a160c7210 */ /* 0x001fca0007f1e0ff */
[----:B------:R-:W-:Y:S02]  /*1bcfe0*/  IMAD.X R13, R20, 0x1, R9, P0 ;  /* 0x00000001140d7824 */ /* 0x000fe400000e0609 */
[----:B------:R-:W-:-:S03]  /*1bcff0*/  IMAD.MOV.U32 R20, RZ, RZ, R18 ;  /* 0x000000ffff147224 */ /* 0x000fc600078e0012 */
[----:B------:R0:W-:Y:S01]  /*1bd000*/  STL.64 [R1+0x5250], R12 ;  /* 0x0052500c01007387 */ /* 0x0001e20000100a00 */
[----:B---3--:R-:W-:Y:S02]  /*1bd010*/  SHF.R.S32.HI R18, RZ, 0x1f, R23 ;  /* 0x0000001fff127819 */ /* 0x008fe40000011417 */
[----:B0-----:R-:W-:-:S05]  /*1bd020*/  IADD3 R12, P0, PT, R23, R8, RZ ;  /* 0x00000008170c7210 */ /* 0x001fca0007f1e0ff */
[----:B------:R-:W-:-:S05]  /*1bd030*/  IMAD.X R13, R18, 0x1, R7, P0 ;  /* 0x00000001120d7824 */ /* 0x000fca00000e0607 */
[----:B------:R0:W-:Y:S02]  /*1bd040*/  STL.64 [R1+0x5210], R12 ;  /* 0x0052100c01007387 */ /* 0x0001e40000100a00 */
[----:B0-----:R-:W-:Y:S02]  /*1bd050*/  IADD3 R12, P0, PT, R23, R10, RZ ;  /* 0x0000000a170c7210 */ /* 0x001fe40007f1e0ff */
[----:B------:R-:W-:Y:S03]  /*1bd060*/  STL.64 [R1+0x7670], R22 ;  /* 0x0076701601007387 */ /* 0x000fe60000100a00 */
[----:B------:R-:W-:-:S05]  /*1bd070*/  IMAD.X R13, R18, 0x1, R9, P0 ;  /* 0x00000001120d7824 */ /* 0x000fca00000e0609 */
[----:B------:R0:W-:Y:S04]  /*1bd080*/  STL.64 [R1+0x51c8], R12 ;  /* 0x0051c80c01007387 */ /* 0x0001e80000100a00 */
[----:B0-----:R-:W3:Y:S01]  /*1bd090*/  LDL.LU.64 R12, [R1+0x7a98] ;  /* 0x007a9800010c7983 */ /* 0x001ee20000300a00 */
[----:B----4-:R-:W-:Y:S02]  /*1bd0a0*/  SHF.R.S32.HI R18, RZ, 0x1f, R24 ;  /* 0x0000001fff127819 */ /* 0x010fe40000011418 */
[----:B------:R-:W-:-:S05]  /*1bd0b0*/  IADD3 R22, P0, PT, R24, R8, RZ ;  /* 0x0000000818167210 */ /* 0x000fca0007f1e0ff */
[----:B------:R-:W-:-:S05]  /*1bd0c0*/  IMAD.X R23, R18, 0x1, R7, P0 ;  /* 0x0000000112177824 */ /* 0x000fca00000e0607 */
[----:B------:R0:W-:Y:S02]  /*1bd0d0*/  STL.64 [R1+0x5190], R22 ;  /* 0x0051901601007387 */ /* 0x0001e40000100a00 */
[----:B0-----:R-:W-:-:S05]  /*1bd0e0*/  IADD3 R22, P0, PT, R24, R10, RZ ;  /* 0x0000000a18167210 */ /* 0x001fca0007f1e0ff */
[----:B------:R-:W-:-:S05]  /*1bd0f0*/  IMAD.X R23, R18, 0x1, R9, P0 ;  /* 0x0000000112177824 */ /* 0x000fca00000e0609 */
[----:B------:R0:W-:Y:S02]  /*1bd100*/  STL.64 [R1+0x5178], R22 ;  /* 0x0051781601007387 */ /* 0x0001e40000100a00 */
[----:B0-----:R-:W-:Y:S01]  /*1bd110*/  IADD3 R22, P0, PT, R25, R8, RZ ;  /* 0x0000000819167210 */ /* 0x001fe20007f1e0ff */
[----:B---3--:R-:W-:Y:S02]  /*1bd120*/  IMAD.MOV.U32 R18, RZ, RZ, R13 ;  /* 0x000000ffff127224 */ /* 0x008fe400078e000d */
[----:B------:R-:W-:Y:S01]  /*1bd130*/  IMAD.MOV.U32 R13, RZ, RZ, R6 ;  /* 0x000000ffff0d7224 */ /* 0x000fe200078e0006 */
[----:B------:R-:W-:-:S05]  /*1bd140*/  SHF.R.S32.HI R6, RZ, 0x1f, R25 ;  /* 0x0000001fff067819 */ /* 0x000fca0000011419 */
[----:B------:R-:W-:-:S05]  /*1bd150*/  IMAD.X R23, R6, 0x1, R7, P0 ;  /* 0x0000000106177824 */ /* 0x000fca00000e0607 */
[----:B------:R0:W-:Y:S04]  /*1bd160*/  STL.64 [R1+0x5130], R22 ;  /* 0x0051301601007387 */ /* 0x0001e80000100a00 */
[----:B------:R1:W-:Y:S01]  /*1bd170*/  STL.64 [R1+0x7678], R24 ;  /* 0x0076781801007387 */ /* 0x0003e20000100a00 */
[----:B0-----:R-:W-:Y:S01]  /*1bd180*/  IMAD.MOV.U32 R22, RZ, RZ, R26 ;  /* 0x000000ffff167224 */ /* 0x001fe200078e001a */
[----:B------:R-:W-:Y:S01]  /*1bd190*/  IADD3 R26, P0, PT, R25, R10, RZ ;  /* 0x0000000a191a7210 */ /* 0x000fe20007f1e0ff */
[----:B------:R-:W-:Y:S02]  /*1bd1a0*/  IMAD.MOV.U32 R23, RZ, RZ, R20 ;  /* 0x000000ffff177224 */ /* 0x000fe400078e0014 */
[----:B------:R-:W-:Y:S01]  /*1bd1b0*/  IMAD.MOV.U32 R20, RZ, RZ, R14 ;  /* 0x000000ffff147224 */ /* 0x000fe200078e000e */
[----:B-1----:R-:W3:Y:S01]  /*1bd1c0*/  LDL R25, [R1+0x248] ;  /* 0x0002480001197983 */ /* 0x002ee20000100800 */
[----:B------:R-:W-:-:S02]  /*1bd1d0*/  IMAD.MOV.U32 R14, RZ, RZ, R27 ;  /* 0x000000ffff0e7224 */ /* 0x000fc400078e001b */
[----:B------:R-:W-:Y:S02]  /*1bd1e0*/  IMAD.X R27, R6, 0x1, R9, P0 ;  /* 0x00000001061b7824 */ /* 0x000fe400000e0609 */
[----:B------:R-:W4:Y:S04]  /*1bd1f0*/  LDL.LU R6, [R1+0x7a90] ;  /* 0x007a900001067983 */ /* 0x000f280000300800 */
[----:B------:R0:W-:Y:S04]  /*1bd200*/  STL.64 [R1+0x5118], R26 ;  /* 0x0051181a01007387 */ /* 0x0001e80000100a00 */
[----:B0-----:R-:W2:Y:S04]  /*1bd210*/  LDL.LU.64 R26, [R1+0x7a88] ;  /* 0x007a8800011a7983 */ /* 0x001ea80000300a00 */
[----:B------:R0:W-:Y:S01]  /*1bd220*/  STL.64 [R1+0x7a78], R16 ;  /* 0x007a781001007387 */ /* 0x0001e20000100a00 */
[----:B--2---:R-:W-:-:S02]  /*1bd230*/  SHF.R.S32.HI R24, RZ, 0x1f, R26 ;  /* 0x0000001fff187819 */ /* 0x004fc4000001141a */
[----:B0-----:R-:W-:-:S05]  /*1bd240*/  IADD3 R16, P0, PT, R26, R8, RZ ;  /* 0x000000081a107210 */ /* 0x001fca0007f1e0ff */
[----:B------:R-:W-:-:S05]  /*1bd250*/  IMAD.X R17, R24, 0x1, R7, P0 ;  /* 0x0000000118117824 */ /* 0x000fca00000e0607 */
[----:B------:R0:W-:Y:S02]  /*1bd260*/  STL.64 [R1+0x50d0], R16 ;  /* 0x0050d01001007387 */ /* 0x0001e40000100a00 */
[----:B0-----:R-:W-:-:S05]  /*1bd270*/  IADD3 R16, P0, PT, R26, R10, RZ ;  /* 0x0000000a1a107210 */ /* 0x001fca0007f1e0ff */
[----:B------:R-:W-:Y:S02]  /*1bd280*/  IMAD.X R17, R24, 0x1, R9, P0 ;  /* 0x0000000118117824 */ /* 0x000fe400000e0609 */
[----:B------:R-:W-:Y:S02]  /*1bd290*/  IMAD.MOV.U32 R24, RZ, RZ, R18 ;  /* 0x000000ffff187224 */ /* 0x000fe400078e0012 */
[----:B------:R-:W-:Y:S01]  /*1bd2a0*/  IMAD.MOV.U32 R18, RZ, RZ, R28 ;  /* 0x000000ffff127224 */ /* 0x000fe200078e001c */
[----:B------:R0:W-:Y:S01]  /*1bd2b0*/  STL.64 [R1+0x50b8], R16 ;  /* 0x0050b81001007387 */ /* 0x0001e20000100a00 */
[----:B------:R-:W-:Y:S02]  /*1bd2c0*/  SHF.R.S32.HI R28, RZ, 0x1f, R27 ;  /* 0x0000001fff1c7819 */ /* 0x000fe4000001141b */
[----:B0-----:R-:W-:-:S03]  /*1bd2d0*/  IADD3 R16, P0, PT, R27, R8, RZ ;  /* 0x000000081b107210 */ /* 0x001fc60007f1e0ff */
[----:B------:R-:W-:Y:S02]  /*1bd2e0*/  STL [R1+0x4c8], R28 ;  /* 0x0004c81c01007387 */ /* 0x000fe40000100800 */
[----:B------:R-:W-:-:S05]  /*1bd2f0*/  IMAD.X R17, R28, 0x1, R7, P0 ;  /* 0x000000011c117824 */ /* 0x000fca00000e0607 */
[----:B------:R0:W-:Y:S04]  /*1bd300*/  STL.64 [R1+0x5078], R16 ;  /* 0x0050781001007387 */ /* 0x0001e80000100a00 */
[----:B------:R1:W-:Y:S01]  /*1bd310*/  STL.64 [R1+0x7680], R26 ;  /* 0x0076801a01007387 */ /* 0x0003e20000100a00 */
[----:B0-----:R-:W-:-:S03]  /*1bd320*/  IADD3 R16, P0, PT, R27, R10, RZ ;  /* 0x0000000a1b107210 */ /* 0x001fc60007f1e0ff */
[----:B-1----:R-:W2:Y:S02]  /*1bd330*/  LDL R27, [R1+0x210] ;  /* 0x00021000011b7983 */ /* 0x002ea40000100800 */
[----:B------:R-:W-:Y:S02]  /*1bd340*/  IMAD.X R17, R28, 0x1, R9, P0 ;  /* 0x000000011c117824 */ /* 0x000fe400000e0609 */
[----:B------:R-:W2:Y:S04]  /*1bd350*/  LDL.LU R28, [R1+0x7a80] ;  /* 0x007a8000011c7983 */ /* 0x000ea80000300800 */
[----:B------:R0:W-:Y:S04]  /*1bd360*/  STL.64 [R1+0x5060], R16 ;  /* 0x0050601001007387 */ /* 0x0001e80000100a00 */
[----:B0-----:R-:W3:Y:S01]  /*1bd370*/  LDL.LU.64 R16, [R1+0x7a78] ;  /* 0x007a780001107983 */ /* 0x001ee20000300a00 */
[----:B--2---:R-:W-:-:S03]  /*1bd380*/  SHF.R.S32.HI R26, RZ, 0x1f, R28 ;  /* 0x0000001fff1a7819 */ /* 0x004fc6000001141c */
[----:B---3--:R0:W-:Y:S02]  /*1bd390*/  STL.64 [R1+0x7a70], R16 ;  /* 0x007a701001007387 */ /* 0x0081e40000100a00 */
[----:B0-----:R-:W-:Y:S02]  /*1bd3a0*/  IADD3 R16, P0, PT, R28, R8, RZ ;  /* 0x000000081c107210 */ /* 0x001fe40007f1e0ff */
[----:B------:R-:W-:Y:S03]  /*1bd3b0*/  STL [R1+0x4c4], R26 ;  /* 0x0004c41a01007387 */ /* 0x000fe60000100800 */
[----:B------:R-:W-:-:S05]  /*1bd3c0*/  IMAD.X R17, R26, 0x1, R7, P0 ;  /* 0x000000011a117824 */ /* 0x000fca00000e0607 */
[----:B------:R0:W-:Y:S02]  /*1bd3d0*/  STL.64 [R1+0x4f48], R16 ;  /* 0x004f481001007387 */ /* 0x0001e40000100a00 */
[----:B0-----:R-:W-:-:S05]  /*1bd3e0*/  IADD3 R16, P0, PT, R28, R10, RZ ;  /* 0x0000000a1c107210 */ /* 0x001fca0007f1e0ff */
[----:B------:R-:W-:-:S05]  /*1bd3f0*/  IMAD.X R17, R26, 0x1, R9, P0 ;  /* 0x000000011a117824 */ /* 0x000fca00000e0609 */
[----:B------:R-:W-:Y:S04]  /*1bd400*/  STL.64 [R1+0x4f50], R16 ;  /* 0x004f501001007387 */ /* 0x000fe80000100a00 */
[----:B------:R0:W-:Y:S04]  /*1bd410*/  STL.64 [R1+0x7a68], R12 ;  /* 0x007a680c01007387 */ /* 0x0001e80000100a00 */
[----:B0-----:R-:W2:Y:S02]  /*1bd420*/  LDL R13, [R1] ;  /* 0x00000000010d7983 */ /* 0x001ea40000100800 */
[----:B--2---:R-:W-:-:S02]  /*1bd430*/  SHF.R.S32.HI R26, RZ, 0x1f, R13 ;  /* 0x0000001fff1a7819 */ /* 0x004fc4000001140d */
[----:B------:R-:W-:-:S05]  /*1bd440*/  IADD3 R16, P0, PT, R13, R8, RZ ;  /* 0x000000080d107210 */ /* 0x000fca0007f1e0ff */
[----:B------:R-:W-:Y:S01]  /*1bd450*/  IMAD.X R17, R26, 0x1, R7, P0 ;  /* 0x000000011a117824 */ /* 0x000fe200000e0607 */
[----:B------:R-:W-:Y:S04]  /*1bd460*/  STL [R1+0x4c0], R26 ;  /* 0x0004c01a01007387 */ /* 0x000fe80000100800 */
[----:B------:R0:W-:Y:S04]  /*1bd470*/  STL.64 [R1+0x4f58], R16 ;  /* 0x004f581001007387 */ /* 0x0001e80000100a00 */
[----:B0-----:R-:W2:Y:S01]  /*1bd480*/  LDL.LU.64 R16, [R1+0x7a70] ;  /* 0x007a700001107983 */ /* 0x001ea20000300a00 */
[----:B------:R-:W-:-:S05]  /*1bd490*/  IADD3 R12, P0, PT, R13, R10, RZ ;  /* 0x0000000a0d0c7210 */ /* 0x000fca0007f1e0ff */
[----:B------:R-:W-:-:S05]  /*1bd4a0*/  IMAD.X R13, R26, 0x1, R9, P0 ;  /* 0x000000011a0d7824 */ /* 0x000fca00000e0609 */
[----:B------:R-:W-:Y:S04]  /*1bd4b0*/  STL.64 [R1+0x4f60], R12 ;  /* 0x004f600c01007387 */ /* 0x000fe80000100a00 */
[----:B--2---:R0:W-:Y:S04]  /*1bd4c0*/  STL.64 [R1+0x7a60], R16 ;  /* 0x007a601001007387 */ /* 0x0041e80000100a00 */
[----:B0-----:R-:W2:Y:S02]  /*1bd4d0*/  LDL R17, [R1+0x4] ;  /* 0x0000040001117983 */ /* 0x001ea40000100800 */
        /* <DEDUP_REMOVED lines=1206> */
[----:B------:R-:W-:Y:S01]  /*1c2040*/  IMAD.X R13, R26, 0x1, R9, P0 ;  /* 0x000000011a0d7824 */ /* 0x000fe200000e0609 */
[----:B--2---:R0:W-:Y:S04]  /*1c2050*/  STL.64 [R1+0x76e8], R16 ;  /* 0x0076e81001007387 */ /* 0x0041e80000100a00 */
[----:B0-----:R-:W2:Y:S01]  /*1c2060*/  LDL R17, [R1+0x214] ;  /* 0x0002140001117983 */ /* 0x001ea20000100800 */
[----:B------:R-:W-:-:S03]  /*1c2070*/  SHF.R.S32.HI R16, RZ, 0x1f, R27 ;  /* 0x0000001fff107819 */ /* 0x000fc6000001141b */
[----:B------:R0:W-:Y:S04]  /*1c2080*/  STL.64 [R1+0x76f0], R4 ;  /* 0x0076f00401007387 */ /* 0x0001e80000100a00 */
[----:B------:R1:W-:Y:S01]  /*1c2090*/  STL.64 [R1+0x45a0], R12 ;  /* 0x0045a00c01007387 */ /* 0x0003e20000100a00 */
[----:B0-----:R-:W-:-:S03]  /*1c20a0*/  IADD3 R4, P0, PT, R27, R8, RZ ;  /* 0x000000081b047210 */ /* 0x001fc60007f1e0ff */
[----:B-1----:R-:W3:Y:S02]  /*1c20b0*/  LDL.LU.64 R12, [R1+0x76f8] ;  /* 0x0076f800010c7983 */ /* 0x002ee40000300a00 */
[----:B------:R-:W-:Y:S02]  /*1c20c0*/  IMAD.X R5, R16, 0x1, R7, P0 ;  /* 0x0000000110057824 */ /* 0x000fe400000e0607 */
[----:B------:R-:W3:Y:S04]  /*1c20d0*/  LDL R26, [R1+0x218] ;  /* 0x00021800011a7983 */ /* 0x000ee80000100800 */
[----:B------:R-:W-:Y:S04]  /*1c20e0*/  STL [R1+0x304], R16 ;  /* 0x0003041001007387 */ /* 0x000fe80000100800 */
[----:B------:R0:W-:Y:S02]  /*1c20f0*/  STL.64 [R1+0x45a8], R4 ;  /* 0x0045a80401007387 */ /* 0x0001e40000100a00 */
[----:B0-----:R-:W-:-:S05]  /*1c2100*/  IADD3 R4, P0, PT, R27, R10, RZ ;  /* 0x0000000a1b047210 */ /* 0x001fca0007f1e0ff */
[----:B------:R-:W-:-:S05]  /*1c2110*/  IMAD.X R5, R16, 0x1, R9, P0 ;  /* 0x0000000110057824 */ /* 0x000fca00000e0609 */
[----:B------:R0:W-:Y:S01]  /*1c2120*/  STL.64 [R1+0x45b0], R4 ;  /* 0x0045b00401007387 */ /* 0x0001e20000100a00 */
[----:B--2---:R-:W-:Y:S02]  /*1c2130*/  SHF.R.S32.HI R27, RZ, 0x1f, R17 ;  /* 0x0000001fff1b7819 */ /* 0x004fe40000011411 */
[----:B0-----:R-:W-:-:S05]  /*1c2140*/  IADD3 R4, P0, PT, R17, R8, RZ ;  /* 0x0000000811047210 */ /* 0x001fca0007f1e0ff */
[----:B------:R-:W-:Y:S01]  /*1c2150*/  IMAD.X R5, R27, 0x1, R7, P0 ;  /* 0x000000011b057824 */ /* 0x000fe200000e0607 */
[----:B------:R-:W-:Y:S01]  /*1c2160*/  IADD3 R16, P0, PT, R17, R10, RZ ;  /* 0x0000000a11107210 */ /* 0x000fe20007f1e0ff */
[----:B------:R-:W-:Y:S04]  /*1c2170*/  STL [R1+0x300], R27 ;  /* 0x0003001b01007387 */ /* 0x000fe80000100800 */
[----:B------:R-:W-:Y:S01]  /*1c2180*/  IMAD.X R17, R27, 0x1, R9, P0 ;  /* 0x000000011b117824 */ /* 0x000fe200000e0609 */
[----:B------:R0:W-:Y:S04]  /*1c2190*/  STL.64 [R1+0x45b8], R4 ;  /* 0x0045b80401007387 */ /* 0x0001e80000100a00 */
[----:B0-----:R-:W2:Y:S04]  /*1c21a0*/  LDL.LU.64 R4, [R1+0x76f0] ;  /* 0x0076f00001047983 */ /* 0x001ea80000300a00 */
[----:B------:R0:W-:Y:S04]  /*1c21b0*/  STL.64 [R1+0x45c0], R16 ;  /* 0x0045c01001007387 */ /* 0x0001e80000100a00 */
[----:B0-----:R-:W4:Y:S01]  /*1c21c0*/  LDL.LU.64 R16, [R1+0x76e8] ;  /* 0x0076e80001107983 */ /* 0x001f220000300a00 */
[----:B------:R-:W-:-:S02]  /*1c21d0*/  IMAD.MOV.U32 R27, RZ, RZ, R25 ;  /* 0x000000ffff1b7224 */ /* 0x000fc400078e0019 */
[----:B------:R-:W-:Y:S01]  /*1c21e0*/  IMAD.MOV.U32 R25, RZ, RZ, R19 ;  /* 0x000000ffff197224 */ /* 0x000fe200078e0013 */
[----:B--2---:R3:W-:Y:S02]  /*1c21f0*/  STL.64 [R1+0x76e0], R4 ;  /* 0x0076e00401007387 */ /* 0x0047e40000100a00 */
[----:B---3--:R-:W-:Y:S01]  /*1c2200*/  IADD3 R4, P0, PT, R26, R8, RZ ;  /* 0x000000081a047210 */ /* 0x008fe20007f1e0ff */
[----:B----4-:R-:W-:Y:S01]  /*1c2210*/  IMAD.MOV.U32 R19, RZ, RZ, R17 ;  /* 0x000000ffff137224 */ /* 0x010fe200078e0011 */
[----:B------:R-:W-:-:S05]  /*1c2220*/  SHF.R.S32.HI R17, RZ, 0x1f, R26 ;  /* 0x0000001fff117819 */ /* 0x000fca000001141a */
[----:B------:R-:W-:Y:S01]  /*1c2230*/  IMAD.X R5, R17, 0x1, R7, P0 ;  /* 0x0000000111057824 */ /* 0x000fe200000e0607 */
[----:B------:R-:W-:Y:S04]  /*1c2240*/  STL [R1+0x2fc], R17 ;  /* 0x0002fc1101007387 */ /* 0x000fe80000100800 */
[----:B------:R-:W-:Y:S04]  /*1c2250*/  STL.64 [R1+0x45c8], R4 ;  /* 0x0045c80401007387 */ /* 0x000fe80000100a00 */
[----:B------:R0:W-:Y:S04]  /*1c2260*/  STL.64 [R1+0x76d8], R12 ;  /* 0x0076d80c01007387 */ /* 0x0001e80000100a00 */
[----:B0-----:R-:W2:Y:S01]  /*1c2270*/  LDL R13, [R1+0x21c] ;  /* 0x00021c00010d7983 */ /* 0x001ea20000100800 */
[----:B------:R-:W-:-:S05]  /*1c2280*/  IADD3 R4, P0, PT, R26, R10, RZ ;  /* 0x0000000a1a047210 */ /* 0x000fca0007f1e0ff */
[----:B------:R-:W-:-:S05]  /*1c2290*/  IMAD.X R5, R17, 0x1, R9, P0 ;  /* 0x0000000111057824 */ /* 0x000fca00000e0609 */
[----:B------:R0:W-:Y:S01]  /*1c22a0*/  STL.64 [R1+0x45d0], R4 ;  /* 0x0045d00401007387 */ /* 0x0001e20000100a00 */
[----:B--2---:R-:W-:Y:S02]  /*1c22b0*/  SHF.R.S32.HI R26, RZ, 0x1f, R13 ;  /* 0x0000001fff1a7819 */ /* 0x004fe4000001140d */
[----:B0-----:R-:W-:-:S05]  /*1c22c0*/  IADD3 R4, P0, PT, R13, R8, RZ ;  /* 0x000000080d047210 */ /* 0x001fca0007f1e0ff */
[----:B------:R-:W-:Y:S01]  /*1c22d0*/  IMAD.X R5, R26, 0x1, R7, P0 ;  /* 0x000000011a057824 */ /* 0x000fe200000e0607 */
[----:B------:R-:W-:Y:S04]  /*1c22e0*/  STL [R1+0x2f8], R26 ;  /* 0x0002f81a01007387 */ /* 0x000fe80000100800 */
[----:B------:R0:W-:Y:S04]  /*1c22f0*/  STL.64 [R1+0x45d8], R4 ;  /* 0x0045d80401007387 */ /* 0x0001e80000100a00 */
[----:B0-----:R-:W2:Y:S04]  /*1c2300*/  LDL.LU.64 R4, [R1+0x76e0] ;  /* 0x0076e00001047983 */ /* 0x001ea80000300a00 */
[----:B------:R0:W-:Y:S04]  /*1c2310*/  STL.64 [R1+0x76d0], R16 ;  /* 0x0076d01001007387 */ /* 0x0001e80000100a00 */
[----:B0-----:R-:W3:Y:S01]  /*1c2320*/  LDL R17, [R1+0x220] ;  /* 0x0002200001117983 */ /* 0x001ee20000100800 */
[----:B------:R-:W-:-:S05]  /*1c2330*/  IADD3 R12, P0, PT, R13, R10, RZ ;  /* 0x0000000a0d0c7210 */ /* 0x000fca0007f1e0ff */
[----:B------:R-:W-:-:S05]  /*1c2340*/  IMAD.X R13, R26, 0x1, R9, P0 ;  /* 0x000000011a0d7824 */ /* 0x000fca00000e0609 */
[----:B------:R0:W-:Y:S01]  /*1c2350*/  STL.64 [R1+0x45e0], R12 ;  /* 0x0045e00c01007387 */ /* 0x0001e20000100a00 */
[----:B---3--:R-:W-:Y:S02]  /*1c2360*/  SHF.R.S32.HI R26, RZ, 0x1f, R17 ;  /* 0x0000001fff1a7819 */ /* 0x008fe40000011411 */
[----:B0-----:R-:W-:-:S05]  /*1c2370*/  IADD3 R12, P0, PT, R17, R8, RZ ;  /* 0x00000008110c7210 */ /* 0x001fca0007f1e0ff */
[----:B------:R-:W-:Y:S01]  /*1c2380*/  IMAD.X R13, R26, 0x1, R7, P0 ;  /* 0x000000011a0d7824 */ /* 0x000fe200000e0607 */
[----:B------:R-:W-:Y:S04]  /*1c2390*/  STL [R1+0x2f4], R26 ;  /* 0x0002f41a01007387 */ /* 0x000fe80000100800 */
[----:B------:R0:W-:Y:S04]  /*1c23a0*/  STL.64 [R1+0x45e8], R12 ;  /* 0x0045e80c01007387 */ /* 0x0001e80000100a00 */
[----:B0-----:R-:W3:Y:S01]  /*1c23b0*/  LDL.LU.64 R12, [R1+0x76d8] ;  /* 0x0076d800010c7983 */ /* 0x001ee20000300a00 */
[----:B------:R-:W-:-:S03]  /*1c23c0*/  IADD3 R16, P0, PT, R17, R10, RZ ;  /* 0x0000000a11107210 */ /* 0x000fc60007f1e0ff */
[----:B---3--:R0:W-:Y:S04]  /*1c23d0*/  STL.64 [R1+0x76c8], R12 ;  /* 0x0076c80c01007387 */ /* 0x0081e80000100a00 */
[----:B0-----:R-:W3:Y:S01]  /*1c23e0*/  LDL R13, [R1+0x224] ;  /* 0x00022400010d7983 */ /* 0x001ee20000100800 */
        /* <DEDUP_REMOVED lines=55> */
[----:B------:R-:W-:Y:S02]  /*1c2760*/  IMAD.X R13, R26, 0x1, R9, P0 ;  /* 0x000000011a0d7824 */ /* 0x000fe400000e0609 */
[----:B------:R-:W-:-:S03]  /*1c2770*/  IMAD.MOV.U32 R26, RZ, RZ, R27 ;  /* 0x000000ffff1a7224 */ /* 0x000fc600078e001b */
        /* <DEDUP_REMOVED lines=30> */
[----:B------:R-:W-:-:S05]  /*1c2960*/  IADD3 R16, P0, PT, R17, R10, RZ ;  /* 0x0000000a11107210 */ /* 0x000fca0007f1e0ff */
[----:B------:R-:W-:-:S05]  /*1c2970*/  IMAD.X R17, R24, 0x1, R9, P0 ;  /* 0x0000000118117824 */ /* 0x000fca00000e0609 */
[----:B------:R-:W-:Y:S04]  /*1c2980*/  STL.64 [R1+0x4670], R16 ;  /* 0x0046701001007387 */ /* 0x000fe80000100a00 */
[----:B---3--:R0:W-:Y:S04]  /*1c2990*/  STL.64 [R1+0x7688], R12 ;  /* 0x0076880c01007387 */ /* 0x0081e80000100a00 */
[----:B0-----:R-:W3:Y:S01]  /*1c29a0*/  LDL R13, [R1+0x244] ;  /* 0x00024400010d7983 */ /* 0x001ee20000100800 */
[----:B------:R-:W-:Y:S01]  /*1c29b0*/  IMAD.MOV.U32 R24, RZ, RZ, R23 ;  /* 0x000000ffff187224 */ /* 0x000fe200078e0017 */
[----:B---3--:R-:W-:-:S02]  /*1c29c0*/  SHF.R.S32.HI R23, RZ, 0x1f, R13 ;  /* 0x0000001fff177819 */ /* 0x008fc4000001140d */
[----:B------:R-:W-:-:S05]  /*1c29d0*/  IADD3 R16, P0, PT, R13, R8, RZ ;  /* 0x000000080d107210 */ /* 0x000fca0007f1e0ff */
[----:B------:R-:W-:Y:S01]  /*1c29e0*/  IMAD.X R17, R23, 0x1, R7, P0 ;  /* 0x0000000117117824 */ /* 0x000fe200000e0607 */
[----:B------:R-:W-:Y:S04]  /*1c29f0*/  STL [R1+0x2d0], R23 ;  /* 0x0002d01701007387 */ /* 0x000fe80000100800 */
[----:B------:R0:W-:Y:S04]  /*1c2a00*/  STL.64 [R1+0x4678], R16 ;  /* 0x0046781001007387 */ /* 0x0001e80000100a00 */
[----:B0-----:R-:W3:Y:S01]  /*1c2a10*/  LDL.LU.64 R16, [R1+0x7690] ;  /* 0x0076900001107983 */ /* 0x001ee20000300a00 */
[----:B------:R-:W-:-:S05]  /*1c2a20*/  IADD3 R12, P0, PT, R13, R10, RZ ;  /* 0x0000000a0d0c7210 */ /* 0x000fca0007f1e0ff */
[----:B------:R-:W-:Y:S01]  /*1c2a30*/  IMAD.X R13, R23, 0x1, R9, P0 ;  /* 0x00000001170d7824 */ /* 0x000fe200000e0609 */
[----:B------:R-:W-:-:S04]  /*1c2a40*/  SHF.R.S32.HI R23, RZ, 0x1f, R26 ;  /* 0x0000001fff177819 */ /* 0x000fc8000001141a */
[----:B------:R0:W-:Y:S02]  /*1c2a50*/  STL.64 [R1+0x4680], R12 ;  /* 0x0046800c01007387 */ /* 0x0001e40000100a00 */
[----:B0-----:R-:W-:Y:S02]  /*1c2a60*/  IADD3 R12, P0, PT, R26, R8, RZ ;  /* 0x000000081a0c7210 */ /* 0x001fe40007f1e0ff */
[----:B------:R-:W-:Y:S03]  /*1c2a70*/  STL [R1+0x2cc], R23 ;  /* 0x0002cc1701007387 */ /* 0x000fe60000100800 */
[----:B------:R-:W-:-:S05]  /*1c2a80*/  IMAD.X R13, R23, 0x1, R7, P0 ;  /* 0x00000001170d7824 */ /* 0x000fca00000e0607 */
[----:B------:R0:W-:Y:S02]  /*1c2a90*/  STL.64 [R1+0x4688], R12 ;  /* 0x0046880c01007387 */ /* 0x0001e40000100a00 */
[----:B0-----:R-:W-:-:S05]  /*1c2aa0*/  IADD3 R12, P0, PT, R26, R10, RZ ;  /* 0x0000000a1a0c7210 */ /* 0x001fca0007f1e0ff */
[----:B------:R-:W-:Y:S01]  /*1c2ab0*/  IMAD.X R13, R23, 0x1, R9, P0 ;  /* 0x00000001170d7824 */ /* 0x000fe200000e0609 */
[----:B------:R-:W-:-:S04]  /*1c2ac0*/  SHF.R.S32.HI R23, RZ, 0x1f, R27 ;  /* 0x0000001fff177819 */ /* 0x000fc8000001141b */
[----:B------:R0:W-:Y:S02]  /*1c2ad0*/  STL.64 [R1+0x4690], R12 ;  /* 0x0046900c01007387 */ /* 0x0001e40000100a00 */
[----:B0-----:R-:W-:Y:S02]  /*1c2ae0*/  IADD3 R12, P0, PT, R27, R8, RZ ;  /* 0x000000081b0c7210 */ /* 0x001fe40007f1e0ff */
[----:B------:R-:W-:Y:S03]  /*1c2af0*/  STL [R1+0x2c8], R23 ;  /* 0x0002c81701007387 */ /* 0x000fe60000100800 */
[----:B------:R-:W-:-:S05]  /*1c2b00*/  IMAD.X R13, R23, 0x1, R7, P0 ;  /* 0x00000001170d7824 */ /* 0x000fca00000e0607 */
[----:B------:R0:W-:Y:S04]  /*1c2b10*/  STL.64 [R1+0x4698], R12 ;  /* 0x0046980c01007387 */ /* 0x0001e80000100a00 */
[----:B0-----:R-:W4:Y:S01]  /*1c2b20*/  LDL.LU.64 R12, [R1+0x7688] ;  /* 0x00768800010c7983 */ /* 0x001f220000300a00 */
[----:B------:R-:W-:-:S05]  /*1c2b30*/  IADD3 R26, P0, PT, R27, R10, RZ ;  /* 0x0000000a1b1a7210 */ /* 0x000fca0007f1e0ff */
[----:B------:R-:W-:Y:S02]  /*1c2b40*/  IMAD.X R27, R23, 0x1, R9, P0 ;  /* 0x00000001171b7824 */ /* 0x000fe400000e0609 */
[----:B------:R-:W-:Y:S01]  /*1c2b50*/  IMAD.MOV.U32 R23, RZ, RZ, R20 ;  /* 0x000000ffff177224 */ /* 0x000fe200078e0014 */
[----:B------:R-:W-:Y:S02]  /*1c2b60*/  SHF.R.S32.HI R20, RZ, 0x1f, R24 ;  /* 0x0000001fff147819 */ /* 0x000fe40000011418 */
[----:B------:R0:W-:Y:S02]  /*1c2b70*/  STL.64 [R1+0x46a0], R26 ;  /* 0x0046a01a01007387 */ /* 0x0001e40000100a00 */
[----:B0-----:R-:W-:Y:S02]  /*1c2b80*/  IADD3 R26, P0, PT, R24, R8, RZ ;  /* 0x00000008181a7210 */ /* 0x001fe40007f1e0ff */
[----:B------:R-:W-:Y:S03]  /*1c2b90*/  STL [R1+0x2c4], R20 ;  /* 0x0002c41401007387 */ /* 0x000fe60000100800 */
        /* <DEDUP_REMOVED lines=10> */
[----:B------:R0:W-:Y:S02]  /*1c2c40*/  STL.64 [R1+0x43e0], R26 ;  /* 0x0043e01a01007387 */ /* 0x0001e40000100a00 */
[----:B0-----:R-:W-:-:S05]  /*1c2c50*/  IADD3 R26, P0, PT, R21, R10, RZ ;  /* 0x0000000a151a7210 */ /* 0x001fca0007f1e0ff */
[----:B------:R-:W-:Y:S02]  /*1c2c60*/  IMAD.X R27, R0, 0x1, R9, P0 ;  /* 0x00000001001b7824 */ /* 0x000fe400000e0609 */
[----:B------:R-:W-:Y:S01]  /*1c2c70*/  IMAD.MOV.U32 R21, RZ, RZ, R19 ;  /* 0x000000ffff157224 */ /* 0x000fe200078e0013 */
[----:B------:R-:W-:Y:S02]  /*1c2c80*/  SHF.R.S32.HI R19, RZ, 0x1f, R25 ;  /* 0x0000001fff137819 */ /* 0x000fe40000011419 */
[----:B------:R0:W-:Y:S02]  /*1c2c90*/  STL.64 [R1+0x43e8], R26 ;  /* 0x0043e81a01007387 */ /* 0x0001e40000100a00 */
[----:B0-----:R-:W-:-:S05]  /*1c2ca0*/  IADD3 R26, P0, PT, R25, R8, RZ ;  /* 0x00000008191a7210 */ /* 0x001fca0007f1e0ff */
[----:B------:R-:W-:Y:S01]  /*1c2cb0*/  IMAD.X R27, R19, 0x1, R7, P0 ;  /* 0x00000001131b7824 */ /* 0x000fe200000e0607 */
[----:B------:R-:W-:Y:S01]  /*1c2cc0*/  IADD3 R24, P0, PT, R25, R10, RZ ;  /* 0x0000000a19187210 */ /* 0x000fe20007f1e0ff */
[----:B------:R0:W-:Y:S04]  /*1c2cd0*/  STL [R1+0x2bc], R19 ;  /* 0x0002bc1301007387 */ /* 0x0001e80000100800 */
[----:B------:R-:W-:Y:S01]  /*1c2ce0*/  IMAD.X R25, R19, 0x1, R9, P0 ;  /* 0x0000000113197824 */ /* 0x000fe200000e0609 */
[----:B------:R1:W-:Y:S01]  /*1c2cf0*/  STL.64 [R1+0x43f0], R26 ;  /* 0x0043f01a01007387 */ /* 0x0003e20000100a00 */
[----:B0-----:R-:W-:-:S03]  /*1c2d00*/  SHF.R.S32.HI R19, RZ, 0x1f, R22 ;  /* 0x0000001fff137819 */ /* 0x001fc60000011416 */
[----:B-1----:R-:W3:Y:S04]  /*1c2d10*/  LDL.LU.64 R26, [R1+0x7680] ;  /* 0x00768000011a7983 */ /* 0x002ee80000300a00 */
        /* <DEDUP_REMOVED lines=9> */
[----:B0-----:R-:W-:-:S05]  /*1c2db0*/  IADD3 R24, P0, PT, R23, R8, RZ ;  /* 0x0000000817187210 */ /* 0x001fca0007f1e0ff */
[----:B------:R-:W-:Y:S01]  /*1c2dc0*/  IMAD.X R25, R19, 0x1, R7, P0 ;  /* 0x0000000113197824 */ /* 0x000fe200000e0607 */
[----:B------:R-:W-:Y:S01]  /*1c2dd0*/  IADD3 R22, P0, PT, R23, R10, RZ ;  /* 0x0000000a17167210 */ /* 0x000fe20007f1e0ff */
[----:B------:R0:W-:Y:S04]  /*1c2de0*/  STL [R1+0x2b4], R19 ;  /* 0x0002b41301007387 */ /* 0x0001e80000100800 */
[----:B------:R-:W-:Y:S01]  /*1c2df0*/  IMAD.X R23, R19, 0x1, R9, P0 ;  /* 0x0000000113177824 */ /* 0x000fe200000e0609 */
[----:B------:R1:W-:Y:S01]  /*1c2e00*/  STL.64 [R1+0x4410], R24 ;  /* 0x0044101801007387 */ /* 0x0003e20000100a00 */
[----:B0-----:R-:W-:Y:S01]  /*1c2e10*/  IMAD.MOV.U32 R19, RZ, RZ, R16 ;  /* 0x000000ffff137224 */ /* 0x001fe200078e0010 */
[----:B------:R-:W-:Y:S02]  /*1c2e20*/  SHF.R.S32.HI R16, RZ, 0x1f, R20 ;  /* 0x0000001fff107819 */ /* 0x000fe40000011414 */
[----:B-1----:R-:W2:Y:S04]  /*1c2e30*/  LDL.LU.64 R24, [R1+0x7678] ;  /* 0x0076780001187983 */ /* 0x002ea80000300a00 */
[----:B------:R0:W-:Y:S02]  /*1c2e40*/  STL.64 [R1+0x4418], R22 ;  /* 0x0044181601007387 */ /* 0x0001e40000100a00 */
[----:B0-----:R-:W-:-:S02]  /*1c2e50*/  IADD3 R22, P0, PT, R20, R8, RZ ;  /* 0x0000000814167210 */ /* 0x001fc40007f1e0ff */
[----:B------:R-:W-:Y:S03]  /*1c2e60*/  STL [R1+0x2b0], R16 ;  /* 0x0002b01001007387 */ /* 0x000fe60000100800 */
        /* <DEDUP_REMOVED lines=8> */
[C---:B------:R-:W-:Y:S01]  /*1c2ef0*/  IMAD.X R23, R2.reuse, 0x1, R7, P0 ;  /* 0x0000000102177824 */ /* 0x040fe200000e0607 */
[----:B------:R-:W-:Y:S01]  /*1c2f00*/  IADD3 R20, P0, PT, R21, R10, RZ ;  /* 0x0000000a15147210 */ /* 0x000fe20007f1e0ff */
[----:B------:R0:W-:Y:S04]  /*1c2f10*/  STL [R1+0x2ac], R2 ;  /* 0x0002ac0201007387 */ /* 0x0001e80000100800 */
[----:B------:R-:W-:Y:S01]  /*1c2f20*/  IMAD.X R21, R2, 0x1, R9, P0 ;  /* 0x0000000102157824 */ /* 0x000fe200000e0609 */
[----:B------:R1:W-:Y:S01]  /*1c2f30*/  STL.64 [R1+0x4430], R22 ;  /* 0x0044301601007387 */ /* 0x0003e20000100a00 */
[----:B0-----:R-:W-:-:S03]  /*1c2f40*/  SHF.R.S32.HI R2, RZ, 0x1f, R18 ;  /* 0x0000001fff027819 */ /* 0x001fc60000011412 */
[----:B-1----:R-:W2:Y:S04]  /*1c2f50*/  LDL.LU.64 R22, [R1+0x7670] ;  /* 0x0076700001167983 */ /* 0x002ea80000300a00 */
[----:B------:R0:W-:Y:S02]  /*1c2f60*/  STL.64 [R1+0x4438], R20 ;  /* 0x0044381401007387 */ /* 0x0001e40000100a00 */
[----:B0-----:R-:W-:Y:S02]  /*1c2f70*/  IADD3 R20, P0, PT, R18, R8, RZ ;  /* 0x0000000812147210 */ /* 0x001fe40007f1e0ff */
[----:B------:R-:W-:Y:S03]  /*1c2f80*/  STL [R1+0x2a8], R2 ;  /* 0x0002a80201007387 */ /* 0x000fe60000100800 */
[----:B------:R-:W-:-:S05]  /*1c2f90*/  IMAD.X R21, R2, 0x1, R7, P0 ;  /* 0x0000000102157824 */ /* 0x000fca00000e0607 */
[----:B------:R0:W-:Y:S02]  /*1c2fa0*/  STL.64 [R1+0x4440], R20 ;  /* 0x0044401401007387 */ /* 0x0001e40000100a00 */
[----:B0-----:R-:W-:-:S05]  /*1c2fb0*/  IADD3 R20, P0, PT, R18, R10, RZ ;  /* 0x0000000a12147210 */ /* 0x001fca0007f1e0ff */
[----:B------:R-:W-:Y:S01]  /*1c2fc0*/  IMAD.X R21, R2, 0x1, R9, P0 ;  /* 0x0000000102157824 */ /* 0x000fe200000e0609 */
[----:B----4-:R-:W-:-:S04]  /*1c2fd0*/  SHF.R.S32.HI R2, RZ, 0x1f, R12 ;  /* 0x0000001fff027819 */ /* 0x010fc8000001140c */
        /* <DEDUP_REMOVED lines=16> */
[----:B-1----:R-:W4:Y:S04]  /*1c30e0*/  LDL.LU.64 R20, [R1+0x7668] ;  /* 0x0076680001147983 */ /* 0x002f280000300a00 */
        /* <DEDUP_REMOVED lines=21> */
[----:B------:R0:W-:Y:S02]  /*1c3240*/  STL.64 [R1+0x4490], R18 ;  /* 0x0044901201007387 */ /* 0x0001e40000100a00 */
[----:B0-----:R-:W-:Y:S02]  /*1c3250*/  IADD3 R18, P0, PT, R13, R10, RZ ;  /* 0x0000000a0d127210 */ /* 0x001fe40007f1e0ff */
[----:B------:R-:W4:Y:S03]  /*1c3260*/  LDL R13, [R1+0x288] ;  /* 0x00028800010d7983 */ /* 0x000f260000100800 */
        /* <DEDUP_REMOVED lines=14> */
[----:B------:R-:W-:Y:S04]  /*1c3350*/  STL [R1+0x534], R12 ;  /* 0x0005340c01007387 */ /* 0x000fe80000100800 */
[----:B------:R-:W-:-:S05]  /*1c3360*/  IMAD.X R15, R12, 0x1, R9, P0 ;  /* 0x000000010c0f7824 */ /* 0x000fca00000e0609 */
[----:B------:R0:W-:Y:S04]  /*1c3370*/  STL.64 [R1+0x44b8], R14 ;  /* 0x0044b80e01007387 */ /* 0x0001e80000100a00 */
[----:B------:R1:W-:Y:S04]  /*1c3380*/  STL.64 [R1+0x44b0], R18 ;  /* 0x0044b01201007387 */ /* 0x0003e80000100a00 */
[----:B0-----:R-:W4:Y:S04]  /*1c3390*/  LDL R14, [R1+0x518] ;  /* 0x00051800010e7983 */ /* 0x001f280000100800 */
[----:B------:R-:W4:Y:S01]  /*1c33a0*/  LDL R15, [R1+0x28c] ;  /* 0x00028c00010f7983 */ /* 0x000f220000100800 */
[----:B------:R-:W-:-:S02]  /*1c33b0*/  SHF.R.S32.HI R12, RZ, 0x1f, R29 ;  /* 0x0000001fff0c7819 */ /* 0x000fc4000001141d */
[----:B-1----:R-:W-:-:S05]  /*1c33c0*/  IADD3 R18, P0, PT, R29, R8, RZ ;  /* 0x000000081d127210 */ /* 0x002fca0007f1e0ff */
[----:B------:R-:W-:Y:S01]  /*1c33d0*/  IMAD.X R19, R12, 0x1, R7, P0 ;  /* 0x000000010c137824 */ /* 0x000fe200000e0607 */
[----:B------:R-:W-:Y:S04]  /*1c33e0*/  STL [R1+0x538], R12 ;  /* 0x0005380c01007387 */ /* 0x000fe80000100800 */
[----:B------:R0:W-:Y:S02]  /*1c33f0*/  STL.64 [R1+0x44c0], R18 ;  /* 0x0044c01201007387 */ /* 0x0001e40000100a00 */
[----:B0-----:R-:W-:-:S05]  /*1c3400*/  IADD3 R18, P0, PT, R29, R10, RZ ;  /* 0x0000000a1d127210 */ /* 0x001fca0007f1e0ff */
[----:B------:R-:W-:Y:S01]  /*1c3410*/  IMAD.X R19, R12, 0x1, R9, P0 ;  /* 0x000000010c137824 */ /* 0x000fe200000e0609 */
[----:B--2---:R-:W-:-:S04]  /*1c3420*/  SHF.R.S32.HI R29, RZ, 0x1f, R4 ;  /* 0x0000001fff1d7819 */ /* 0x004fc80000011404 */
[----:B------:R0:W-:Y:S02]  /*1c3430*/  STL.64 [R1+0x44c8], R18 ;  /* 0x0044c81201007387 */ /* 0x0001e40000100a00 */
[----:B0-----:R-:W-:Y:S02]  /*1c3440*/  IADD3 R18, P0, PT, R4, R10, RZ ;  /* 0x0000000a04127210 */ /* 0x001fe40007f1e0ff */
[----:B------:R-:W-:Y:S03]  /*1c3450*/  STL [R1+0x540], R29 ;  /* 0x0005401d01007387 */ /* 0x000fe60000100800 */
[----:B------:R-:W-:-:S05]  /*1c3460*/  IMAD.X R19, R29, 0x1, R9, P0 ;  /* 0x000000011d137824 */ /* 0x000fca00000e0609 */
[----:B------:R0:W-:Y:S02]  /*1c3470*/  STL.64 [R1+0x44d8], R18 ;  /* 0x0044d81201007387 */ /* 0x0001e40000100a00 */
[----:B0-----:R-:W-:Y:S02]  /*1c3480*/  IADD3 R18, P0, PT, R4, R8, RZ ;  /* 0x0000000804127210 */ /* 0x001fe40007f1e0ff */
[----:B------:R-:W3:Y:S03]  /*1c3490*/  LDC R4, c[0x0][0x3b4] ;  /* 0x0000ed00ff047b82 */ /* 0x000ee60000000800 */
[----:B------:R-:W-:-:S05]  /*1c34a0*/  IMAD.X R19, R29, 0x1, R7, P0 ;  /* 0x000000011d137824 */ /* 0x000fca00000e0607 */
[----:B------:R0:W-:Y:S01]  /*1c34b0*/  STL.64 [R1+0x44d0], R18 ;  /* 0x0044d01201007387 */ /* 0x0001e20000100a00 */
[----:B---3--:R-:W-:-:S05]  /*1c34c0*/  IMAD R3, R4, 0x40, R3 ;  /* 0x0000004004037824 */ /* 0x008fca00078e0203 */
[----:B------:R-:W-:-:S04]  /*1c34d0*/  IADD3 R4, P0, PT, R3, UR8, RZ ;  /* 0x0000000803047c10 */ /* 0x000fc8000ff1e0ff */
[----:B------:R-:W-:Y:S01]  /*1c34e0*/  LEA.HI.X.SX32 R3, R3, UR9, 0x1, P0 ;  /* 0x0000000903037c11 */ /* 0x000fe200080f0eff */
[----:B------:R-:W1:Y:S01]  /*1c34f0*/  LDCU.64 UR8, c[0x0][0x398] ;  /* 0x00007300ff0877ac */ /* 0x000e620008000a00 */
[----:B----4-:R-:W-:Y:S01]  /*1c3500*/  VIADD R16, R13, UR6 ;  /* 0x000000060d107c36 */ /* 0x010fe20008000000 */
[----:B------:R-:W2:Y:S04]  /*1c3510*/  LDCU UR6, c[0x0][0x3b8] ;  /* 0x00007700ff0677ac */ /* 0x000ea80008000800 */
[----:B------:R-:W-:Y:S02]  /*1c3520*/  SHF.R.S32.HI R12, RZ, 0x1f, R16 ;  /* 0x0000001fff0c7819 */ /* 0x000fe40000011410 */
[----:B0-----:R-:W-:Y:S01]  /*1c3530*/  IADD3 R18, P0, PT, R16, R8, RZ ;  /* 0x0000000810127210 */ /* 0x001fe20007f1e0ff */
[----:B------:R-:W-:Y:S04]  /*1c3540*/  STL [R1+0x284], R16 ;  /* 0x0002841001007387 */ /* 0x000fe80000100800 */
[----:B------:R-:W-:Y:S01]  /*1c3550*/  IMAD.X R19, R12, 0x1, R7, P0 ;  /* 0x000000010c137824 */ /* 0x000fe200000e0607 */
[----:B------:R-:W-:Y:S04]  /*1c3560*/  STL [R1+0x51c], R12 ;  /* 0x00051c0c01007387 */ /* 0x000fe80000100800 */
[----:B------:R0:W-:Y:S02]  /*1c3570*/  STL.64 [R1+0x5870], R18 ;  /* 0x0058701201007387 */ /* 0x0001e40000100a00 */
[----:B0-----:R-:W-:-:S05]  /*1c3580*/  IADD3 R18, P0, PT, R16, R10, RZ ;  /* 0x0000000a10127210 */ /* 0x001fca0007f1e0ff */
[----:B------:R-:W-:Y:S01]  /*1c3590*/  IMAD.X R19, R12, 0x1, R9, P0 ;  /* 0x000000010c137824 */ /* 0x000fe200000e0609 */
[----:B------:R-:W-:-:S04]  /*1c35a0*/  IADD3 R16, P0, PT, R16, R6, RZ ;  /* 0x0000000610107210 */ /* 0x000fc80007f1e0ff */
[----:B------:R0:W-:Y:S04]  /*1c35b0*/  STL.64 [R1+0x5850], R18 ;  /* 0x0058501201007387 */ /* 0x0001e80000100a00 */
[----:B0-----:R-:W3:Y:S04]  /*1c35c0*/  LDL.LU.64 R18, [R1+0x7658] ;  /* 0x0076580001127983 */ /* 0x001ee80000300a00 */
[----:B------:R0:W-:Y:S02]  /*1c35d0*/  STL.64 [R1+0x7548], R8 ;  /* 0x0075480801007387 */ /* 0x0001e40000100a00 */
[----:B0-----:R-:W-:-:S02]  /*1c35e0*/  IMAD.MOV.U32 R8, RZ, RZ, R17 ;  /* 0x000000ffff087224 */ /* 0x001fc400078e0011 */
[--C-:B------:R-:W-:Y:S01]  /*1c35f0*/  IMAD.X R17, R12, 0x1, R5.reuse, P0 ;  /* 0x000000010c117824 */ /* 0x100fe200000e0605 */
[-C--:B------:R-:W-:Y:S01]  /*1c3600*/  IADD3 R12, P0, PT, R13, R6.reuse, RZ ;  /* 0x000000060d0c7210 */ /* 0x080fe20007f1e0ff */
[----:B------:R-:W-:Y:S02]  /*1c3610*/  IMAD.MOV.U32 R9, RZ, RZ, R0 ;  /* 0x000000ffff097224 */ /* 0x000fe400078e0000 */
[----:B------:R-:W4:Y:S04]  /*1c3620*/  LDL.LU R0, [R1+0x7650] ;  /* 0x0076500001007983 */ /* 0x000f280000300800 */
[----:B------:R0:W-:Y:S04]  /*1c3630*/  STL.64 [R1+0x58a0], R16 ;  /* 0x0058a01001007387 */ /* 0x0001e80000100a00 */
[----:B0-----:R-:W2:Y:S01]  /*1c3640*/  LDL.LU.64 R16, [R1+0x7648] ;  /* 0x0076480001107983 */ /* 0x001ea20000300a00 */
[----:B------:R-:W-:Y:S01]  /*1c3650*/  IMAD.X R13, R14, 0x1, R5, P0 ;  /* 0x000000010e0d7824 */ /* 0x000fe200000e0605 */
[----:B------:R-:W-:-:S04]  /*1c3660*/  IADD3 R14, P0, PT, R15, R6, RZ ;  /* 0x000000060f0e7210 */ /* 0x000fc80007f1e0ff */
[----:B------:R0:W-:Y:S04]  /*1c3670*/  STL.64 [R1+0x5810], R12 ;  /* 0x0058100c01007387 */ /* 0x0001e80000100a00 */
[----:B0-----:R-:W2:Y:S04]  /*1c3680*/  LDL.LU.64 R12, [R1+0x7640] ;  /* 0x00764000010c7983 */ /* 0x001ea80000300a00 */
[----:B------:R-:W2:Y:S02]  /*1c3690*/  LDL R15, [R1+0x514] ;  /* 0x00051400010f7983 */ /* 0x000ea40000100800 */
[----:B--2---:R-:W-:-:S05]  /*1c36a0*/  IMAD.X R15, R15, 0x1, R5, P0 ;  /* 0x000000010f0f7824 */ /* 0x004fca00000e0605 */
[----:B------:R4:W-:Y:S02]  /*1c36b0*/  STL.64 [R1+0x5798], R14 ;  /* 0x0057980e01007387 */ /* 0x0009e40000100a00 */
[----:B----4-:R-:W-:Y:S02]  /*1c36c0*/  IADD3 R14, P0, PT, R0, R6, RZ ;  /* 0x00000006000e7210 */ /* 0x010fe40007f1e0ff */
[----:B------:R-:W-:-:S05]  /*1c36d0*/  SHF.R.S32.HI R15, RZ, 0x1f, R0 ;  /* 0x0000001fff0f7819 */ /* 0x000fca0000011400 */
[----:B------:R-:W-:-:S05]  /*1c36e0*/  IMAD.X R15, R15, 0x1, R5, P0 ;  /* 0x000000010f0f7824 */ /* 0x000fca00000e0605 */
[----:B------:R0:W-:Y:S04]  /*1c36f0*/  STL.64 [R1+0x5738], R14 ;  /* 0x0057380e01007387 */ /* 0x0001e80000100a00 */
[----:B0-----:R-:W2:Y:S01]  /*1c3700*/  LDL.LU R15, [R1+0x50c] ;  /* 0x00050c00010f7983 */ /* 0x001ea20000300800 */
[----:B------:R-:W-:-:S03]  /*1c3710*/  IADD3 R14, P0, PT, R2, R6, RZ ;  /* 0x00000006020e7210 */ /* 0x000fc60007f1e0ff */
[----:B------:R-:W-:Y:S04]  /*1c3720*/  STL.64 [R1+0x7540], R2 ;  /* 0x0075400201007387 */ /* 0x000fe80000100a00 */
[----:B------:R-:W-:Y:S01]  /*1c3730*/  STL [R1+0x75e0], R3 ;  /* 0x0075e00301007387 */ /* 0x000fe20000100800 */
[----:B--2---:R-:W-:-:S05]  /*1c3740*/  IMAD.X R15, R15, 0x1, R5, P0 ;  /* 0x000000010f0f7824 */ /* 0x004fca00000e0605 */
[----:B------:R0:W-:Y:S04]  /*1c3750*/  STL.64 [R1+0x56b8], R14 ;  /* 0x0056b80e01007387 */ /* 0x0001e80000100a00 */
[----:B0-----:R-:W2:Y:S04]  /*1c3760*/  LDL.LU.64 R14, [R1+0x7638] ;  /* 0x00763800010e7983 */ /* 0x001ea80000300a00 */
[----:B------:R-:W4:Y:S01]  /*1c3770*/  LDL.LU R3, [R1+0x508] ;  /* 0x0005080001037983 */ /* 0x000f220000300800 */
[----:B------:R-:W-:-:S03]  /*1c3780*/  IADD3 R2, P0, PT, R11, R6, RZ ;  /* 0x000000060b027210 */ /* 0x000fc60007f1e0ff */
[----:B------:R0:W-:Y:S04]  /*1c3790*/  STL.64 [R1+0x7550], R10 ;  /* 0x0075500a01007387 */ /* 0x0001e80000100a00 */
[----:B------:R1:W-:Y:S01]  /*1c37a0*/  STL [R1+0x7610], R11 ;  /* 0x0076100b01007387 */ /* 0x0003e20000100800 */
[----:B0-----:R-:W-:Y:S02]  /*1c37b0*/  SHF.R.S32.HI R10, RZ, 0x1f, R12 ;  /* 0x0000001fff0a7819 */ /* 0x001fe4000001140c */
[----:B-1----:R-:W-:Y:S01]  /*1c37c0*/  SHF.R.S32.HI R11, RZ, 0x1f, R13 ;  /* 0x0000001fff0b7819 */ /* 0x002fe2000001140d */
[----:B----4-:R-:W-:-:S05]  /*1c37d0*/  IMAD.X R3, R3, 0x1, R5, P0 ;  /* 0x0000000103037824 */ /* 0x010fca00000e0605 */
[----:B------:R0:W-:Y:S02]  /*1c37e0*/  STL.64 [R1+0x5650], R2 ;  /* 0x0056500201007387 */ /* 0x0001e40000100a00 */
[----:B0-----:R-:W-:-:S05]  /*1c37f0*/  IADD3 R2, P0, PT, R12, R6, RZ ;  /* 0x000000060c027210 */ /* 0x001fca0007f1e0ff */
[----:B------:R-:W-:-:S05]  /*1c3800*/  IMAD.X R3, R10, 0x1, R5, P0 ;  /* 0x000000010a037824 */ /* 0x000fca00000e0605 */
[----:B------:R0:W-:Y:S01]  /*1c3810*/  STL.64 [R1+0x55f0], R2 ;  /* 0x0055f00201007387 */ /* 0x0001e20000100a00 */
[----:B--2---:R-:W-:Y:S02]  /*1c3820*/  SHF.R.S32.HI R10, RZ, 0x1f, R14 ;  /* 0x0000001fff0a7819 */ /* 0x004fe4000001140e */
[----:B0-----:R-:W-:Y:S01]  /*1c3830*/  IADD3 R2, P0, PT, R13, R6, RZ ;  /* 0x000000060d027210 */ /* 0x001fe20007f1e0ff */
[----:B------:R-:W-:Y:S04]  /*1c3840*/  STL.64 [R1+0x7530], R12 ;  /* 0x0075300c01007387 */ /* 0x000fe80000100a00 */
[----:B------:R-:W-:-:S05]  /*1c3850*/  IMAD.X R3, R11, 0x1, R5, P0 ;  /* 0x000000010b037824 */ /* 0x000fca00000e0605 */
[----:B------:R0:W-:Y:S01]  /*1c3860*/  STL.64 [R1+0x5580], R2 ;  /* 0x0055800201007387 */ /* 0x0001e20000100a00 */
[----:B------:R-:W-:Y:S02]  /*1c3870*/  SHF.R.S32.HI R11, RZ, 0x1f, R15 ;  /* 0x0000001fff0b7819 */ /* 0x000fe4000001140f */
[----:B0-----:R-:W-:-:S05]  /*1c3880*/  IADD3 R2, P0, PT, R14, R6, RZ ;  /* 0x000000060e027210 */ /* 0x001fca0007f1e0ff */
[----:B------:R-:W-:-:S05]  /*1c3890*/  IMAD.X R3, R10, 0x1, R5, P0 ;  /* 0x000000010a037824 */ /* 0x000fca00000e0605 */
[----:B------:R0:W-:Y:S01]  /*1c38a0*/  STL.64 [R1+0x5520], R2 ;  /* 0x0055200201007387 */ /* 0x0001e20000100a00 */
[----:B------:R-:W-:Y:S02]  /*1c38b0*/  SHF.R.S32.HI R10, RZ, 0x1f, R16 ;  /* 0x0000001fff0a7819 */ /* 0x000fe40000011410 */
        /* <DEDUP_REMOVED lines=8> */
[----:B---3--:R-:W-:Y:S02]  /*1c3940*/  SHF.R.S32.HI R10, RZ, 0x1f, R18 ;  /* 0x0000001fff0a7819 */ /* 0x008fe40000011412 */
        /* <DEDUP_REMOVED lines=21> */
[----:B------:R0:W-:Y:S02]  /*1c3aa0*/  STL.64 [R1+0x52a8], R2 ;  /* 0x0052a80201007387 */ /* 0x0001e40000100a00 */
[----:B0-----:R-:W-:-:S05]  /*1c3ab0*/  IADD3 R2, P0, PT, R22, R6, RZ ;  /* 0x0000000616027210 */ /* 0x001fca0007f1e0ff */
[----:B------:R-:W-:Y:S01]  /*1c3ac0*/  IMAD.X R3, R10, 0x1, R5, P0 ;  /* 0x000000010a037824 */ /* 0x000fe200000e0605 */
[----:B------:R-:W-:-:S04]  /*1c3ad0*/  SHF.R.S32.HI R10, RZ, 0x1f, R23 ;  /* 0x0000001fff0a7819 */ /* 0x000fc80000011417 */
        /* <DEDUP_REMOVED lines=9> */
[----:B------:R0:W-:Y:S04]  /*1c3b70*/  STL.64 [R1+0x5170], R2 ;  /* 0x0051700201007387 */ /* 0x0001e80000100a00 */
[----:B------:R-:W-:Y:S01]  /*1c3b80*/  STL.64 [R1+0x7578], R24 ;  /* 0x0075781801007387 */ /* 0x000fe20000100a00 */
[----:B0-----:R-:W-:-:S05]  /*1c3b90*/  IADD3 R2, P0, PT, R25, R6, RZ ;  /* 0x0000000619027210 */ /* 0x001fca0007f1e0ff */
[----:B------:R-:W-:Y:S02]  /*1c3ba0*/  IMAD.X R3, R10, 0x1, R5, P0 ;  /* 0x000000010a037824 */ /* 0x000fe400000e0605 */
[----:B------:R-:W2:Y:S04]  /*1c3bb0*/  LDL R10, [R1+0x4] ;  /* 0x00000400010a7983 */ /* 0x000ea80000100800 */
[----:B------:R0:W-:Y:S04]  /*1c3bc0*/  STL.64 [R1+0x5110], R2 ;  /* 0x0051100201007387 */ /* 0x0001e80000100a00 */
[----:B0-----:R-:W3:Y:S04]  /*1c3bd0*/  LDL R3, [R1+0x4bc] ;  /* 0x0004bc0001037983 */ /* 0x001ee80000100800 */
[----:B------:R-:W3:Y:S01]  /*1c3be0*/  LDL R2, [R1+0x8] ;  /* 0x0000080001027983 */ /* 0x000ee20000100800 */
[----:B------:R-:W-:-:S02]  /*1c3bf0*/  SHF.R.S32.HI R11, RZ, 0x1f, R26 ;  /* 0x0000001fff0b7819 */ /* 0x000fc4000001141a */
[----:B------:R-:W-:-:S05]  /*1c3c00*/  IADD3 R12, P0, PT, R26, R6, RZ ;  /* 0x000000061a0c7210 */ /* 0x000fca0007f1e0ff */
[----:B------:R-:W-:Y:S01]  /*1c3c10*/  IMAD.X R13, R11, 0x1, R5, P0 ;  /* 0x000000010b0d7824 */ /* 0x000fe200000e0605 */
[----:B---3--:R-:W-:Y:S04]  /*1c3c20*/  STL.64 [R1+0x7630], R2 ;  /* 0x0076300201007387 */ /* 0x008fe80000100a00 */
[----:B------:R-:W3:Y:S04]  /*1c3c30*/  LDL R24, [R1+0x4b8] ;  /* 0x0004b80001187983 */ /* 0x000ee80000100800 */
[----:B------:R-:W4:Y:S04]  /*1c3c40*/  LDL R25, [R1+0xc] ;  /* 0x00000c0001197983 */ /* 0x000f280000100800 */
[----:B------:R0:W-:Y:S04]  /*1c3c50*/  STL.64 [R1+0x50b0], R12 ;  /* 0x0050b00c01007387 */ /* 0x0001e80000100a00 */
        /* <DEDUP_REMOVED lines=9> */
[----:B0-----:R-:W2:Y:S04]  /*1c3cf0*/  LDL R12, [R1+0x4a0] ;  /* 0x0004a000010c7983 */ /* 0x001ea80000100800 */
[----:B------:R-:W2:Y:S04]  /*1c3d00*/  LDL R13, [R1+0x24] ;  /* 0x00002400010d7983 */ /* 0x000ea80000100800 */
[----:B------:R-:W2:Y:S04]  /*1c3d10*/  LDL R15, [R1+0x49c] ;  /* 0x00049c00010f7983 */ /* 0x000ea80000100800 */
[----:B------:R-:W2:Y:S04]  /*1c3d20*/  LDL R11, [R1+0x28] ;  /* 0x00002800010b7983 */ /* 0x000ea80000100800 */
[----:B------:R-:W2:Y:S01]  /*1c3d30*/  LDL.LU R3, [R1+0x4c8] ;  /* 0x0004c80001037983 */ /* 0x000ea20000300800 */
[----:B------:R-:W-:-:S03]  /*1c3d40*/  IADD3 R2, P0, PT, R27, R6, RZ ;  /* 0x000000061b027210 */ /* 0x000fc60007f1e0ff */
[----:B------:R0:W-:Y:S04]  /*1c3d50*/  STL.64 [R1+0x7580], R26 ;  /* 0x0075801a01007387 */ /* 0x0001e80000100a00 */
[----:B0-----:R-:W3:Y:S04]  /*1c3d60*/  LDL R26, [R1+0x4c0] ;  /* 0x0004c000011a7983 */ /* 0x001ee80000100800 */
[----:B------:R-:W3:Y:S01]  /*1c3d70*/  LDL R27, [R1+0x4b4] ;  /* 0x0004b400011b7983 */ /* 0x000ee20000100800 */
[----:B--2---:R-:W-:-:S05]  /*1c3d80*/  IMAD.X R3, R3, 0x1, R5, P0 ;  /* 0x0000000103037824 */ /* 0x004fca00000e0605 */
[----:B------:R0:W-:Y:S04]  /*1c3d90*/  STL.64 [R1+0x5058], R2 ;  /* 0x0050580201007387 */ /* 0x0001e80000100a00 */
[----:B0-----:R-:W2:Y:S04]  /*1c3da0*/  LDL.LU R3, [R1+0x4c4] ;  /* 0x0004c40001037983 */ /* 0x001ea80000300800 */
[----:B------:R0:W-:Y:S01]  /*1c3db0*/  STL.64 [R1+0x7588], R28 ;  /* 0x0075881c01007387 */ /* 0x0001e20000100a00 */
[----:B------:R-:W-:-:S03]  /*1c3dc0*/  IADD3 R2, P0, PT, R28, R6, RZ ;  /* 0x000000061c027210 */ /* 0x000fc60007f1e0ff */
[----:B0-----:R-:W3:Y:S02]  /*1c3dd0*/  LDL R29, [R1] ;  /* 0x00000000011d7983 */ /* 0x001ee40000100800 */
[----:B--2---:R-:W-:-:S05]  /*1c3de0*/  IMAD.X R3, R3, 0x1, R5, P0 ;  /* 0x0000000103037824 */ /* 0x004fca00000e0605 */
[----:B------:R0:W-:Y:S04]  /*1c3df0*/  STL.64 [R1+0x4c50], R2 ;  /* 0x004c500201007387 */ /* 0x0001e80000100a00 */
[----:B0-----:R-:W2:Y:S01]  /*1c3e00*/  LDL.LU.64 R2, [R1+0x7630] ;  /* 0x0076300001027983 */ /* 0x001ea20000300a00 */
[----:B---3--:R-:W-:-:S05]  /*1c3e10*/  IADD3 R28, P0, PT, R29, R6, RZ ;  /* 0x000000061d1c7210 */ /* 0x008fca0007f1e0ff */
[----:B------:R-:W-:-:S05]  /*1c3e20*/  IMAD.X R29, R26, 0x1, R5, P0 ;  /* 0x000000011a1d7824 */ /* 0x000fca00000e0605 */
[----:B------:R0:W-:Y:S02]  /*1c3e30*/  STL.64 [R1+0x4c58], R28 ;  /* 0x004c581c01007387 */ /* 0x0001e40000100a00 */
[----:B0-----:R-:W-:-:S05]  /*1c3e40*/  IADD3 R28, P0, PT, R10, R6, RZ ;  /* 0x000000060a1c7210 */ /* 0x001fca0007f1e0ff */
[----:B--2---:R-:W-:Y:S02]  /*1c3e50*/  IMAD.X R29, R3, 0x1, R5, P0 ;  /* 0x00000001031d7824 */ /* 0x004fe400000e0605 */
[----:B------:R-:W2:Y:S04]  /*1c3e60*/  LDL R3, [R1+0x498] ;  /* 0x0004980001037983 */ /* 0x000ea80000100800 */
[----:B------:R0:W-:Y:S04]  /*1c3e70*/  STL.64 [R1+0x4c60], R28 ;  /* 0x004c601c01007387 */ /* 0x0001e80000100a00 */
[----:B------:R-:W3:Y:S01]  /*1c3e80*/  LDL R10, [R1+0x2c] ;  /* 0x00002c00010a7983 */ /* 0x000ee20000100800 */
[----:B0-----:R-:W-:-:S03]  /*1c3e90*/  IADD3 R28, P0, PT, R2, R6, RZ ;  /* 0x00000006021c7210 */ /* 0x001fc60007f1e0ff */
[----:B------:R-:W2:Y:S02]  /*1c3ea0*/  LDL R2, [R1+0x494] ;  /* 0x0004940001027983 */ /* 0x000ea40000100800 */
[----:B------:R-:W-:Y:S01]  /*1c3eb0*/  IMAD.X R29, R24, 0x1, R5, P0 ;  /* 0x00000001181d7824 */ /* 0x000fe200000e0605 */
[----:B----4-:R-:W-:-:S05]  /*1c3ec0*/  IADD3 R24, P0, PT, R25, R6, RZ ;  /* 0x0000000619187210 */ /* 0x010fca0007f1e0ff */
[----:B------:R-:W-:-:S05]  /*1c3ed0*/  IMAD.X R25, R27, 0x1, R5, P0 ;  /* 0x000000011b197824 */ /* 0x000fca00000e0605 */
[----:B------:R0:W-:Y:S02]  /*1c3ee0*/  STL.64 [R1+0x4c70], R24 ;  /* 0x004c701801007387 */ /* 0x0001e40000100a00 */
[----:B0-----:R-:W-:-:S05]  /*1c3ef0*/  IADD3 R24, P0, PT, R22, R6, RZ ;  /* 0x0000000616187210 */ /* 0x001fca0007f1e0ff */
[--C-:B------:R-:W-:Y:S01]  /*1c3f00*/  IMAD.X R25, R20, 0x1, R5.reuse, P0 ;  /* 0x0000000114197824 */ /* 0x100fe200000e0605 */
[----:B------:R-:W-:Y:S01]  /*1c3f10*/  IADD3 R20, P0, PT, R21, R6, RZ ;  /* 0x0000000615147210 */ /* 0x000fe20007f1e0ff */
[----:B------:R-:W-:Y:S04]  /*1c3f20*/  STL.64 [R1+0x4c68], R28 ;  /* 0x004c681c01007387 */ /* 0x000fe80000100a00 */
        /* <DEDUP_REMOVED lines=10> */
[-C--:B------:R-:W-:Y:S01]  /*1c3fd0*/  IADD3 R12, P0, PT, R13, R6.reuse, RZ ;  /* 0x000000060d0c7210 */ /* 0x080fe20007f1e0ff */
[----:B------:R-:W-:Y:S04]  /*1c3fe0*/  STL.64 [R1+0x4c88], R20 ;  /* 0x004c881401007387 */ /* 0x000fe80000100a00 */
[----:B------:R-:W-:Y:S01]  /*1c3ff0*/  IMAD.X R13, R15, 0x1, R5, P0 ;  /* 0x000000010f0d7824 */ /* 0x000fe200000e0605 */
[----:B------:R-:W-:Y:S04]  /*1c4000*/  STL.64 [R1+0x4c98], R16 ;  /* 0x004c981001007387 */ /* 0x000fe80000100a00 */
[----:B------:R0:W-:Y:S04]  /*1c4010*/  STL.64 [R1+0x4ca0], R12 ;  /* 0x004ca00c01007387 */ /* 0x0001e80000100a00 */
[----:B------:R-:W4:Y:S04]  /*1c4020*/  LDL R28, [R1+0x488] ;  /* 0x00048800011c7983 */ /* 0x000f280000100800 */
[----:B0-----:R-:W2:Y:S04]  /*1c4030*/  LDL R13, [R1+0x3c] ;  /* 0x00003c00010d7983 */ /* 0x001ea80000100800 */
[----:B------:R-:W3:Y:S01]  /*1c4040*/  LDL R12, [R1+0x38] ;  /* 0x00003800010c7983 */ /* 0x000ee20000100800 */
[----:B------:R-:W-:-:S03]  /*1c4050*/  IADD3 R14, P0, PT, R11, R6, RZ ;  /* 0x000000060b0e7210 */ /* 0x000fc60007f1e0ff */
[----:B--2---:R0:W-:Y:S04]  /*1c4060*/  STL [R1+0x7620], R13 ;  /* 0x0076200d01007387 */ /* 0x0041e80000100800 */
[----:B0-----:R-:W2:Y:S01]  /*1c4070*/  LDL R13, [R1+0x34] ;  /* 0x00003400010d7983 */ /* 0x001ea20000100800 */
[--C-:B------:R-:W-:Y:S01]  /*1c4080*/  IMAD.X R15, R3, 0x1, R5.reuse, P0 ;  /* 0x00000001030f7824 */ /* 0x100fe200000e0605 */
[-C--:B---3--:R-:W-:Y:S02]  /*1c4090*/  IADD3 R10, P0, PT, R10, R6.reuse, RZ ;  /* 0x000000060a0a7210 */ /* 0x088fe40007f1e0ff */
[----:B------:R0:W-:Y:S03]  /*1c40a0*/  STL [R1+0x7624], R12 ;  /* 0x0076240c01007387 */ /* 0x0001e60000100800 */
[----:B------:R-:W-:Y:S01]  /*1c40b0*/  IMAD.X R11, R2, 0x1, R5, P0 ;  /* 0x00000001020b7824 */ /* 0x000fe200000e0605 */
[----:B0-----:R-:W3:Y:S04]  /*1c40c0*/  LDL R12, [R1+0x30] ;  /* 0x00003000010c7983 */ /* 0x001ee80000100800 */
[----:B--2---:R0:W-:Y:S04]  /*1c40d0*/  STL [R1+0x7628], R13 ;  /* 0x0076280d01007387 */ /* 0x0041e80000100800 */
[----:B------:R-:W2:Y:S04]  /*1c40e0*/  LDL R29, [R1+0x484] ;  /* 0x00048400011d7983 */ /* 0x000ea80000100800 */
[----:B------:R-:W2:Y:S04]  /*1c40f0*/  LDL R3, [R1+0x40] ;  /* 0x0000400001037983 */ /* 0x000ea80000100800 */
[----:B------:R1:W-:Y:S04]  /*1c4100*/  STL.64 [R1+0x4ca8], R14 ;  /* 0x004ca80e01007387 */ /* 0x0003e80000100a00 */
[----:B------:R-:W2:Y:S04]  /*1c4110*/  LDL R26, [R1+0x480] ;  /* 0x00048000011a7983 */ /* 0x000ea80000100800 */
[----:B------:R-:W2:Y:S04]  /*1c4120*/  LDL R27, [R1+0x44] ;  /* 0x00004400011b7983 */ /* 0x000ea80000100800 */
[----:B------:R-:W2:Y:S04]  /*1c4130*/  LDL R24, [R1+0x47c] ;  /* 0x00047c0001187983 */ /* 0x000ea80000100800 */
[----:B------:R1:W-:Y:S04]  /*1c4140*/  STL.64 [R1+0x4cb0], R10 ;  /* 0x004cb00a01007387 */ /* 0x0003e80000100a00 */
[----:B0-----:R-:W2:Y:S01]  /*1c4150*/  LDL R13, [R1+0x490] ;  /* 0x00049000010d7983 */ /* 0x001ea20000100800 */
[----:B---3--:R-:W-:-:S03]  /*1c4160*/  IADD3 R12, P0, PT, R12, R6, RZ ;  /* 0x000000060c0c7210 */ /* 0x008fc60007f1e0ff */
        /* <DEDUP_REMOVED lines=9> */
[----:B-1----:R-:W3:Y:S04]  /*1c4200*/  LDL R14, [R1+0x468] ;  /* 0x00046800010e7983 */ /* 0x002ee80000100800 */
[----:B------:R-:W3:Y:S04]  /*1c4210*/  LDL R15, [R1+0x5c] ;  /* 0x00005c00010f7983 */ /* 0x000ee80000100800 */
[----:B------:R-:W3:Y:S04]  /*1c4220*/  LDL R11, [R1+0x464] ;  /* 0x00046400010b7983 */ /* 0x000ee80000100800 */
[----:B------:R-:W3:Y:S04]  /*1c4230*/  LDL R10, [R1+0x60] ;  /* 0x00006000010a7983 */ /* 0x000ee80000100800 */
[----:B------:R-:W3:Y:S01]  /*1c4240*/  LDL R2, [R1+0x460] ;  /* 0x0004600001027983 */ /* 0x000ee20000100800 */
[----:B--2---:R-:W-:-:S05]  /*1c4250*/  IMAD.X R13, R13, 0x1, R5, P0 ;  /* 0x000000010d0d7824 */ /* 0x004fca00000e0605 */
[----:B------:R0:W-:Y:S04]  /*1c4260*/  STL.64 [R1+0x4cb8], R12 ;  /* 0x004cb80c01007387 */ /* 0x0001e80000100a00 */
[----:B0-----:R-:W2:Y:S02]  /*1c4270*/  LDL.LU R13, [R1+0x7628] ;  /* 0x00762800010d7983 */ /* 0x001ea40000300800 */
[----:B--2---:R-:W-:Y:S02]  /*1c4280*/  IADD3 R12, P0, PT, R13, R6, RZ ;  /* 0x000000060d0c7210 */ /* 0x004fe40007f1e0ff */
[----:B------:R-:W2:Y:S03]  /*1c4290*/  LDL R13, [R1+0x48c] ;  /* 0x00048c00010d7983 */ /* 0x000ea60000100800 */
[----:B--2---:R-:W-:-:S05]  /*1c42a0*/  IMAD.X R13, R13, 0x1, R5, P0 ;  /* 0x000000010d0d7824 */ /* 0x004fca00000e0605 */
[----:B------:R0:W-:Y:S04]  /*1c42b0*/  STL.64 [R1+0x4cc0], R12 ;  /* 0x004cc00c01007387 */ /* 0x0001e80000100a00 */
[----:B0-----:R-:W2:Y:S02]  /*1c42c0*/  LDL.LU R12, [R1+0x7624] ;  /* 0x00762400010c7983 */ /* 0x001ea40000300800 */
[----:B--2---:R-:W-:-:S05]  /*1c42d0*/  IADD3 R12, P0, PT, R12, R6, RZ ;  /* 0x000000060c0c7210 */ /* 0x004fca0007f1e0ff */
[----:B----4-:R-:W-:-:S05]  /*1c42e0*/  IMAD.X R13, R28, 0x1, R5, P0 ;  /* 0x000000011c0d7824 */ /* 0x010fca00000e0605 */
[----:B------:R0:W-:Y:S04]  /*1c42f0*/  STL.64 [R1+0x4a78], R12 ;  /* 0x004a780c01007387 */ /* 0x0001e80000100a00 */
[----:B0-----:R-:W2:Y:S02]  /*1c4300*/  LDL.LU R13, [R1+0x7620] ;  /* 0x00762000010d7983 */ /* 0x001ea40000300800 */
[----:B--2---:R-:W-:-:S05]  /*1c4310*/  IADD3 R12, P0, PT, R13, R6, RZ ;  /* 0x000000060d0c7210 */ /* 0x004fca0007f1e0ff */
[----:B------:R-:W-:Y:S01]  /*1c4320*/  IMAD.X R13, R29, 0x1, R5, P0 ;  /* 0x000000011d0d7824 */ /* 0x000fe200000e0605 */
[----:B------:R-:W-:-:S05]  /*1c4330*/  IADD3 R28, P0, PT, R3, R6, RZ ;  /* 0x00000006031c7210 */ /* 0x000fca0007f1e0ff */
[----:B------:R-:W-:Y:S01]  /*1c4340*/  IMAD.X R29, R26, 0x1, R5, P0 ;  /* 0x000000011a1d7824 */ /* 0x000fe200000e0605 */
[----:B------:R-:W-:-:S05]  /*1c4350*/  IADD3 R26, P0, PT, R27, R6, RZ ;  /* 0x000000061b1a7210 */ /* 0x000fca0007f1e0ff */
[----:B------:R-:W-:Y:S01]  /*1c4360*/  IMAD.X R27, R24, 0x1, R5, P0 ;  /* 0x00000001181b7824 */ /* 0x000fe200000e0605 */
[----:B---3--:R-:W-:-:S05]  /*1c4370*/  IADD3 R24, P0, PT, R25, R6, RZ ;  /* 0x0000000619187210 */ /* 0x008fca0007f1e0ff */
[----:B------:R-:W-:Y:S01]  /*1c4380*/  IMAD.X R25, R22, 0x1, R5, P0 ;  /* 0x0000000116197824 */ /* 0x000fe200000e0605 */
[----:B------:R-:W-:-:S05]  /*1c4390*/  IADD3 R22, P0, PT, R23, R6, RZ ;  /* 0x0000000617167210 */ /* 0x000fca0007f1e0ff */
[----:B------:R-:W-:Y:S01]  /*1c43a0*/  IMAD.X R23, R20, 0x1, R5, P0 ;  /* 0x0000000114177824 */ /* 0x000fe200000e0605 */
[----:B------:R-:W-:-:S05]  /*1c43b0*/  IADD3 R20, P0, PT, R21, R6, RZ ;  /* 0x0000000615147210 */ /* 0x000fca0007f1e0ff */
[----:B------:R-:W-:Y:S01]  /*1c43c0*/  IMAD.X R21, R18, 0x1, R5, P0 ;  /* 0x0000000112157824 */ /* 0x000fe200000e0605 */
[----:B------:R-:W-:-:S05]  /*1c43d0*/  IADD3 R18, P0, PT, R19, R6, RZ ;  /* 0x0000000613127210 */ /* 0x000fca0007f1e0ff */
[----:B------:R-:W-:Y:S01]  /*1c43e0*/  IMAD.X R19, R16, 0x1, R5, P0 ;  /* 0x0000000110137824 */ /* 0x000fe200000e0605 */
[----:B------:R-:W-:-:S05]  /*1c43f0*/  IADD3 R16, P0, PT, R17, R6, RZ ;  /* 0x0000000611107210 */ /* 0x000fca0007f1e0ff */
[--C-:B------:R-:W-:Y:S01]  /*1c4400*/  IMAD.X R17, R14, 0x1, R5.reuse, P0 ;  /* 0x000000010e117824 */ /* 0x100fe200000e0605 */
[-C--:B------:R-:W-:Y:S01]  /*1c4410*/  IADD3 R14, P0, PT, R15, R6.reuse, RZ ;  /* 0x000000060f0e7210 */ /* 0x080fe20007f1e0ff */
[----:B------:R0:W-:Y:S04]  /*1c4420*/  STL.64 [R1+0x4a80], R12 ;  /* 0x004a800c01007387 */ /* 0x0001e80000100a00 */
[--C-:B------:R-:W-:Y:S01]  /*1c4430*/  IMAD.X R15, R11, 0x1, R5.reuse, P0 ;  /* 0x000000010b0f7824 */ /* 0x100fe200000e0605 */
[----:B------:R-:W-:Y:S01]  /*1c4440*/  IADD3 R10, P0, PT, R10, R6, RZ ;  /* 0x000000060a0a7210 */ /* 0x000fe20007f1e0ff */
[----:B------:R-:W2:Y:S04]  /*1c4450*/  LDL R3, [R1+0x68] ;  /* 0x0000680001037983 */ /* 0x000ea80000100800 */
[----:B0-----:R-:W3:Y:S04]  /*1c4460*/  LDL R13, [R1+0x64] ;  /* 0x00006400010d7983 */ /* 0x001ee80000100800 */
[----:B------:R-:W4:Y:S01]  /*1c4470*/  LDL R12, [R1+0x45c] ;  /* 0x00045c00010c7983 */ /* 0x000f220000100800 */
[----:B------:R-:W-:-:S03]  /*1c4480*/  IMAD.X R11, R2, 0x1, R5, P0 ;  /* 0x00000001020b7824 */ /* 0x000fc600000e0605 */
[----:B------:R-:W-:Y:S04]  /*1c4490*/  STL.64 [R1+0x4a88], R28 ;  /* 0x004a881c01007387 */ /* 0x000fe80000100a00 */
[----:B------:R-:W-:Y:S04]  /*1c44a0*/  STL.64 [R1+0x4a90], R26 ;  /* 0x004a901a01007387 */ /* 0x000fe80000100a00 */
[----:B------:R-:W-:Y:S04]  /*1c44b0*/  STL.64 [R1+0x4a98], R24 ;  /* 0x004a981801007387 */ /* 0x000fe80000100a00 */
[----:B------:R-:W-:Y:S04]  /*1c44c0*/  STL.64 [R1+0x4aa0], R22 ;  /* 0x004aa01601007387 */ /* 0x000fe80000100a00 */
[----:B------:R-:W-:Y:S04]  /*1c44d0*/  STL.64 [R1+0x4aa8], R20 ;  /* 0x004aa81401007387 */ /* 0x000fe80000100a00 */
[----:B------:R-:W-:Y:S04]  /*1c44e0*/  STL.64 [R1+0x4ab0], R18 ;  /* 0x004ab01201007387 */ /* 0x000fe80000100a00 */
[----:B------:R-:W-:Y:S04]  /*1c44f0*/  STL.64 [R1+0x4ab8], R16 ;  /* 0x004ab81001007387 */ /* 0x000fe80000100a00 */
[----:B------:R-:W-:Y:S04]  /*1c4500*/  STL.64 [R1+0x4ac0], R14 ;  /* 0x004ac00e01007387 */ /* 0x000fe80000100a00 */
[----:B------:R0:W-:Y:S04]  /*1c4510*/  STL.64 [R1+0x4ac8], R10 ;  /* 0x004ac80a01007387 */ /* 0x0001e80000100a00 */
[----:B0-----:R-:W2:Y:S04]  /*1c4520*/  LDL R10, [R1+0x94] ;  /* 0x00009400010a7983 */ /* 0x001ea80000100800 */
[----:B------:R-:W3:Y:S04]  /*1c4530*/  LDL R11, [R1+0x70] ;  /* 0x00007000010b7983 */ /* 0x000ee80000100800 */
[----:B--2---:R0:W-:Y:S04]  /*1c4540*/  STL [R1+0x7614], R10 ;  /* 0x0076140a01007387 */ /* 0x0041e80000100800 */
[----:B0-----:R-:W2:Y:S04]  /*1c4550*/  LDL R10, [R1+0x6c] ;  /* 0x00006c00010a7983 */ /* 0x001ea80000100800 */
[----:B---3--:R0:W-:Y:S01]  /*1c4560*/  STL [R1+0x7618], R11 ;  /* 0x0076180b01007387 */ /* 0x0081e20000100800 */
[----:B------:R-:W-:-:S03]  /*1c4570*/  IADD3 R14, P0, PT, R13, R6, RZ ;  /* 0x000000060d0e7210 */ /* 0x000fc60007f1e0ff */
[----:B--2---:R1:W-:Y:S04]  /*1c4580*/  STL [R1+0x761c], R10 ;  /* 0x00761c0a01007387 */ /* 0x0043e80000100800 */
[----:B0-----:R-:W2:Y:S01]  /*1c4590*/  LDL R11, [R1+0x458] ;  /* 0x00045800010b7983 */ /* 0x001ea20000100800 */
[----:B----4-:R-:W-:-:S03]  /*1c45a0*/  IMAD.X R15, R12, 0x1, R5, P0 ;  /* 0x000000010c0f7824 */ /* 0x010fc600000e0605 */
[----:B------:R-:W3:Y:S01]  /*1c45b0*/  LDL R28, [R1+0x44c] ;  /* 0x00044c00011c7983 */ /* 0x000ee20000100800 */
[----:B-1----:R-:W-:-:S03]  /*1c45c0*/  IADD3 R10, P0, PT, R3, R6, RZ ;  /* 0x00000006030a7210 */ /* 0x002fc60007f1e0ff */
[----:B------:R-:W4:Y:S04]  /*1c45d0*/  LDL R2, [R1+0x98] ;  /* 0x0000980001027983 */ /* 0x000f280000100800 */
[----:B------:R-:W3:Y:S04]  /*1c45e0*/  LDL R13, [R1+0x448] ;  /* 0x00044800010d7983 */ /* 0x000ee80000100800 */
[----:B------:R-:W3:Y:S04]  /*1c45f0*/  LDL R29, [R1+0x9c] ;  /* 0x00009c00011d7983 */ /* 0x000ee80000100800 */
[----:B------:R0:W-:Y:S04]  /*1c4600*/  STL.64 [R1+0x4ad0], R14 ;  /* 0x004ad00e01007387 */ /* 0x0001e80000100a00 */
        /* <DEDUP_REMOVED lines=12> */
[----:B0-----:R-:W3:Y:S04]  /*1c46d0*/  LDL R14, [R1+0x42c] ;  /* 0x00042c00010e7983 */ /* 0x001ee80000100800 */
[----:B------:R-:W3:Y:S04]  /*1c46e0*/  LDL R15, [R1+0xbc] ;  /* 0x0000bc00010f7983 */ /* 0x000ee80000100800 */
[----:B------:R-:W3:Y:S04]  /*1c46f0*/  LDL R12, [R1+0x428] ;  /* 0x00042800010c7983 */ /* 0x000ee80000100800 */
[----:B------:R-:W3:Y:S01]  /*1c4700*/  LDL R3, [R1+0xc0] ;  /* 0x0000c00001037983 */ /* 0x000ee20000100800 */
[----:B--2---:R-:W-:-:S05]  /*1c4710*/  IMAD.X R11, R11, 0x1, R5, P0 ;  /* 0x000000010b0b7824 */ /* 0x004fca00000e0605 */
[----:B------:R0:W-:Y:S04]  /*1c4720*/  STL.64 [R1+0x4ad8], R10 ;  /* 0x004ad80a01007387 */ /* 0x0001e80000100a00 */
[----:B0-----:R-:W2:Y:S04]  /*1c4730*/  LDL.LU R10, [R1+0x761c] ;  /* 0x00761c00010a7983 */ /* 0x001ea80000300800 */
[----:B------:R-:W3:Y:S01]  /*1c4740*/  LDL R11, [R1+0x454] ;  /* 0x00045400010b7983 */ /* 0x000ee20000100800 */
[----:B--2---:R-:W-:-:S05]  /*1c4750*/  IADD3 R10, P0, PT, R10, R6, RZ ;  /* 0x000000060a0a7210 */ /* 0x004fca0007f1e0ff */
[----:B---3--:R-:W-:-:S05]  /*1c4760*/  IMAD.X R11, R11, 0x1, R5, P0 ;  /* 0x000000010b0b7824 */ /* 0x008fca00000e0605 */
        /* <DEDUP_REMOVED lines=8> */
[----:B------:R-:W-:-:S05]  /*1c47f0*/  IMAD.X R11, R28, 0x1, R5, P0 ;  /* 0x000000011c0b7824 */ /* 0x000fca00000e0605 */
[----:B------:R4:W-:Y:S02]  /*1c4800*/  STL.64 [R1+0x4af0], R10 ;  /* 0x004af00a01007387 */ /* 0x0009e40000100a00 */
[-C--:B----4-:R-:W-:Y:S02]  /*1c4810*/  IADD3 R10, P0, PT, R2, R6.reuse, RZ ;  /* 0x00000006020a7210 */ /* 0x090fe40007f1e0ff */
[----:B------:R-:W2:Y:S03]  /*1c4820*/  LDL R2, [R1+0x424] ;  /* 0x0004240001027983 */ /* 0x000ea60000100800 */
        /* <DEDUP_REMOVED lines=16> */
[-C--:B------:R-:W-:Y:S01]  /*1c4930*/  IADD3 R14, P0, PT, R15, R6.reuse, RZ ;  /* 0x000000060f0e7210 */ /* 0x080fe20007f1e0ff */
[----:B0-----:R-:W3:Y:S04]  /*1c4940*/  LDL.LU R11, [R1+0x7610] ;  /* 0x00761000010b7983 */ /* 0x001ee80000300800 */
[----:B------:R-:W-:Y:S01]  /*1c4950*/  IMAD.X R15, R12, 0x1, R5, P0 ;  /* 0x000000010c0f7824 */ /* 0x000fe200000e0605 */
[----:B------:R-:W4:Y:S04]  /*1c4960*/  LDL R13, [R1+0xc4] ;  /* 0x0000c400010d7983 */ /* 0x000f280000100800 */
[----:B------:R-:W2:Y:S04]  /*1c4970*/  LDL R10, [R1+0x420] ;  /* 0x00042000010a7983 */ /* 0x000ea80000100800 */
[----:B------:R0:W-:Y:S04]  /*1c4980*/  STL.64 [R1+0x4b00], R28 ;  /* 0x004b001c01007387 */ /* 0x0001e80000100a00 */
[----:B------:R-:W-:Y:S04]  /*1c4990*/  STL.64 [R1+0x4b08], R26 ;  /* 0x004b081a01007387 */ /* 0x000fe80000100a00 */
[----:B------:R-:W-:Y:S04]  /*1c49a0*/  STL.64 [R1+0x48a0], R24 ;  /* 0x0048a01801007387 */ /* 0x000fe80000100a00 */
[----:B------:R-:W-:Y:S04]  /*1c49b0*/  STL.64 [R1+0x48a8], R22 ;  /* 0x0048a81601007387 */ /* 0x000fe80000100a00 */
[----:B------:R-:W-:Y:S04]  /*1c49c0*/  STL.64 [R1+0x48b0], R20 ;  /* 0x0048b01401007387 */ /* 0x000fe80000100a00 */
[----:B------:R-:W-:Y:S04]  /*1c49d0*/  STL.64 [R1+0x48b8], R18 ;  /* 0x0048b81201007387 */ /* 0x000fe80000100a00 */
[----:B------:R1:W-:Y:S04]  /*1c49e0*/  STL.64 [R1+0x48c8], R14 ;  /* 0x0048c80e01007387 */ /* 0x0003e80000100a00 */
[----:B------:R-:W-:Y:S04]  /*1c49f0*/  STL.64 [R1+0x48c0], R16 ;  /* 0x0048c01001007387 */ /* 0x000fe80000100a00 */
[----:B0-----:R-:W2:Y:S04]  /*1c4a00*/  LDL R29, [R1+0xd4] ;  /* 0x0000d400011d7983 */ /* 0x001ea80000100800 */
[----:B------:R-:W3:Y:S01]  /*1c4a10*/  LDL R28, [R1+0xd0] ;  /* 0x0000d000011c7983 */ /* 0x000ee20000100800 */
[----:B-1----:R-:W-:-:S03]  /*1c4a20*/  IADD3 R14, P0, PT, R3, R6, RZ ;  /* 0x00000006030e7210 */ /* 0x002fc60007f1e0ff */
[----:B--2---:R0:W-:Y:S04]  /*1c4a30*/  STL [R1+0x7604], R29 ;  /* 0x0076041d01007387 */ /* 0x0041e80000100800 */
[----:B0-----:R-:W2:Y:S01]  /*1c4a40*/  LDL R29, [R1+0xcc] ;  /* 0x0000cc00011d7983 */ /* 0x001ea20000100800 */
[--C-:B------:R-:W-:Y:S01]  /*1c4a50*/  IMAD.X R15, R2, 0x1, R5.reuse, P0 ;  /* 0x00000001020f7824 */ /* 0x100fe200000e0605 */
[-C--:B----4-:R-:W-:Y:S02]  /*1c4a60*/  IADD3 R12, P0, PT, R13, R6.reuse, RZ ;  /* 0x000000060d0c7210 */ /* 0x090fe40007f1e0ff */
[----:B---3--:R0:W-:Y:S03]  /*1c4a70*/  STL [R1+0x7608], R28 ;  /* 0x0076081c01007387 */ /* 0x0081e60000100800 */
[----:B------:R-:W-:Y:S01]  /*1c4a80*/  IMAD.X R13, R10, 0x1, R5, P0 ;  /* 0x000000010a0d7824 */ /* 0x000fe200000e0605 */
[----:B0-----:R-:W3:Y:S04]  /*1c4a90*/  LDL R28, [R1+0xc8] ;  /* 0x0000c800011c7983 */ /* 0x001ee80000100800 */
[----:B--2---:R0:W-:Y:S04]  /*1c4aa0*/  STL [R1+0x760c], R29 ;  /* 0x00760c1d01007387 */ /* 0x0041e80000100800 */
[----:B------:R-:W2:Y:S04]  /*1c4ab0*/  LDL R3, [R1+0x410] ;  /* 0x0004100001037983 */ /* 0x000ea80000100800 */
[----:B------:R-:W4:Y:S04]  /*1c4ac0*/  LDL R2, [R1+0xd8] ;  /* 0x0000d80001027983 */ /* 0x000f280000100800 */
        /* <DEDUP_REMOVED lines=34> */
[----:B--2---:R-:W-:-:S05]  /*1c4cf0*/  IADD3 R28, P0, PT, R29, R6, RZ ;  /* 0x000000061d1c7210 */ /* 0x004fca0007f1e0ff */
[----:B------:R-:W-:Y:S02]  /*1c4d00*/  IMAD.X R29, R3, 0x1, R5, P0 ;  /* 0x00000001031d7824 */ /* 0x000fe400000e0605 */
[----:B------:R-:W2:Y:S04]  /*1c4d10*/  LDL R3, [R1+0x3e8] ;  /* 0x0003e80001037983 */ /* 0x000ea80000100800 */
[----:B------:R0:W-:Y:S04]  /*1c4d20*/  STL.64 [R1+0x48f8], R28 ;  /* 0x0048f81c01007387 */ /* 0x0001e80000100a00 */
[----:B0-----:R-:W3:Y:S01]  /*1c4d30*/  LDL R29, [R1+0x40c] ;  /* 0x00040c00011d7983 */ /* 0x001ee20000100800 */
[----:B----4-:R-:W-:-:S03]  /*1c4d40*/  IADD3 R28, P0, PT, R2, R6, RZ ;  /* 0x00000006021c7210 */ /* 0x010fc60007f1e0ff */
[----:B------:R-:W4:Y:S02]  /*1c4d50*/  LDL R2, [R1+0x100] ;  /* 0x0001000001027983 */ /* 0x000f240000100800 */
[----:B---3--:R-:W-:-:S05]  /*1c4d60*/  IMAD.X R29, R29, 0x1, R5, P0 ;  /* 0x000000011d1d7824 */ /* 0x008fca00000e0605 */
[----:B------:R0:W-:Y:S02]  /*1c4d70*/  STL.64 [R1+0x4900], R28 ;  /* 0x0049001c01007387 */ /* 0x0001e40000100a00 */
[----:B0-----:R-:W-:-:S05]  /*1c4d80*/  IADD3 R28, P0, PT, R26, R6, RZ ;  /* 0x000000061a1c7210 */ /* 0x001fca0007f1e0ff */
[----:B------:R-:W-:Y:S01]  /*1c4d90*/  IMAD.X R29, R24, 0x1, R5, P0 ;  /* 0x00000001181d7824 */ /* 0x000fe200000e0605 */
[----:B------:R-:W-:-:S05]  /*1c4da0*/  IADD3 R24, P0, PT, R25, R6, RZ ;  /* 0x0000000619187210 */ /* 0x000fca0007f1e0ff */
        /* <DEDUP_REMOVED lines=19> */
[----:B------:R-:W-:Y:S04]  /*1c4ee0*/  STL.64 [R1+0x46c8], R12 ;  /* 0x0046c80c01007387 */ /* 0x000fe80000100a00 */
[----:B------:R-:W-:Y:S04]  /*1c4ef0*/  STL.64 [R1+0x46c0], R16 ;  /* 0x0046c01001007387 */ /* 0x000fe80000100a00 */
[----:B------:R-:W3:Y:S04]  /*1c4f00*/  LDL R29, [R1+0x110] ;  /* 0x00011000011d7983 */ /* 0x000ee80000100800 */
[----:B------:R-:W2:Y:S04]  /*1c4f10*/  LDL R28, [R1+0x10c] ;  /* 0x00010c00011c7983 */ /* 0x000ea80000100800 */
[----:B---3--:R0:W-:Y:S04]  /*1c4f20*/  STL [R1+0x75f4], R29 ;  /* 0x0075f41d01007387 */ /* 0x0081e80000100800 */
[----:B0-----:R-:W3:Y:S04]  /*1c4f30*/  LDL R29, [R1+0x108] ;  /* 0x00010800011d7983 */ /* 0x001ee80000100800 */
[----:B--2---:R0:W-:Y:S04]  /*1c4f40*/  STL [R1+0x75f8], R28 ;  /* 0x0075f81c01007387 */ /* 0x0041e80000100800 */
[----:B0-----:R-:W2:Y:S04]  /*1c4f50*/  LDL R28, [R1+0x104] ;  /* 0x00010400011c7983 */ /* 0x001ea80000100800 */
[----:B---3--:R0:W-:Y:S04]  /*1c4f60*/  STL [R1+0x75fc], R29 ;  /* 0x0075fc1d01007387 */ /* 0x0081e80000100800 */
[----:B--2---:R4:W-:Y:S04]  /*1c4f70*/  STL [R1+0x7600], R28 ;  /* 0x0076001c01007387 */ /* 0x0049e80000100800 */
[----:B0-----:R-:W2:Y:S01]  /*1c4f80*/  LDL R29, [R1+0x3e4] ;  /* 0x0003e400011d7983 */ /* 0x001ea20000100800 */
[----:B------:R-:W-:-:S03]  /*1c4f90*/  IADD3 R12, P0, PT, R10, R6, RZ ;  /* 0x000000060a0c7210 */ /* 0x000fc60007f1e0ff */
[----:B------:R-:W3:Y:S02]  /*1c4fa0*/  LDL R10, [R1+0x114] ;  /* 0x00011400010a7983 */ /* 0x000ee40000100800 */
[----:B------:R-:W-:Y:S01]  /*1c4fb0*/  IMAD.X R13, R3, 0x1, R5, P0 ;  /* 0x00000001030d7824 */ /* 0x000fe200000e0605 */
[----:B----4-:R-:W-:-:S04]  /*1c4fc0*/  IADD3 R28, P0, PT, R2, R6, RZ ;  /* 0x00000006021c7210 */ /* 0x010fc80007f1e0ff */
[----:B------:R0:W-:Y:S04]  /*1c4fd0*/  STL.64 [R1+0x46d0], R12 ;  /* 0x0046d00c01007387 */ /* 0x0001e80000100a00 */
        /* <DEDUP_REMOVED lines=39> */
[----:B------:R0:W-:Y:S02]  /*1c5250*/  STL.64 [R1+0x46f8], R28 ;  /* 0x0046f81c01007387 */ /* 0x0001e40000100a00 */
[-C--:B0-----:R-:W-:Y:S02]  /*1c5260*/  IADD3 R28, P0, PT, R10, R6.reuse, RZ ;  /* 0x000000060a1c7210 */ /* 0x081fe40007f1e0ff */
[----:B------:R-:W2:Y:S03]  /*1c5270*/  LDL R10, [R1+0x3ac] ;  /* 0x0003ac00010a7983 */ /* 0x000ea60000100800 */
[----:B----4-:R-:W-:Y:S01]  /*1c5280*/  IMAD.X R29, R26, 0x1, R5, P0 ;  /* 0x000000011a1d7824 */ /* 0x010fe200000e0605 */
        /* <DEDUP_REMOVED lines=13> */
[----:B------:R-:W-:Y:S04]  /*1c5360*/  STL.64 [R1+0x4700], R28 ;  /* 0x0047001c01007387 */ /* 0x000fe80000100a00 */
[--C-:B------:R-:W-:Y:S01]  /*1c5370*/  IMAD.X R15, R12, 0x1, R5.reuse, P0 ;  /* 0x000000010c0f7824 */ /* 0x100fe200000e0605 */
[----:B------:R-:W-:Y:S01]  /*1c5380*/  IADD3 R12, P0, PT, R13, R6, RZ ;  /* 0x000000060d0c7210 */ /* 0x000fe20007f1e0ff */
[----:B------:R-:W-:Y:S04]  /*1c5390*/  STL.64 [R1+0x4708], R26 ;  /* 0x0047081a01007387 */ /* 0x000fe80000100a00 */
[----:B------:R-:W-:Y:S01]  /*1c53a0*/  STL.64 [R1+0x4710], R24 ;  /* 0x0047101801007387 */ /* 0x000fe20000100a00 */
[----:B------:R-:W-:-:S03]  /*1c53b0*/  IMAD.X R13, R3, 0x1, R5, P0 ;  /* 0x00000001030d7824 */ /* 0x000fc600000e0605 */
[----:B------:R-:W-:Y:S04]  /*1c53c0*/  STL.64 [R1+0x4718], R22 ;  /* 0x0047181601007387 */ /* 0x000fe80000100a00 */
[----:B------:R-:W-:Y:S04]  /*1c53d0*/  STL.64 [R1+0x4720], R20 ;  /* 0x0047201401007387 */ /* 0x000fe80000100a00 */
[----:B------:R-:W-:Y:S04]  /*1c53e0*/  STL.64 [R1+0x4728], R18 ;  /* 0x0047281201007387 */ /* 0x000fe80000100a00 */
[----:B------:R-:W-:Y:S04]  /*1c53f0*/  STL.64 [R1+0x4730], R16 ;  /* 0x0047301001007387 */ /* 0x000fe80000100a00 */
[----:B------:R0:W-:Y:S04]  /*1c5400*/  STL.64 [R1+0x4740], R12 ;  /* 0x0047400c01007387 */ /* 0x0001e80000100a00 */
[----:B------:R-:W-:Y:S04]  /*1c5410*/  STL.64 [R1+0x4738], R14 ;  /* 0x0047380e01007387 */ /* 0x000fe80000100a00 */
[----:B------:R-:W3:Y:S01]  /*1c5420*/  LDL R3, [R1+0x148] ;  /* 0x0001480001037983 */ /* 0x000ee20000100800 */
[----:B0-----:R-:W-:-:S03]  /*1c5430*/  IADD3 R12, P0, PT, R2, R6, RZ ;  /* 0x00000006020c7210 */ /* 0x001fc60007f1e0ff */
[----:B------:R-:W4:Y:S04]  /*1c5440*/  LDL R2, [R1+0x14c] ;  /* 0x00014c0001027983 */ /* 0x000f280000100800 */
[----:B----4-:R0:W-:Y:S04]  /*1c5450*/  STL [R1+0x75e4], R2 ;  /* 0x0075e40201007387 */ /* 0x0101e80000100800 */
[----:B0-----:R-:W4:Y:S04]  /*1c5460*/  LDL R2, [R1+0x144] ;  /* 0x0001440001027983 */ /* 0x001f280000100800 */
[----:B---3--:R0:W-:Y:S04]  /*1c5470*/  STL [R1+0x75e8], R3 ;  /* 0x0075e80301007387 */ /* 0x0081e80000100800 */
[----:B0-----:R-:W3:Y:S01]  /*1c5480*/  LDL R3, [R1+0x140] ;  /* 0x0001400001037983 */ /* 0x001ee20000100800 */
[----:B--2---:R-:W-:-:S03]  /*1c5490*/  IMAD.X R13, R10, 0x1, R5, P0 ;  /* 0x000000010a0d7824 */ /* 0x004fc600000e0605 */
[----:B----4-:R0:W-:Y:S04]  /*1c54a0*/  STL [R1+0x75ec], R2 ;  /* 0x0075ec0201007387 */ /* 0x0101e80000100800 */
[----:B0-----:R-:W2:Y:S04]  /*1c54b0*/  LDL R2, [R1+0x13c] ;  /* 0x00013c0001027983 */ /* 0x001ea80000100800 */
[----:B---3--:R0:W-:Y:S04]  /*1c54c0*/  STL [R1+0x75f0], R3 ;  /* 0x0075f00301007387 */ /* 0x0081e80000100800 */
[----:B------:R-:W3:Y:S04]  /*1c54d0*/  LDL R28, [R1+0x398] ;  /* 0x00039800011c7983 */ /* 0x000ee80000100800 */
[----:B------:R-:W4:Y:S04]  /*1c54e0*/  LDL R29, [R1+0x150] ;  /* 0x00015000011d7983 */ /* 0x000f280000100800 */
[----:B------:R-:W3:Y:S04]  /*1c54f0*/  LDL R26, [R1+0x394] ;  /* 0x00039400011a7983 */ /* 0x000ee80000100800 */
[----:B------:R-:W3:Y:S04]  /*1c5500*/  LDL R27, [R1+0x154] ;  /* 0x00015400011b7983 */ /* 0x000ee80000100800 */
[----:B------:R1:W-:Y:S04]  /*1c5510*/  STL.64 [R1+0x4748], R12 ;  /* 0x0047480c01007387 */ /* 0x0003e80000100a00 */
        /* <DEDUP_REMOVED lines=13> */
[----:B-1----:R-:W4:Y:S04]  /*1c55f0*/  LDL R12, [R1+0x378] ;  /* 0x00037800010c7983 */ /* 0x002f280000100800 */
[----:B------:R-:W4:Y:S04]  /*1c5600*/  LDL R13, [R1+0x170] ;  /* 0x00017000010d7983 */ /* 0x000f280000100800 */
[----:B------:R-:W4:Y:S01]  /*1c5610*/  LDL R10, [R1+0x374] ;  /* 0x00037400010a7983 */ /* 0x000f220000100800 */
        /* <DEDUP_REMOVED lines=20> */
[----:B------:R-:W-:Y:S01]  /*1c5760*/  IMAD.X R3, R28, 0x1, R5, P0 ;  /* 0x000000011c037824 */ /* 0x000fe200000e0605 */
[----:B----4-:R-:W-:-:S05]  /*1c5770*/  IADD3 R28, P0, PT, R29, R6, RZ ;  /* 0x000000061d1c7210 */ /* 0x010fca0007f1e0ff */
        /* <DEDUP_REMOVED lines=17> */
[----:B0-----:R-:W2:Y:S04]  /*1c5890*/  LDL.LU R3, [R1+0x75e0] ;  /* 0x0075e00001037983 */ /* 0x001ea80000300800 */
[----:B------:R-:W3:Y:S04]  /*1c58a0*/  LDL R2, [R1+0x174] ;  /* 0x0001740001027983 */ /* 0x000ee80000100800 */
[----:B------:R0:W-:Y:S01]  /*1c58b0*/  STL.64 [R1+0x4508], R28 ;  /* 0x0045081c01007387 */ /* 0x0001e20000100a00 */
        /* <DEDUP_REMOVED lines=8> */
[----:B0-----:R-:W4:Y:S04]  /*1c5940*/  LDL R28, [R1+0x194] ;  /* 0x00019400011c7983 */ /* 0x001f280000100800 */
[----:B------:R-:W-:Y:S04]  /*1c5950*/  STL.64 [R1+0x4548], R12 ;  /* 0x0045480c01007387 */ /* 0x000fe80000100a00 */
[----:B------:R-:W2:Y:S04]  /*1c5960*/  LDL R29, [R1+0x198] ;  /* 0x00019800011d7983 */ /* 0x000ea80000100800 */
[----:B--2---:R0:W-:Y:S04]  /*1c5970*/  STL [R1+0x75cc], R29 ;  /* 0x0075cc1d01007387 */ /* 0x0041e80000100800 */
[----:B0-----:R-:W2:Y:S04]  /*1c5980*/  LDL R29, [R1+0x190] ;  /* 0x00019000011d7983 */ /* 0x001ea80000100800 */
[----:B----4-:R0:W-:Y:S04]  /*1c5990*/  STL [R1+0x75d0], R28 ;  /* 0x0075d01c01007387 */ /* 0x0101e80000100800 */
[----:B0-----:R-:W4:Y:S04]  /*1c59a0*/  LDL R28, [R1+0x17c] ;  /* 0x00017c00011c7983 */ /* 0x001f280000100800 */
[----:B--2---:R0:W-:Y:S04]  /*1c59b0*/  STL [R1+0x75d4], R29 ;  /* 0x0075d41d01007387 */ /* 0x0041e80000100800 */
[----:B0-----:R-:W2:Y:S04]  /*1c59c0*/  LDL R29, [R1+0x178] ;  /* 0x00017800011d7983 */ /* 0x001ea80000100800 */
[----:B----4-:R3:W-:Y:S04]  /*1c59d0*/  STL [R1+0x75d8], R28 ;  /* 0x0075d81c01007387 */ /* 0x0107e80000100800 */
[----:B--2---:R0:W-:Y:S01]  /*1c59e0*/  STL [R1+0x75dc], R29 ;  /* 0x0075dc1d01007387 */ /* 0x0041e20000100800 */
[----:B---3--:R-:W-:-:S03]  /*1c59f0*/  IADD3 R28, P0, PT, R2, R6, RZ ;  /* 0x00000006021c7210 */ /* 0x008fc60007f1e0ff */
[----:B------:R-:W2:Y:S04]  /*1c5a00*/  LDL R26, [R1+0x19c] ;  /* 0x00019c00011a7983 */ /* 0x000ea80000100800 */
[----:B------:R-:W3:Y:S04]  /*1c5a10*/  LDL R24, [R1+0x358] ;  /* 0x0003580001187983 */ /* 0x000ee80000100800 */
[----:B------:R-:W4:Y:S04]  /*1c5a20*/  LDL R25, [R1+0x1b0] ;  /* 0x0001b00001197983 */ /* 0x000f280000100800 */
[----:B------:R-:W2:Y:S04]  /*1c5a30*/  LDL R27, [R1+0x354] ;  /* 0x00035400011b7983 */ /* 0x000ea80000100800 */
[----:B------:R-:W2:Y:S04]  /*1c5a40*/  LDL R22, [R1+0x1b4] ;  /* 0x0001b40001167983 */ /* 0x000ea80000100800 */
[----:B------:R-:W2:Y:S04]  /*1c5a50*/  LDL R20, [R1+0x350] ;  /* 0x0003500001147983 */ /* 0x000ea80000100800 */
[----:B0-----:R-:W2:Y:S04]  /*1c5a60*/  LDL R29, [R1+0x370] ;  /* 0x00037000011d7983 */ /* 0x001ea80000100800 */
        /* <DEDUP_REMOVED lines=39> */
[----:B0-----:R-:W-:-:S05]  /*1c5ce0*/  IADD3 R28, P0, PT, R26, R6, RZ ;  /* 0x000000061a1c7210 */ /* 0x001fca0007f1e0ff */
        /* <DEDUP_REMOVED lines=21> */
[----:B------:R0:W-:Y:S04]  /*1c5e40*/  STL.64 [R1+0x4378], R12 ;  /* 0x0043780c01007387 */ /* 0x0001e80000100a00 */
[----:B------:R-:W-:Y:S04]  /*1c5e50*/  STL.64 [R1+0x4370], R16 ;  /* 0x0043701001007387 */ /* 0x000fe80000100a00 */
[----:B------:R-:W2:Y:S01]  /*1c5e60*/  LDL R28, [R1+0x1f0] ;  /* 0x0001f000011c7983 */ /* 0x000ea20000100800 */
[----:B0-----:R-:W-:-:S05]  /*1c5e70*/  IADD3 R12, P0, PT, R10, R6, RZ ;  /* 0x000000060a0c7210 */ /* 0x001fca0007f1e0ff */
[----:B------:R-:W-:-:S05]  /*1c5e80*/  IMAD.X R13, R2, 0x1, R5, P0 ;  /* 0x00000001020d7824 */ /* 0x000fca00000e0605 */
[----:B------:R-:W-:Y:S04]  /*1c5e90*/  STL.64 [R1+0x4380], R12 ;  /* 0x0043800c01007387 */ /* 0x000fe80000100a00 */
[----:B------:R-:W3:Y:S04]  /*1c5ea0*/  LDL R29, [R1+0x1f4] ;  /* 0x0001f400011d7983 */ /* 0x000ee80000100800 */
[----:B---3--:R0:W-:Y:S04]  /*1c5eb0*/  STL [R1+0x75b8], R29 ;  /* 0x0075b81d01007387 */ /* 0x0081e80000100800 */
[----:B0-----:R-:W3:Y:S04]  /*1c5ec0*/  LDL R29, [R1+0x1ec] ;  /* 0x0001ec00011d7983 */ /* 0x001ee80000100800 */
[----:B--2---:R0:W-:Y:S04]  /*1c5ed0*/  STL [R1+0x75bc], R28 ;  /* 0x0075bc1c01007387 */ /* 0x0041e80000100800 */
[----:B0-----:R-:W2:Y:S04]  /*1c5ee0*/  LDL R28, [R1+0x1e8] ;  /* 0x0001e800011c7983 */ /* 0x001ea80000100800 */
[----:B---3--:R0:W-:Y:S04]  /*1c5ef0*/  STL [R1+0x75c0], R29 ;  /* 0x0075c01d01007387 */ /* 0x0081e80000100800 */
[----:B0-----:R-:W3:Y:S04]  /*1c5f00*/  LDL R29, [R1+0x1e4] ;  /* 0x0001e400011d7983 */ /* 0x001ee80000100800 */
[----:B--2---:R0:W-:Y:S04]  /*1c5f10*/  STL [R1+0x75c4], R28 ;  /* 0x0075c41c01007387 */ /* 0x0041e80000100800 */
[----:B0-----:R-:W2:Y:S04]  /*1c5f20*/  LDL R28, [R1+0x1e0] ;  /* 0x0001e000011c7983 */ /* 0x001ea80000100800 */
[----:B---3--:R0:W-:Y:S04]  /*1c5f30*/  STL [R1+0x75c8], R29 ;  /* 0x0075c81d01007387 */ /* 0x0081e80000100800 */
[----:B------:R-:W3:Y:S04]  /*1c5f40*/  LDL R26, [R1+0x320] ;  /* 0x00032000011a7983 */ /* 0x000ee80000100800 */
[----:B------:R-:W4:Y:S04]  /*1c5f50*/  LDL R27, [R1+0x1f8] ;  /* 0x0001f800011b7983 */ /* 0x000f280000100800 */
[----:B------:R-:W3:Y:S04]  /*1c5f60*/  LDL R24, [R1+0x31c] ;  /* 0x00031c0001187983 */ /* 0x000ee80000100800 */
[----:B------:R-:W3:Y:S04]  /*1c5f70*/  LDL R25, [R1+0x1fc] ;  /* 0x0001fc0001197983 */ /* 0x000ee80000100800 */
[----:B------:R-:W3:Y:S04]  /*1c5f80*/  LDL R22, [R1+0x318] ;  /* 0x0003180001167983 */ /* 0x000ee80000100800 */
[----:B------:R-:W3:Y:S04]  /*1c5f90*/  LDL R23, [R1+0x200] ;  /* 0x0002000001177983 */ /* 0x000ee80000100800 */
[----:B------:R-:W3:Y:S04]  /*1c5fa0*/  LDL R20, [R1+0x314] ;  /* 0x0003140001147983 */ /* 0x000ee80000100800 */
[----:B0-----:R-:W3:Y:S04]  /*1c5fb0*/  LDL R29, [R1+0x334] ;  /* 0x00033400011d7983 */ /* 0x001ee80000100800 */
[----:B------:R-:W4:Y:S04]  /*1c5fc0*/  LDL R21, [R1+0x204] ;  /* 0x0002040001157983 */ /* 0x000f280000100800 */
[----:B------:R-:W4:Y:S01]  /*1c5fd0*/  LDL R18, [R1+0x310] ;  /* 0x0003100001127983 */ /* 0x000f220000100800 */
[----:B--2---:R-:W-:-:S03]  /*1c5fe0*/  IADD3 R28, P0, PT, R28, R6, RZ ;  /* 0x000000061c1c7210 */ /* 0x004fc60007f1e0ff */
        /* <DEDUP_REMOVED lines=9> */
[----:B---3--:R-:W-:-:S05]  /*1c6080*/  IMAD.X R29, R29, 0x1, R5, P0 ;  /* 0x000000011d1d7824 */ /* 0x008fca00000e0605 */
[----:B------:R0:W-:Y:S04]  /*1c6090*/  STL.64 [R1+0x4388], R28 ;  /* 0x0043881c01007387 */ /* 0x0001e80000100a00 */
[----:B0-----:R-:W3:Y:S02]  /*1c60a0*/  LDL.LU R29, [R1+0x75c8] ;  /* 0x0075c800011d7983 */ /* 0x001ee40000300800 */
[----:B---3--:R-:W-:Y:S02]  /*1c60b0*/  IADD3 R28, P0, PT, R29, R6, RZ ;  /* 0x000000061d1c7210 */ /* 0x008fe40007f1e0ff */
[----:B------:R-:W3:Y:S03]  /*1c60c0*/  LDL R29, [R1+0x330] ;  /* 0x00033000011d7983 */ /* 0x000ee60000100800 */
[----:B---3--:R-:W-:-:S05]  /*1c60d0*/  IMAD.X R29, R29, 0x1, R5, P0 ;  /* 0x000000011d1d7824 */ /* 0x008fca00000e0605 */
[----:B------:R0:W-:Y:S04]  /*1c60e0*/  STL.64 [R1+0x4390], R28 ;  /* 0x0043901c01007387 */ /* 0x0001e80000100a00 */
[----:B0-----:R-:W3:Y:S04]  /*1c60f0*/  LDL.LU R28, [R1+0x75c4] ;  /* 0x0075c400011c7983 */ /* 0x001ee80000300800 */
[----:B------:R-:W2:Y:S01]  /*1c6100*/  LDL R29, [R1+0x32c] ;  /* 0x00032c00011d7983 */ /* 0x000ea20000100800 */
[----:B---3--:R-:W-:-:S05]  /*1c6110*/  IADD3 R28, P0, PT, R28, R6, RZ ;  /* 0x000000061c1c7210 */ /* 0x008fca0007f1e0ff */
        /* <DEDUP_REMOVED lines=29> */
[----:B------:R-:W-:Y:S01]  /*1c62f0*/  STL.64 [R1+0x43b8], R26 ;  /* 0x0043b81a01007387 */ /* 0x000fe20000100a00 */
[--C-:B------:R-:W-:Y:S01]  /*1c6300*/  IMAD.X R15, R12, 0x1, R5.reuse, P0 ;  /* 0x000000010c0f7824 */ /* 0x100fe200000e0605 */
[----:B------:R-:W-:Y:S02]  /*1c6310*/  IADD3 R12, P0, PT, R13, R6, RZ ;  /* 0x000000060d0c7210 */ /* 0x000fe40007f1e0ff */
[----:B------:R-:W-:Y:S04]  /*1c6320*/  STL.64 [R1+0x43c0], R24 ;  /* 0x0043c01801007387 */ /* 0x000fe80000100a00 */
[----:B------:R-:W-:Y:S04]  /*1c6330*/  STL.64 [R1+0x43c8], R22 ;  /* 0x0043c81601007387 */ /* 0x000fe80000100a00 */
[----:B------:R-:W-:Y:S01]  /*1c6340*/  STL.64 [R1+0x43d0], R20 ;  /* 0x0043d01401007387 */ /* 0x000fe20000100a00 */
[----:B------:R-:W-:-:S03]  /*1c6350*/  IMAD.X R13, R10, 0x1, R5, P0 ;  /* 0x000000010a0d7824 */ /* 0x000fc600000e0605 */
[----:B------:R-:W-:Y:S01]  /*1c6360*/  STL.64 [R1+0x42a0], R18 ;  /* 0x0042a01201007387 */ /* 0x000fe20000100a00 */
[----:B------:R-:W-:-:S03]  /*1c6370*/  IADD3 R10, P0, PT, R2, R6, RZ ;  /* 0x00000006020a7210 */ /* 0x000fc60007f1e0ff */
[----:B------:R-:W-:Y:S04]  /*1c6380*/  STL.64 [R1+0x42a8], R16 ;  /* 0x0042a81001007387 */ /* 0x000fe80000100a00 */
[----:B------:R-:W-:Y:S04]  /*1c6390*/  STL.64 [R1+0x42b0], R14 ;  /* 0x0042b00e01007387 */ /* 0x000fe80000100a00 */
[----:B------:R-:W-:Y:S04]  /*1c63a0*/  STL.64 [R1+0x75b0], R6 ;  /* 0x0075b00601007387 */ /* 0x000fe80000100a00 */
[----:B------:R-:W-:Y:S04]  /*1c63b0*/  STL.64 [R1+0x42b8], R12 ;  /* 0x0042b80c01007387 */ /* 0x000fe80000100a00 */
[----:B------:R-:W-:Y:S04]  /*1c63c0*/  STL [R1+0x42c0], R10 ;  /* 0x0042c00a01007387 */ /* 0x000fe80000100800 */
[----:B0-----:R-:W2:Y:S04]  /*1c63d0*/  LDL R29, [R1+0x22c] ;  /* 0x00022c00011d7983 */ /* 0x001ea80000100800 */
[----:B------:R-:W3:Y:S04]  /*1c63e0*/  LDL R28, [R1+0x228] ;  /* 0x00022800011c7983 */ /* 0x000ee80000100800 */
[----:B--2---:R0:W-:Y:S04]  /*1c63f0*/  STL [R1+0x75a0], R29 ;  /* 0x0075a01d01007387 */ /* 0x0041e80000100800 */
[----:B0-----:R-:W2:Y:S04]  /*1c6400*/  LDL R29, [R1+0x224] ;  /* 0x00022400011d7983 */ /* 0x001ea80000100800 */
[----:B---3--:R0:W-:Y:S04]  /*1c6410*/  STL [R1+0x75a4], R28 ;  /* 0x0075a41c01007387 */ /* 0x0081e80000100800 */
[----:B0-----:R-:W3:Y:S01]  /*1c6420*/  LDL R28, [R1+0x220] ;  /* 0x00022000011c7983 */ /* 0x001ee20000100800 */
[----:B------:R-:W-:-:S02]  /*1c6430*/  IMAD.MOV.U32 R7, RZ, RZ, R11 ;  /* 0x000000ffff077224 */ /* 0x000fc400078e000b */
[----:B------:R-:W-:Y:S02]  /*1c6440*/  IMAD.MOV.U32 R7, RZ, RZ, R8 ;  /* 0x000000ffff077224 */ /* 0x000fe400078e0008 */
[----:B------:R-:W-:Y:S02]  /*1c6450*/  IMAD.MOV.U32 R6, RZ, RZ, R10 ;  /* 0x000000ffff067224 */ /* 0x000fe400078e000a */
[----:B------:R-:W-:Y:S02]  /*1c6460*/  IMAD.X R7, R7, 0x1, R5, P0 ;  /* 0x0000000107077824 */ /* 0x000fe400000e0605 */
[----:B------:R-:W-:Y:S01]  /*1c6470*/  IMAD.MOV.U32 R15, RZ, RZ, R9 ;  /* 0x000000ffff0f7224 */ /* 0x000fe200078e0009 */
[----:B--2---:R0:W-:Y:S04]  /*1c6480*/  STL [R1+0x75a8], R29 ;  /* 0x0075a81d01007387 */ /* 0x0041e80000100800 */
[----:B0-----:R-:W2:Y:S04]  /*1c6490*/  LDL R29, [R1+0x21c] ;  /* 0x00021c00011d7983 */ /* 0x001ea80000100800 */
[----:B---3--:R-:W-:Y:S04]  /*1c64a0*/  STL [R1+0x75ac], R28 ;  /* 0x0075ac1c01007387 */ /* 0x008fe80000100800 */
[----:B------:R-:W3:Y:S04]  /*1c64b0*/  LDL R26, [R1+0x2e8] ;  /* 0x0002e800011a7983 */ /* 0x000ee80000100800 */
[----:B------:R-:W4:Y:S04]  /*1c64c0*/  LDL R27, [R1+0x230] ;  /* 0x00023000011b7983 */ /* 0x000f280000100800 */
        /* <DEDUP_REMOVED lines=18> */
[----:B------:R0:W-:Y:S04]  /*1c65f0*/  STL [R1+0x42c4], R7 ;  /* 0x0042c40701007387 */ /* 0x0001e80000100800 */
[----:B0-----:R-:W2:Y:S02]  /*1c6600*/  LDL.LU.64 R6, [R1+0x75b0] ;  /* 0x0075b00001067983 */ /* 0x001ea40000300a00 */
[----:B--2---:R-:W-:-:S02]  /*1c6610*/  IADD3 R28, P0, PT, R29, R6, RZ ;  /* 0x000000061d1c7210 */ /* 0x004fc40007f1e0ff */
        /* <DEDUP_REMOVED lines=46> */
[----:B------:R-:W2:Y:S04]  /*1c6900*/  LDL R13, [R1+0x258] ;  /* 0x00025800010d7983 */ /* 0x000ea80000100800 */
[----:B------:R-:W3:Y:S01]  /*1c6910*/  LDL R28, [R1+0x264] ;  /* 0x00026400011c7983 */ /* 0x000ee20000100800 */
[----:B0-----:R-:W-:-:S05]  /*1c6920*/  IADD3 R10, P0, PT, R2, R6, RZ ;  /* 0x00000006020a7210 */ /* 0x001fca0007f1e0ff */
[----:B------:R-:W-:-:S05]  /*1c6930*/  IMAD.X R11, R8, 0x1, R5, P0 ;  /* 0x00000001080b7824 */ /* 0x000fca00000e0605 */
[----:B------:R-:W-:Y:S04]  /*1c6940*/  STL.64 [R1+0x4330], R10 ;  /* 0x0043300a01007387 */ /* 0x000fe80000100a00 */
[----:B------:R-:W4:Y:S01]  /*1c6950*/  LDL R29, [R1+0x268] ;  /* 0x00026800011d7983 */ /* 0x000f220000100800 */
[----:B------:R-:W-:-:S03]  /*1c6960*/  IADD3 R2, P0, PT, R9, R6, RZ ;  /* 0x0000000609027210 */ /* 0x000fc60007f1e0ff */
[----:B----4-:R0:W-:Y:S04]  /*1c6970*/  STL [R1+0x7590], R29 ;  /* 0x0075901d01007387 */ /* 0x0101e80000100800 */
[----:B------:R-:W-:Y:S04]  /*1c6980*/  STL [R1+0x4210], R2 ;  /* 0x0042100201007387 */ /* 0x000fe80000100800 */
[----:B0-----:R-:W4:Y:S04]  /*1c6990*/  LDL R29, [R1+0x260] ;  /* 0x00026000011d7983 */ /* 0x001f280000100800 */
[----:B---3--:R0:W-:Y:S04]  /*1c69a0*/  STL [R1+0x7594], R28 ;  /* 0x0075941c01007387 */ /* 0x0081e80000100800 */
[----:B0-----:R-:W3:Y:S04]  /*1c69b0*/  LDL R28, [R1+0x25c] ;  /* 0x00025c00011c7983 */ /* 0x001ee80000100800 */
[----:B----4-:R0:W-:Y:S02]  /*1c69c0*/  STL [R1+0x7598], R29 ;  /* 0x0075981d01007387 */ /* 0x0101e40000100800 */
[----:B0-----:R-:W-:-:S02]  /*1c69d0*/  IMAD.MOV.U32 R29, RZ, RZ, R3 ;  /* 0x000000ffff1d7224 */ /* 0x001fc400078e0003 */
[----:B------:R-:W-:Y:S01]  /*1c69e0*/  IMAD.X R29, R15, 0x1, R5, P0 ;  /* 0x000000010f1d7824 */ /* 0x000fe200000e0605 */
        /* <DEDUP_REMOVED lines=9> */
[----:B------:R-:W3:Y:S01]  /*1c6a80*/  LDL R18, [R1+0x29c] ;  /* 0x00029c0001127983 */ /* 0x000ee20000100800 */
[----:B0-----:R-:W-:-:S03]  /*1c6a90*/  IMAD.MOV.U32 R28, RZ, RZ, R2 ;  /* 0x000000ffff1c7224 */ /* 0x001fc600078e0002 */
        /* <DEDUP_REMOVED lines=11> */
[----:B------:R0:W-:Y:S04]  /*1c6b50*/  STL [R1+0x4214], R29 ;  /* 0x0042141d01007387 */ /* 0x0001e80000100800 */
[----:B0-----:R-:W3:Y:S01]  /*1c6b60*/  LDL R29, [R1+0x2bc] ;  /* 0x0002bc00011d7983 */ /* 0x001ee20000100800 */
[----:B--2---:R-:W-:-:S03]  /*1c6b70*/  IADD3 R28, P0, PT, R13, R6, RZ ;  /* 0x000000060d1c7210 */ /* 0x004fc60007f1e0ff */
[----:B------:R-:W2:Y:S02]  /*1c6b80*/  LDL.LU R13, [R1+0x284] ;  /* 0x00028400010d7983 */ /* 0x000ea40000300800 */
        /* <DEDUP_REMOVED lines=32> */
[----:B0-----:R-:W2:Y:S04]  /*1c6d90*/  LDL.LU.64 R28, [R1+0x7588] ;  /* 0x00758800011c7983 */ /* 0x001ea80000300a00 */
[----:B------:R0:W-:Y:S01]  /*1c6da0*/  STL.64 [R1+0x4240], R26 ;  /* 0x0042401a01007387 */ /* 0x0001e20000100a00 */
[----:B------:R-:W-:-:S03]  /*1c6db0*/  IMAD.X R17, R14, 0x1, R5, P0 ;  /* 0x000000010e117824 */ /* 0x000fc600000e0605 */
[----:B0-----:R-:W3:Y:S04]  /*1c6dc0*/  LDL.LU.64 R26, [R1+0x7580] ;  /* 0x00758000011a7983 */ /* 0x001ee80000300a00 */
[----:B------:R0:W-:Y:S04]  /*1c6dd0*/  STL.64 [R1+0x4248], R24 ;  /* 0x0042481801007387 */ /* 0x0001e80000100a00 */
[----:B0-----:R-:W4:Y:S04]  /*1c6de0*/  LDL.LU.64 R24, [R1+0x7578] ;  /* 0x0075780001187983 */ /* 0x001f280000300a00 */
[----:B------:R0:W-:Y:S04]  /*1c6df0*/  STL.64 [R1+0x4250], R22 ;  /* 0x0042501601007387 */ /* 0x0001e80000100a00 */
[----:B0-----:R-:W3:Y:S04]  /*1c6e00*/  LDL.LU.64 R22, [R1+0x7570] ;  /* 0x0075700001167983 */ /* 0x001ee80000300a00 */
[----:B------:R0:W-:Y:S04]  /*1c6e10*/  STL.64 [R1+0x4258], R20 ;  /* 0x0042581401007387 */ /* 0x0001e80000100a00 */
[----:B0-----:R-:W3:Y:S04]  /*1c6e20*/  LDL.LU.64 R20, [R1+0x7568] ;  /* 0x0075680001147983 */ /* 0x001ee80000300a00 */
[----:B------:R0:W-:Y:S04]  /*1c6e30*/  STL.64 [R1+0x4260], R18 ;  /* 0x0042601201007387 */ /* 0x0001e80000100a00 */
[----:B0-----:R-:W3:Y:S04]  /*1c6e40*/  LDL.LU.64 R18, [R1+0x7560] ;  /* 0x0075600001127983 */ /* 0x001ee80000300a00 */
[----:B------:R0:W-:Y:S02]  /*1c6e50*/  STL.64 [R1+0x4268], R16 ;  /* 0x0042681001007387 */ /* 0x0001e40000100a00 */
[----:B0-----:R-:W-:-:S05]  /*1c6e60*/  IADD3 R16, P0, PT, R12, R6, RZ ;  /* 0x000000060c107210 */ /* 0x001fca0007f1e0ff */
[----:B------:R-:W-:Y:S01]  /*1c6e70*/  IMAD.X R17, R10, 0x1, R5, P0 ;  /* 0x000000010a117824 */ /* 0x000fe200000e0605 */
[----:B------:R-:W-:-:S05]  /*1c6e80*/  IADD3 R10, P0, PT, R11, R6, RZ ;  /* 0x000000060b0a7210 */ /* 0x000fca0007f1e0ff */
[--C-:B------:R-:W-:Y:S01]  /*1c6e90*/  IMAD.X R11, R8, 0x1, R5.reuse, P0 ;  /* 0x00000001080b7824 */ /* 0x100fe200000e0605 */
[-C--:B------:R-:W-:Y:S01]  /*1c6ea0*/  IADD3 R8, P0, PT, R9, R6.reuse, RZ ;  /* 0x0000000609087210 */ /* 0x080fe20007f1e0ff */
[----:B------:R0:W-:Y:S04]  /*1c6eb0*/  STL.64 [R1+0x4270], R16 ;  /* 0x0042701001007387 */ /* 0x0001e80000100a00 */
[----:B------:R-:W-:Y:S01]  /*1c6ec0*/  IMAD.X R9, R2, 0x1, R5, P0 ;  /* 0x0000000102097824 */ /* 0x000fe200000e0605 */
[----:B0-----:R-:W3:Y:S04]  /*1c6ed0*/  LDL.LU.64 R16, [R1+0x7558] ;  /* 0x0075580001107983 */ /* 0x001ee80000300a00 */
[----:B------:R0:W-:Y:S04]  /*1c6ee0*/  STL.64 [R1+0x4278], R10 ;  /* 0x0042780a01007387 */ /* 0x0001e80000100a00 */
[----:B0-----:R-:W3:Y:S04]  /*1c6ef0*/  LDL.LU.64 R10, [R1+0x7550] ;  /* 0x00755000010a7983 */ /* 0x001ee80000300a00 */
[----:B------:R0:W-:Y:S04]  /*1c6f00*/  STL.64 [R1+0x4280], R8 ;  /* 0x0042800801007387 */ /* 0x0001e80000100a00 */
[----:B0-----:R-:W3:Y:S01]  /*1c6f10*/  LDL.LU.64 R8, [R1+0x7548] ;  /* 0x0075480001087983 */ /* 0x001ee20000300a00 */
[----:B------:R-:W-:-:S05]  /*1c6f20*/  IADD3 R2, P0, PT, R3, R6, RZ ;  /* 0x0000000603027210 */ /* 0x000fca0007f1e0ff */
[----:B--2---:R-:W-:Y:S02]  /*1c6f30*/  IMAD.X R3, R29, 0x1, R5, P0 ;  /* 0x000000011d037824 */ /* 0x004fe400000e0605 */
[----:B------:R-:W-:Y:S01]  /*1c6f40*/  VIADD R29, R13, UR6 ;  /* 0x000000060d1d7c36 */ /* 0x000fe20008000000 */
[----:B------:R-:W0:Y:S02]  /*1c6f50*/  LDCU UR6, c[0x0][0x3b8] ;  /* 0x00007700ff0677ac */ /* 0x000e240008000800 */
[----:B------:R3:W-:Y:S02]  /*1c6f60*/  STL.64 [R1+0x4288], R2 ;  /* 0x0042880201007387 */ /* 0x0007e40000100a00 */
[----:B------:R-:W-:Y:S02]  /*1c6f70*/  SHF.R.S32.HI R12, RZ, 0x1f, R29 ;  /* 0x0000001fff0c7819 */ /* 0x000fe4000001141d */
[----:B---3--:R-:W-:-:S05]  /*1c6f80*/  IADD3 R2, P0, PT, R29, R8, RZ ;  /* 0x000000081d027210 */ /* 0x008fca0007f1e0ff */
[----:B------:R-:W-:-:S05]  /*1c6f90*/  IMAD.X R3, R12, 0x1, R7, P0 ;  /* 0x000000010c037824 */ /* 0x000fca00000e0607 */
[----:B------:R1:W-:Y:S02]  /*1c6fa0*/  STL.64 [R1+0x58e8], R2 ;  /* 0x0058e80201007387 */ /* 0x0003e40000100a00 */
[----:B-1----:R-:W-:-:S05]  /*1c6fb0*/  IADD3 R2, P0, PT, R29, R10, RZ ;  /* 0x0000000a1d027210 */ /* 0x002fca0007f1e0ff */
[----:B------:R-:W-:Y:S01]  /*1c6fc0*/  IMAD.X R3, R12, 0x1, R9, P0 ;  /* 0x000000010c037824 */ /* 0x000fe200000e0609 */
[----:B------:R-:W-:-:S04]  /*1c6fd0*/  IADD3 R14, P0, PT, R29, R6, RZ ;  /* 0x000000061d0e7210 */ /* 0x000fc80007f1e0ff */
[----:B------:R1:W-:Y:S04]  /*1c6fe0*/  STL.64 [R1+0x58c8], R2 ;  /* 0x0058c80201007387 */ /* 0x0003e80000100a00 */
[----:B-1----:R-:W2:Y:S04]  /*1c6ff0*/  LDL.LU.64 R2, [R1+0x7540] ;  /* 0x0075400001027983 */ /* 0x002ea80000300a00 */
[----:B------:R1:W-:Y:S04]  /*1c7000*/  STL.64 [R1+0x74b8], R8 ;  /* 0x0074b80801007387 */ /* 0x0003e80000100a00 */
[----:B-1----:R-:W3:Y:S04]  /*1c7010*/  LDL.LU R8, [R1+0x28c] ;  /* 0x00028c0001087983 */ /* 0x002ee80000300800 */
[----:B------:R1:W-:Y:S04]  /*1c7020*/  STL.64 [R1+0x74c0], R6 ;  /* 0x0074c00601007387 */ /* 0x0003e80000100a00 */
[----:B-1----:R-:W3:Y:S04]  /*1c7030*/  LDL.LU R6, [R1+0x288] ;  /* 0x0002880001067983 */ /* 0x002ee80000300800 */
[----:B------:R1:W-:Y:S04]  /*1c7040*/  STL [R1+0x74fc], R7 ;  /* 0x0074fc0701007387 */ /* 0x0003e80000100800 */
[----:B-1----:R-:W3:Y:S01]  /*1c7050*/  LDL.LU R7, [R1+0x51c] ;  /* 0x00051c0001077983 */ /* 0x002ee20000300800 */
[----:B------:R-:W-:-:S02]  /*1c7060*/  IMAD.MOV.U32 R9, RZ, RZ, R15 ;  /* 0x000000ffff097224 */ /* 0x000fc400078e000f */
[----:B------:R-:W-:-:S05]  /*1c7070*/  IMAD.X R15, R12, 0x1, R5, P0 ;  /* 0x000000010c0f7824 */ /* 0x000fca00000e0605 */
[----:B------:R1:W-:Y:S02]  /*1c7080*/  STL.64 [R1+0x5900], R14 ;  /* 0x0059000e01007387 */ /* 0x0003e40000100a00 */
[----:B-1----:R-:W-:-:S05]  /*1c7090*/  IADD3 R14, P0, PT, R29, R4, RZ ;  /* 0x000000041d0e7210 */ /* 0x002fca0007f1e0ff */
[----:B--2---:R-:W-:Y:S01]  /*1c70a0*/  IMAD.X R15, R12, 0x1, R3, P0 ;  /* 0x000000010c0f7824 */ /* 0x004fe200000e0603 */
[----:B------:R-:W-:-:S04]  /*1c70b0*/  IADD3 R12, P0, PT, R13, R4, RZ ;  /* 0x000000040d0c7210 */ /* 0x000fc80007f1e0ff */
[----:B------:R1:W-:Y:S04]  /*1c70c0*/  STL.64 [R1+0x5918], R14 ;  /* 0x0059180e01007387 */ /* 0x0003e80000100a00 */
[----:B-1----:R-:W2:Y:S01]  /*1c70d0*/  LDL.LU.64 R14, [R1+0x7538] ;  /* 0x00753800010e7983 */ /* 0x002ea20000300a00 */
[----:B---3--:R-:W-:-:S05]  /*1c70e0*/  IMAD.X R13, R7, 0x1, R3, P0 ;  /* 0x00000001070d7824 */ /* 0x008fca00000e0603 */
[----:B------:R1:W-:Y:S04]  /*1c70f0*/  STL.64 [R1+0x5868], R12 ;  /* 0x0058680c01007387 */ /* 0x0003e80000100a00 */
[----:B-1----:R-:W3:Y:S04]  /*1c7100*/  LDL.LU.64 R12, [R1+0x7530] ;  /* 0x00753000010c7983 */ /* 0x002ee80000300a00 */
[----:B------:R-:W2:Y:S01]  /*1c7110*/  LDL.LU R7, [R1+0x518] ;  /* 0x0005180001077983 */ /* 0x000ea20000300800 */
[----:B------:R-:W-:-:S05]  /*1c7120*/  IADD3 R6, P0, PT, R6, R4, RZ ;  /* 0x0000000406067210 */ /* 0x000fca0007f1e0ff */
[----:B--2---:R-:W-:-:S05]  /*1c7130*/  IMAD.X R7, R7, 0x1, R3, P0 ;  /* 0x0000000107077824 */ /* 0x004fca00000e0603 */
[----:B------:R1:W-:Y:S04]  /*1c7140*/  STL.64 [R1+0x57b8], R6 ;  /* 0x0057b80601007387 */ /* 0x0003e80000100a00 */
[----:B-1----:R-:W2:Y:S01]  /*1c7150*/  LDL.LU R7, [R1+0x514] ;  /* 0x0005140001077983 */ /* 0x002ea20000300800 */
[----:B------:R-:W-:Y:S02]  /*1c7160*/  IADD3 R6, P0, PT, R8, R4, RZ ;  /* 0x0000000408067210 */ /* 0x000fe40007f1e0ff */
[----:B------:R-:W-:-:S03]  /*1c7170*/  SHF.R.S32.HI R8, RZ, 0x1f, R0 ;  /* 0x0000001fff087819 */ /* 0x000fc60000011400 */
[----:B--2---:R-:W-:-:S05]  /*1c7180*/  IMAD.X R7, R7, 0x1, R3, P0 ;  /* 0x0000000107077824 */ /* 0x004fca00000e0603 */
[----:B------:R1:W-:Y:S04]  /*1c7190*/  STL.64 [R1+0x5708], R6 ;  /* 0x0057080601007387 */ /* 0x0003e80000100a00 */
[----:B------:R2:W-:Y:S01]  /*1c71a0*/  STL [R1+0x73ec], R0 ;  /* 0x0073ec0001007387 */ /* 0x0005e20000100800 */
[----:B-1----:R-:W-:-:S05]  /*1c71b0*/  IADD3 R6, P0, PT, R0, R4, RZ ;  /* 0x0000000400067210 */ /* 0x002fca0007f1e0ff */
[----:B------:R-:W-:Y:S01]  /*1c71c0*/  IMAD.X R7, R8, 0x1, R3, P0 ;  /* 0x0000000108077824 */ /* 0x000fe200000e0603 */
[----:B--2---:R-:W-:-:S04]  /*1c71d0*/  SHF.R.S32.HI R0, RZ, 0x1f, R2 ;  /* 0x0000001fff007819 */ /* 0x004fc80000011402 */
[----:B------:R1:W-:Y:S04]  /*1c71e0*/  STL.64 [R1+0x5670], R6 ;  /* 0x0056700601007387 */ /* 0x0003e80000100a00 */
[----:B------:R-:W-:Y:S01]  /*1c71f0*/  STL [R1+0x73f0], R2 ;  /* 0x0073f00201007387 */ /* 0x000fe20000100800 */
[----:B-1----:R-:W-:-:S05]  /*1c7200*/  IADD3 R6, P0, PT, R2, R4, RZ ;  /* 0x0000000402067210 */ /* 0x002fca0007f1e0ff */
[----:B------:R-:W-:Y:S01]  /*1c7210*/  IMAD.X R7, R0, 0x1, R3, P0 ;  /* 0x0000000100077824 */ /* 0x000fe200000e0603 */
[----:B------:R-:W-:-:S04]  /*1c7220*/  SHF.R.S32.HI R8, RZ, 0x1f, R11 ;  /* 0x0000001fff087819 */ /* 0x000fc8000001140b */
[----:B------:R1:W-:Y:S01]  /*1c7230*/  STL.64 [R1+0x55c8], R6 ;  /* 0x0055c80601007387 */ /* 0x0003e20000100a00 */
[----:B---3--:R-:W-:Y:S02]  /*1c7240*/  SHF.R.S32.HI R0, RZ, 0x1f, R12 ;  /* 0x0000001fff007819 */ /* 0x008fe4000001140c */
[----:B-1----:R-:W-:-:S05]  /*1c7250*/  IADD3 R6, P0, PT, R11, R4, RZ ;  /* 0x000000040b067210 */ /* 0x002fca0007f1e0ff */
[----:B------:R-:W-:-:S05]  /*1c7260*/  IMAD.X R7, R8, 0x1, R3, P0 ;  /* 0x0000000108077824 */ /* 0x000fca00000e0603 */
[----:B------:R1:W-:Y:S01]  /*1c7270*/  STL.64 [R1+0x5540], R6 ;  /* 0x0055400601007387 */ /* 0x0003e20000100a00 */
[----:B------:R-:W-:Y:S02]  /*1c7280*/  SHF.R.S32.HI R8, RZ, 0x1f, R13 ;  /* 0x0000001fff087819 */ /* 0x000fe4000001140d */
        /* <DEDUP_REMOVED lines=34> */
[----:B------:R1:W-:Y:S04]  /*1c74b0*/  STL.64 [R1+0x5050], R6 ;  /* 0x0050500601007387 */ /* 0x0003e80000100a00 */
[----:B------:R-:W-:Y:S01]  /*1c74c0*/  STL [R1+0x7474], R21 ;  /* 0x0074741501007387 */ /* 0x000fe20000100800 */
[----:B-1----:R-:W-:-:S05]  /*1c74d0*/  IADD3 R6, P0, PT, R21, R4, RZ ;  /* 0x0000000415067210 */ /* 0x002fca0007f1e0ff */
[----:B------:R-:W-:Y:S01]  /*1c74e0*/  IMAD.X R7, R8, 0x1, R3, P0 ;  /* 0x0000000108077824 */ /* 0x000fe200000e0603 */
[----:B------:R-:W-:-:S04]  /*1c74f0*/  SHF.R.S32.HI R0, RZ, 0x1f, R22 ;  /* 0x0000001fff007819 */ /* 0x000fc80000011416 */
[----:B------:R1:W-:Y:S04]  /*1c7500*/  STL.64 [R1+0x4898], R6 ;  /* 0x0048980601007387 */ /* 0x0003e80000100a00 */
[----:B------:R2:W-:Y:S01]  /*1c7510*/  STL [R1+0x7478], R22 ;  /* 0x0074781601007387 */ /* 0x0005e20000100800 */
[----:B-1----:R-:W-:-:S05]  /*1c7520*/  IADD3 R6, P0, PT, R22, R4, RZ ;  /* 0x0000000416067210 */ /* 0x002fca0007f1e0ff */
[----:B------:R-:W-:Y:S01]  /*1c7530*/  IMAD.X R7, R0, 0x1, R3, P0 ;  /* 0x0000000100077824 */ /* 0x000fe200000e0603 */
[----:B------:R-:W-:-:S04]  /*1c7540*/  SHF.R.S32.HI R8, RZ, 0x1f, R23 ;  /* 0x0000001fff087819 */ /* 0x000fc80000011417 */
[----:B------:R1:W-:Y:S04]  /*1c7550*/  STL.64 [R1+0x41f8], R6 ;  /* 0x0041f80601007387 */ /* 0x0003e80000100a00 */
[----:B------:R-:W-:Y:S04]  /*1c7560*/  STL [R1+0x747c], R23 ;  /* 0x00747c1701007387 */ /* 0x000fe80000100800 */
[----:B--2---:R-:W2:Y:S04]  /*1c7570*/  LDL R22, [R1] ;  /* 0x0000000001167983 */ /* 0x004ea80000100800 */
[----:B------:R-:W3:Y:S01]  /*1c7580*/  LDL.LU R21, [R1+0x4c0] ;  /* 0x0004c00001157983 */ /* 0x000ee20000300800 */
[----:B-1----:R-:W-:-:S05]  /*1c7590*/  IADD3 R6, P0, PT, R23, R4, RZ ;  /* 0x0000000417067210 */ /* 0x002fca0007f1e0ff */
[----:B------:R-:W-:-:S05]  /*1c75a0*/  IMAD.X R7, R8, 0x1, R3, P0 ;  /* 0x0000000108077824 */ /* 0x000fca00000e0603 */
[----:B------:R1:W-:Y:S04]  /*1c75b0*/  STL.64 [R1+0x4190], R6 ;  /* 0x0041900601007387 */ /* 0x0003e80000100a00 */
[----:B------:R-:W3:Y:S04]  /*1c75c0*/  LDL R20, [R1+0x4] ;  /* 0x0000040001147983 */ /* 0x000ee80000100800 */
[----:B------:R-:W3:Y:S04]  /*1c75d0*/  LDL.LU R19, [R1+0x4bc] ;  /* 0x0004bc0001137983 */ /* 0x000ee80000300800 */
[----:B------:R-:W3:Y:S04]  /*1c75e0*/  LDL R18, [R1+0x8] ;  /* 0x0000080001127983 */ /* 0x000ee80000100800 */
[----:B------:R-:W3:Y:S04]  /*1c75f0*/  LDL.LU R17, [R1+0x4b8] ;  /* 0x0004b80001117983 */ /* 0x000ee80000300800 */
[----:B------:R-:W3:Y:S04]  /*1c7600*/  LDL R16, [R1+0xc] ;  /* 0x00000c0001107983 */ /* 0x000ee80000100800 */
[----:B------:R-:W3:Y:S04]  /*1c7610*/  LDL.LU R15, [R1+0x4b4] ;  /* 0x0004b400010f7983 */ /* 0x000ee80000300800 */
[----:B------:R-:W3:Y:S04]  /*1c7620*/  LDL R14, [R1+0x10] ;  /* 0x00001000010e7983 */ /* 0x000ee80000100800 */
[----:B------:R-:W3:Y:S04]  /*1c7630*/  LDL.LU R13, [R1+0x4b0] ;  /* 0x0004b000010d7983 */ /* 0x000ee80000300800 */
[----:B------:R-:W3:Y:S04]  /*1c7640*/  LDL R12, [R1+0x14] ;  /* 0x00001400010c7983 */ /* 0x000ee80000100800 */
[----:B------:R-:W3:Y:S01]  /*1c7650*/  LDL.LU R11, [R1+0x4ac] ;  /* 0x0004ac00010b7983 */ /* 0x000ee20000300800 */
[----:B----4-:R-:W-:-:S02]  /*1c7660*/  SHF.R.S32.HI R8, RZ, 0x1f, R24 ;  /* 0x0000001fff087819 */ /* 0x010fc40000011418 */
[----:B-1----:R-:W-:Y:S01]  /*1c7670*/  IADD3 R6, P0, PT, R24, R4, RZ ;  /* 0x0000000418067210 */ /* 0x002fe20007f1e0ff */
[----:B------:R-:W4:Y:S04]  /*1c7680*/  LDL R0, [R1+0x18] ;  /* 0x0000180001007983 */ /* 0x000f280000100800 */
[----:B------:R-:W-:Y:S01]  /*1c7690*/  IMAD.X R7, R8, 0x1, R3, P0 ;  /* 0x0000000108077824 */ /* 0x000fe200000e0603 */
[----:B------:R-:W-:-:S04]  /*1c76a0*/  SHF.R.S32.HI R2, RZ, 0x1f, R25 ;  /* 0x0000001fff027819 */ /* 0x000fc80000011419 */
[----:B------:R1:W-:Y:S04]  /*1c76b0*/  STL.64 [R1+0x4118], R6 ;  /* 0x0041180601007387 */ /* 0x0003e80000100a00 */
[----:B------:R-:W-:Y:S01]  /*1c76c0*/  STL.64 [R1+0x7488], R24 ;  /* 0x0074881801007387 */ /* 0x000fe20000100a00 */
[----:B-1----:R-:W-:-:S05]  /*1c76d0*/  IADD3 R6, P0, PT, R25, R4, RZ ;  /* 0x0000000419067210 */ /* 0x002fca0007f1e0ff */
[----:B------:R-:W-:Y:S01]  /*1c76e0*/  IMAD.X R7, R2, 0x1, R3, P0 ;  /* 0x0000000102077824 */ /* 0x000fe200000e0603 */
[----:B------:R-:W-:-:S04]  /*1c76f0*/  SHF.R.S32.HI R8, RZ, 0x1f, R26 ;  /* 0x0000001fff087819 */ /* 0x000fc8000001141a */
[----:B------:R1:W-:Y:S01]  /*1c7700*/  STL.64 [R1+0x40b0], R6 ;  /* 0x0040b00601007387 */ /* 0x0003e20000100a00 */
[----:B------:R-:W-:Y:S02]  /*1c7710*/  SHF.R.S32.HI R23, RZ, 0x1f, R27 ;  /* 0x0000001fff177819 */ /* 0x000fe4000001141b */
[----:B-1----:R-:W-:-:S05]  /*1c7720*/  IADD3 R6, P0, PT, R26, R4, RZ ;  /* 0x000000041a067210 */ /* 0x002fca0007f1e0ff */
[----:B------:R-:W-:Y:S01]  /*1c7730*/  IMAD.X R7, R8, 0x1, R3, P0 ;  /* 0x0000000108077824 */ /* 0x000fe200000e0603 */
[----:B------:R-:W-:-:S04]  /*1c7740*/  IADD3 R24, P0, PT, R27, R4, RZ ;  /* 0x000000041b187210 */ /* 0x000fc80007f1e0ff */
[----:B------:R1:W-:Y:S01]  /*1c7750*/  STL.64 [R1+0x4048], R6 ;  /* 0x0040480601007387 */ /* 0x0003e20000100a00 */
[----:B------:R-:W-:Y:S01]  /*1c7760*/  IMAD.X R25, R23, 0x1, R3, P0 ;  /* 0x0000000117197824 */ /* 0x000fe200000e0603 */
[----:B------:R-:W-:Y:S02]  /*1c7770*/  SHF.R.S32.HI R23, RZ, 0x1f, R28 ;  /* 0x0000001fff177819 */ /* 0x000fe4000001141c */
[----:B-1----:R-:W4:Y:S04]  /*1c7780*/  LDL.LU R7, [R1+0x4a8] ;  /* 0x0004a80001077983 */ /* 0x002f280000300800 */
[----:B------:R-:W4:Y:S04]  /*1c7790*/  LDL R2, [R1+0x1c] ;  /* 0x00001c0001027983 */ /* 0x000f280000100800 */
[----:B------:R-:W4:Y:S04]  /*1c77a0*/  LDL.LU R6, [R1+0x4a4] ;  /* 0x0004a40001067983 */ /* 0x000f280000300800 */
[----:B------:R-:W4:Y:S04]  /*1c77b0*/  LDL R8, [R1+0x20] ;  /* 0x0000200001087983 */ /* 0x000f280000100800 */
[----:B------:R-:W-:Y:S04]  /*1c77c0*/  STL.64 [R1+0x7490], R26 ;  /* 0x0074901a01007387 */ /* 0x000fe80000100a00 */
[----:B------:R1:W-:Y:S02]  /*1c77d0*/  STL.64 [R1+0x3fe0], R24 ;  /* 0x003fe01801007387 */ /* 0x0003e40000100a00 */
[----:B-1----:R-:W-:-:S05]  /*1c77e0*/  IADD3 R24, P0, PT, R28, R4, RZ ;  /* 0x000000041c187210 */ /* 0x002fca0007f1e0ff */
[----:B------:R-:W-:Y:S01]  /*1c77f0*/  IMAD.X R25, R23, 0x1, R3, P0 ;  /* 0x0000000117197824 */ /* 0x000fe200000e0603 */
[----:B------:R-:W-:Y:S04]  /*1c7800*/  STL [R1+0x73dc], R28 ;  /* 0x0073dc1c01007387 */ /* 0x000fe80000100800 */
[----:B------:R1:W-:Y:S04]  /*1c7810*/  STL [R1+0x74c8], R29 ;  /* 0x0074c81d01007387 */ /* 0x0003e80000100800 */
[----:B------:R-:W-:Y:S01]  /*1c7820*/  STL.64 [R1+0x3f88], R24 ;  /* 0x003f881801007387 */ /* 0x000fe20000100a00 */
[----:B--2---:R-:W-:-:S05]  /*1c7830*/  IADD3 R22, P0, PT, R22, R4, RZ ;  /* 0x0000000416167210 */ /* 0x004fca0007f1e0ff */
[----:B---3--:R-:W-:Y:S01]  /*1c7840*/  IMAD.X R23, R21, 0x1, R3, P0 ;  /* 0x0000000115177824 */ /* 0x008fe200000e0603 */
        /* <DEDUP_REMOVED lines=14> */
[----:B------:R4:W-:Y:S04]  /*1c7930*/  STL.64 [R1+0x3e88], R12 ;  /* 0x003e880c01007387 */ /* 0x0009e80000100a00 */
[----:B------:R-:W-:Y:S04]  /*1c7940*/  STL.64 [R1+0x3eb0], R14 ;  /* 0x003eb00e01007387 */ /* 0x000fe80000100a00 */
[----:B-1----:R-:W2:Y:S04]  /*1c7950*/  LDL R29, [R1+0x24] ;  /* 0x00002400011d7983 */ /* 0x002ea80000100800 */
[----:B------:R-:W3:Y:S01]  /*1c7960*/  LDL.LU R28, [R1+0x28] ;  /* 0x00002800011c7983 */ /* 0x000ee20000300800 */
[----:B----4-:R-:W-:-:S05]  /*1c7970*/  IADD3 R12, P0, PT, R0, R4, RZ ;  /* 0x00000004000c7210 */ /* 0x010fca0007f1e0ff */
[----:B------:R-:W-:Y:S01]  /*1c7980*/  IMAD.X R13, R7, 0x1, R3, P0 ;  /* 0x00000001070d7824 */ /* 0x000fe200000e0603 */
[----:B---3--:R-:W-:Y:S04]  /*1c7990*/  STL [R1+0x7528], R28 ;  /* 0x0075281c01007387 */ /* 0x008fe80000100800 */
[----:B--2---:R-:W-:Y:S04]  /*1c79a0*/  STL [R1+0x752c], R29 ;  /* 0x00752c1d01007387 */ /* 0x004fe80000100800 */
[----:B------:R-:W2:Y:S04]  /*1c79b0*/  LDL.LU R11, [R1+0x498] ;  /* 0x00049800010b7983 */ /* 0x000ea80000300800 */
[----:B------:R-:W3:Y:S04]  /*1c79c0*/  LDL R0, [R1+0x2c] ;  /* 0x00002c0001007983 */ /* 0x000ee80000100800 */
[----:B------:R-:W4:Y:S04]  /*1c79d0*/  LDL.LU R7, [R1+0x494] ;  /* 0x0004940001077983 */ /* 0x000f280000300800 */
[----:B------:R1:W-:Y:S02]  /*1c79e0*/  STL.64 [R1+0x3e60], R12 ;  /* 0x003e600c01007387 */ /* 0x0003e40000100a00 */
[----:B-1----:R-:W-:-:S05]  /*1c79f0*/  IADD3 R12, P0, PT, R2, R4, RZ ;  /* 0x00000004020c7210 */ /* 0x002fca0007f1e0ff */
[----:B------:R-:W-:Y:S02]  /*1c7a00*/  IMAD.X R13, R6, 0x1, R3, P0 ;  /* 0x00000001060d7824 */ /* 0x000fe400000e0603 */
[----:B------:R-:W2:Y:S04]  /*1c7a10*/  LDL.LU R6, [R1+0x30] ;  /* 0x0000300001067983 */ /* 0x000ea80000300800 */
[----:B------:R-:W2:Y:S04]  /*1c7a20*/  LDL.LU R29, [R1+0x4a0] ;  /* 0x0004a000011d7983 */ /* 0x000ea80000300800 */
[----:B------:R1:W-:Y:S04]  /*1c7a30*/  STL.64 [R1+0x3e38], R12 ;  /* 0x003e380c01007387 */ /* 0x0003e80000100a00 */
[----:B------:R-:W3:Y:S04]  /*1c7a40*/  LDL.LU R26, [R1+0x490] ;  /* 0x00049000011a7983 */ /* 0x000ee80000300800 */
[----:B------:R-:W3:Y:S04]  /*1c7a50*/  LDL R27, [R1+0x34] ;  /* 0x00003400011b7983 */ /* 0x000ee80000100800 */
[----:B------:R-:W3:Y:S04]  /*1c7a60*/  LDL.LU R24, [R1+0x48c] ;  /* 0x00048c0001187983 */ /* 0x000ee80000300800 */
[----:B------:R-:W3:Y:S04]  /*1c7a70*/  LDL R25, [R1+0x38] ;  /* 0x0000380001197983 */ /* 0x000ee80000100800 */
[----:B------:R-:W3:Y:S04]  /*1c7a80*/  LDL.LU R23, [R1+0x488] ;  /* 0x0004880001177983 */ /* 0x000ee80000300800 */
[----:B------:R-:W3:Y:S04]  /*1c7a90*/  LDL R22, [R1+0x3c] ;  /* 0x00003c0001167983 */ /* 0x000ee80000100800 */
[----:B------:R-:W3:Y:S04]  /*1c7aa0*/  LDL.LU R21, [R1+0x484] ;  /* 0x0004840001157983 */ /* 0x000ee80000300800 */
[----:B------:R-:W3:Y:S01]  /*1c7ab0*/  LDL.LU R20, [R1+0x40] ;  /* 0x0000400001147983 */ /* 0x000ee20000300800 */
[----:B------:R-:W-:-:S03]  /*1c7ac0*/  IADD3 R28, P0, PT, R8, R4, RZ ;  /* 0x00000004081c7210 */ /* 0x000fc60007f1e0ff */
[----:B------:R-:W3:Y:S04]  /*1c7ad0*/  LDL.LU R19, [R1+0x480] ;  /* 0x0004800001137983 */ /* 0x000ee80000300800 */
[----:B------:R-:W3:Y:S04]  /*1c7ae0*/  LDL R18, [R1+0x44] ;  /* 0x0000440001127983 */ /* 0x000ee80000100800 */
[----:B------:R-:W3:Y:S04]  /*1c7af0*/  LDL.LU R17, [R1+0x47c] ;  /* 0x00047c0001117983 */ /* 0x000ee80000300800 */
[----:B------:R-:W3:Y:S04]  /*1c7b00*/  LDL R16, [R1+0x48] ;  /* 0x0000480001107983 */ /* 0x000ee80000100800 */
[----:B------:R-:W3:Y:S04]  /*1c7b10*/  LDL.LU R15, [R1+0x478] ;  /* 0x00047800010f7983 */ /* 0x000ee80000300800 */
[----:B------:R-:W3:Y:S04]  /*1c7b20*/  LDL.LU R14, [R1+0x4c] ;  /* 0x00004c00010e7983 */ /* 0x000ee80000300800 */
[----:B-1----:R-:W3:Y:S04]  /*1c7b30*/  LDL.LU R13, [R1+0x474] ;  /* 0x00047400010d7983 */ /* 0x002ee80000300800 */
[----:B------:R-:W3:Y:S04]  /*1c7b40*/  LDL R12, [R1+0x50] ;  /* 0x00005000010c7983 */ /* 0x000ee80000100800 */
[----:B------:R-:W3:Y:S04]  /*1c7b50*/  LDL.LU R2, [R1+0x470] ;  /* 0x0004700001027983 */ /* 0x000ee80000300800 */
[----:B------:R-:W3:Y:S01]  /*1c7b60*/  LDL R8, [R1+0x54] ;  /* 0x0000540001087983 */ /* 0x000ee20000100800 */
[----:B--2---:R-:W-:-:S05]  /*1c7b70*/  IMAD.X R29, R29, 0x1, R3, P0 ;  /* 0x000000011d1d7824 */ /* 0x004fca00000e0603 */
[----:B------:R1:W-:Y:S04]  /*1c7b80*/  STL.64 [R1+0x3e10], R28 ;  /* 0x003e101c01007387 */ /* 0x0003e80000100a00 */
[----:B-1----:R-:W2:Y:S02]  /*1c7b90*/  LDL.LU R29, [R1+0x752c] ;  /* 0x00752c00011d7983 */ /* 0x002ea40000300800 */
[----:B--2---:R-:W-:Y:S02]  /*1c7ba0*/  IADD3 R28, P0, PT, R29, R4, RZ ;  /* 0x000000041d1c7210 */ /* 0x004fe40007f1e0ff */
[----:B------:R-:W2:Y:S03]  /*1c7bb0*/  LDL.LU R29, [R1+0x49c] ;  /* 0x00049c00011d7983 */ /* 0x000ea60000300800 */
[----:B--2---:R-:W-:-:S05]  /*1c7bc0*/  IMAD.X R29, R29, 0x1, R3, P0 ;  /* 0x000000011d1d7824 */ /* 0x004fca00000e0603 */
[----:B------:R1:W-:Y:S04]  /*1c7bd0*/  STL.64 [R1+0x3de8], R28 ;  /* 0x003de81c01007387 */ /* 0x0003e80000100a00 */
[----:B-1----:R-:W2:Y:S02]  /*1c7be0*/  LDL.LU R28, [R1+0x7528] ;  /* 0x00752800011c7983 */ /* 0x002ea40000300800 */
[----:B--2---:R-:W-:-:S05]  /*1c7bf0*/  IADD3 R28, P0, PT, R28, R4, RZ ;  /* 0x000000041c1c7210 */ /* 0x004fca0007f1e0ff */
[----:B------:R-:W-:-:S05]  /*1c7c00*/  IMAD.X R29, R11, 0x1, R3, P0 ;  /* 0x000000010b1d7824 */ /* 0x000fca00000e0603 */
[----:B------:R3:W-:Y:S02]  /*1c7c10*/  STL.64 [R1+0x3dc0], R28 ;  /* 0x003dc01c01007387 */ /* 0x0007e40000100a00 */
[----:B---3--:R-:W-:Y:S02]  /*1c7c20*/  IADD3 R28, P0, PT, R0, R4, RZ ;  /* 0x00000004001c7210 */ /* 0x008fe40007f1e0ff */
[----:B------:R-:W2:Y:S04]  /*1c7c30*/  LDL.LU R0, [R1+0x46c] ;  /* 0x00046c0001007983 */ /* 0x000ea80000300800 */
[----:B------:R-:W3:Y:S01]  /*1c7c40*/  LDL R11, [R1+0x58] ;  /* 0x00005800010b7983 */ /* 0x000ee20000100800 */
[----:B----4-:R-:W-:-:S03]  /*1c7c50*/  IMAD.X R29, R7, 0x1, R3, P0 ;  /* 0x00000001071d7824 */ /* 0x010fc600000e0603 */
[----:B------:R-:W4:Y:S04]  /*1c7c60*/  LDL.LU R7, [R1+0x468] ;  /* 0x0004680001077983 */ /* 0x000f280000300800 */
[----:B------:R1:W-:Y:S02]  /*1c7c70*/  STL.64 [R1+0x3d98], R28 ;  /* 0x003d981c01007387 */ /* 0x0003e40000100a00 */
[-C--:B-1----:R-:W-:Y:S02]  /*1c7c80*/  IADD3 R28, P0, PT, R6, R4.reuse, RZ ;  /* 0x00000004061c7210 */ /* 0x082fe40007f1e0ff */
[----:B------:R-:W3:Y:S03]  /*1c7c90*/  LDL R6, [R1+0x5c] ;  /* 0x00005c0001067983 */ /* 0x000ee60000100800 */
        /* <DEDUP_REMOVED lines=26> */
[----:B-1----:R-:W3:Y:S04]  /*1c7e40*/  LDL R28, [R1+0x64] ;  /* 0x00006400011c7983 */ /* 0x002ee80000100800 */
[----:B------:R-:W4:Y:S01]  /*1c7e50*/  LDL R29, [R1+0x60] ;  /* 0x00006000011d7983 */ /* 0x000f220000100800 */
[----:B0-----:R-:W-:-:S05]  /*1c7e60*/  IADD3 R12, P0, PT, R8, R4, RZ ;  /* 0x00000004080c7210 */ /* 0x001fca0007f1e0ff */
[----:B--2---:R-:W-:Y:S01]  /*1c7e70*/  IMAD.X R13, R0, 0x1, R3, P0 ;  /* 0x00000001000d7824 */ /* 0x004fe200000e0603 */
[----:B---3--:R-:W-:Y:S04]  /*1c7e80*/  STL [R1+0x7520], R28 ;  /* 0x0075201c01007387 */ /* 0x008fe80000100800 */
[----:B----4-:R-:W-:Y:S04]  /*1c7e90*/  STL [R1+0x7524], R29 ;  /* 0x0075241d01007387 */ /* 0x010fe80000100800 */
[----:B------:R-:W2:Y:S04]  /*1c7ea0*/  LDL.LU R2, [R1+0x45c] ;  /* 0x00045c0001027983 */ /* 0x000ea80000300800 */
[----:B------:R-:W3:Y:S04]  /*1c7eb0*/  LDL R8, [R1+0x68] ;  /* 0x0000680001087983 */ /* 0x000ee80000100800 */
[----:B------:R-:W4:Y:S04]  /*1c7ec0*/  LDL.LU R0, [R1+0x458] ;  /* 0x0004580001007983 */ /* 0x000f280000300800 */
[----:B------:R0:W-:Y:S02]  /*1c7ed0*/  STL.64 [R1+0x3c08], R12 ;  /* 0x003c080c01007387 */ /* 0x0001e40000100a00 */
[----:B0-----:R-:W-:-:S05]  /*1c7ee0*/  IADD3 R12, P0, PT, R11, R4, RZ ;  /* 0x000000040b0c7210 */ /* 0x001fca0007f1e0ff */
[----:B------:R-:W-:Y:S02]  /*1c7ef0*/  IMAD.X R13, R7, 0x1, R3, P0 ;  /* 0x00000001070d7824 */ /* 0x000fe400000e0603 */
[----:B------:R-:W2:Y:S04]  /*1c7f00*/  LDL R7, [R1+0x6c] ;  /* 0x00006c0001077983 */ /* 0x000ea80000100800 */
[----:B------:R-:W2:Y:S04]  /*1c7f10*/  LDL.LU R29, [R1+0x464] ;  /* 0x00046400011d7983 */ /* 0x000ea80000300800 */
[----:B------:R0:W-:Y:S04]  /*1c7f20*/  STL.64 [R1+0x3be0], R12 ;  /* 0x003be00c01007387 */ /* 0x0001e80000100a00 */
[----:B------:R-:W3:Y:S04]  /*1c7f30*/  LDL.LU R26, [R1+0x454] ;  /* 0x00045400011a7983 */ /* 0x000ee80000300800 */
[----:B------:R-:W3:Y:S04]  /*1c7f40*/  LDL R27, [R1+0x70] ;  /* 0x00007000011b7983 */ /* 0x000ee80000100800 */
[----:B------:R-:W3:Y:S04]  /*1c7f50*/  LDL.LU R24, [R1+0x450] ;  /* 0x0004500001187983 */ /* 0x000ee80000300800 */
[----:B------:R-:W3:Y:S04]  /*1c7f60*/  LDL.LU R25, [R1+0x94] ;  /* 0x0000940001197983 */ /* 0x000ee80000300800 */
[----:B------:R-:W3:Y:S04]  /*1c7f70*/  LDL.LU R23, [R1+0x44c] ;  /* 0x00044c0001177983 */ /* 0x000ee80000300800 */
[----:B------:R-:W3:Y:S04]  /*1c7f80*/  LDL.LU R22, [R1+0x98] ;  /* 0x0000980001167983 */ /* 0x000ee80000300800 */
[----:B------:R-:W3:Y:S04]  /*1c7f90*/  LDL.LU R21, [R1+0x448] ;  /* 0x0004480001157983 */ /* 0x000ee80000300800 */
[----:B------:R-:W3:Y:S01]  /*1c7fa0*/  LDL.LU R20, [R1+0x9c] ;  /* 0x00009c0001147983 */ /* 0x000ee20000300800 */
[----:B------:R-:W-:-:S03]  /*1c7fb0*/  IADD3 R28, P0, PT, R6, R4, RZ ;  /* 0x00000004061c7210 */ /* 0x000fc60007f1e0ff */
        /* <DEDUP_REMOVED lines=10> */
[----:B--2---:R-:W-:-:S05]  /*1c8060*/  IMAD.X R29, R29, 0x1, R3, P0 ;  /* 0x000000011d1d7824 */ /* 0x004fca00000e0603 */
[----:B------:R0:W-:Y:S04]  /*1c8070*/  STL.64 [R1+0x3bb8], R28 ;  /* 0x003bb81c01007387 */ /* 0x0001e80000100a00 */
[----:B0-----:R-:W2:Y:S02]  /*1c8080*/  LDL.LU R29, [R1+0x7524] ;  /* 0x00752400011d7983 */ /* 0x001ea40000300800 */
[----:B--2---:R-:W-:Y:S02]  /*1c8090*/  IADD3 R28, P0, PT, R29, R4, RZ ;  /* 0x000000041d1c7210 */ /* 0x004fe40007f1e0ff */
[----:B------:R-:W2:Y:S03]  /*1c80a0*/  LDL.LU R29, [R1+0x460] ;  /* 0x00046000011d7983 */ /* 0x000ea60000300800 */
[----:B--2---:R-:W-:-:S05]  /*1c80b0*/  IMAD.X R29, R29, 0x1, R3, P0 ;  /* 0x000000011d1d7824 */ /* 0x004fca00000e0603 */
[----:B------:R0:W-:Y:S04]  /*1c80c0*/  STL.64 [R1+0x3b90], R28 ;  /* 0x003b901c01007387 */ /* 0x0001e80000100a00 */
[----:B0-----:R-:W2:Y:S02]  /*1c80d0*/  LDL.LU R28, [R1+0x7520] ;  /* 0x00752000011c7983 */ /* 0x001ea40000300800 */
[----:B--2---:R-:W-:-:S05]  /*1c80e0*/  IADD3 R28, P0, PT, R28, R4, RZ ;  /* 0x000000041c1c7210 */ /* 0x004fca0007f1e0ff */
[----:B------:R-:W-:-:S05]  /*1c80f0*/  IMAD.X R29, R2, 0x1, R3, P0 ;  /* 0x00000001021d7824 */ /* 0x000fca00000e0603 */
[----:B------:R3:W-:Y:S02]  /*1c8100*/  STL.64 [R1+0x3b68], R28 ;  /* 0x003b681c01007387 */ /* 0x0007e40000100a00 */
[----:B---3--:R-:W-:Y:S02]  /*1c8110*/  IADD3 R28, P0, PT, R8, R4, RZ ;  /* 0x00000004081c7210 */ /* 0x008fe40007f1e0ff */
[----:B------:R-:W2:Y:S04]  /*1c8120*/  LDL.LU R8, [R1+0x430] ;  /* 0x0004300001087983 */ /* 0x000ea80000300800 */
[----:B------:R-:W3:Y:S01]  /*1c8130*/  LDL.LU R2, [R1+0xb8] ;  /* 0x0000b80001027983 */ /* 0x000ee20000300800 */
[----:B----4-:R-:W-:-:S03]  /*1c8140*/  IMAD.X R29, R0, 0x1, R3, P0 ;  /* 0x00000001001d7824 */ /* 0x010fc600000e0603 */
[----:B------:R-:W4:Y:S04]  /*1c8150*/  LDL.LU R0, [R1+0x42c] ;  /* 0x00042c0001007983 */ /* 0x000f280000300800 */
[----:B------:R0:W-:Y:S02]  /*1c8160*/  STL.64 [R1+0x3b40], R28 ;  /* 0x003b401c01007387 */ /* 0x0001e40000100a00 */
[-C--:B0-----:R-:W-:Y:S02]  /*1c8170*/  IADD3 R28, P0, PT, R7, R4.reuse, RZ ;  /* 0x00000004071c7210 */ /* 0x081fe40007f1e0ff */
[----:B------:R-:W3:Y:S03]  /*1c8180*/  LDL.LU R7, [R1+0xbc] ;  /* 0x0000bc0001077983 */ /* 0x000ee60000300800 */
        /* <DEDUP_REMOVED lines=26> */
[----:B0-----:R-:W3:Y:S04]  /*1c8330*/  LDL.LU R29, [R1+0xc0] ;  /* 0x0000c000011d7983 */ /* 0x001ee80000300800 */
[----:B------:R-:W3:Y:S01]  /*1c8340*/  LDL.LU R28, [R1+0xc4] ;  /* 0x0000c400011c7983 */ /* 0x000ee20000300800 */
[----:B-1----:R-:W-:-:S05]  /*1c8350*/  IADD3 R12, P0, PT, R6, R4, RZ ;  /* 0x00000004060c7210 */ /* 0x002fca0007f1e0ff */
[----:B--2---:R-:W-:Y:S01]  /*1c8360*/  IMAD.X R13, R8, 0x1, R3, P0 ;  /* 0x00000001080d7824 */ /* 0x004fe200000e0603 */
[----:B---3--:R-:W-:Y:S04]  /*1c8370*/  STL [R1+0x7518], R28 ;  /* 0x0075181c01007387 */ /* 0x008fe80000100800 */
[----:B------:R-:W-:Y:S04]  /*1c8380*/  STL [R1+0x751c], R29 ;  /* 0x00751c1d01007387 */ /* 0x000fe80000100800 */
[----:B------:R-:W2:Y:S04]  /*1c8390*/  LDL.LU R11, [R1+0x420] ;  /* 0x00042000010b7983 */ /* 0x000ea80000300800 */
[----:B------:R-:W3:Y:S04]  /*1c83a0*/  LDL.LU R6, [R1+0xc8] ;  /* 0x0000c80001067983 */ /* 0x000ee80000300800 */
[----:B------:R-:W2:Y:S04]  /*1c83b0*/  LDL.LU R8, [R1+0x41c] ;  /* 0x00041c0001087983 */ /* 0x000ea80000300800 */
[----:B------:R0:W-:Y:S02]  /*1c83c0*/  STL.64 [R1+0x39a8], R12 ;  /* 0x0039a80c01007387 */ /* 0x0001e40000100a00 */
[----:B0-----:R-:W-:-:S05]  /*1c83d0*/  IADD3 R12, P0, PT, R2, R4, RZ ;  /* 0x00000004020c7210 */ /* 0x001fca0007f1e0ff */
[----:B----4-:R-:W-:Y:S02]  /*1c83e0*/  IMAD.X R13, R0, 0x1, R3, P0 ;  /* 0x00000001000d7824 */ /* 0x010fe400000e0603 */
[----:B------:R-:W4:Y:S04]  /*1c83f0*/  LDL.LU R0, [R1+0xcc] ;  /* 0x0000cc0001007983 */ /* 0x000f280000300800 */
[----:B------:R-:W2:Y:S04]  /*1c8400*/  LDL.LU R29, [R1+0x428] ;  /* 0x00042800011d7983 */ /* 0x000ea80000300800 */
[----:B------:R0:W-:Y:S04]  /*1c8410*/  STL.64 [R1+0x3988], R12 ;  /* 0x0039880c01007387 */ /* 0x0001e80000100a00 */
        /* <DEDUP_REMOVED lines=33> */
[----:B------:R-:W-:-:S03]  /*1c8630*/  IMAD.X R29, R8, 0x1, R3, P0 ;  /* 0x00000001081d7824 */ /* 0x000fc600000e0603 */
[----:B------:R-:W3:Y:S04]  /*1c8640*/  LDL.LU R8, [R1+0x3f0] ;  /* 0x0003f00001087983 */ /* 0x000ee80000300800 */
[----:B------:R4:W-:Y:S02]  /*1c8650*/  STL.64 [R1+0x38e8], R28 ;  /* 0x0038e81c01007387 */ /* 0x0009e40000100a00 */
[-C--:B----4-:R-:W-:Y:S02]  /*1c8660*/  IADD3 R28, P0, PT, R0, R4.reuse, RZ ;  /* 0x00000004001c7210 */ /* 0x090fe40007f1e0ff */
[----:B------:R-:W4:Y:S03]  /*1c8670*/  LDL.LU R0, [R1+0xf8] ;  /* 0x0000f80001007983 */ /* 0x000f260000300800 */
        /* <DEDUP_REMOVED lines=37> */
[----:B------:R-:W-:Y:S02]  /*1c88d0*/  IMAD.X R13, R8, 0x1, R3, P0 ;  /* 0x00000001080d7824 */ /* 0x000fe400000e0603 */
[----:B------:R-:W2:Y:S04]  /*1c88e0*/  LDL.LU R8, [R1+0x108] ;  /* 0x0001080001087983 */ /* 0x000ea80000300800 */
        /* <DEDUP_REMOVED lines=10> */
[----:B----4-:R-:W-:-:S03]  /*1c8990*/  IADD3 R28, P0, PT, R0, R4, RZ ;  /* 0x00000004001c7210 */ /* 0x010fc60007f1e0ff */
[----:B------:R-:W4:Y:S04]  /*1c89a0*/  LDL.LU R19, [R1+0x3cc] ;  /* 0x0003cc0001137983 */ /* 0x000f280000300800 */
        /* <DEDUP_REMOVED lines=20> */
[-C--:B---3--:R-:W-:Y:S02]  /*1c8af0*/  IADD3 R28, P0, PT, R7, R4.reuse, RZ ;  /* 0x00000004071c7210 */ /* 0x088fe40007f1e0ff */
[----:B------:R-:W2:Y:S03]  /*1c8b00*/  LDL.LU R7, [R1+0x3b8] ;  /* 0x0003b80001077983 */ /* 0x000ea60000300800 */
[----:B------:R-:W-:Y:S02]  /*1c8b10*/  IMAD.X R29, R6, 0x1, R3, P0 ;  /* 0x00000001061d7824 */ /* 0x000fe400000e0603 */
[----:B------:R-:W3:Y:S04]  /*1c8b20*/  LDL.LU R6, [R1+0x130] ;  /* 0x0001300001067983 */ /* 0x000ee80000300800 */
[----:B------:R-:W3:Y:S04]  /*1c8b30*/  LDL.LU R2, [R1+0x3b4] ;  /* 0x0003b40001027983 */ /* 0x000ee80000300800 */
[----:B------:R0:W-:Y:S02]  /*1c8b40*/  STL.64 [R1+0x3678], R28 ;  /* 0x0036781c01007387 */ /* 0x0001e40000100a00 */
[----:B0-----:R-:W-:-:S02]  /*1c8b50*/  IADD3 R28, P0, PT, R8, R4, RZ ;  /* 0x00000004081c7210 */ /* 0x001fc40007f1e0ff */
        /* <DEDUP_REMOVED lines=9> */
[----:B----4-:R-:W-:Y:S01]  /*1c8bf0*/  IMAD.X R21, R19, 0x1, R3, P0 ;  /* 0x0000000113157824 */ /* 0x010fe200000e0603 */
        /* <DEDUP_REMOVED lines=13> */
[----:B------:R-:W-:Y:S04]  /*1c8cd0*/  STL.64 [R1+0x3588], R18 ;  /* 0x0035881201007387 */ /* 0x000fe80000100a00 */
[----:B------:R-:W-:Y:S04]  /*1c8ce0*/  STL.64 [R1+0x3560], R16 ;  /* 0x0035601001007387 */ /* 0x000fe80000100a00 */
[----:B------:R1:W-:Y:S04]  /*1c8cf0*/  STL.64 [R1+0x3538], R14 ;  /* 0x0035380e01007387 */ /* 0x0003e80000100a00 */
[----:B0-----:R-:W4:Y:S04]  /*1c8d00*/  LDL.LU R29, [R1+0x138] ;  /* 0x00013800011d7983 */ /* 0x001f280000300800 */
[----:B------:R0:W-:Y:S04]  /*1c8d10*/  STL.64 [R1+0x3510], R12 ;  /* 0x0035100c01007387 */ /* 0x0001e80000100a00 */
[----:B------:R-:W4:Y:S01]  /*1c8d20*/  LDL.LU R28, [R1+0x13c] ;  /* 0x00013c00011c7983 */ /* 0x000f220000300800 */
[----:B-1----:R-:W-:-:S05]  /*1c8d30*/  IADD3 R14, P0, PT, R0, R4, RZ ;  /* 0x00000004000e7210 */ /* 0x002fca0007f1e0ff */
[----:B--2---:R-:W-:Y:S01]  /*1c8d40*/  IMAD.X R15, R7, 0x1, R3, P0 ;  /* 0x00000001070f7824 */ /* 0x004fe200000e0603 */
[----:B---3--:R-:W-:-:S05]  /*1c8d50*/  IADD3 R6, P0, PT, R6, R4, RZ ;  /* 0x0000000406067210 */ /* 0x008fca0007f1e0ff */
[----:B------:R-:W-:Y:S01]  /*1c8d60*/  IMAD.X R7, R2, 0x1, R3, P0 ;  /* 0x0000000102077824 */ /* 0x000fe200000e0603 */
[----:B----4-:R-:W-:Y:S04]  /*1c8d70*/  STL [R1+0x7508], R28 ;  /* 0x0075081c01007387 */ /* 0x010fe80000100800 */
[----:B------:R1:W-:Y:S04]  /*1c8d80*/  STL [R1+0x750c], R29 ;  /* 0x00750c1d01007387 */ /* 0x0003e80000100800 */
[----:B0-----:R-:W2:Y:S04]  /*1c8d90*/  LDL.LU R12, [R1+0x3a8] ;  /* 0x0003a800010c7983 */ /* 0x001ea80000300800 */
[----:B------:R-:W3:Y:S04]  /*1c8da0*/  LDL.LU R0, [R1+0x140] ;  /* 0x0001400001007983 */ /* 0x000ee80000300800 */
[----:B------:R-:W4:Y:S04]  /*1c8db0*/  LDL.LU R11, [R1+0x3a4] ;  /* 0x0003a400010b7983 */ /* 0x000f280000300800 */
[----:B------:R0:W-:Y:S04]  /*1c8dc0*/  STL.64 [R1+0x34e8], R14 ;  /* 0x0034e80e01007387 */ /* 0x0001e80000100a00 */
[----:B------:R-:W2:Y:S04]  /*1c8dd0*/  LDL.LU R2, [R1+0x144] ;  /* 0x0001440001027983 */ /* 0x000ea80000300800 */
[----:B-1----:R-:W2:Y:S04]  /*1c8de0*/  LDL.LU R29, [R1+0x3b0] ;  /* 0x0003b000011d7983 */ /* 0x002ea80000300800 */
        /* <DEDUP_REMOVED lines=14> */
[----:B0-----:R-:W3:Y:S04]  /*1c8ed0*/  LDL.LU R15, [R1+0x388] ;  /* 0x00038800010f7983 */ /* 0x001ee80000300800 */
[----:B------:R-:W3:Y:S04]  /*1c8ee0*/  LDL.LU R14, [R1+0x160] ;  /* 0x00016000010e7983 */ /* 0x000ee80000300800 */
[----:B-1----:R-:W3:Y:S04]  /*1c8ef0*/  LDL.LU R7, [R1+0x384] ;  /* 0x0003840001077983 */ /* 0x002ee80000300800 */
        /* <DEDUP_REMOVED lines=48> */
[----:B0-----:R-:W3:Y:S04]  /*1c9200*/  LDL.LU R7, [R1+0x174] ;  /* 0x0001740001077983 */ /* 0x001ee80000300800 */
[----:B------:R-:W3:Y:S01]  /*1c9210*/  LDL.LU R6, [R1+0x178] ;  /* 0x0001780001067983 */ /* 0x000ee20000300800 */
[----:B------:R-:W-:-:S05]  /*1c9220*/  IADD3 R14, P0, PT, R8, R4, RZ ;  /* 0x00000004080e7210 */ /* 0x000fca0007f1e0ff */
[----:B--2---:R-:W-:Y:S01]  /*1c9230*/  IMAD.X R15, R0, 0x1, R3, P0 ;  /* 0x00000001000f7824 */ /* 0x004fe200000e0603 */
[----:B---3--:R0:W-:Y:S04]  /*1c9240*/  STL [R1+0x7500], R6 ;  /* 0x0075000601007387 */ /* 0x0081e80000100800 */
[----:B------:R4:W-:Y:S04]  /*1c9250*/  STL [R1+0x7504], R7 ;  /* 0x0075040701007387 */ /* 0x0009e80000100800 */
[----:B------:R-:W2:Y:S04]  /*1c9260*/  LDL.LU R29, [R1+0x36c] ;  /* 0x00036c00011d7983 */ /* 0x000ea80000300800 */
[----:B------:R-:W3:Y:S04]  /*1c9270*/  LDL.LU R8, [R1+0x17c] ;  /* 0x00017c0001087983 */ /* 0x000ee80000300800 */
[----:B------:R-:W2:Y:S01]  /*1c9280*/  LDL.LU R0, [R1+0x368] ;  /* 0x0003680001007983 */ /* 0x000ea20000300800 */
[----:B0-----:R-:W-:-:S03]  /*1c9290*/  IADD3 R6, P0, PT, R12, R4, RZ ;  /* 0x000000040c067210 */ /* 0x001fc60007f1e0ff */
[----:B------:R-:W-:Y:S04]  /*1c92a0*/  STL.64 [R1+0x3290], R14 ;  /* 0x0032900e01007387 */ /* 0x000fe80000100a00 */
[----:B------:R-:W2:Y:S01]  /*1c92b0*/  LDL.LU R28, [R1+0x190] ;  /* 0x00019000011c7983 */ /* 0x000ea20000300800 */
[----:B----4-:R-:W-:-:S05]  /*1c92c0*/  IMAD.X R7, R11, 0x1, R3, P0 ;  /* 0x000000010b077824 */ /* 0x010fca00000e0603 */
[----:B------:R0:W-:Y:S04]  /*1c92d0*/  STL.64 [R1+0x3268], R6 ;  /* 0x0032680601007387 */ /* 0x0001e80000100a00 */
[----:B0-----:R-:W4:Y:S04]  /*1c92e0*/  LDL.LU R7, [R1+0x374] ;  /* 0x0003740001077983 */ /* 0x001f280000300800 */
        /* <DEDUP_REMOVED lines=8> */
[----:B------:R-:W-:-:S03]  /*1c9370*/  IADD3 R6, P0, PT, R2, R4, RZ ;  /* 0x0000000402067210 */ /* 0x000fc60007f1e0ff */
        /* <DEDUP_REMOVED lines=10> */
[----:B----4-:R-:W-:-:S05]  /*1c9420*/  IMAD.X R7, R7, 0x1, R3, P0 ;  /* 0x0000000107077824 */ /* 0x010fca00000e0603 */
[----:B------:R0:W-:Y:S04]  /*1c9430*/  STL.64 [R1+0x3240], R6 ;  /* 0x0032400601007387 */ /* 0x0001e80000100a00 */
[----:B0-----:R-:W4:Y:S02]  /*1c9440*/  LDL.LU R7, [R1+0x7504] ;  /* 0x0075040001077983 */ /* 0x001f240000300800 */
[----:B----4-:R-:W-:Y:S02]  /*1c9450*/  IADD3 R6, P0, PT, R7, R4, RZ ;  /* 0x0000000407067210 */ /* 0x010fe40007f1e0ff */
[----:B------:R-:W4:Y:S03]  /*1c9460*/  LDL.LU R7, [R1+0x370] ;  /* 0x0003700001077983 */ /* 0x000f260000300800 */
[----:B----4-:R-:W-:-:S05]  /*1c9470*/  IMAD.X R7, R7, 0x1, R3, P0 ;  /* 0x0000000107077824 */ /* 0x010fca00000e0603 */
[----:B------:R0:W-:Y:S04]  /*1c9480*/  STL.64 [R1+0x3218], R6 ;  /* 0x0032180601007387 */ /* 0x0001e80000100a00 */
[----:B0-----:R-:W4:Y:S02]  /*1c9490*/  LDL.LU R6, [R1+0x7500] ;  /* 0x0075000001067983 */ /* 0x001f240000300800 */
[----:B----4-:R-:W-:-:S05]  /*1c94a0*/  IADD3 R6, P0, PT, R6, R4, RZ ;  /* 0x0000000406067210 */ /* 0x010fca0007f1e0ff */
[----:B--2---:R-:W-:-:S05]  /*1c94b0*/  IMAD.X R7, R29, 0x1, R3, P0 ;  /* 0x000000011d077824 */ /* 0x004fca00000e0603 */
[----:B------:R3:W-:Y:S02]  /*1c94c0*/  STL.64 [R1+0x31f0], R6 ;  /* 0x0031f00601007387 */ /* 0x0007e40000100a00 */
[----:B---3--:R-:W-:Y:S02]  /*1c94d0*/  IADD3 R6, P0, PT, R8, R4, RZ ;  /* 0x0000000408067210 */ /* 0x008fe40007f1e0ff */
[----:B------:R-:W2:Y:S03]  /*1c94e0*/  LDL.LU R8, [R1+0x1c8] ;  /* 0x0001c80001087983 */ /* 0x000ea60000300800 */
[----:B------:R-:W-:-:S05]  /*1c94f0*/  IMAD.X R7, R0, 0x1, R3, P0 ;  /* 0x0000000100077824 */ /* 0x000fca00000e0603 */
[----:B------:R0:W-:Y:S04]  /*1c9500*/  STL.64 [R1+0x29d8], R6 ;  /* 0x0029d80601007387 */ /* 0x0001e80000100a00 */
[----:B0-----:R-:W3:Y:S04]  /*1c9510*/  LDL.LU R7, [R1+0x74fc] ;  /* 0x0074fc0001077983 */ /* 0x001ee80000300800 */
[----:B------:R-:W4:Y:S04]  /*1c9520*/  LDL.LU R0, [R1+0x33c] ;  /* 0x00033c0001007983 */ /* 0x000f280000300800 */
[----:B------:R-:W2:Y:S04]  /*1c9530*/  LDL.LU R6, [R1+0x1cc] ;  /* 0x0001cc0001067983 */ /* 0x000ea80000300800 */
[----:B------:R-:W2:Y:S01]  /*1c9540*/  LDL.LU R29, [R1+0x364] ;  /* 0x00036400011d7983 */ /* 0x000ea20000300800 */
[----:B------:R-:W-:-:S05]  /*1c9550*/  IADD3 R28, P0, PT, R28, R4, RZ ;  /* 0x000000041c1c7210 */ /* 0x000fca0007f1e0ff */
[----:B--2---:R-:W-:-:S05]  /*1c9560*/  IMAD.X R29, R29, 0x1, R3, P0 ;  /* 0x000000011d1d7824 */ /* 0x004fca00000e0603 */
        /* <DEDUP_REMOVED lines=25> */
[----:B------:R-:W2:Y:S04]  /*1c9700*/  LDL.LU R29, [R1+0x1e4] ;  /* 0x0001e400011d7983 */ /* 0x000ea80000300800 */
[----:B------:R-:W2:Y:S01]  /*1c9710*/  LDL.LU R28, [R1+0x1e8] ;  /* 0x0001e800011c7983 */ /* 0x000ea20000300800 */
[----:B0-----:R-:W-:-:S05]  /*1c9720*/  IADD3 R12, P0, PT, R11, R4, RZ ;  /* 0x000000040b0c7210 */ /* 0x001fca0007f1e0ff */
[----:B------:R-:W-:-:S05]  /*1c9730*/  IMAD.X R13, R2, 0x1, R3, P0 ;  /* 0x00000001020d7824 */ /* 0x000fca00000e0603 */
[----:B------:R-:W-:Y:S04]  /*1c9740*/  STL.64 [R1+0x2898], R12 ;  /* 0x0028980c01007387 */ /* 0x000fe80000100a00 */
[----:B--2---:R0:W-:Y:S04]  /*1c9750*/  STL [R1+0x74f0], R28 ;  /* 0x0074f01c01007387 */ /* 0x0041e80000100800 */
[----:B0-----:R-:W2:Y:S04]  /*1c9760*/  LDL.LU R28, [R1+0x1e0] ;  /* 0x0001e000011c7983 */ /* 0x001ea80000300800 */
[----:B------:R0:W-:Y:S01]  /*1c9770*/  STL [R1+0x74f4], R29 ;  /* 0x0074f41d01007387 */ /* 0x0001e20000100800 */
[----:B------:R-:W-:-:S05]  /*1c9780*/  IADD3 R12, P0, PT, R8, R4, RZ ;  /* 0x00000004080c7210 */ /* 0x000fca0007f1e0ff */
[----:B----4-:R-:W-:Y:S01]  /*1c9790*/  IMAD.X R13, R0, 0x1, R3, P0 ;  /* 0x00000001000d7824 */ /* 0x010fe200000e0603 */
[----:B--2---:R1:W-:Y:S04]  /*1c97a0*/  STL [R1+0x74f8], R28 ;  /* 0x0074f81c01007387 */ /* 0x0043e80000100800 */
[----:B------:R-:W2:Y:S04]  /*1c97b0*/  LDL.LU R8, [R1+0x1ec] ;  /* 0x0001ec0001087983 */ /* 0x000ea80000300800 */
[----:B0-----:R-:W4:Y:S04]  /*1c97c0*/  LDL.LU R29, [R1+0x338] ;  /* 0x00033800011d7983 */ /* 0x001f280000300800 */
[----:B------:R-:W2:Y:S04]  /*1c97d0*/  LDL.LU R26, [R1+0x1f0] ;  /* 0x0001f000011a7983 */ /* 0x000ea80000300800 */
[----:B------:R0:W-:Y:S04]  /*1c97e0*/  STL.64 [R1+0x2890], R12 ;  /* 0x0028900c01007387 */ /* 0x0001e80000100a00 */
        /* <DEDUP_REMOVED lines=9> */
[----:B-1----:R-:W-:-:S03]  /*1c9880*/  IADD3 R28, P0, PT, R6, R4, RZ ;  /* 0x00000004061c7210 */ /* 0x002fc60007f1e0ff */
        /* <DEDUP_REMOVED lines=12> */
[----:B0-----:R-:W4:Y:S04]  /*1c9950*/  LDL.LU R28, [R1+0x74f8] ;  /* 0x0074f800011c7983 */ /* 0x001f280000300800 */
[----:B------:R-:W2:Y:S01]  /*1c9960*/  LDL.LU R29, [R1+0x334] ;  /* 0x00033400011d7983 */ /* 0x000ea20000300800 */
[----:B----4-:R-:W-:-:S05]  /*1c9970*/  IADD3 R28, P0, PT, R28, R4, RZ ;  /* 0x000000041c1c7210 */ /* 0x010fca0007f1e0ff */
[----:B--2---:R-:W-:-:S05]  /*1c9980*/  IMAD.X R29, R29, 0x1, R3, P0 ;  /* 0x000000011d1d7824 */ /* 0x004fca00000e0603 */
[----:B------:R0:W-:Y:S04]  /*1c9990*/  STL.64 [R1+0x2880], R28 ;  /* 0x0028801c01007387 */ /* 0x0001e80000100a00 */
[----:B0-----:R-:W2:Y:S02]  /*1c99a0*/  LDL.LU R29, [R1+0x74f4] ;  /* 0x0074f400011d7983 */ /* 0x001ea40000300800 */
[----:B--2---:R-:W-:Y:S02]  /*1c99b0*/  IADD3 R28, P0, PT, R29, R4, RZ ;  /* 0x000000041d1c7210 */ /* 0x004fe40007f1e0ff */
[----:B------:R-:W2:Y:S03]  /*1c99c0*/  LDL.LU R29, [R1+0x330] ;  /* 0x00033000011d7983 */ /* 0x000ea60000300800 */
[----:B--2---:R-:W-:-:S05]  /*1c99d0*/  IMAD.X R29, R29, 0x1, R3, P0 ;  /* 0x000000011d1d7824 */ /* 0x004fca00000e0603 */
[----:B------:R0:W-:Y:S04]  /*1c99e0*/  STL.64 [R1+0x2878], R28 ;  /* 0x0028781c01007387 */ /* 0x0001e80000100a00 */
[----:B0-----:R-:W2:Y:S04]  /*1c99f0*/  LDL.LU R28, [R1+0x74f0] ;  /* 0x0074f000011c7983 */ /* 0x001ea80000300800 */
[----:B------:R-:W4:Y:S01]  /*1c9a00*/  LDL.LU R29, [R1+0x32c] ;  /* 0x00032c00011d7983 */ /* 0x000f220000300800 */
[----:B--2---:R-:W-:-:S05]  /*1c9a10*/  IADD3 R28, P0, PT, R28, R4, RZ ;  /* 0x000000041c1c7210 */ /* 0x004fca0007f1e0ff */
[----:B----4-:R-:W-:-:S05]  /*1c9a20*/  IMAD.X R29, R29, 0x1, R3, P0 ;  /* 0x000000011d1d7824 */ /* 0x010fca00000e0603 */
[----:B------:R0:W-:Y:S04]  /*1c9a30*/  STL.64 [R1+0x2870], R28 ;  /* 0x0028701c01007387 */ /* 0x0001e80000100a00 */
[----:B0-----:R-:W2:Y:S01]  /*1c9a40*/  LDL.LU R29, [R1+0x328] ;  /* 0x00032800011d7983 */ /* 0x001ea20000300800 */
[----:B------:R-:W-:-:S03]  /*1c9a50*/  IADD3 R28, P0, PT, R8, R4, RZ ;  /* 0x00000004081c7210 */ /* 0x000fc60007f1e0ff */
[----:B------:R-:W4:Y:S02]  /*1c9a60*/  LDL.LU R8, [R1+0x218] ;  /* 0x0002180001087983 */ /* 0x000f240000300800 */
        /* <DEDUP_REMOVED lines=25> */
[----:B------:R-:W-:Y:S01]  /*1c9c00*/  STL.64 [R1+0x2830], R16 ;  /* 0x0028301001007387 */ /* 0x000fe20000100a00 */
[----:B0-----:R-:W-:-:S05]  /*1c9c10*/  IADD3 R12, P0, PT, R11, R4, RZ ;  /* 0x000000040b0c7210 */ /* 0x001fca0007f1e0ff */
[----:B------:R-:W-:-:S05]  /*1c9c20*/  IMAD.X R13, R2, 0x1, R3, P0 ;  /* 0x00000001020d7824 */ /* 0x000fca00000e0603 */
[----:B------:R0:W-:Y:S04]  /*1c9c30*/  STL.64 [R1+0x2820], R12 ;  /* 0x0028200c01007387 */ /* 0x0001e80000100a00 */
[----:B------:R-:W2:Y:S04]  /*1c9c40*/  LDL.LU R29, [R1+0x224] ;  /* 0x00022400011d7983 */ /* 0x000ea80000300800 */
[----:B------:R-:W2:Y:S01]  /*1c9c50*/  LDL.LU R28, [R1+0x228] ;  /* 0x00022800011c7983 */ /* 0x000ea20000300800 */
[----:B0-----:R-:W-:-:S05]  /*1c9c60*/  IADD3 R12, P0, PT, R0, R4, RZ ;  /* 0x00000004000c7210 */ /* 0x001fca0007f1e0ff */
[----:B------:R-:W-:-:S05]  /*1c9c70*/  IMAD.X R13, R6, 0x1, R3, P0 ;  /* 0x00000001060d7824 */ /* 0x000fca00000e0603 */
[----:B------:R-:W-:Y:S04]  /*1c9c80*/  STL.64 [R1+0x2818], R12 ;  /* 0x0028180c01007387 */ /* 0x000fe80000100a00 */
[----:B--2---:R0:W-:Y:S04]  /*1c9c90*/  STL [R1+0x74e0], R28 ;  /* 0x0074e01c01007387 */ /* 0x0041e80000100800 */
[----:B0-----:R-:W2:Y:S04]  /*1c9ca0*/  LDL.LU R28, [R1+0x220] ;  /* 0x00022000011c7983 */ /* 0x001ea80000300800 */
[----:B------:R0:W-:Y:S04]  /*1c9cb0*/  STL [R1+0x74e4], R29 ;  /* 0x0074e41d01007387 */ /* 0x0001e80000100800 */
[----:B0-----:R-:W3:Y:S04]  /*1c9cc0*/  LDL.LU R29, [R1+0x21c] ;  /* 0x00021c00011d7983 */ /* 0x001ee80000300800 */
[----:B--2---:R-:W-:Y:S04]  /*1c9cd0*/  STL [R1+0x74e8], R28 ;  /* 0x0074e81c01007387 */ /* 0x004fe80000100800 */
[----:B---3--:R0:W-:Y:S04]  /*1c9ce0*/  STL [R1+0x74ec], R29 ;  /* 0x0074ec1d01007387 */ /* 0x0081e80000100800 */
[----:B0-----:R-:W2:Y:S04]  /*1c9cf0*/  LDL.LU R29, [R1+0x2fc] ;  /* 0x0002fc00011d7983 */ /* 0x001ea80000300800 */
        /* <DEDUP_REMOVED lines=30> */
[----:B------:R-:W3:Y:S01]  /*1c9ee0*/  LDL.LU R29, [R1+0x2f4] ;  /* 0x0002f400011d7983 */ /* 0x000ee20000300800 */
[----:B--2---:R-:W-:-:S05]  /*1c9ef0*/  IADD3 R28, P0, PT, R28, R4, RZ ;  /* 0x000000041c1c7210 */ /* 0x004fca0007f1e0ff */
[----:B---3--:R-:W-:-:S05]  /*1c9f00*/  IMAD.X R29, R29, 0x1, R3, P0 ;  /* 0x000000011d1d7824 */ /* 0x008fca00000e0603 */
        /* <DEDUP_REMOVED lines=26> */
[----:B----4-:R-:W-:-:S05]  /*1ca0b0*/  IMAD.X R17, R18, 0x1, R3, P0 ;  /* 0x0000000112117824 */ /* 0x010fca00000e0603 */
        /* <DEDUP_REMOVED lines=11> */
[----:B------:R-:W-:Y:S01]  /*1ca170*/  STL.64 [R1+0x74d8], R4 ;  /* 0x0074d80401007387 */ /* 0x000fe20000100a00 */
[----:B0-----:R-:W-:-:S05]  /*1ca180*/  IADD3 R12, P0, PT, R0, R4, RZ ;  /* 0x00000004000c7210 */ /* 0x001fca0007f1e0ff */
[----:B------:R-:W-:Y:S01]  /*1ca190*/  IMAD.X R13, R6, 0x1, R3, P0 ;  /* 0x00000001060d7824 */ /* 0x000fe200000e0603 */
[----:B------:R-:W-:-:S05]  /*1ca1a0*/  IADD3 R6, P0, PT, R8, R4, RZ ;  /* 0x0000000408067210 */ /* 0x000fca0007f1e0ff */
[----:B------:R-:W-:Y:S04]  /*1ca1b0*/  STL [R1+0x1030], R6 ;  /* 0x0010300601007387 */ /* 0x000fe80000100800 */
[----:B------:R-:W-:Y:S04]  /*1ca1c0*/  STL.64 [R1+0x1058], R12 ;  /* 0x0010580c01007387 */ /* 0x000fe80000100a00 */
[----:B------:R-:W2:Y:S04]  /*1ca1d0*/  LDL.LU R29, [R1+0x260] ;  /* 0x00026000011d7983 */ /* 0x000ea80000300800 */
[----:B------:R-:W3:Y:S04]  /*1ca1e0*/  LDL.LU R28, [R1+0x264] ;  /* 0x00026400011c7983 */ /* 0x000ee80000300800 */
[----:B---3--:R0:W-:Y:S04]  /*1ca1f0*/  STL [R1+0x74cc], R28 ;  /* 0x0074cc1c01007387 */ /* 0x0081e80000100800 */
[----:B0-----:R-:W3:Y:S04]  /*1ca200*/  LDL.LU R28, [R1+0x25c] ;  /* 0x00025c00011c7983 */ /* 0x001ee80000300800 */
[----:B--2---:R0:W-:Y:S01]  /*1ca210*/  STL [R1+0x74d0], R29 ;  /* 0x0074d01d01007387 */ /* 0x0041e20000100800 */
[----:B------:R-:W-:-:S02]  /*1ca220*/  IMAD.MOV.U32 R4, RZ, RZ, R6 ;  /* 0x000000ffff047224 */ /* 0x000fc400078e0006 */
[----:B------:R-:W-:Y:S02]  /*1ca230*/  IMAD.MOV.U32 R5, RZ, RZ, R7 ;  /* 0x000000ffff057224 */ /* 0x000fe400078e0007 */
[----:B------:R-:W-:Y:S01]  /*1ca240*/  IMAD.MOV.U32 R5, RZ, RZ, R9 ;  /* 0x000000ffff057224 */ /* 0x000fe200078e0009 */
[----:B0-----:R-:W2:Y:S03]  /*1ca250*/  LDL.LU R29, [R1+0x258] ;  /* 0x00025800011d7983 */ /* 0x001ea60000300800 */
[----:B------:R-:W-:Y:S01]  /*1ca260*/  IMAD.X R5, R5, 0x1, R3, P0 ;  /* 0x0000000105057824 */ /* 0x000fe200000e0603 */
[----:B---3--:R-:W-:Y:S04]  /*1ca270*/  STL [R1+0x74d4], R28 ;  /* 0x0074d41c01007387 */ /* 0x008fe80000100800 */
        /* <DEDUP_REMOVED lines=24> */
[----:B0-----:R-:W2:Y:S02]  /*1ca400*/  LDL.LU.64 R4, [R1+0x74d8] ;  /* 0x0074d80001047983 */ /* 0x001ea40000300a00 */
[----:B--2---:R-:W-:-:S02]  /*1ca410*/  IADD3 R28, P0, PT, R29, R4, RZ ;  /* 0x000000041d1c7210 */ /* 0x004fc40007f1e0ff */
        /* <DEDUP_REMOVED lines=15> */
[----:B------:R-:W-:Y:S01]  /*1ca510*/  IMAD.X R29, R6, 0x1, R3, P0 ;  /* 0x00000001061d7824 */ /* 0x000fe200000e0603 */
[----:B----4-:R-:W-:-:S05]  /*1ca520*/  IADD3 R6, P0, PT, R7, R4, RZ ;  /* 0x0000000407067210 */ /* 0x010fca0007f1e0ff */
[--C-:B------:R-:W-:Y:S01]  /*1ca530*/  IMAD.X R7, R8, 0x1, R3.reuse, P0 ;  /* 0x0000000108077824 */ /* 0x100fe200000e0603 */
[-C--:B------:R-:W-:Y:S01]  /*1ca540*/  IADD3 R8, P0, PT, R9, R4.reuse, RZ ;  /* 0x0000000409087210 */ /* 0x080fe20007f1e0ff */
[----:B------:R0:W-:Y:S04]  /*1ca550*/  STL.64 [R1+0xfd8], R28 ;  /* 0x000fd81c01007387 */ /* 0x0001e80000100a00 */
[----:B------:R-:W-:Y:S01]  /*1ca560*/  IMAD.X R9, R26, 0x1, R3, P0 ;  /* 0x000000011a097824 */ /* 0x000fe200000e0603 */
[----:B0-----:R-:W2:Y:S04]  /*1ca570*/  LDL.LU R29, [R1+0x74c8] ;  /* 0x0074c800011d7983 */ /* 0x001ea80000300800 */
[----:B------:R0:W-:Y:S04]  /*1ca580*/  STL.64 [R1+0xfb8], R6 ;  /* 0x000fb80601007387 */ /* 0x0001e80000100a00 */
[----:B0-----:R-:W3:Y:S04]  /*1ca590*/  LDL.LU.64 R6, [R1+0x74c0] ;  /* 0x0074c00001067983 */ /* 0x001ee80000300a00 */
[----:B------:R0:W-:Y:S04]  /*1ca5a0*/  STL.64 [R1+0xfb0], R8 ;  /* 0x000fb00801007387 */ /* 0x0001e80000100a00 */
[----:B0-----:R-:W4:Y:S01]  /*1ca5b0*/  LDL.LU.64 R8, [R1+0x74b8] ;  /* 0x0074b80001087983 */ /* 0x001f220000300a00 */
        /* <DEDUP_REMOVED lines=23> */
[----:B------:R-:W-:Y:S01]  /*1ca730*/  STL.64 [R1+0xf00], R14 ;  /* 0x000f000e01007387 */ /* 0x000fe20000100a00 */
[----:B0-----:R-:W-:-:S05]  /*1ca740*/  IADD3 R12, P0, PT, R2, R4, RZ ;  /* 0x00000004020c7210 */ /* 0x001fca0007f1e0ff */
[----:B------:R-:W-:-:S05]  /*1ca750*/  IMAD.X R13, R0, 0x1, R3, P0 ;  /* 0x00000001000d7824 */ /* 0x000fca00000e0603 */
[----:B------:R0:W-:Y:S01]  /*1ca760*/  STL.64 [R1+0xec8], R12 ;  /* 0x000ec80c01007387 */ /* 0x0001e20000100a00 */
[----:B--2---:R-:W-:Y:S01]  /*1ca770*/  VIADD R11, R29, UR6 ;  /* 0x000000061d0b7c36 */ /* 0x004fe20008000000 */
[----:B------:R-:W1:Y:S04]  /*1ca780*/  LDCU UR6, c[0x0][0x3b8] ;  /* 0x00007700ff0677ac */ /* 0x000e680008000800 */
[----:B0-----:R-:W-:Y:S02]  /*1ca790*/  SHF.R.S32.HI R12, RZ, 0x1f, R11 ;  /* 0x0000001fff0c7819 */ /* 0x001fe4000001140b */
[----:B----4-:R-:W-:-:S05]  /*1ca7a0*/  IADD3 R14, P0, PT, R11, R8, RZ ;  /* 0x000000080b0e7210 */ /* 0x010fca0007f1e0ff */
[----:B---3--:R-:W-:-:S05]  /*1ca7b0*/  IMAD.X R15, R12, 0x1, R7, P0 ;  /* 0x000000010c0f7824 */ /* 0x008fca00000e0607 */
[----:B------:R0:W-:Y:S02]  /*1ca7c0*/  STL.64 [R1+0x28c0], R14 ;  /* 0x0028c00e01007387 */ /* 0x0001e40000100a00 */
[----:B0-----:R-:W-:-:S05]  /*1ca7d0*/  IADD3 R14, P0, PT, R11, R10, RZ ;  /* 0x0000000a0b0e7210 */ /* 0x001fca0007f1e0ff */
[----:B------:R-:W-:-:S05]  /*1ca7e0*/  IMAD.X R15, R12, 0x1, R9, P0 ;  /* 0x000000010c0f7824 */ /* 0x000fca00000e0609 */
[----:B------:R0:W-:Y:S02]  /*1ca7f0*/  STL.64 [R1+0x28b0], R14 ;  /* 0x0028b00e01007387 */ /* 0x0001e40000100a00 */
[----:B0-----:R-:W-:-:S05]  /*1ca800*/  IADD3 R14, P0, PT, R11, R6, RZ ;  /* 0x000000060b0e7210 */ /* 0x001fca0007f1e0ff */
[----:B------:R-:W-:-:S05]  /*1ca810*/  IMAD.X R15, R12, 0x1, R5, P0 ;  /* 0x000000010c0f7824 */ /* 0x000fca00000e0605 */
[----:B------:R0:W-:Y:S02]  /*1ca820*/  STL.64 [R1+0x28d0], R14 ;  /* 0x0028d00e01007387 */ /* 0x0001e40000100a00 */
[C---:B0-----:R-:W-:Y:S01]  /*1ca830*/  IADD3 R14, P0, PT, R11.reuse, R4, RZ ;  /* 0x000000040b0e7210 */ /* 0x041fe20007f1e0ff */
[----:B-1----:R-:W-:Y:S01]  /*1ca840*/  VIADD R11, R11, UR6 ;  /* 0x000000060b0b7c36 */ /* 0x002fe20008000000 */
[----:B------:R-:W0:Y:S03]  /*1ca850*/  LDCU UR6, c[0x0][0x3b8] ;  /* 0x00007700ff0677ac */ /* 0x000e260008000800 */
[----:B------:R-:W-:Y:S01]  /*1ca860*/  IMAD.X R15, R12, 0x1, R3, P0 ;  /* 0x000000010c0f7824 */ /* 0x000fe200000e0603 */
[----:B------:R-:W-:-:S04]  /*1ca870*/  SHF.R.S32.HI R12, RZ, 0x1f, R11 ;  /* 0x0000001fff0c7819 */ /* 0x000fc8000001140b */
[----:B------:R1:W-:Y:S02]  /*1ca880*/  STL.64 [R1+0x28e8], R14 ;  /* 0x0028e80e01007387 */ /* 0x0003e40000100a00 */
[----:B-1----:R-:W-:-:S05]  /*1ca890*/  IADD3 R14, P0, PT, R11, R8, RZ ;  /* 0x000000080b0e7210 */ /* 0x002fca0007f1e0ff */
[----:B------:R-:W-:-:S05]  /*1ca8a0*/  IMAD.X R15, R12, 0x1, R7, P0 ;  /* 0x000000010c0f7824 */ /* 0x000fca00000e0607 */
[----:B------:R1:W-:Y:S02]  /*1ca8b0*/  STL.64 [R1+0x28e0], R14 ;  /* 0x0028e00e01007387 */ /* 0x0003e40000100a00 */
[----:B-1----:R-:W-:-:S05]  /*1ca8c0*/  IADD3 R14, P0, PT, R11, R10, RZ ;  /* 0x0000000a0b0e7210 */ /* 0x002fca0007f1e0ff */
[----:B------:R-:W-:-:S05]  /*1ca8d0*/  IMAD.X R15, R12, 0x1, R9, P0 ;  /* 0x000000010c0f7824 */ /* 0x000fca00000e0609 */
[----:B------:R1:W-:Y:S02]  /*1ca8e0*/  STL.64 [R1+0x28c8], R14 ;  /* 0x0028c80e01007387 */ /* 0x0003e40000100a00 */
[----:B-1----:R-:W-:-:S05]  /*1ca8f0*/  IADD3 R14, P0, PT, R11, R6, RZ ;  /* 0x000000060b0e7210 */ /* 0x002fca0007f1e0ff */
[----:B------:R-:W-:-:S05]  /*1ca900*/  IMAD.X R15, R12, 0x1, R5, P0 ;  /* 0x000000010c0f7824 */ /* 0x000fca00000e0605 */
[----:B------:R1:W-:Y:S02]  /*1ca910*/  STL.64 [R1+0x28f8], R14 ;  /* 0x0028f80e01007387 */ /* 0x0003e40000100a00 */
[C---:B-1----:R-:W-:Y:S01]  /*1ca920*/  IADD3 R14, P0, PT, R11.reuse, R4, RZ ;  /* 0x000000040b0e7210 */ /* 0x042fe20007f1e0ff */
[----:B0-----:R-:W-:Y:S01]  /*1ca930*/  VIADD R11, R11, UR6 ;  /* 0x000000060b0b7c36 */ /* 0x001fe20008000000 */
        /* <DEDUP_REMOVED lines=2499> */
[----:B------:R1:W-:Y:S04]  /*1d4570*/  STL.64 [R1+0x59f0], R14 ;  /* 0x0059f00e01007387 */ /* 0x0003e80000100a00 */
[----:B------:R-:W2:Y:S04]  /*1d4580*/  LDL.LU R21, [R1+0x180] ;  /* 0x0001800001157983 */ /* 0x000ea80000300800 */
[----:B------:R-:W2:Y:S04]  /*1d4590*/  LDL.LU R20, [R1+0x184] ;  /* 0x0001840001147983 */ /* 0x000ea80000300800 */
[----:B------:R-:W3:Y:S01]  /*1d45a0*/  LDL.LU R16, [R1+0x188] ;  /* 0x0001880001107983 */ /* 0x000ee20000300800 */
[----:B-1----:R-:W-:-:S05]  /*1d45b0*/  IADD3 R14, P0, PT, R11, R6, RZ ;  /* 0x000000060b0e7210 */ /* 0x002fca0007f1e0ff */
[----:B------:R-:W-:Y:S01]  /*1d45c0*/  IMAD.X R15, R12, 0x1, R5, P0 ;  /* 0x000000010c0f7824 */ /* 0x000fe200000e0605 */
[----:B------:R-:W-:-:S04]  /*1d45d0*/  IADD3 R18, P0, PT, R11, R4, RZ ;  /* 0x000000040b127210 */ /* 0x000fc80007f1e0ff */
[----:B------:R1:W-:Y:S01]  /*1d45e0*/  STL.64 [R1+0x5a30], R14 ;  /* 0x005a300e01007387 */ /* 0x0003e20000100a00 */
[----:B------:R-:W-:-:S03]  /*1d45f0*/  IMAD.X R19, R12, 0x1, R3, P0 ;  /* 0x000000010c137824 */ /* 0x000fc600000e0603 */
[----:B-1----:R-:W3:Y:S04]  /*1d4600*/  LDL.LU R15, [R1+0x18c] ;  /* 0x00018c00010f7983 */ /* 0x002ee80000300800 */
[----:B------:R-:W4:Y:S04]  /*1d4610*/  LDL.LU R14, [R1+0x1a0] ;  /* 0x0001a000010e7983 */ /* 0x000f280000300800 */
[----:B------:R-:W4:Y:S04]  /*1d4620*/  LDL.LU R13, [R1+0x1a4] ;  /* 0x0001a400010d7983 */ /* 0x000f280000300800 */
[----:B------:R1:W-:Y:S04]  /*1d4630*/  STL.64 [R1+0x5a40], R18 ;  /* 0x005a401201007387 */ /* 0x0003e80000100a00 */
[----:B------:R-:W4:Y:S01]  /*1d4640*/  LDL.LU R2, [R1+0x1a8] ;  /* 0x0001a80001027983 */ /* 0x000f220000300800 */
[----:B0-----:R-:W-:-:S03]  /*1d4650*/  VIADD R11, R11, UR6 ;  /* 0x000000060b0b7c36 */ /* 0x001fc60008000000 */
[----:B------:R-:W4:Y:S01]  /*1d4660*/  LDL.LU R0, [R1+0x1ac] ;  /* 0x0001ac0001007983 */ /* 0x000f220000300800 */
[----:B------:R-:W0:Y:S01]  /*1d4670*/  LDCU UR6, c[0x0][0x3b8] ;  /* 0x00007700ff0677ac */ /* 0x000e220008000800 */
[----:B------:R-:W-:Y:S02]  /*1d4680*/  SHF.R.S32.HI R12, RZ, 0x1f, R11 ;  /* 0x0000001fff0c7819 */ /* 0x000fe4000001140b */
[----:B-1----:R-:W-:-:S05]  /*1d4690*/  IADD3 R18, P0, PT, R11, R8, RZ ;  /* 0x000000080b127210 */ /* 0x002fca0007f1e0ff */
[----:B------:R-:W-:-:S05]  /*1d46a0*/  IMAD.X R19, R12, 0x1, R7, P0 ;  /* 0x000000010c137824 */ /* 0x000fca00000e0607 */
[----:B------:R1:W-:Y:S04]  /*1d46b0*/  STL.64 [R1+0x5a38], R18 ;  /* 0x005a381201007387 */ /* 0x0003e80000100a00 */
[----:B------:R-:W4:Y:S04]  /*1d46c0*/  LDL.LU R24, [R1+0x1d0] ;  /* 0x0001d00001187983 */ /* 0x000f280000300800 */
[----:B------:R-:W4:Y:S01]  /*1d46d0*/  LDL.LU R25, [R1+0x1d4] ;  /* 0x0001d40001197983 */ /* 0x000f220000300800 */
[----:B-1----:R-:W-:-:S05]  /*1d46e0*/  IADD3 R18, P0, PT, R11, R10, RZ ;  /* 0x0000000a0b127210 */ /* 0x002fca0007f1e0ff */
[----:B------:R-:W-:-:S05]  /*1d46f0*/  IMAD.X R19, R12, 0x1, R9, P0 ;  /* 0x000000010c137824 */ /* 0x000fca00000e0609 */
[----:B------:R1:W-:Y:S02]  /*1d4700*/  STL.64 [R1+0x5a28], R18 ;  /* 0x005a281201007387 */ /* 0x0003e40000100a00 */
[----:B-1----:R-:W-:-:S05]  /*1d4710*/  IADD3 R18, P0, PT, R11, R6, RZ ;  /* 0x000000060b127210 */ /* 0x002fca0007f1e0ff */
[----:B------:R-:W-:-:S05]  /*1d4720*/  IMAD.X R19, R12, 0x1, R5, P0 ;  /* 0x000000010c137824 */ /* 0x000fca00000e0605 */
[----:B------:R1:W-:Y:S04]  /*1d4730*/  STL.64 [R1+0x5a48], R18 ;  /* 0x005a481201007387 */ /* 0x0003e80000100a00 */
[----:B------:R-:W4:Y:S04]  /*1d4740*/  LDL.LU R23, [R1+0x1d8] ;  /* 0x0001d80001177983 */ /* 0x000f280000300800 */
[----:B------:R-:W4:Y:S01]  /*1d4750*/  LDL.LU R22, [R1+0x1dc] ;  /* 0x0001dc0001167983 */ /* 0x000f220000300800 */
[C---:B-1----:R-:W-:Y:S01]  /*1d4760*/  IADD3 R18, P0, PT, R11.reuse, R4, RZ ;  /* 0x000000040b127210 */ /* 0x042fe20007f1e0ff */
[----:B0-----:R-:W-:Y:S01]  /*1d4770*/  VIADD R11, R11, UR6 ;  /* 0x000000060b0b7c36 */ /* 0x001fe20008000000 */
[----:B------:R-:W0:Y:S03]  /*1d4780*/  LDCU UR6, c[0x0][0x3b8] ;  /* 0x00007700ff0677ac */ /* 0x000e260008000800 */
[----:B------:R-:W-:Y:S01]  /*1d4790*/  IMAD.X R19, R12, 0x1, R3, P0 ;  /* 0x000000010c137824 */ /* 0x000fe200000e0603 */
[----:B------:R-:W-:-:S02]  /*1d47a0*/  SHF.R.S32.HI R12, RZ, 0x1f, R11 ;  /* 0x0000001fff0c7819 */ /* 0x000fc4000001140b */
[----:B------:R-:W-:Y:S02]  /*1d47b0*/  IADD3 R26, P0, PT, R11, R8, RZ ;  /* 0x000000080b1a7210 */ /* 0x000fe40007f1e0ff */
[----:B------:R1:W-:Y:S03]  /*1d47c0*/  STL.64 [R1+0x5a58], R18 ;  /* 0x005a581201007387 */ /* 0x0003e60000100a00 */
[----:B------:R-:W-:Y:S01]  /*1d47d0*/  IMAD.X R27, R12, 0x1, R7, P0 ;  /* 0x000000010c1b7824 */ /* 0x000fe200000e0607 */
[----:B-1----:R-:W4:Y:S04]  /*1d47e0*/  LDL.LU R19, [R1+0x1b00] ;  /* 0x001b000001137983 */ /* 0x002f280000300800 */
[----:B------:R-:W4:Y:S04]  /*1d47f0*/  LDL.LU R18, [R1+0x1b04] ;  /* 0x001b040001127983 */ /* 0x000f280000300800 */
[----:B------:R-:W4:Y:S04]  /*1d4800*/  LDL.LU R17, [R1+0x1b08] ;  /* 0x001b080001117983 */ /* 0x000f280000300800 */
[----:B------:R-:W4:Y:S01]  /*1d4810*/  LDL.LU R29, [R1+0x1b0c] ;  /* 0x001b0c00011d7983 */ /* 0x000f220000300800 */
[----:B--2---:R-:W-:-:S03]  /*1d4820*/  F2FP.SATFINITE.E5M2.F32.PACK_AB_MERGE_C R20, R20, R21, RZ ;  /* 0x000000151414723e */ /* 0x004fc600048060ff */
[----:B------:R-:W2:Y:S04]  /*1d4830*/  LDL.LU R21, [R1+0x1b10] ;  /* 0x001b100001157983 */ /* 0x000ea80000300800 */
[----:B------:R-:W-:Y:S04]  /*1d4840*/  STL.64 [R1+0x5a50], R26 ;  /* 0x005a501a01007387 */ /* 0x000fe80000100a00 */
[----:B------:R1:W-:Y:S04]  /*1d4850*/  STL [R1+0x5a98], R20 ;  /* 0x005a981401007387 */ /* 0x0003e80000100800 */
[----:B-1----:R-:W2:Y:S01]  /*1d4860*/  LDL.LU R20, [R1+0x1b14] ;  /* 0x001b140001147983 */ /* 0x002ea20000300800 */
[----:B------:R-:W-:-:S05]  /*1d4870*/  IADD3 R26, P0, PT, R11, R10, RZ ;  /* 0x0000000a0b1a7210 */ /* 0x000fca0007f1e0ff */
[----:B------:R-:W-:Y:S01]  /*1d4880*/  IMAD.X R27, R12, 0x1, R9, P0 ;  /* 0x000000010c1b7824 */ /* 0x000fe200000e0609 */
[----:B---3--:R-:W-:-:S05]  /*1d4890*/  F2FP.SATFINITE.E5M2.F32.PACK_AB_MERGE_C R15, R15, R16, RZ ;  /* 0x000000100f0f723e */ /* 0x008fca00048060ff */
[----:B------:R1:W-:Y:S04]  /*1d48a0*/  STL [R1+0x5a9c], R15 ;  /* 0x005a9c0f01007387 */ /* 0x0003e80000100800 */
[----:B------:R-:W3:Y:S04]  /*1d48b0*/  LDL.LU R16, [R1+0x1b18] ;  /* 0x001b180001107983 */ /* 0x000ee80000300800 */
[----:B-1----:R-:W3:Y:S04]  /*1d48c0*/  LDL.LU R15, [R1+0x1b1c] ;  /* 0x001b1c00010f7983 */ /* 0x002ee80000300800 */
[----:B------:R4:W-:Y:S02]  /*1d48d0*/  STL.64 [R1+0x5a20], R26 ;  /* 0x005a201a01007387 */ /* 0x0009e40000100a00 */
[----:B----4-:R-:W-:-:S02]  /*1d48e0*/  F2FP.SATFINITE.E5M2.F32.PACK_AB_MERGE_C R26, R13, R14, RZ ;  /* 0x0000000e0d1a723e */ /* 0x010fc400048060ff */
[----:B------:R-:W4:Y:S04]  /*1d48f0*/  LDL.LU R14, [R1+0x1d20] ;  /* 0x001d2000010e7983 */ /* 0x000f280000300800 */
[----:B------:R-:W4:Y:S04]  /*1d4900*/  LDL.LU R13, [R1+0x1d24] ;  /* 0x001d2400010d7983 */ /* 0x000f280000300800 */
[----:B------:R1:W-:Y:S02]  /*1d4910*/  STL [R1+0x5a8c], R26 ;  /* 0x005a8c1a01007387 */ /* 0x0003e40000100800 */
[----:B-1----:R-:W-:-:S02]  /*1d4920*/  F2FP.SATFINITE.E5M2.F32.PACK_AB_MERGE_C R26, R0, R2, RZ ;  /* 0x00000002001a723e */ /* 0x002fc400048060ff */
[----:B------:R-:W4:Y:S04]  /*1d4930*/  LDL.LU R2, [R1+0x1d28] ;  /* 0x001d280001027983 */ /* 0x000f280000300800 */
[----:B------:R-:W4:Y:S04]  /*1d4940*/  LDL.LU R0, [R1+0x1d2c] ;  /* 0x001d2c0001007983 */ /* 0x000f280000300800 */
[----:B------:R1:W-:Y:S02]  /*1d4950*/  STL [R1+0x5a90], R26 ;  /* 0x005a901a01007387 */ /* 0x0003e40000100800 */
[----:B-1----:R-:W-:-:S05]  /*1d4960*/  IADD3 R26, P0, PT, R11, R6, RZ ;  /* 0x000000060b1a7210 */ /* 0x002fca0007f1e0ff */
[----:B------:R-:W-:-:S05]  /*1d4970*/  IMAD.X R27, R12, 0x1, R5, P0 ;  /* 0x000000010c1b7824 */ /* 0x000fca00000e0605 */
[----:B------:R1:W-:Y:S02]  /*1d4980*/  STL.64 [R1+0x5a18], R26 ;  /* 0x005a181a01007387 */ /* 0x0003e40000100a00 */
[----:B-1----:R-:W-:Y:S02]  /*1d4990*/  F2FP.SATFINITE.E5M2.F32.PACK_AB_MERGE_C R26, R25, R24, RZ ;  /* 0x00000018191a723e */ /* 0x002fe400048060ff */
[----:B------:R-:W-:-:S05]  /*1d49a0*/  IADD3 R24, P0, PT, R11, R4, RZ ;  /* 0x000000040b187210 */ /* 0x000fca0007f1e0ff */
[----:B------:R-:W-:Y:S01]  /*1d49b0*/  IMAD.X R25, R12, 0x1, R3, P0 ;  /* 0x000000010c197824 */ /* 0x000fe200000e0603 */
[----:B------:R-:W-:Y:S04]  /*1d49c0*/  STL [R1+0x5a84], R26 ;  /* 0x005a841a01007387 */ /* 0x000fe80000100800 */
[----:B------:R1:W-:Y:S04]  /*1d49d0*/  STL.64 [R1+0x5a10], R24 ;  /* 0x005a101801007387 */ /* 0x0003e80000100a00 */
[----:B-1----:R-:W4:Y:S04]  /*1d49e0*/  LDL.LU R24, [R1+0x1d30] ;  /* 0x001d300001187983 */ /* 0x002f280000300800 */
[----:B------:R-:W4:Y:S01]  /*1d49f0*/  LDL.LU R25, [R1+0x1d34] ;  /* 0x001d340001197983 */ /* 0x000f220000300800 */
[----:B------:R-:W-:-:S03]  /*1d4a00*/  F2FP.SATFINITE.E5M2.F32.PACK_AB_MERGE_C R12, R22, R23, RZ ;  /* 0x00000017160c723e */ /* 0x000fc600048060ff */
[----:B------:R-:W4:Y:S04]  /*1d4a10*/  LDL.LU R23, [R1+0x1d38] ;  /* 0x001d380001177983 */ /* 0x000f280000300800 */
[----:B------:R-:W4:Y:S04]  /*1d4a20*/  LDL.LU R22, [R1+0x1d3c] ;  /* 0x001d3c0001167983 */ /* 0x000f280000300800 */
[----:B------:R1:W-:Y:S01]  /*1d4a30*/  STL [R1+0x5a88], R12 ;  /* 0x005a880c01007387 */ /* 0x0003e20000100800 */
[----:B0-----:R-:W-:Y:S01]  /*1d4a40*/  VIADD R11, R11, UR6 ;  /* 0x000000060b0b7c36 */ /* 0x001fe20008000000 */
[----:B------:R-:W0:Y:S01]  /*1d4a50*/  LDCU UR6, c[0x0][0x3b8] ;  /* 0x00007700ff0677ac */ /* 0x000e220008000800 */
[----:B-1----:R-:W-:-:S02]  /*1d4a60*/  F2FP.SATFINITE.E5M2.F32.PACK_AB_MERGE_C R12, R18, R19, RZ ;  /* 0x00000013120c723e */ /* 0x002fc400048060ff */
[----:B------:R-:W4:Y:S04]  /*1d4a70*/  LDL.LU R19, [R1+0x2090] ;  /* 0x0020900001137983 */ /* 0x000f280000300800 */
[----:B------:R-:W4:Y:S04]  /*1d4a80*/  LDL.LU R18, [R1+0x2094] ;  /* 0x0020940001127983 */ /* 0x000f280000300800 */
[----:B------:R1:W-:Y:S01]  /*1d4a90*/  STL [R1+0x5a80], R12 ;  /* 0x005a800c01007387 */ /* 0x0003e20000100800 */
[----:B------:R-:W-:Y:S02]  /*1d4aa0*/  IADD3 R26, P0, PT, R11, R8, RZ ;  /* 0x000000080b1a7210 */ /* 0x000fe40007f1e0ff */
[----:B-1----:R-:W-:-:S02]  /*1d4ab0*/  F2FP.SATFINITE.E5M2.F32.PACK_AB_MERGE_C R12, R29, R17, RZ ;  /* 0x000000111d0c723e */ /* 0x002fc400048060ff */
[----:B------:R-:W4:Y:S04]  /*1d4ac0*/  LDL.LU R17, [R1+0x2098] ;  /* 0x0020980001117983 */ /* 0x000f280000300800 */
[----:B------:R-:W4:Y:S04]  /*1d4ad0*/  LDL.LU R29, [R1+0x209c] ;  /* 0x00209c00011d7983 */ /* 0x000f280000300800 */
[----:B------:R1:W-:Y:S02]  /*1d4ae0*/  STL [R1+0x5a7c], R12 ;  /* 0x005a7c0c01007387 */ /* 0x0003e40000100800 */
[----:B-1----:R-:W-:-:S05]  /*1d4af0*/  SHF.R.S32.HI R12, RZ, 0x1f, R11 ;  /* 0x0000001fff0c7819 */ /* 0x002fca000001140b */
[----:B------:R-:W-:-:S05]  /*1d4b00*/  IMAD.X R27, R12, 0x1, R7, P0 ;  /* 0x000000010c1b7824 */ /* 0x000fca00000e0607 */
[----:B------:R2:W-:Y:S02]  /*1d4b10*/  STL.64 [R1+0x59e8], R26 ;  /* 0x0059e81a01007387 */ /* 0x0005e40000100a00 */
[----:B--2---:R-:W-:Y:S02]  /*1d4b20*/  F2FP.SATFINITE.E5M2.F32.PACK_AB_MERGE_C R26, R20, R21, RZ ;  /* 0x00000015141a723e */ /* 0x004fe400048060ff */
[----:B------:R-:W-:-:S03]  /*1d4b30*/  IADD3 R20, P0, PT, R11, R10, RZ ;  /* 0x0000000a0b147210 */ /* 0x000fc60007f1e0ff */
[----:B------:R1:W-:Y:S02]  /*1d4b40*/  STL [R1+0x5a74], R26 ;  /* 0x005a741a01007387 */ /* 0x0003e40000100800 */
[----:B------:R-:W-:Y:S01]  /*1d4b50*/  IMAD.X R21, R12, 0x1, R9, P0 ;  /* 0x000000010c157824 */ /* 0x000fe200000e0609 */
[----:B-1----:R-:W-:Y:S02]  /*1d4b60*/  IADD3 R26, P0, PT, R11, R6, RZ ;  /* 0x000000060b1a7210 */ /* 0x002fe40007f1e0ff */
[----:B---3--:R-:W-:-:S05]  /*1d4b70*/  F2FP.SATFINITE.E5M2.F32.PACK_AB_MERGE_C R15, R15, R16, RZ ;  /* 0x000000100f0f723e */ /* 0x008fca00048060ff */
[----:B------:R1:W-:Y:S04]  /*1d4b80*/  STL [R1+0x5a78], R15 ;  /* 0x005a780f01007387 */ /* 0x0003e80000100800 */
[----:B------:R-:W2:Y:S01]  /*1d4b90*/  LDL.LU R16, [R1+0x2080] ;  /* 0x0020800001107983 */ /* 0x000ea20000300800 */
[----:B------:R-:W-:-:S03]  /*1d4ba0*/  IMAD.X R27, R12, 0x1, R5, P0 ;  /* 0x000000010c1b7824 */ /* 0x000fc600000e0605 */
[----:B-1----:R-:W2:Y:S04]  /*1d4bb0*/  LDL.LU R15, [R1+0x2084] ;  /* 0x00208400010f7983 */ /* 0x002ea80000300800 */
[----:B------:R4:W-:Y:S02]  /*1d4bc0*/  STL.64 [R1+0x5990], R20 ;  /* 0x0059901401007387 */ /* 0x0009e40000100a00 */
[----:B----4-:R-:W-:Y:S02]  /*1d4bd0*/  F2FP.SATFINITE.E5M2.F32.PACK_AB_MERGE_C R20, R13, R14, RZ ;  /* 0x0000000e0d14723e */ /* 0x010fe400048060ff */
[----:B------:R-:W3:Y:S01]  /*1d4be0*/  LDL.LU R14, [R1+0x2088] ;  /* 0x00208800010e7983 */ /* 0x000ee20000300800 */
[----:B------:R-:W-:-:S03]  /*1d4bf0*/  F2FP.SATFINITE.E5M2.F32.PACK_AB_MERGE_C R0, R0, R2, RZ ;  /* 0x000000020000723e */ /* 0x000fc600048060ff */
[----:B------:R-:W3:Y:S04]  /*1d4c00*/  LDL.LU R13, [R1+0x208c] ;  /* 0x00208c00010d7983 */ /* 0x000ee80000300800 */
[----:B------:R1:W-:Y:S04]  /*1d4c10*/  STL [R1+0x5a6c], R20 ;  /* 0x005a6c1401007387 */ /* 0x0003e80000100800 */
[----:B------:R-:W4:Y:S04]  /*1d4c20*/  LDL.LU R21, [R1+0x2070] ;  /* 0x0020700001157983 */ /* 0x000f280000300800 */
[----:B-1----:R-:W4:Y:S04]  /*1d4c30*/  LDL.LU R20, [R1+0x2074] ;  /* 0x0020740001147983 */ /* 0x002f280000300800 */
[----:B------:R1:W-:Y:S04]  /*1d4c40*/  STL [R1+0x5a70], R0 ;  /* 0x005a700001007387 */ /* 0x0003e80000100800 */
[----:B------:R-:W2:Y:S04]  /*1d4c50*/  LDL.LU R2, [R1+0x2078] ;  /* 0x0020780001027983 */ /* 0x000ea80000300800 */
[----:B-1----:R-:W2:Y:S04]  /*1d4c60*/  LDL.LU R0, [R1+0x207c] ;  /* 0x00207c0001007983 */ /* 0x002ea80000300800 */
[----:B------:R1:W-:Y:S02]  /*1d4c70*/  STL.64 [R1+0x59b0], R26 ;  /* 0x0059b01a01007387 */ /* 0x0003e40000100a00 */
[----:B-1----:R-:W-:-:S02]  /*1d4c80*/  F2FP.SATFINITE.E5M2.F32.PACK_AB_MERGE_C R26, R25, R24, RZ ;  /* 0x00000018191a723e */ /* 0x002fc400048060ff */
[----:B------:R-:W-:-:S05]  /*1d4c90*/  IADD3 R24, P0, PT, R11, R4, RZ ;  /* 0x000000040b187210 */ /* 0x000fca0007f1e0ff */
[----:B------:R-:W-:Y:S01]  /*1d4ca0*/  IMAD.X R25, R12, 0x1, R3, P0 ;  /* 0x000000010c197824 */ /* 0x000fe200000e0603 */
[----:B------:R1:W-:Y:S04]  /*1d4cb0*/  STL [R1+0x5a68], R26 ;  /* 0x005a681a01007387 */ /* 0x0003e80000100800 */
[----:B-1----:R-:W3:Y:S04]  /*1d4cc0*/  LDL.LU R26, [R1+0x2060] ;  /* 0x00206000011a7983 */ /* 0x002ee80000300800 */
[----:B------:R-:W-:Y:S04]  /*1d4cd0*/  STL.64 [R1+0x59a8], R24 ;  /* 0x0059a81801007387 */ /* 0x000fe80000100a00 */
[----:B------:R-:W3:Y:S01]  /*1d4ce0*/  LDL.LU R27, [R1+0x2064] ;  /* 0x00206400011b7983 */ /* 0x000ee20000300800 */
[----:B------:R-:W-:-:S05]  /*1d4cf0*/  F2FP.SATFINITE.E5M2.F32.PACK_AB_MERGE_C R12, R22, R23, RZ ;  /* 0x00000017160c723e */ /* 0x000fca00048060ff */
[----:B------:R1:W-:Y:S01]  /*1d4d00*/  STL [R1+0x5a64], R12 ;  /* 0x005a640c01007387 */ /* 0x0003e20000100800 */
[----:B0-----:R-:W-:Y:S01]  /*1d4d10*/  VIADD R11, R11, UR6 ;  /* 0x000000060b0b7c36 */ /* 0x001fe20008000000 */
[----:B------:R-:W0:Y:S01]  /*1d4d20*/  LDCU UR6, c[0x0][0x3b8] ;  /* 0x00007700ff0677ac */ /* 0x000e220008000800 */
[----:B-1----:R-:W-:-:S03]  /*1d4d30*/  F2FP.SATFINITE.E5M2.F32.PACK_AB_MERGE_C R12, R18, R19, RZ ;  /* 0x00000013120c723e */ /* 0x002fc600048060ff */
[----:B------:R-:W-:Y:S02]  /*1d4d40*/  IADD3 R24, P0, PT, R11, R8, RZ ;  /* 0x000000080b187210 */ /* 0x000fe40007f1e0ff */
[----:B----4-:R-:W-:Y:S02]  /*1d4d50*/  F2FP.SATFINITE.E5M2.F32.PACK_AB_MERGE_C R20, R20, R21, RZ ;  /* 0x000000151414723e */ /* 0x010fe400048060ff */
[----:B--2---:R-:W-:Y:S01]  /*1d4d60*/  F2FP.SATFINITE.E5M2.F32.PACK_AB_MERGE_C R0, R0, R2, RZ ;  /* 0x000000020000723e */ /* 0x004fe200048060ff */
[----:B---3--:R-:W-:Y:S04]  /*1d4d70*/  STL.64 [R1+0x74b0], R26 ;  /* 0x0074b01a01007387 */ /* 0x008fe80000100a00 */
[----:B------:R-:W2:Y:S04]  /*1d4d80*/  LDL.LU R19, [R1+0x2068] ;  /* 0x0020680001137983 */ /* 0x000ea80000300800 */
[----:B------:R-:W2:Y:S04]  /*1d4d90*/  LDL.LU R18, [R1+0x206c] ;  /* 0x00206c0001127983 */ /* 0x000ea80000300800 */
[----:B------:R1:W-:Y:S04]  /*1d4da0*/  STL [R1+0x37b0], R12 ;  /* 0x0037b00c01007387 */ /* 0x0003e80000100800 */
[----:B------:R-:W3:Y:S04]  /*1d4db0*/  LDL.LU R23, [R1+0x2050] ;  /* 0x0020500001177983 */ /* 0x000ee80000300800 */
[----:B------:R-:W3:Y:S01]  /*1d4dc0*/  LDL.LU R22, [R1+0x2054] ;  /* 0x0020540001167983 */ /* 0x000ee20000300800 */
[----:B-1----:R-:W-:-:S05]  /*1d4dd0*/  F2FP.SATFINITE.E5M2.F32.PACK_AB_MERGE_C R12, R29, R17, RZ ;  /* 0x000000111d0c723e */ /* 0x002fca00048060ff */
[----:B------:R1:W-:Y:S04]  /*1d4de0*/  STL [R1+0x5a60], R12 ;  /* 0x005a600c01007387 */ /* 0x0003e80000100800 */
[----:B------:R-:W4:Y:S04]  /*1d4df0*/  LDL.LU R17, [R1+0x2058] ;  /* 0x0020580001117983 */ /* 0x000f280000300800 */
[----:B------:R-:W4:Y:S01]  /*1d4e00*/  LDL.LU R29, [R1+0x205c] ;  /* 0x00205c00011d7983 */ /* 0x000f220000300800 */
[----:B-1----:R-:W-:-:S05]  /*1d4e10*/  SHF.R.S32.HI R12, RZ, 0x1f, R11 ;  /* 0x0000001fff0c7819 */ /* 0x002fca000001140b */
[----:B------:R-:W-:-:S05]  /*1d4e20*/  IMAD.X R25, R12, 0x1, R7, P0 ;  /* 0x000000010c197824 */ /* 0x000fca00000e0607 */
[----:B------:R1:W-:Y:S02]  /*1d4e30*/  STL.64 [R1+0x5968], R24 ;  /* 0x0059681801007387 */ /* 0x0003e40000100a00 */
[----:B-1----:R-:W-:Y:S02]  /*1d4e40*/  F2FP.SATFINITE.E5M2.F32.PACK_AB_MERGE_C R24, R15, R16, RZ ;  /* 0x000000100f18723e */ /* 0x002fe400048060ff */
[----:B------:R-:W2:Y:S04]  /*1d4e50*/  LDL.LU R16, [R1+0x2040] ;  /* 0x0020400001107983 */ /* 0x000ea80000300800 */
[----:B------:R-:W2:Y:S04]  /*1d4e60*/  LDL.LU R15, [R1+0x2044] ;  /* 0x00204400010f7983 */ /* 0x000ea80000300800 */
[----:B------:R1:W-:Y:S02]  /*1d4e70*/  STL [R1+0xa74], R24 ;  /* 0x000a741801007387 */ /* 0x0003e40000100800 */
[----:B-1----:R-:W-:-:S02]  /*1d4e80*/  F2FP.SATFINITE.E5M2.F32.PACK_AB_MERGE_C R24, R13, R14, RZ ;  /* 0x0000000e0d18723e */ /* 0x002fc400048060ff */
[----:B------:R-:W4:Y:S04]  /*1d4e90*/  LDL.LU R14, [R1+0x2048] ;  /* 0x00204800010e7983 */ /* 0x000f280000300800 */
[----:B------:R-:W4:Y:S04]  /*1d4ea0*/  LDL.LU R13, [R1+0x204c] ;  /* 0x00204c00010d7983 */ /* 0x000f280000300800 */
[----:B------:R1:W-:Y:S02]  /*1d4eb0*/  STL [R1+0xa80], R24 ;  /* 0x000a801801007387 */ /* 0x0003e40000100800 */
[----:B-1----:R-:W-:-:S05]  /*1d4ec0*/  IADD3 R24, P0, PT, R11, R10, RZ ;  /* 0x0000000a0b187210 */ /* 0x002fca0007f1e0ff */
[----:B------:R-:W-:Y:S01]  /*1d4ed0*/  IMAD.X R25, R12, 0x1, R9, P0 ;  /* 0x000000010c197824 */ /* 0x000fe200000e0609 */
[----:B------:R-:W-:-:S04]  /*1d4ee0*/  IADD3 R26, P0, PT, R11, R6, RZ ;  /* 0x000000060b1a7210 */ /* 0x000fc80007f1e0ff */
[----:B------:R1:W-:Y:S01]  /*1d4ef0*/  STL.64 [R1+0x5930], R24 ;  /* 0x0059301801007387 */ /* 0x0003e20000100a00 */
[----:B------:R-:W-:-:S03]  /*1d4f00*/  IMAD.X R27, R12, 0x1, R5, P0 ;  /* 0x000000010c1b7824 */ /* 0x000fc600000e0605 */
[----:B-1----:R-:W4:Y:S04]  /*1d4f10*/  LDL.LU R24, [R1+0x2030] ;  /* 0x0020300001187983 */ /* 0x002f280000300800 */
[----:B------:R1:W-:Y:S04]  /*1d4f20*/  STL [R1+0xa3c], R20 ;  /* 0x000a3c1401007387 */ /* 0x0003e80000100800 */
[----:B------:R-:W4:Y:S04]  /*1d4f30*/  LDL.LU R25, [R1+0x2034] ;  /* 0x0020340001197983 */ /* 0x000f280000300800 */
[----:B------:R0:W-:Y:S04]  /*1d4f40*/  STL [R1+0xa48], R0 ;  /* 0x000a480001007387 */ /* 0x0001e80000100800 */
[----:B------:R-:W4:Y:S04]  /*1d4f50*/  LDL.LU R21, [R1+0x2038] ;  /* 0x0020380001157983 */ /* 0x000f280000300800 */
[----:B-1----:R-:W4:Y:S04]  /*1d4f60*/  LDL.LU R20, [R1+0x203c] ;  /* 0x00203c0001147983 */ /* 0x002f280000300800 */
[----:B------:R-:W4:Y:S04]  /*1d4f70*/  LDL.LU R2, [R1+0x2020] ;  /* 0x0020200001027983 */ /* 0x000f280000300800 */
[----:B0-----:R-:W4:Y:S04]  /*1d4f80*/  LDL.LU R0, [R1+0x2024] ;  /* 0x0020240001007983 */ /* 0x001f280000300800 */
[----:B------:R0:W-:Y:S04]  /*1d4f90*/  STL.64 [R1+0x5928], R26 ;  /* 0x0059281a01007387 */ /* 0x0001e80000100a00 */
[----:B0-----:R-:W4:Y:S01]  /*1d4fa0*/  LDL.LU.64 R26, [R1+0x74b0] ;  /* 0x0074b000011a7983 */ /* 0x001f220000300a00 */
[----:B---3--:R-:W-:-:S02]  /*1d4fb0*/  F2FP.SATFINITE.E5M2.F32.PACK_AB_MERGE_C R22, R22, R23, RZ ;  /* 0x000000171616723e */ /* 0x008fc400048060ff */
[----:B--2---:R-:W-:Y:S02]  /*1d4fc0*/  F2FP.SATFINITE.E5M2.F32.PACK_AB_MERGE_C R15, R15, R16, RZ ;  /* 0x000000100f0f723e */ /* 0x004fe400048060ff */
[----:B----4-:R-:W-:Y:S02]  /*1d4fd0*/  F2FP.SATFINITE.E5M2.F32.PACK_AB_MERGE_C R13, R13, R14, RZ ;  /* 0x0000000e0d0d723e */ /* 0x010fe400048060ff */
[----:B------:R-:W-:Y:S02]  /*1d4fe0*/  F2FP.SATFINITE.E5M2.F32.PACK_AB_MERGE_C R28, R27, R26, RZ ;  /* 0x0000001a1b1c723e */ /* 0x000fe400048060ff */
[----:B------:R-:W-:-:S05]  /*1d4ff0*/  IADD3 R26, P0, PT, R11, R4, RZ ;  /* 0x000000040b1a7210 */ /* 0x000fca0007f1e0ff */
[----:B------:R-:W-:Y:S01]  /*1d5000*/  IMAD.X R27, R12, 0x1, R3, P0 ;  /* 0x000000010c1b7824 */ /* 0x000fe200000e0603 */
[----:B------:R-:W-:Y:S01]  /*1d5010*/  F2FP.SATFINITE.E5M2.F32.PACK_AB_MERGE_C R12, R18, R19, RZ ;  /* 0x00000013120c723e */ /* 0x000fe200048060ff */
[----:B------:R-:W-:Y:S04]  /*1d5020*/  STL [R1+0x9b0], R28 ;  /* 0x0009b01c01007387 */ /* 0x000fe80000100800 */
[----:B------:R-:W2:Y:S04]  /*1d5030*/  LDL.LU R19, [R1+0x2028] ;  /* 0x0020280001137983 */ /* 0x000ea80000300800 */
[----:B------:R-:W-:Y:S04]  /*1d5040*/  STL.64 [R1+0x5920], R26 ;  /* 0x0059201a01007387 */ /* 0x000fe80000100a00 */
[----:B------:R-:W2:Y:S04]  /*1d5050*/  LDL.LU R18, [R1+0x202c] ;  /* 0x00202c0001127983 */ /* 0x000ea80000300800 */
[----:B------:R0:W-:Y:S01]  /*1d5060*/  STL [R1+0x9b4], R12 ;  /* 0x0009b40c01007387 */ /* 0x0001e20000100800 */
[----:B------:R-:W-:-:S03]  /*1d5070*/  VIADD R11, R11, UR6 ;  /* 0x000000060b0b7c36 */ /* 0x000fc60008000000 */
[----:B------:R1:W-:Y:S01]  /*1d5080*/  STL [R1+0x998], R22 ;  /* 0x0009981601007387 */ /* 0x0003e20000100800 */
[----:B------:R-:W-:Y:S02]  /*1d5090*/  F2FP.SATFINITE.E5M2.F32.PACK_AB_MERGE_C R25, R25, R24, RZ ;  /* 0x000000181919723e */ /* 0x000fe400048060ff */
[----:B------:R-:W-:Y:S01]  /*1d50a0*/  F2FP.SATFINITE.E5M2.F32.PACK_AB_MERGE_C R0, R0, R2, RZ ;  /* 0x000000020000723e */ /* 0x000fe200048060ff */
[----:B------:R-:W3:Y:S01]  /*1d50b0*/  LDCU UR6, c[0x0][0x3b8] ;  /* 0x00007700ff0677ac */ /* 0x000ee20008000800 */
[----:B0-----:R-:W-:Y:S02]  /*1d50c0*/  F2FP.SATFINITE.E5M2.F32.PACK_AB_MERGE_C R12, R29, R17, RZ ;  /* 0x000000111d0c723e */ /* 0x001fe400048060ff */
[----:B------:R-:W4:Y:S04]  /*1d50d0*/  LDL.LU R17, [R1+0x2010] ;  /* 0x0020100001117983 */ /* 0x000f280000300800 */
[----:B------:R-:W4:Y:S04]  /*1d50e0*/  LDL.LU R29, [R1+0x2014] ;  /* 0x00201400011d7983 */ /* 0x000f280000300800 */
[----:B------:R0:W-:Y:S01]  /*1d50f0*/  STL [R1+0x9a4], R12 ;  /* 0x0009a40c01007387 */ /* 0x0001e20000100800 */
[----:B-1----:R-:W-:-:S02]  /*1d5100*/  IADD3 R22, P0, PT, R11, R8, RZ ;  /* 0x000000080b167210 */ /* 0x002fc40007f1e0ff */
[----:B0-----:R-:W-:-:S05]  /*1d5110*/  SHF.R.S32.HI R12, RZ, 0x1f, R11 ;  /* 0x0000001fff0c7819 */ /* 0x001fca000001140b */
[----:B------:R-:W-:Y:S01]  /*1d5120*/  IMAD.X R23, R12, 0x1, R7, P0 ;  /* 0x000000010c177824 */ /* 0x000fe200000e0607 */
[C---:B------:R-:W-:Y:S02]  /*1d5130*/  IADD3 R26, P0, PT, R11.reuse, R10, RZ ;  /* 0x0000000a0b1a7210 */ /* 0x040fe40007f1e0ff */
[----:B------:R-:W-:Y:S02]  /*1d5140*/  F2FP.SATFINITE.E5M2.F32.PACK_AB_MERGE_C R24, R20, R21, RZ ;  /* 0x000000151418723e */ /* 0x000fe400048060ff */
[----:B------:R0:W-:Y:S01]  /*1d5150*/  STL.64 [R1+0x58d0], R22 ;  /* 0x0058d01601007387 */ /* 0x0001e20000100a00 */
[C---:B------:R-:W-:Y:S01]  /*1d5160*/  IMAD.X R27, R12.reuse, 0x1, R9, P0 ;  /* 0x000000010c1b7824 */ /* 0x040fe200000e0609 */
[----:B------:R-:W-:Y:S02]  /*1d5170*/  IADD3 R20, P0, PT, R11, R6, RZ ;  /* 0x000000060b147210 */ /* 0x000fe40007f1e0ff */
[----:B0-----:R-:W4:Y:S04]  /*1d5180*/  LDL.LU R23, [R1+0x2018] ;  /* 0x0020180001177983 */ /* 0x001f280000300800 */
[----:B------:R-:W4:Y:S04]  /*1d5190*/  LDL.LU R22, [R1+0x201c] ;  /* 0x00201c0001167983 */ /* 0x000f280000300800 */
[----:B------:R0:W-:Y:S04]  /*1d51a0*/  STL [R1+0x960], R15 ;  /* 0x0009600f01007387 */ /* 0x0001e80000100800 */
[----:B------:R-:W4:Y:S01]  /*1d51b0*/  LDL.LU R16, [R1+0x2000] ;  /* 0x0020000001107983 */ /* 0x000f220000300800 */
[----:B------:R-:W-:-:S03]  /*1d51c0*/  IMAD.X R21, R12, 0x1, R5, P0 ;  /* 0x000000010c157824 */ /* 0x000fc600000e0605 */
[----:B0-----:R-:W4:Y:S04]  /*1d51d0*/  LDL.LU R15, [R1+0x2004] ;  /* 0x00200400010f7983 */ /* 0x001f280000300800 */
[----:B------:R0:W-:Y:S04]  /*1d51e0*/  STL [R1+0x964], R13 ;  /* 0x0009640d01007387 */ /* 0x0001e80000100800 */
[----:B------:R-:W4:Y:S04]  /*1d51f0*/  LDL.LU R14, [R1+0x2008] ;  /* 0x00200800010e7983 */ /* 0x000f280000300800 */
[----:B0-----:R-:W4:Y:S04]  /*1d5200*/  LDL.LU R13, [R1+0x200c] ;  /* 0x00200c00010d7983 */ /* 0x001f280000300800 */
[----:B------:R-:W-:Y:S04]  /*1d5210*/  STL.64 [R1+0x5888], R26 ;  /* 0x0058881a01007387 */ /* 0x000fe80000100a00 */
[----:B------:R-:W-:Y:S04]  /*1d5220*/  STL [R1+0x954], R25 ;  /* 0x0009541901007387 */ /* 0x000fe80000100800 */
[----:B------:R-:W-:Y:S04]  /*1d5230*/  STL [R1+0x95c], R24 ;  /* 0x00095c1801007387 */ /* 0x000fe80000100800 */
[----:B------:R0:W-:Y:S04]  /*1d5240*/  STL.64 [R1+0x5880], R20 ;  /* 0x0058801401007387 */ /* 0x0001e80000100a00 */
[----:B------:R-:W-:Y:S04]  /*1d5250*/  STL.64 [R1+0x74a8], R4 ;  /* 0x0074a80401007387 */ /* 0x000fe80000100a00 */
[----:B------:R1:W-:Y:S04]  /*1d5260*/  STL [R1+0x940], R0 ;  /* 0x0009400001007387 */ /* 0x0003e80000100800 */
[----:B------:R-:W4:Y:S04]  /*1d5270*/  LDL.LU R28, [R1+0x1ff4] ;  /* 0x001ff400011c7983 */ /* 0x000f280000300800 */
[----:B------:R-:W4:Y:S01]  /*1d5280*/  LDL.LU R2, [R1+0x1ff8] ;  /* 0x001ff80001027983 */ /* 0x000f220000300800 */
[----:B0-----:R-:W-:-:S03]  /*1d5290*/  IADD3 R20, P0, PT, R11, R4, RZ ;  /* 0x000000040b147210 */ /* 0x001fc60007f1e0ff */
[----:B-1----:R-:W4:Y:S02]  /*1d52a0*/  LDL.LU R0, [R1+0x1ffc] ;  /* 0x001ffc0001007983 */ /* 0x002f240000300800 */
[----:B------:R-:W-:-:S05]  /*1d52b0*/  IMAD.X R21, R12, 0x1, R3, P0 ;  /* 0x000000010c157824 */ /* 0x000fca00000e0603 */
[----:B------:R0:W-:Y:S04]  /*1d52c0*/  STL.64 [R1+0x5878], R20 ;  /* 0x0058781401007387 */ /* 0x0001e80000100a00 */
[----:B0-----:R-:W4:Y:S04]  /*1d52d0*/  LDL.LU R21, [R1+0x1fe0] ;  /* 0x001fe00001157983 */ /* 0x001f280000300800 */
[----:B------:R-:W4:Y:S01]  /*1d52e0*/  LDL.LU R20, [R1+0x1fe4] ;  /* 0x001fe40001147983 */ /* 0x000f220000300800 */
[----:B---3--:R-:W-:Y:S01]  /*1d52f0*/  VIADD R11, R11, UR6 ;  /* 0x000000060b0b7c36 */ /* 0x008fe20008000000 */
[----:B------:R-:W0:Y:S04]  /*1d5300*/  LDCU UR6, c[0x0][0x3b8] ;  /* 0x00007700ff0677ac */ /* 0x000e280008000800 */
[----:B------:R-:W-:-:S02]  /*1d5310*/  SHF.R.S32.HI R12, RZ, 0x1f, R11 ;  /* 0x0000001fff0c7819 */ /* 0x000fc4000001140b */
[----:B--2---:R-:W-:-:S05]  /*1d5320*/  F2FP.SATFINITE.E5M2.F32.PACK_AB_MERGE_C R4, R18, R19, RZ ;  /* 0x000000131204723e */ /* 0x004fca00048060ff */
[----:B------:R4:W-:Y:S02]  /*1d5330*/  STL [R1+0x93c], R4 ;  /* 0x00093c0401007387 */ /* 0x0009e40000100800 */
[----:B----4-:R-:W-:Y:S02]  /*1d5340*/  F2FP.SATFINITE.E5M2.F32.PACK_AB_MERGE_C R4, R29, R17, RZ ;  /* 0x000000111d04723e */ /* 0x010fe400048060ff */
[----:B------:R1:W-:Y:S04]  /*1d5350*/  STL.64 [R1+0x74a0], R20 ;  /* 0x0074a01401007387 */ /* 0x0003e80000100a00 */
[----:B-1----:R-:W2:Y:S04]  /*1d5360*/  LDL.LU R21, [R1+0x1ff0] ;  /* 0x001ff00001157983 */ /* 0x002ea80000300800 */
[----:B------:R-:W3:Y:S04]  /*1d5370*/  LDL.LU R19, [R1+0x1fe8] ;  /* 0x001fe80001137983 */ /* 0x000ee80000300800 */
[----:B------:R-:W3:Y:S04]  /*1d5380*/  LDL.LU R18, [R1+0x1fec] ;  /* 0x001fec0001127983 */ /* 0x000ee80000300800 */
[----:B------:R1:W-:Y:S01]  /*1d5390*/  STL [R1+0x8a4], R4 ;  /* 0x0008a40401007387 */ /* 0x0003e20000100800 */
[----:B------:R-:W-:-:S03]  /*1d53a0*/  F2FP.SATFINITE.E5M2.F32.PACK_AB_MERGE_C R20, R22, R23, RZ ;  /* 0x000000171614723e */ /* 0x000fc600048060ff */
[----:B------:R-:W4:Y:S04]  /*1d53b0*/  LDL.LU R17, [R1+0x1fd0] ;  /* 0x001fd00001117983 */ /* 0x000f280000300800 */
[----:B------:R-:W4:Y:S01]  /*1d53c0*/  LDL.LU R29, [R1+0x1fd4] ;  /* 0x001fd400011d7983 */ /* 0x000f220000300800 */
[----:B-1----:R-:W-:-:S03]  /*1d53d0*/  IADD3 R4, P0, PT, R11, R8, RZ ;  /* 0x000000080b047210 */ /* 0x002fc60007f1e0ff */
[----:B------:R-:W-:Y:S02]  /*1d53e0*/  STL [R1+0x8a0], R20 ;  /* 0x0008a01401007387 */ /* 0x000fe40000100800 */
[----:B------:R-:W-:-:S05]  /*1d53f0*/  IMAD.X R5, R12, 0x1, R7, P0 ;  /* 0x000000010c057824 */ /* 0x000fca00000e0607 */
[----:B------:R1:W-:Y:S04]  /*1d5400*/  STL.64 [R1+0x5820], R4 ;  /* 0x0058200401007387 */ /* 0x0003e80000100a00 */
[----:B------:R-:W3:Y:S04]  /*1d5410*/  LDL.LU R26, [R1+0x1fd8] ;  /* 0x001fd800011a7983 */ /* 0x000ee80000300800 */
[----:B------:R-:W3:Y:S01]  /*1d5420*/  LDL.LU R27, [R1+0x1fdc] ;  /* 0x001fdc00011b7983 */ /* 0x000ee20000300800 */
[----:B-1----:R-:W-:-:S05]  /*1d5430*/  F2FP.SATFINITE.E5M2.F32.PACK_AB_MERGE_C R4, R15, R16, RZ ;  /* 0x000000100f04723e */ /* 0x002fca00048060ff */
[----:B------:R1:W-:Y:S04]  /*1d5440*/  STL [R1+0x850], R4 ;  /* 0x0008500401007387 */ /* 0x0003e80000100800 */
[----:B------:R-:W3:Y:S04]  /*1d5450*/  LDL.LU R24, [R1+0x1fc0] ;  /* 0x001fc00001187983 */ /* 0x000ee80000300800 */
[----:B------:R-:W3:Y:S01]  /*1d5460*/  LDL.LU R25, [R1+0x1fc4] ;  /* 0x001fc40001197983 */ /* 0x000ee20000300800 */
[----:B-1----:R-:W-:-:S05]  /*1d5470*/  F2FP.SATFINITE.E5M2.F32.PACK_AB_MERGE_C R4, R13, R14, RZ ;  /* 0x0000000e0d04723e */ /* 0x002fca00048060ff */
[----:B------:R1:W-:Y:S04]  /*1d5480*/  STL [R1+0x858], R4 ;  /* 0x0008580401007387 */ /* 0x0003e80000100800 */
[----:B------:R-:W3:Y:S04]  /*1d5490*/  LDL.LU R23, [R1+0x1fc8] ;  /* 0x001fc80001177983 */ /* 0x000ee80000300800 */
[----:B------:R-:W3:Y:S04]  /*1d54a0*/  LDL.LU R22, [R1+0x1fcc] ;  /* 0x001fcc0001167983 */ /* 0x000ee80000300800 */
[----:B------:R-:W3:Y:S04]  /*1d54b0*/  LDL.LU R16, [R1+0x1fb0] ;  /* 0x001fb00001107983 */ /* 0x000ee80000300800 */
[----:B------:R-:W3:Y:S04]  /*1d54c0*/  LDL.LU R15, [R1+0x1fb4] ;  /* 0x001fb400010f7983 */ /* 0x000ee80000300800 */
[----:B------:R-:W3:Y:S04]  /*1d54d0*/  LDL.LU R14, [R1+0x1fb8] ;  /* 0x001fb800010e7983 */ /* 0x000ee80000300800 */
[----:B------:R-:W3:Y:S01]  /*1d54e0*/  LDL.LU R13, [R1+0x1fbc] ;  /* 0x001fbc00010d7983 */ /* 0x000ee20000300800 */
[----:B-1----:R-:W-:-:S05]  /*1d54f0*/  IADD3 R4, P0, PT, R11, R10, RZ ;  /* 0x0000000a0b047210 */ /* 0x002fca0007f1e0ff */
[----:B------:R-:W-:-:S05]  /*1d5500*/  IMAD.X R5, R12, 0x1, R9, P0 ;  /* 0x000000010c057824 */ /* 0x000fca00000e0609 */
[----:B------:R1:W-:Y:S04]  /*1d5510*/  STL.64 [R1+0x57d8], R4 ;  /* 0x0057d80401007387 */ /* 0x0003e80000100a00 */
[----:B-1----:R-:W3:Y:S01]  /*1d5520*/  LDL.LU.64 R4, [R1+0x74a8] ;  /* 0x0074a80001047983 */ /* 0x002ee20000300a00 */
[----:B------:R-:W-:-:S03]  /*1d5530*/  F2FP.SATFINITE.E5M2.F32.PACK_AB_MERGE_C R20, R0, R2, RZ ;  /* 0x000000020014723e */ /* 0x000fc600048060ff */
[----:B------:R-:W4:Y:S01]  /*1d5540*/  LDL.LU R2, [R1+0x1fa0] ;  /* 0x001fa00001027983 */ /* 0x000f220000300800 */
[----:B--2---:R-:W-:-:S05]  /*1d5550*/  F2FP.SATFINITE.E5M2.F32.PACK_AB_MERGE_C R21, R28, R21, RZ ;  /* 0x000000151c15723e */ /* 0x004fca00048060ff */
[----:B------:R-:W-:Y:S04]  /*1d5560*/  STL [R1+0x80c], R21 ;  /* 0x00080c1501007387 */ /* 0x000fe80000100800 */
[----:B------:R-:W2:Y:S04]  /*1d5570*/  LDL.LU R0, [R1+0x1fa4] ;  /* 0x001fa40001007983 */ /* 0x000ea80000300800 */
[----:B------:R1:W-:Y:S02]  /*1d5580*/  STL [R1+0x824], R20 ;  /* 0x0008241401007387 */ /* 0x0003e40000100800 */
[----:B-1----:R-:W-:-:S05]  /*1d5590*/  IADD3 R20, P0, PT, R11, R6, RZ ;  /* 0x000000060b147210 */ /* 0x002fca0007f1e0ff */
[----:B---3--:R-:W-:-:S05]  /*1d55a0*/  IMAD.X R21, R12, 0x1, R5, P0 ;  /* 0x000000010c157824 */ /* 0x008fca00000e0605 */
[----:B------:R1:W-:Y:S04]  /*1d55b0*/  STL.64 [R1+0x57d0], R20 ;  /* 0x0057d01401007387 */ /* 0x0003e80000100a00 */
[----:B-1----:R-:W3:Y:S01]  /*1d55c0*/  LDL.LU.64 R20, [R1+0x74a0] ;  /* 0x0074a00001147983 */ /* 0x002ee20000300a00 */
[----:B------:R-:W-:Y:S02]  /*1d55d0*/  F2FP.SATFINITE.E5M2.F32.PACK_AB_MERGE_C R18, R18, R19, RZ ;  /* 0x000000131212723e */ /* 0x000fe400048060ff */
[----:B------:R-:W-:Y:S02]  /*1d55e0*/  F2FP.SATFINITE.E5M2.F32.PACK_AB_MERGE_C R25, R25, R24, RZ ;  /* 0x000000181919723e */ /* 0x000fe400048060ff */
[----:B------:R-:W-:Y:S02]  /*1d55f0*/  F2FP.SATFINITE.E5M2.F32.PACK_AB_MERGE_C R24, R22, R23, RZ ;  /* 0x000000171618723e */ /* 0x000fe400048060ff */
[----:B------:R-:W-:-:S02]  /*1d5600*/  F2FP.SATFINITE.E5M2.F32.PACK_AB_MERGE_C R15, R15, R16, RZ ;  /* 0x000000100f0f723e */ /* 0x000fc400048060ff */
[----:B------:R-:W-:Y:S02]  /*1d5610*/  F2FP.SATFINITE.E5M2.F32.PACK_AB_MERGE_C R13, R13, R14, RZ ;  /* 0x0000000e0d0d723e */ /* 0x000fe400048060ff */
[----:B---3--:R-:W-:Y:S02]  /*1d5620*/  F2FP.SATFINITE.E5M2.F32.PACK_AB_MERGE_C R28, R20, R21, RZ ;  /* 0x00000015141c723e */ /* 0x008fe400048060ff */
[----:B------:R-:W-:-:S05]  /*1d5630*/  IADD3 R20, P0, PT, R11, R4, RZ ;  /* 0x000000040b147210 */ /* 0x000fca0007f1e0ff */
[----:B------:R-:W-:Y:S01]  /*1d5640*/  IMAD.X R21, R12, 0x1, R3, P0 ;  /* 0x000000010c157824 */ /* 0x000fe200000e0603 */
[----:B------:R1:W-:Y:S01]  /*1d5650*/  STL [R1+0x7a0], R28 ;  /* 0x0007a01c01007387 */ /* 0x0003e20000100800 */
[----:B----4-:R-:W-:Y:S01]  /*1d5660*/  F2FP.SATFINITE.E5M2.F32.PACK_AB_MERGE_C R12, R29, R17, RZ ;  /* 0x000000111d0c723e */ /* 0x010fe200048060ff */
[----:B0-----:R-:W-:Y:S01]  /*1d5670*/  VIADD R11, R11, UR6 ;  /* 0x000000060b0b7c36 */ /* 0x001fe20008000000 */
[----:B------:R-:W0:Y:S01]  /*1d5680*/  LDCU UR6, c[0x0][0x3b8] ;  /* 0x00007700ff0677ac */ /* 0x000e220008000800 */
[----:B------:R3:W-:Y:S01]  /*1d5690*/  STL.64 [R1+0x57c8], R20 ;  /* 0x0057c81401007387 */ /* 0x0007e20000100a00 */
[----:B-1----:R-:W-:-:S03]  /*1d56a0*/  F2FP.SATFINITE.E5M2.F32.PACK_AB_MERGE_C R28, R27, R26, RZ ;  /* 0x0000001a1b1c723e */ /* 0x002fc600048060ff */
[----:B---3--:R-:W3:Y:S04]  /*1d56b0*/  LDL.LU R21, [R1+0x1fa8] ;  /* 0x001fa80001157983 */ /* 0x008ee80000300800 */
[----:B------:R1:W-:Y:S04]  /*1d56c0*/  STL [R1+0x7a4], R18 ;  /* 0x0007a41201007387 */ /* 0x0003e80000100800 */
[----:B------:R-:W3:Y:S04]  /*1d56d0*/  LDL.LU R20, [R1+0x1fac] ;  /* 0x001fac0001147983 */ /* 0x000ee80000300800 */
[----:B------:R4:W-:Y:S04]  /*1d56e0*/  STL [R1+0x748], R12 ;  /* 0x0007480c01007387 */ /* 0x0009e80000100800 */
[----:B------:R-:W3:Y:S01]  /*1d56f0*/  LDL.LU R19, [R1+0x1f90] ;  /* 0x001f900001137983 */ /* 0x000ee20000300800 */
[----:B------:R-:W-:-:S03]  /*1d5700*/  IADD3 R26, P0, PT, R11, R8, RZ ;  /* 0x000000080b1a7210 */ /* 0x000fc60007f1e0ff */
[----:B-1----:R-:W3:Y:S04]  /*1d5710*/  LDL.LU R18, [R1+0x1f94] ;  /* 0x001f940001127983 */ /* 0x002ee80000300800 */
[----:B------:R-:W3:Y:S01]  /*1d5720*/  LDL.LU R17, [R1+0x1f98] ;  /* 0x001f980001117983 */ /* 0x000ee20000300800 */
[----:B----4-:R-:W-:-:S03]  /*1d5730*/  SHF.R.S32.HI R12, RZ, 0x1f, R11 ;  /* 0x0000001fff0c7819 */ /* 0x010fc6000001140b */
[----:B------:R-:W4:Y:S02]  /*1d5740*/  LDL.LU R29, [R1+0x1f9c] ;  /* 0x001f9c00011d7983 */ /* 0x000f240000300800 */
[C---:B------:R-:W-:Y:S01]  /*1d5750*/  IMAD.X R27, R12.reuse, 0x1, R7, P0 ;  /* 0x000000010c1b7824 */ /* 0x040fe200000e0607 */
[----:B------:R-:W-:Y:S01]  /*1d5760*/  IADD3 R22, P0, PT, R11, R10, RZ ;  /* 0x0000000a0b167210 */ /* 0x000fe20007f1e0ff */
[----:B------:R-:W-:Y:S04]  /*1d5770*/  STL [R1+0x74c], R28 ;  /* 0x00074c1c01007387 */ /* 0x000fe80000100800 */
[----:B------:R-:W-:Y:S01]  /*1d5780*/  STL.64 [R1+0x5770], R26 ;  /* 0x0057701a01007387 */ /* 0x000fe20000100a00 */
[----:B------:R-:W-:-:S03]  /*1d5790*/  IMAD.X R23, R12, 0x1, R9, P0 ;  /* 0x000000010c177824 */ /* 0x000fc600000e0609 */
[----:B------:R-:W-:Y:S04]  /*1d57a0*/  STL [R1+0x70c], R25 ;  /* 0x00070c1901007387 */ /* 0x000fe80000100800 */
[----:B------:R-:W-:Y:S04]  /*1d57b0*/  STL [R1+0x714], R24 ;  /* 0x0007141801007387 */ /* 0x000fe80000100800 */
[----:B------:R-:W4:Y:S04]  /*1d57c0*/  LDL.LU R16, [R1+0x1f80] ;  /* 0x001f800001107983 */ /* 0x000f280000300800 */
[----:B------:R-:W-:Y:S04]  /*1d57d0*/  STL.64 [R1+0x5720], R22 ;  /* 0x0057201601007387 */ /* 0x000fe80000100a00 */
[----:B------:R1:W-:Y:S04]  /*1d57e0*/  STL [R1+0x6cc], R15 ;  /* 0x0006cc0f01007387 */ /* 0x0003e80000100800 */
[----:B-1----:R-:W4:Y:S04]  /*1d57f0*/  LDL.LU R15, [R1+0x1f84] ;  /* 0x001f8400010f7983 */ /* 0x002f280000300800 */
[----:B------:R1:W-:Y:S04]  /*1d5800*/  STL [R1+0x6d8], R13 ;  /* 0x0006d80d01007387 */ /* 0x0003e80000100800 */
[----:B------:R-:W4:Y:S04]  /*1d5810*/  LDL.LU R14, [R1+0x1f88] ;  /* 0x001f8800010e7983 */ /* 0x000f280000300800 */
[----:B-1----:R-:W4:Y:S01]  /*1d5820*/  LDL.LU R13, [R1+0x1f8c] ;  /* 0x001f8c00010d7983 */ /* 0x002f220000300800 */
[----:B------:R-:W-:-:S05]  /*1d5830*/  IADD3 R22, P0, PT, R11, R6, RZ ;  /* 0x000000060b167210 */ /* 0x000fca0007f1e0ff */
[----:B------:R-:W-:-:S05]  /*1d5840*/  IMAD.X R23, R12, 0x1, R5, P0 ;  /* 0x000000010c177824 */ /* 0x000fca00000e0605 */
[----:B------:R2:W-:Y:S02]  /*1d5850*/  STL.64 [R1+0x5718], R22 ;  /* 0x0057181601007387 */ /* 0x0005e40000100a00 */
[----:B--2---:R-:W-:Y:S02]  /*1d5860*/  F2FP.SATFINITE.E5M2.F32.PACK_AB_MERGE_C R22, R0, R2, RZ ;  /* 0x000000020016723e */ /* 0x004fe400048060ff */
[----:B------:R-:W2:Y:S04]  /*1d5870*/  LDL.LU R2, [R1+0x1f70] ;  /* 0x001f700001027983 */ /* 0x000ea80000300800 */
[----:B------:R-:W2:Y:S04]  /*1d5880*/  LDL.LU R0, [R1+0x1f74] ;  /* 0x001f740001007983 */ /* 0x000ea80000300800 */
[----:B------:R1:W-:Y:S04]  /*1d5890*/  STL [R1+0x678], R22 ;  /* 0x0006781601007387 */ /* 0x0003e80000100800 */
[----:B------:R3:W-:Y:S04]  /*1d58a0*/  STL.64 [R1+0x7498], R4 ;  /* 0x0074980401007387 */ /* 0x0007e80000100a00 */
[----:B------:R-:W2:Y:S04]  /*1d58b0*/  LDL.LU R26, [R1+0x1f78] ;  /* 0x001f7800011a7983 */ /* 0x000ea80000300800 */
[----:B------:R-:W2:Y:S04]  /*1d58c0*/  LDL.LU R27, [R1+0x1f7c] ;  /* 0x001f7c00011b7983 */ /* 0x000ea80000300800 */
[----:B------:R-:W2:Y:S01]  /*1d58d0*/  LDL.LU R24, [R1+0x1f60] ;  /* 0x001f600001187983 */ /* 0x000ea20000300800 */
[----:B-1----:R-:W-:-:S05]  /*1d58e0*/  IADD3 R22, P0, PT, R11, R4, RZ ;  /* 0x000000040b167210 */ /* 0x002fca0007f1e0ff */
[----:B------:R-:W-:Y:S02]  /*1d58f0*/  IMAD.X R23, R12, 0x1, R3, P0 ;  /* 0x000000010c177824 */ /* 0x000fe400000e0603 */
[----:B0-----:R-:W-:Y:S01]  /*1d5900*/  VIADD R11, R11, UR6 ;  /* 0x000000060b0b7c36 */ /* 0x001fe20008000000 */
[----:B------:R-:W0:Y:S02]  /*1d5910*/  LDCU UR6, c[0x0][0x3b8] ;  /* 0x00007700ff0677ac */ /* 0x000e240008000800 */
[----:B------:R-:W-:Y:S04]  /*1d5920*/  STL.64 [R1+0x5710], R22 ;  /* 0x0057101601007387 */ /* 0x000fe80000100a00 */
[----:B------:R-:W2:Y:S01]  /*1d5930*/  LDL.LU R25, [R1+0x1f64] ;  /* 0x001f640001197983 */ /* 0x000ea20000300800 */
[----:B------:R-:W-:-:S02]  /*1d5940*/  SHF.R.S32.HI R12, RZ, 0x1f, R11 ;  /* 0x0000001fff0c7819 */ /* 0x000fc4000001140b */
[----:B---3--:R-:W-:-:S05]  /*1d5950*/  F2FP.SATFINITE.E5M2.F32.PACK_AB_MERGE_C R4, R20, R21, RZ ;  /* 0x000000151404723e */ /* 0x008fca00048060ff */
[----:B------:R4:W-:Y:S01]  /*1d5960*/  STL [R1+0x684], R4 ;  /* 0x0006840401007387 */ /* 0x0009e20000100800 */
[----:B------:R-:W-:Y:S02]  /*1d5970*/  F2FP.SATFINITE.E5M2.F32.PACK_AB_MERGE_C R5, R18, R19, RZ ;  /* 0x000000131205723e */ /* 0x000fe400048060ff */
[----:B----4-:R-:W-:-:S03]  /*1d5980*/  F2FP.SATFINITE.E5M2.F32.PACK_AB_MERGE_C R4, R29, R17, RZ ;  /* 0x000000111d04723e */ /* 0x010fc600048060ff */
[----:B------:R-:W-:Y:S04]  /*1d5990*/  STL [R1+0x62c], R5 ;  /* 0x00062c0501007387 */ /* 0x000fe80000100800 */
[----:B------:R-:W3:Y:S04]  /*1d59a0*/  LDL.LU R29, [R1+0x1f68] ;  /* 0x001f6800011d7983 */ /* 0x000ee80000300800 */
[----:B------:R-:W4:Y:S04]  /*1d59b0*/  LDL.LU R28, [R1+0x1f50] ;  /* 0x001f5000011c7983 */ /* 0x000f280000300800 */
[----:B------:R1:W-:Y:S04]  /*1d59c0*/  STL [R1+0x634], R4 ;  /* 0x0006340401007387 */ /* 0x0003e80000100800 */
[----:B------:R-:W4:Y:S04]  /*1d59d0*/  LDL.LU R23, [R1+0x1f54] ;  /* 0x001f540001177983 */ /* 0x000f280000300800 */
        /* <DEDUP_REMOVED lines=8> */
[----:B------:R-:W3:Y:S01]  /*1d5a60*/  LDL.LU R17, [R1+0x1f4c] ;  /* 0x001f4c0001117983 */ /* 0x000ee20000300800 */
[----:B-1----:R-:W-:Y:S02]  /*1d5a70*/  F2FP.SATFINITE.E5M2.F32.PACK_AB_MERGE_C R5, R15, R16, RZ ;  /* 0x000000100f05723e */ /* 0x002fe400048060ff */
[----:B------:R-:W-:Y:S01]  /*1d5a80*/  F2FP.SATFINITE.E5M2.F32.PACK_AB_MERGE_C R4, R13, R14, RZ ;  /* 0x0000000e0d04723e */ /* 0x000fe200048060ff */
[----:B------:R-:W3:Y:S04]  /*1d5a90*/  LDL.LU R16, [R1+0x1f30] ;  /* 0x001f300001107983 */ /* 0x000ee80000300800 */
[----:B------:R-:W-:Y:S04]  /*1d5aa0*/  STL [R1+0x5d0], R5 ;  /* 0x0005d00501007387 */ /* 0x000fe80000100800 */
[----:B------:R-:W3:Y:S04]  /*1d5ab0*/  LDL.LU R15, [R1+0x1f34] ;  /* 0x001f3400010f7983 */ /* 0x000ee80000300800 */
[----:B------:R1:W-:Y:S04]  /*1d5ac0*/  STL [R1+0x5dc], R4 ;  /* 0x0005dc0401007387 */ /* 0x0003e80000100800 */
[----:B------:R-:W3:Y:S04]  /*1d5ad0*/  LDL.LU R14, [R1+0x1f38] ;  /* 0x001f3800010e7983 */ /* 0x000ee80000300800 */
[----:B------:R-:W3:Y:S01]  /*1d5ae0*/  LDL.LU R13, [R1+0x1f3c] ;  /* 0x001f3c00010d7983 */ /* 0x000ee20000300800 */
[----:B-1----:R-:W-:-:S05]  /*1d5af0*/  IADD3 R4, P0, PT, R11, R10, RZ ;  /* 0x0000000a0b047210 */ /* 0x002fca0007f1e0ff */
[----:B------:R-:W-:-:S05]  /*1d5b00*/  IMAD.X R5, R12, 0x1, R9, P0 ;  /* 0x000000010c057824 */ /* 0x000fca00000e0609 */
[----:B------:R1:W-:Y:S04]  /*1d5b10*/  STL.64 [R1+0x5690], R4 ;  /* 0x0056900401007387 */ /* 0x0003e80000100a00 */
[----:B-1----:R-:W3:Y:S01]  /*1d5b20*/  LDL.LU.64 R4, [R1+0x7498] ;  /* 0x0074980001047983 */ /* 0x002ee20000300a00 */
[----:B--2---:R-:W-:Y:S02]  /*1d5b30*/  F2FP.SATFINITE.E5M2.F32.PACK_AB_MERGE_C R0, R0, R2, RZ ;  /* 0x000000020000723e */ /* 0x004fe400048060ff */
[----:B------:R-:W-:Y:S02]  /*1d5b40*/  F2FP.SATFINITE.E5M2.F32.PACK_AB_MERGE_C R27, R27, R26, RZ ;  /* 0x0000001a1b1b723e */ /* 0x000fe400048060ff */
[----:B------:R-:W-:Y:S01]  /*1d5b50*/  IADD3 R26, P0, PT, R11, R6, RZ ;  /* 0x000000060b1a7210 */ /* 0x000fe20007f1e0ff */
[----:B------:R-:W2:Y:S04]  /*1d5b60*/  LDL.LU R2, [R1+0x3180] ;  /* 0x0031800001027983 */ /* 0x000ea80000300800 */
[----:B------:R1:W-:Y:S01]  /*1d5b70*/  STL [R1+0x59c], R0 ;  /* 0x00059c0001007387 */ /* 0x0003e20000100800 */
[----:B------:R-:W-:-:S03]  /*1d5b80*/  F2FP.SATFINITE.E5M2.F32.PACK_AB_MERGE_C R25, R25, R24, RZ ;  /* 0x000000181919723e */ /* 0x000fc600048060ff */
[----:B-1----:R-:W2:Y:S04]  /*1d5b90*/  LDL.LU R0, [R1+0x3184] ;  /* 0x0031840001007983 */ /* 0x002ea80000300800 */
[----:B------:R3:W-:Y:S02]  /*1d5ba0*/  STL [R1+0x5a0], R27 ;  /* 0x0005a01b01007387 */ /* 0x0007e40000100800 */
[----:B---3--:R-:W-:Y:S01]  /*1d5bb0*/  IMAD.X R27, R12, 0x1, R5, P0 ;  /* 0x000000010c1b7824 */ /* 0x008fe200000e0605 */
[----:B------:R-:W-:-:S04]  /*1d5bc0*/  IADD3 R24, P0, PT, R11, R4, RZ ;  /* 0x000000040b187210 */ /* 0x000fc80007f1e0ff */
[----:B------:R1:W-:Y:S04]  /*1d5bd0*/  STL.64 [R1+0x5688], R26 ;  /* 0x0056881a01007387 */ /* 0x0003e80000100a00 */
[----:B-1----:R-:W3:Y:S04]  /*1d5be0*/  LDL.LU.64 R26, [R1+0x7490] ;  /* 0x00749000011a7983 */ /* 0x002ee80000300a00 */
[----:B------:R1:W-:Y:S02]  /*1d5bf0*/  STL [R1+0x598], R25 ;  /* 0x0005981901007387 */ /* 0x0003e40000100800 */
[----:B-1----:R-:W-:-:S05]  /*1d5c00*/  IMAD.X R25, R12, 0x1, R3, P0 ;  /* 0x000000010c197824 */ /* 0x002fca00000e0603 */
[----:B------:R1:W-:Y:S04]  /*1d5c10*/  STL.64 [R1+0x5680], R24 ;  /* 0x0056801801007387 */ /* 0x0003e80000100a00 */
[----:B-1----:R-:W2:Y:S04]  /*1d5c20*/  LDL.LU.64 R24, [R1+0x7488] ;  /* 0x0074880001187983 */ /* 0x002ea80000300a00 */
[----:B------:R-:W2:Y:S04]  /*1d5c30*/  LDL.LU R12, [R1+0x1f6c] ;  /* 0x001f6c00010c7983 */ /* 0x000ea80000300800 */
[----:B------:R1:W-:Y:S04]  /*1d5c40*/  STL [R1+0x7470], R3 ;  /* 0x0074700301007387 */ /* 0x0003e80000100800 */
[----:B-1----:R-:W3:Y:S01]  /*1d5c50*/  LDL R3, [R1+0xa8] ;  /* 0x0000a80001037983 */ /* 0x002ee20000100800 */
[----:B0-----:R-:W-:Y:S01]  /*1d5c60*/  VIADD R11, R11, UR6 ;  /* 0x000000060b0b7c36 */ /* 0x001fe20008000000 */
[----:B------:R-:W-:-:S04]  /*1d5c70*/  F2FP.SATFINITE.E5M2.F32.PACK_AB_MERGE_C R21, R21, R22, RZ ;  /* 0x000000161515723e */ /* 0x000fc800048060ff */
[----:B------:R-:W-:Y:S02]  /*1d5c80*/  IADD3 R22, P0, PT, R11, R8, RZ ;  /* 0x000000080b167210 */ /* 0x000fe40007f1e0ff */
[----:B--2---:R-:W-:Y:S02]  /*1d5c90*/  F2FP.SATFINITE.E5M2.F32.PACK_AB_MERGE_C R12, R12, R29, RZ ;  /* 0x0000001d0c0c723e */ /* 0x004fe400048060ff */
[----:B------:R-:W2:Y:S04]  /*1d5ca0*/  LDL.LU R29, [R1+0x7480] ;  /* 0x00748000011d7983 */ /* 0x000ea80000300800 */
[----:B------:R4:W-:Y:S02]  /*1d5cb0*/  STL [R1+0x58c], R12 ;  /* 0x00058c0c01007387 */ /* 0x0009e40000100800 */
[----:B----4-:R-:W-:-:S05]  /*1d5cc0*/  F2FP.SATFINITE.E5M2.F32.PACK_AB_MERGE_C R12, R23, R28, RZ ;  /* 0x0000001c170c723e */ /* 0x010fca00048060ff */
[----:B------:R0:W-:Y:S04]  /*1d5cd0*/  STL [R1+0x574], R12 ;  /* 0x0005740c01007387 */ /* 0x0001e80000100800 */
[----:B------:R-:W-:Y:S01]  /*1d5ce0*/  STL [R1+0x570], R21 ;  /* 0x0005701501007387 */ /* 0x000fe20000100800 */
[----:B0-----:R-:W-:-:S03]  /*1d5cf0*/  SHF.R.S32.HI R12, RZ, 0x1f, R11 ;  /* 0x0000001fff0c7819 */ /* 0x001fc6000001140b */
[----:B------:R0:W-:Y:S02]  /*1d5d00*/  STL [R1+0x73e0], R8 ;  /* 0x0073e00801007387 */ /* 0x0001e40000100800 */
[----:B------:R-:W-:-:S05]  /*1d5d10*/  IMAD.X R23, R12, 0x1, R7, P0 ;  /* 0x000000010c177824 */ /* 0x000fca00000e0607 */
[----:B------:R1:W-:Y:S01]  /*1d5d20*/  STL.64 [R1+0x5628], R22 ;  /* 0x0056281601007387 */ /* 0x0003e20000100a00 */
[----:B0-----:R-:W-:-:S03]  /*1d5d30*/  F2FP.SATFINITE.E5M2.F32.PACK_AB_MERGE_C R8, R19, R20, RZ ;  /* 0x000000141308723e */ /* 0x001fc600048060ff */
[----:B-1----:R-:W4:Y:S04]  /*1d5d40*/  LDL.LU R23, [R1+0x747c] ;  /* 0x00747c0001177983 */ /* 0x002f280000300800 */
[----:B------:R0:W-:Y:S04]  /*1d5d50*/  STL [R1+0x73e4], R7 ;  /* 0x0073e40701007387 */ /* 0x0001e80000100800 */
[----:B------:R1:W-:Y:S04]  /*1d5d60*/  STL [R1+0x568], R8 ;  /* 0x0005680801007387 */ /* 0x0003e80000100800 */
[----:B------:R-:W-:Y:S01]  /*1d5d70*/  STL [R1+0x73e8], R10 ;  /* 0x0073e80a01007387 */ /* 0x000fe20000100800 */
[----:B0-----:R-:W-:-:S02]  /*1d5d80*/  F2FP.SATFINITE.E5M2.F32.PACK_AB_MERGE_C R7, R17, R18, RZ ;  /* 0x000000121107723e */ /* 0x001fc400048060ff */
[----:B------:R-:W-:-:S03]  /*1d5d90*/  IADD3 R18, P0, PT, R11, R10, RZ ;  /* 0x0000000a0b127210 */ /* 0x000fc60007f1e0ff */
[----:B------:R0:W-:Y:S02]  /*1d5da0*/  STL [R1+0x56c], R7 ;  /* 0x00056c0701007387 */ /* 0x0001e40000100800 */
[C---:B------:R-:W-:Y:S01]  /*1d5db0*/  IMAD.X R19, R12.reuse, 0x1, R9, P0 ;  /* 0x000000010c137824 */ /* 0x040fe200000e0609 */
[----:B-1----:R-:W-:Y:S01]  /*1d5dc0*/  IADD3 R8, P0, PT, R11, R6, RZ ;  /* 0x000000060b087210 */ /* 0x002fe20007f1e0ff */
[----:B------:R1:W-:Y:S01]  /*1d5dd0*/  STL [R1+0x73f4], R9 ;  /* 0x0073f40901007387 */ /* 0x0003e20000100800 */
[----:B0-----:R-:W-:Y:S01]  /*1d5de0*/  F2FP.SATFINITE.E5M2.F32.PACK_AB_MERGE_C R7, R13, R14, RZ ;  /* 0x0000000e0d07723e */ /* 0x001fe200048060ff */
[----:B---3--:R-:W-:Y:S02]  /*1d5df0*/  VIADD R13, R3, 0x176 ;  /* 0x00000176030d7836 */ /* 0x008fe40000000000 */
[----:B-1----:R-:W-:Y:S01]  /*1d5e00*/  IMAD.X R9, R12, 0x1, R5, P0 ;  /* 0x000000010c097824 */ /* 0x002fe200000e0605 */
[----:B------:R-:W-:Y:S02]  /*1d5e10*/  UMOV UR76, UR8 ;  /* 0x00000008004c7c82 */ /* 0x000fe40008000000 */
[----:B------:R-:W-:Y:S01]  /*1d5e20*/  ISETP.GE.AND P0, PT, R13, UR7, PT ;  /* 0x000000070d007c0c */ /* 0x000fe2000bf06270 */
[----:B------:R-:W-:Y:S01]  /*1d5e30*/  UMOV UR7, UR9 ;  /* 0x0000000900077c82 */ /* 0x000fe20008000000 */
[----:B------:R-:W0:Y:S01]  /*1d5e40*/  LDCU.64 UR8, c[0x0][0x398] ;  /* 0x00007300ff0877ac */ /* 0x000e220008000a00 */
[----:B------:R-:W-:Y:S01]  /*1d5e50*/  VIADD R13, R3, 0x157 ;  /* 0x00000157030d7836 */ /* 0x000fe20000000000 */
[----:B------:R-:W-:Y:S01]  /*1d5e60*/  LOP3.LUT R27, R27, 0xff7fffff, RZ, 0xc0, !PT ;  /* 0xff7fffff1b1b7812 */ /* 0x000fe200078ec0ff */
[----:B0-----:R-:W-:Y:S01]  /*1d5e70*/  UMOV UR5, UR9 ;  /* 0x0000000900057c82 */ /* 0x001fe20008000000 */
[----:B------:R-:W-:Y:S01]  /*1d5e80*/  UMOV UR74, UR8 ;  /* 0x00000008004a7c82 */ /* 0x000fe20008000000 */
[----:B------:R-:W0:Y:S02]  /*1d5e90*/  LDCU.64 UR8, c[0x0][0x398] ;  /* 0x00007300ff0877ac */ /* 0x000e240008000a00 */
[----:B0-----:R-:W-:Y:S01]  /*1d5ea0*/  UMOV UR72, UR8 ;  /* 0x0000000800487c82 */ /* 0x001fe20008000000 */
[----:B------:R-:W-:Y:S01]  /*1d5eb0*/  UMOV UR8, UR13 ;  /* 0x0000000d00087c82 */ /* 0x000fe20008000000 */
[----:B------:R-:W0:Y:S02]  /*1d5ec0*/  LDCU.64 UR12, c[0x0][0x398] ;  /* 0x00007300ff0c77ac */ /* 0x000e240008000a00 */
[----:B0-----:R-:W-:Y:S01]  /*1d5ed0*/  UMOV UR69, UR12 ;  /* 0x0000000c00457c82 */ /* 0x001fe20008000000 */
[----:B------:R-:W-:Y:S01]  /*1d5ee0*/  UMOV UR6, UR9 ;  /* 0x0000000900067c82 */ /* 0x000fe20008000000 */
[----:B--2---:R-:W-:-:S04]  /*1d5ef0*/  LOP3.LUT R29, R29, 0xffbfffff, RZ, 0xc0, !PT ;  /* 0xffbfffff1d1d7812 */ /* 0x004fc800078ec0ff */
[----:B------:R-:W-:Y:S02]  /*1d5f00*/  @P0 LOP3.LUT R29, R29, 0x400000, RZ, 0xfc, !PT ;  /* 0x004000001d1d0812 */ /* 0x000fe400078efcff */
[----:B------:R-:W-:Y:S01]  /*1d5f10*/  ISETP.GE.AND P0, PT, R13, UR11, PT ;  /* 0x0000000b0d007c0c */ /* 0x000fe2000bf06270 */
[----:B------:R-:W-:-:S12]  /*1d5f20*/  VIADD R13, R3, 0x156 ;  /* 0x00000156030d7836 */ /* 0x000fd80000000000 */
[----:B------:R-:W-:Y:S02]  /*1d5f30*/  @P0 LOP3.LUT R27, R27, 0x800000, RZ, 0xfc, !PT ;  /* 0x008000001b1b0812 */ /* 0x000fe400078efcff */
[----:B------:R-:W-:Y:S01]  /*1d5f40*/  ISETP.GE.AND P0, PT, R13, UR19, PT ;  /* 0x000000130d007c0c */ /* 0x000fe2000bf06270 */
[----:B------:R-:W-:Y:S01]  /*1d5f50*/  VIADD R13, R3, 0x158 ;  /* 0x00000158030d7836 */ /* 0x000fe20000000000 */
[----:B------:R-:W-:-:S11]  /*1d5f60*/  LOP3.LUT R27, R27, 0xffbfffff, RZ, 0xc0, !PT ;  /* 0xffbfffff1b1b7812 */ /* 0x000fd600078ec0ff */
[----:B------:R-:W-:Y:S02]  /*1d5f70*/  @P0 LOP3.LUT R27, R27, 0x400000, RZ, 0xfc, !PT ;  /* 0x004000001b1b0812 */ /* 0x000fe400078efcff */
[----:B------:R-:W-:Y:S01]  /*1d5f80*/  ISETP.GE.AND P0, PT, R13, UR15, PT ;  /* 0x0000000f0d007c0c */ /* 0x000fe2000bf06270 */
[----:B------:R-:W-:Y:S01]  /*1d5f90*/  VIADD R13, R3, 0x175 ;  /* 0x00000175030d7836 */ /* 0x000fe20000000000 */
[----:B------:R-:W-:-:S11]  /*1d5fa0*/  LOP3.LUT R27, R27, 0xfeffffff, RZ, 0xc0, !PT ;  /* 0xfeffffff1b1b7812 */ /* 0x000fd600078ec0ff */
[----:B------:R-:W-:Y:S02]  /*1d5fb0*/  @P0 LOP3.LUT R27, R27, 0x1000000, RZ, 0xfc, !PT ;  /* 0x010000001b1b0812 */ /* 0x000fe400078efcff */
[----:B------:R-:W-:Y:S01]  /*1d5fc0*/  ISETP.GE.AND P0, PT, R13, UR4, PT ;  /* 0x000000040d007c0c */ /* 0x000fe2000bf06270 */
[----:B------:R-:W-:Y:S01]  /*1d5fd0*/  UMOV UR4, UR13 ;  /* 0x0000000d00047c82 */ /* 0x000fe20008000000 */
[----:B------:R-:W0:Y:S01]  /*1d5fe0*/  LDCU.64 UR12, c[0x0][0x398] ;  /* 0x00007300ff0c77ac */ /* 0x000e220008000a00 */
[----:B------:R-:W-:Y:S01]  /*1d5ff0*/  VIADD R13, R3, 0x174 ;  /* 0x00000174030d7836 */ /* 0x000fe20000000000 */
[----:B------:R-:W-:-:S09]  /*1d6000*/  LOP3.LUT R29, R29, 0xffdfffff, RZ, 0xc0, !PT ;  /* 0xffdfffff1d1d7812 */ /* 0x000fd200078ec0ff */
[----:B------:R-:W-:Y:S02]  /*1d6010*/  @P0 LOP3.LUT R29, R29, 0x200000, RZ, 0xfc, !PT ;  /* 0x002000001d1d0812 */ /* 0x000fe400078efcff */
[----:B------:R-:W-:Y:S01]  /*1d6020*/  ISETP.GE.AND P0, PT, R13, UR7, PT ;  /* 0x000000070d007c0c */ /* 0x000fe2000bf06270 */
[----:B0-----:R-:W-:Y:S01]  /*1d6030*/  UMOV UR7, UR13 ;  /* 0x0000000d00077c82 */ /* 0x001fe20008000000 */
[----:B------:R-:W-:Y:S01]  /*1d6040*/  UMOV UR66, UR12 ;  /* 0x0000000c00427c82 */ /* 0x000fe20008000000 */
[----:B------:R-:W0:Y:S01]  /*1d6050*/  LDCU.64 UR12, c[0x0][0x398] ;  /* 0x00007300ff0c77ac */ /* 0x000e220008000a00 */
[----:B------:R-:W-:Y:S01]  /*1d6060*/  VIADD R13, R3, 0x173 ;  /* 0x00000173030d7836 */ /* 0x000fe20000000000 */
[----:B------:R-:W-:-:S08]  /*1d6070*/  LOP3.LUT R29, R29, 0xffefffff, RZ, 0xc0, !PT ;  /* 0xffefffff1d1d7812 */ /* 0x000fd000078ec0ff */
        /* <DEDUP_REMOVED lines=156> */
[----:B------:R-:W-:Y:S01]  /*1d6a40*/  VIADD R13, R3, 0x15c ;  /* 0x0000015c030d7836 */ /* 0x000fe20000000000 */
[----:B0-----:R-:W-:Y:S01]  /*1d6a50*/  UMOV UR8, UR13 ;  /* 0x0000000d00087c82 */ /* 0x001fe20008000000 */
[----:B------:R-:W-:Y:S01]  /*1d6a60*/  UMOV UR73, UR12 ;  /* 0x0000000c00497c82 */ /* 0x000fe20008000000 */
[----:B------:R-:W0:Y:S01]  /*1d6a70*/  LDCU.64 UR12, c[0x0][0x398] ;  /* 0x00007300ff0c77ac */ /* 0x000e220008000a00 */
[----:B------:R-:W-:-:S08]  /*1d6a80*/  LOP3.LUT R27, R27, 0xdfffffff, RZ, 0xc0, !PT ;  /* 0xdfffffff1b1b7812 */ /* 0x000fd000078ec0ff */
[----:B------:R-:W-:Y:S02]  /*1d6a90*/  @P0 LOP3.LUT R27, R27, 0x20000000, RZ, 0xfc, !PT ;  /* 0x200000001b1b0812 */ /* 0x000fe400078efcff */
[----:B------:R-:W-:Y:S01]  /*1d6aa0*/  ISETP.GE.AND P0, PT, R13, UR4, PT ;  /* 0x000000040d007c0c */ /* 0x000fe2000bf06270 */
[----:B------:R-:W-:Y:S01]  /*1d6ab0*/  VIADD R13, R3, 0x15b ;  /* 0x0000015b030d7836 */ /* 0x000fe20000000000 */
[----:B------:R-:W-:Y:S01]  /*1d6ac0*/  LOP3.LUT R27, R27, 0xefffffff, RZ, 0xc0, !PT ;  /* 0xefffffff1b1b7812 */ /* 0x000fe200078ec0ff */
[----:B0-----:R-:W-:Y:S01]  /*1d6ad0*/  UMOV UR4, UR13 ;  /* 0x0000000d00047c82 */ /* 0x001fe20008000000 */
[----:B------:R-:W-:Y:S01]  /*1d6ae0*/  UMOV UR24, UR12 ;  /* 0x0000000c00187c82 */ /* 0x000fe20008000000 */
[----:B------:R-:W0:Y:S08]  /*1d6af0*/  LDCU.64 UR12, c[0x0][0x398] ;  /* 0x00007300ff0c77ac */ /* 0x000e300008000a00 */
[----:B------:R-:W-:-:S02]  /*1d6b00*/  @P0 LOP3.LUT R27, R27, 0x10000000, RZ, 0xfc, !PT ;  /* 0x100000001b1b0812 */ /* 0x000fc400078efcff */
[----:B------:R-:W-:Y:S02]  /*1d6b10*/  ISETP.GE.AND P0, PT, R13, UR7, PT ;  /* 0x000000070d007c0c */ /* 0x000fe4000bf06270 */
[----:B------:R-:W-:Y:S01]  /*1d6b20*/  F2FP.SATFINITE.E5M2.F32.PACK_AB_MERGE_C R10, R15, R16, RZ ;  /* 0x000000100f0a723e */ /* 0x000fe200048060ff */
[----:B------:R-:W-:Y:S01]  /*1d6b30*/  STL.64 [R1+0x55d8], R18 ;  /* 0x0055d81201007387 */ /* 0x000fe20000100a00 */
[----:B------:R-:W-:-:S03]  /*1d6b40*/  VIADD R13, R3, 0x15a ;  /* 0x0000015a030d7836 */ /* 0x000fc60000000000 */
[----:B------:R-:W-:Y:S04]  /*1d6b50*/  STL [R1+0x560], R10 ;  /* 0x0005600a01007387 */ /* 0x000fe80000100800 */
[----:B------:R-:W-:Y:S04]  /*1d6b60*/  STL [R1+0x73f8], R6 ;  /* 0x0073f80601007387 */ /* 0x000fe80000100800 */
[----:B------:R-:W-:Y:S04]  /*1d6b70*/  STL [R1+0x564], R7 ;  /* 0x0005640701007387 */ /* 0x000fe80000100800 */
[----:B------:R1:W-:Y:S01]  /*1d6b80*/  STL [R1+0x73fc], R5 ;  /* 0x0073fc0501007387 */ /* 0x0003e20000100800 */
[----:B------:R-:W-:Y:S01]  /*1d6b90*/  LOP3.LUT R27, R27, 0xf7ffffff, RZ, 0xc0, !PT ;  /* 0xf7ffffff1b1b7812 */ /* 0x000fe200078ec0ff */
[----:B0-----:R-:W-:Y:S01]  /*1d6ba0*/  UMOV UR7, UR13 ;  /* 0x0000000d00077c82 */ /* 0x001fe20008000000 */
[----:B-1----:R-:W-:Y:S01]  /*1d6bb0*/  IMAD.U32 R5, RZ, RZ, UR12 ;  /* 0x0000000cff057e24 */ /* 0x002fe2000f8e00ff */
[----:B------:R-:W0:Y:S01]  /*1d6bc0*/  LDCU.64 UR12, c[0x0][0x398] ;  /* 0x00007300ff0c77ac */ /* 0x000e220008000a00 */
[----:B------:R-:W-:-:S02]  /*1d6bd0*/  @P0 LOP3.LUT R27, R27, 0x8000000, RZ, 0xfc, !PT ;  /* 0x080000001b1b0812 */ /* 0x000fc400078efcff */
[----:B------:R-:W-:Y:S02]  /*1d6be0*/  ISETP.GE.AND P0, PT, R13, UR5, PT ;  /* 0x000000050d007c0c */ /* 0x000fe4000bf06270 */
[----:B------:R-:W-:Y:S01]  /*1d6bf0*/  F2FP.SATFINITE.E5M2.F32.PACK_AB_MERGE_C R0, R0, R2, RZ ;  /* 0x000000020000723e */ /* 0x000fe200048060ff */
[----:B------:R-:W-:Y:S01]  /*1d6c00*/  VIADD R13, R3, 0x159 ;  /* 0x00000159030d7836 */ /* 0x000fe20000000000 */
[----:B------:R-:W-:Y:S01]  /*1d6c10*/  LOP3.LUT R27, R27, 0xfbffffff, RZ, 0xc0, !PT ;  /* 0xfbffffff1b1b7812 */ /* 0x000fe200078ec0ff */
[----:B------:R-:W2:Y:S04]  /*1d6c20*/  LDL R10, [R1+0x37c0] ;  /* 0x0037c000010a7983 */ /* 0x000ea80000100800 */
[----:B------:R-:W-:Y:S04]  /*1d6c30*/  STL.64 [R1+0x55d0], R8 ;  /* 0x0055d00801007387 */ /* 0x000fe80000100a00 */
[----:B------:R0:W-:Y:S01]  /*1d6c40*/  STL [R1+0x55c], R0 ;  /* 0x00055c0001007387 */ /* 0x0001e20000100800 */
[----:B------:R-:W-:-:S02]  /*1d6c50*/  @P0 LOP3.LUT R27, R27, 0x4000000, RZ, 0xfc, !PT ;  /* 0x040000001b1b0812 */ /* 0x000fc400078efcff */
[----:B------:R-:W-:Y:S01]  /*1d6c60*/  ISETP.GE.AND P0, PT, R13, UR6, PT ;  /* 0x000000060d007c0c */ /* 0x000fe2000bf06270 */
[----:B0-----:R-:W-:Y:S01]  /*1d6c70*/  IMAD.U32 R0, RZ, RZ, UR12 ;  /* 0x0000000cff007e24 */ /* 0x001fe2000f8e00ff */
[----:B------:R-:W-:Y:S01]  /*1d6c80*/  UMOV UR5, UR13 ;  /* 0x0000000d00057c82 */ /* 0x000fe20008000000 */
[----:B------:R-:W0:Y:S01]  /*1d6c90*/  LDCU.64 UR12, c[0x0][0x398] ;  /* 0x00007300ff0c77ac */ /* 0x000e220008000a00 */
[----:B------:R-:W-:Y:S01]  /*1d6ca0*/  VIADD R13, R3, 0x155 ;  /* 0x00000155030d7836 */ /* 0x000fe20000000000 */
[----:B------:R-:W-:Y:S01]  /*1d6cb0*/  LOP3.LUT R27, R27, 0xfdffffff, RZ, 0xc0, !PT ;  /* 0xfdffffff1b1b7812 */ /* 0x000fe200078ec0ff */
[----:B------:R0:W-:Y:S07]  /*1d6cc0*/  STL [R1+0x2bc], R0 ;  /* 0x0002bc0001007387 */ /* 0x0001ee0000100800 */
[----:B------:R-:W-:-:S02]  /*1d6cd0*/  @P0 LOP3.LUT R27, R27, 0x2000000, RZ, 0xfc, !PT ;  /* 0x020000001b1b0812 */ /* 0x000fc400078efcff */
[----:B------:R-:W-:Y:S01]  /*1d6ce0*/  ISETP.GE.AND P0, PT, R13, UR8, PT ;  /* 0x000000080d007c0c */ /* 0x000fe2000bf06270 */
[----:B------:R-:W1:Y:S01]  /*1d6cf0*/  LDCU.64 UR8, c[0x0][0x398] ;  /* 0x00007300ff0877ac */ /* 0x000e620008000a00 */
[----:B0-----:R-:W-:Y:S01]  /*1d6d00*/  IMAD.U32 R0, RZ, RZ, UR12 ;  /* 0x0000000cff007e24 */ /* 0x001fe2000f8e00ff */
[----:B------:R-:W-:Y:S01]  /*1d6d10*/  UMOV UR6, UR13 ;  /* 0x0000000d00067c82 */ /* 0x000fe20008000000 */
[----:B------:R-:W0:Y:S01]  /*1d6d20*/  LDCU.64 UR12, c[0x0][0x398] ;  /* 0x00007300ff0c77ac */ /* 0x000e220008000a00 */
[----:B------:R-:W-:Y:S01]  /*1d6d30*/  VIADD R13, R3, 0x154 ;  /* 0x00000154030d7836 */ /* 0x000fe20000000000 */
[----:B------:R-:W-:Y:S01]  /*1d6d40*/  LOP3.LUT R27, R27, 0xffdfffff, RZ, 0xc0, !PT ;  /* 0xffdfffff1b1b7812 */ /* 0x000fe200078ec0ff */
[----:B------:R1:W-:Y:S06]  /*1d6d50*/  STL [R1+0x2b8], R0 ;  /* 0x0002b80001007387 */ /* 0x0003ec0000100800 */
[----:B------:R-:W-:-:S02]  /*1d6d60*/  @P0 LOP3.LUT R27, R27, 0x200000, RZ, 0xfc, !PT ;  /* 0x002000001b1b0812 */ /* 0x000fc400078efcff */
[----:B------:R-:W-:Y:S01]  /*1d6d70*/  ISETP.GE.AND P0, PT, R13, UR4, PT ;  /* 0x000000040d007c0c */ /* 0x000fe2000bf06270 */
[----:B-1----:R-:W-:-:S05]  /*1d6d80*/  IMAD.U32 R0, RZ, RZ, UR8 ;  /* 0x00000008ff007e24 */ /* 0x002fca000f8e00ff */
[----:B------:R1:W-:Y:S01]  /*1d6d90*/  STL [R1+0x2b4], R0 ;  /* 0x0002b40001007387 */ /* 0x0003e20000100800 */
[----:B0-----:R-:W-:Y:S01]  /*1d6da0*/  UMOV UR4, UR13 ;  /* 0x0000000d00047c82 */ /* 0x001fe20008000000 */
[----:B------:R-:W-:Y:S01]  /*1d6db0*/  VIADD R13, R3, 0x153 ;  /* 0x00000153030d7836 */ /* 0x000fe20000000000 */
[----:B------:R-:W-:Y:S01]  /*1d6dc0*/  LOP3.LUT R27, R27, 0xffefffff, RZ, 0xc0, !PT ;  /* 0xffefffff1b1b7812 */ /* 0x000fe200078ec0ff */
[----:B-1----:R-:W-:Y:S01]  /*1d6dd0*/  IMAD.U32 R0, RZ, RZ, UR12 ;  /* 0x0000000cff007e24 */ /* 0x002fe2000f8e00ff */
[----:B------:R-:W0:Y:S02]  /*1d6de0*/  LDCU.64 UR12, c[0x0][0x398] ;  /* 0x00007300ff0c77ac */ /* 0x000e240008000a00 */
[----:B------:R-:W-:Y:S02]  /*1d6df0*/  @P0 LOP3.LUT R27, R27, 0x100000, RZ, 0xfc, !PT ;  /* 0x001000001b1b0812 */ /* 0x000fe400078efcff */
[----:B------:R-:W-:Y:S01]  /*1d6e00*/  ISETP.GE.AND P0, PT, R13, UR7, PT ;  /* 0x000000070d007c0c */ /* 0x000fe2000bf06270 */
[----:B------:R-:W-:Y:S01]  /*1d6e10*/  VIADD R13, R3, 0x152 ;  /* 0x00000152030d7836 */ /* 0x000fe20000000000 */
[----:B------:R0:W-:Y:S01]  /*1d6e20*/  STL [R1+0x2b0], R0 ;  /* 0x0002b00001007387 */ /* 0x0001e20000100800 */
[----:B------:R-:W-:-:S10]  /*1d6e30*/  LOP3.LUT R27, R27, 0xfff7ffff, RZ, 0xc0, !PT ;  /* 0xfff7ffff1b1b7812 */ /* 0x000fd400078ec0ff */
[----:B------:R-:W-:Y:S01]  /*1d6e40*/  @P0 LOP3.LUT R27, R27, 0x80000, RZ, 0xfc, !PT ;  /* 0x000800001b1b0812 */ /* 0x000fe200078efcff */
[----:B0-----:R-:W-:Y:S01]  /*1d6e50*/  IMAD.U32 R0, RZ, RZ, UR12 ;  /* 0x0000000cff007e24 */ /* 0x001fe2000f8e00ff */
[----:B------:R-:W-:Y:S01]  /*1d6e60*/  UMOV UR7, UR13 ;  /* 0x0000000d00077c82 */ /* 0x000fe20008000000 */
[----:B------:R-:W0:Y:S01]  /*1d6e70*/  LDCU.64 UR12, c[0x0][0x398] ;  /* 0x00007300ff0c77ac */ /* 0x000e220008000a00 */
[----:B------:R-:W-:Y:S01]  /*1d6e80*/  ISETP.GE.AND P0, PT, R13, UR5, PT ;  /* 0x000000050d007c0c */ /* 0x000fe2000bf06270 */
[----:B------:R-:W-:Y:S01]  /*1d6e90*/  VIADD R13, R3, 0x151 ;  /* 0x00000151030d7836 */ /* 0x000fe20000000000 */
[----:B------:R-:W-:Y:S01]  /*1d6ea0*/  LOP3.LUT R27, R27, 0xfffbffff, RZ, 0xc0, !PT ;  /* 0xfffbffff1b1b7812 */ /* 0x000fe200078ec0ff */
[----:B------:R0:W-:Y:S10]  /*1d6eb0*/  STL [R1+0x2ac], R0 ;  /* 0x0002ac0001007387 */ /* 0x0001f40000100800 */
[----:B------:R-:W-:-:S02]  /*1d6ec0*/  @P0 LOP3.LUT R27, R27, 0x40000, RZ, 0xfc, !PT ;  /* 0x000400001b1b0812 */ /* 0x000fc400078efcff */
[----:B------:R-:W-:Y:S01]  /*1d6ed0*/  ISETP.GE.AND P0, PT, R13, UR6, PT ;  /* 0x000000060d007c0c */ /* 0x000fe2000bf06270 */
[----:B0-----:R-:W-:Y:S01]  /*1d6ee0*/  IMAD.U32 R0, RZ, RZ, UR12 ;  /* 0x0000000cff007e24 */ /* 0x001fe2000f8e00ff */
[----:B------:R-:W-:Y:S01]  /*1d6ef0*/  UMOV UR5, UR13 ;  /* 0x0000000d00057c82 */ /* 0x000fe20008000000 */
[----:B------:R-:W0:Y:S01]  /*1d6f00*/  LDCU.64 UR12, c[0x0][0x398] ;  /* 0x00007300ff0c77ac */ /* 0x000e220008000a00 */
[----:B------:R-:W-:Y:S01]  /*1d6f10*/  VIADD R13, R3, 0x150 ;  /* 0x00000150030d7836 */ /* 0x000fe20000000000 */
[----:B------:R-:W-:Y:S01]  /*1d6f20*/  LOP3.LUT R27, R27, 0xfffdffff, RZ, 0xc0, !PT ;  /* 0xfffdffff1b1b7812 */ /* 0x000fe200078ec0ff */
[----:B------:R-:W-:-:S07]  /*1d6f30*/  UMOV UR8, UR9 ;  /* 0x0000000900087c82 */ /* 0x000fce0008000000 */
[----:B------:R-:W-:Y:S02]  /*1d6f40*/  @P0 LOP3.LUT R27, R27, 0x20000, RZ, 0xfc, !PT ;  /* 0x000200001b1b0812 */ /* 0x000fe400078efcff */
        /* <DEDUP_REMOVED lines=41> */
[----:B------:R3:W-:Y:S01]  /*1d71e0*/  STL [R1+0x294], R0 ;  /* 0x0002940001007387 */ /* 0x0007e20000100800 */
[----:B0-----:R-:W-:Y:S01]  /*1d71f0*/  UMOV UR6, UR13 ;  /* 0x0000000d00067c82 */ /* 0x001fe20008000000 */
[----:B---3--:R-:W-:Y:S01]  /*1d7200*/  IMAD.U32 R0, RZ, RZ, UR12 ;  /* 0x0000000cff007e24 */ /* 0x008fe2000f8e00ff */
[----:B------:R-:W0:Y:S01]  /*1d7210*/  LDCU.64 UR12, c[0x0][0x398] ;  /* 0x00007300ff0c77ac */ /* 0x000e220008000a00 */
[----:B------:R-:W-:Y:S01]  /*1d7220*/  VIADD R13, R3, 0x14a ;  /* 0x0000014a030d7836 */ /* 0x000fe20000000000 */
[----:B------:R-:W-:Y:S02]  /*1d7230*/  LOP3.LUT R27, R27, 0xfffff7ff, RZ, 0xc0, !PT ;  /* 0xfffff7ff1b1b7812 */ /* 0x000fe400078ec0ff */
[----:B------:R1:W-:Y:S04]  /*1d7240*/  STL [R1+0x290], R0 ;  /* 0x0002900001007387 */ /* 0x0003e80000100800 */
[----:B------:R-:W-:-:S02]  /*1d7250*/  @P0 LOP3.LUT R27, R27, 0x800, RZ, 0xfc, !PT ;  /* 0x000008001b1b0812 */ /* 0x000fc400078efcff */
[----:B------:R-:W-:Y:S01]  /*1d7260*/  ISETP.GE.AND P0, PT, R13, UR4, PT ;  /* 0x000000040d007c0c */ /* 0x000fe2000bf06270 */
[----:B-1----:R-:W-:Y:S01]  /*1d7270*/  IMAD.U32 R0, RZ, RZ, UR8 ;  /* 0x00000008ff007e24 */ /* 0x002fe2000f8e00ff */
[----:B0-----:R-:W-:-:S04]  /*1d7280*/  UMOV UR4, UR13 ;  /* 0x0000000d00047c82 */ /* 0x001fc80008000000 */
[----:B------:R0:W-:Y:S01]  /*1d7290*/  STL [R1+0x28c], R0 ;  /* 0x00028c0001007387 */ /* 0x0001e20000100800 */
[----:B------:R-:W-:Y:S01]  /*1d72a0*/  VIADD R13, R3, 0x149 ;  /* 0x00000149030d7836 */ /* 0x000fe20000000000 */
[----:B------:R-:W-:Y:S01]  /*1d72b0*/  LOP3.LUT R27, R27, 0xfffffbff, RZ, 0xc0, !PT ;  /* 0xfffffbff1b1b7812 */ /* 0x000fe200078ec0ff */
[----:B0-----:R-:W-:Y:S01]  /*1d72c0*/  IMAD.U32 R0, RZ, RZ, UR12 ;  /* 0x0000000cff007e24 */ /* 0x001fe2000f8e00ff */
[----:B------:R-:W0:Y:S03]  /*1d72d0*/  LDCU.64 UR12, c[0x0][0x398] ;  /* 0x00007300ff0c77ac */ /* 0x000e260008000a00 */
[----:B------:R-:W-:Y:S02]  /*1d72e0*/  @P0 LOP3.LUT R27, R27, 0x400, RZ, 0xfc, !PT ;  /* 0x000004001b1b0812 */ /* 0x000fe400078efcff */
[----:B------:R-:W-:Y:S01]  /*1d72f0*/  ISETP.GE.AND P0, PT, R13, UR7, PT ;  /* 0x000000070d007c0c */ /* 0x000fe2000bf06270 */
[----:B------:R-:W-:Y:S01]  /*1d7300*/  VIADD R13, R3, 0x148 ;  /* 0x00000148030d7836 */ /* 0x000fe20000000000 */
[----:B------:R-:W-:-:S11]  /*1d7310*/  LOP3.LUT R27, R27, 0xfffffdff, RZ, 0xc0, !PT ;  /* 0xfffffdff1b1b7812 */ /* 0x000fd600078ec0ff */
        /* <DEDUP_REMOVED lines=37> */
[----:B------:R0:W-:Y:S01]  /*1d7570*/  STL [R1+0x274], R0 ;  /* 0x0002740001007387 */ /* 0x0001e20000100800 */
[----:B------:R-:W-:Y:S01]  /*1d7580*/  VIADD R13, R3, 0x143 ;  /* 0x00000143030d7836 */ /* 0x000fe20000000000 */
[----:B------:R-:W-:Y:S01]  /*1d7590*/  LOP3.LUT R27, R27, 0xffffffef, RZ, 0xc0, !PT ;  /* 0xffffffef1b1b7812 */ /* 0x000fe200078ec0ff */
[----:B0-----:R-:W-:Y:S01]  /*1d75a0*/  IMAD.U32 R0, RZ, RZ, UR12 ;  /* 0x0000000cff007e24 */ /* 0x001fe2000f8e00ff */
[----:B------:R-:W-:Y:S01]  /*1d75b0*/  UMOV UR7, UR13 ;  /* 0x0000000d00077c82 */ /* 0x000fe20008000000 */
[----:B------:R-:W0:Y:S07]  /*1d75c0*/  LDCU.64 UR12, c[0x0][0x398] ;  /* 0x00007300ff0c77ac */ /* 0x000e2e0008000a00 */
[----:B------:R-:W-:-:S02]  /*1d75d0*/  @P0 LOP3.LUT R27, R27, 0x10, RZ, 0xfc, !PT ;  /* 0x000000101b1b0812 */ /* 0x000fc400078efcff */
        /* <DEDUP_REMOVED lines=11> */
[----:B------:R-:W-:Y:S01]  /*1d7690*/  UMOV UR8, UR9 ;  /* 0x0000000900087c82 */ /* 0x000fe20008000000 */
[----:B------:R0:W-:Y:S06]  /*1d76a0*/  STL [R1+0x26c], R0 ;  /* 0x00026c0001007387 */ /* 0x0001ec0000100800 */
[----:B------:R-:W-:-:S02]  /*1d76b0*/  @P0 LOP3.LUT R27, R27, 0x4, RZ, 0xfc, !PT ;  /* 0x000000041b1b0812 */ /* 0x000fc400078efcff */
[----:B------:R-:W-:Y:S01]  /*1d76c0*/  ISETP.GE.AND P0, PT, R13, UR8, PT ;  /* 0x000000080d007c0c */ /* 0x000fe2000bf06270 */
[----:B------:R-:W-:Y:S01]  /*1d76d0*/  VIADD R13, R3, 0x140 ;  /* 0x00000140030d7836 */ /* 0x000fe20000000000 */
[----:B------:R-:W-:Y:S01]  /*1d76e0*/  LOP3.LUT R26, R26, 0x7fffffff, RZ, 0xc0, !PT ;  /* 0x7fffffff1a1a7812 */ /* 0x000fe200078ec0ff */
[----:B0-----:R-:W-:Y:S01]  /*1d76f0*/  IMAD.U32 R0, RZ, RZ, UR12 ;  /* 0x0000000cff007e24 */ /* 0x001fe2000f8e00ff */
[----:B------:R-:W-:Y:S01]  /*1d7700*/  UMOV UR6, UR13 ;  /* 0x0000000d00067c82 */ /* 0x000fe20008000000 */
[----:B------:R-:W0:Y:S01]  /*1d7710*/  LDCU.64 UR12, c[0x0][0x398] ;  /* 0x00007300ff0c77ac */ /* 0x000e220008000a00 */
[----:B------:R-:W-:Y:S01]  /*1d7720*/  LOP3.LUT R27, R27, 0xfffffffd, RZ, 0xc0, !PT ;  /* 0xfffffffd1b1b7812 */ /* 0x000fe200078ec0ff */
[----:B------:R-:W1:Y:S06]  /*1d7730*/  LDCU.64 UR8, c[0x0][0x398] ;  /* 0x00007300ff0877ac */ /* 0x000e6c0008000a00 */
[----:B------:R-:W-:-:S02]  /*1d7740*/  @P0 LOP3.LUT R27, R27, 0x2, RZ, 0xfc, !PT ;  /* 0x000000021b1b0812 */ /* 0x000fc400078efcff */
        /* <DEDUP_REMOVED lines=10> */
[----:B------:R0:W-:Y:S11]  /*1d77f0*/  STL [R1+0x260], R0 ;  /* 0x0002600001007387 */ /* 0x0001f60000100800 */
        /* <DEDUP_REMOVED lines=10> */
[----:B------:R-:W-:Y:S01]  /*1d78a0*/  VIADD R13, R3, 0x13c ;  /* 0x0000013c030d7836 */ /* 0x000fe20000000000 */
[----:B------:R-:W-:Y:S01]  /*1d78b0*/  LOP3.LUT R26, R26, 0xdfffffff, RZ, 0xc0, !PT ;  /* 0xdfffffff1a1a7812 */ /* 0x000fe200078ec0ff */
[----:B0-----:R-:W-:Y:S01]  /*1d78c0*/  IMAD.U32 R0, RZ, RZ, UR12 ;  /* 0x0000000cff007e24 */ /* 0x001fe2000f8e00ff */
[----:B------:R-:W-:Y:S01]  /*1d78d0*/  UMOV UR5, UR13 ;  /* 0x0000000d00057c82 */ /* 0x000fe20008000000 */
[----:B------:R-:W0:Y:S01]  /*1d78e0*/  LDCU.64 UR12, c[0x0][0x398] ;  /* 0x00007300ff0c77ac */ /* 0x000e220008000a00 */
[----:B-1----:R-:W-:Y:S01]  /*1d78f0*/  IMAD.U32 R21, RZ, RZ, UR8 ;  /* 0x00000008ff157e24 */ /* 0x002fe2000f8e00ff */
[----:B------:R-:W-:-:S06]  /*1d7900*/  UMOV UR8, UR9 ;  /* 0x0000000900087c82 */ /* 0x000fcc0008000000 */
[----:B------:R-:W-:Y:S02]  /*1d7910*/  @P0 LOP3.LUT R26, R26, 0x20000000, RZ, 0xfc, !PT ;  /* 0x200000001a1a0812 */ /* 0x000fe400078efcff */
[----:B------:R-:W-:Y:S01]  /*1d7920*/  ISETP.GE.AND P0, PT, R13, UR8, PT ;  /* 0x000000080d007c0c */ /* 0x000fe2000bf06270 */
[----:B------:R-:W1:Y:S01]  /*1d7930*/  LDCU.64 UR8, c[0x0][0x398] ;  /* 0x00007300ff0877ac */ /* 0x000e620008000a00 */
[----:B------:R0:W-:Y:S01]  /*1d7940*/  STL [R1+0x258], R0 ;  /* 0x0002580001007387 */ /* 0x0001e20000100800 */
[----:B------:R-:W-:Y:S01]  /*1d7950*/  VIADD R13, R3, 0x13b ;  /* 0x0000013b030d7836 */ /* 0x000fe20000000000 */
[----:B------:R-:W-:Y:S01]  /*1d7960*/  LOP3.LUT R26, R26, 0xefffffff, RZ, 0xc0, !PT ;  /* 0xefffffff1a1a7812 */ /* 0x000fe200078ec0ff */
[----:B0-----:R-:W-:Y:S01]  /*1d7970*/  IMAD.U32 R0, RZ, RZ, UR12 ;  /* 0x0000000cff007e24 */ /* 0x001fe2000f8e00ff */
[----:B------:R-:W-:Y:S01]  /*1d7980*/  UMOV UR6, UR13 ;  /* 0x0000000d00067c82 */ /* 0x000fe20008000000 */
[----:B------:R-:W0:Y:S06]  /*1d7990*/  LDCU.64 UR12, c[0x0][0x398] ;  /* 0x00007300ff0c77ac */ /* 0x000e2c0008000a00 */
[----:B------:R-:W-:-:S02]  /*1d79a0*/  @P0 LOP3.LUT R26, R26, 0x10000000, RZ, 0xfc, !PT ;  /* 0x100000001a1a0812 */ /* 0x000fc400078efcff */
[----:B------:R-:W-:Y:S01]  /*1d79b0*/  ISETP.GE.AND P0, PT, R13, UR4, PT ;  /* 0x000000040d007c0c */ /* 0x000fe2000bf06270 */
[----:B------:R1:W-:Y:S01]  /*1d79c0*/  STL [R1+0x254], R0 ;  /* 0x0002540001007387 */ /* 0x0003e20000100800 */
[----:B------:R-:W-:Y:S01]  /*1d79d0*/  VIADD R13, R3, 0x13a ;  /* 0x0000013a030d7836 */ /* 0x000fe20000000000 */
[----:B------:R-:W-:Y:S01]  /*1d79e0*/  LOP3.LUT R26, R26, 0xf7ffffff, RZ, 0xc0, !PT ;  /* 0xf7ffffff1a1a7812 */ /* 0x000fe200078ec0ff */
[----:B-1----:R-:W-:-:S09]  /*1d79f0*/  IMAD.U32 R0, RZ, RZ, UR8 ;  /* 0x00000008ff007e24 */ /* 0x002fd2000f8e00ff */
[----:B------:R-:W-:Y:S02]  /*1d7a00*/  @P0 LOP3.LUT R26, R26, 0x8000000, RZ, 0xfc, !PT ;  /* 0x080000001a1a0812 */ /* 0x000fe400078efcff */
[----:B------:R-:W-:Y:S01]  /*1d7a10*/  ISETP.GE.AND P0, PT, R13, UR7, PT ;  /* 0x000000070d007c0c */ /* 0x000fe2000bf06270 */
[----:B------:R1:W-:Y:S01]  /*1d7a20*/  STL [R1+0x250], R0 ;  /* 0x0002500001007387 */ /* 0x0003e20000100800 */
[----:B0-----:R-:W-:Y:S01]  /*1d7a30*/  UMOV UR4, UR13 ;  /* 0x0000000d00047c82 */ /* 0x001fe20008000000 */
[----:B-1----:R-:W-:Y:S01]  /*1d7a40*/  IMAD.U32 R0, RZ, RZ, UR12 ;  /* 0x0000000cff007e24 */ /* 0x002fe2000f8e00ff */
[----:B------:R-:W0:Y:S01]  /*1d7a50*/  LDCU.64 UR12, c[0x0][0x398] ;  /* 0x00007300ff0c77ac */ /* 0x000e220008000a00 */
[----:B------:R-:W-:Y:S01]  /*1d7a60*/  VIADD R13, R3, 0x139 ;  /* 0x00000139030d7836 */ /* 0x000fe20000000000 */
[----:B------:R-:W-:-:S07]  /*1d7a70*/  LOP3.LUT R26, R26, 0xfbffffff, RZ, 0xc0, !PT ;  /* 0xfbffffff1a1a7812 */ /* 0x000fce00078ec0ff */
        /* <DEDUP_REMOVED lines=11> */
[----:B------:R-:W-:Y:S01]  /*1d7b30*/  UMOV UR8, UR9 ;  /* 0x0000000900087c82 */ /* 0x000fe20008000000 */
[----:B------:R-:W-:-:S03]  /*1d7b40*/  LOP3.LUT R26, R26, 0xfeffffff, RZ, 0xc0, !PT ;  /* 0xfeffffff1a1a7812 */ /* 0x000fc600078ec0ff */
[----:B------:R-:W-:Y:S01]  /*1d7b50*/  ISETP.GE.AND P1, PT, R13, UR8, PT ;  /* 0x000000080d007c0c */ /* 0x000fe2000bf26270 */
[----:B------:R-:W-:Y:S01]  /*1d7b60*/  VIADD R13, R3, 0x136 ;  /* 0x00000136030d7836 */ /* 0x000fe20000000000 */
[----:B------:R-:W1:Y:S05]  /*1d7b70*/  LDCU.64 UR8, c[0x0][0x398] ;  /* 0x00007300ff0877ac */ /* 0x000e6a0008000a00 */
[----:B------:R-:W-:Y:S01]  /*1d7b80*/  @P0 LOP3.LUT R26, R26, 0x1000000, RZ, 0xfc, !PT ;  /* 0x010000001a1a0812 */ /* 0x000fe200078efcff */
[----:B0-----:R-:W-:Y:S01]  /*1d7b90*/  IMAD.U32 R15, RZ, RZ, UR12 ;  /* 0x0000000cff0f7e24 */ /* 0x001fe2000f8e00ff */
[----:B------:R-:W-:Y:S01]  /*1d7ba0*/  UMOV UR5, UR13 ;  /* 0x0000000d00057c82 */ /* 0x000fe20008000000 */
[----:B------:R-:W0:Y:S01]  /*1d7bb0*/  LDCU.64 UR12, c[0x0][0x398] ;  /* 0x00007300ff0c77ac */ /* 0x000e220008000a00 */
[----:B------:R-:W-:-:S02]  /*1d7bc0*/  ISETP.GE.AND P0, PT, R13, UR4, PT ;  /* 0x000000040d007c0c */ /* 0x000fc4000bf06270 */
[----:B------:R-:W-:Y:S01]  /*1d7bd0*/  LOP3.LUT R26, R26, 0xff7fffff, RZ, 0xc0, !PT ;  /* 0xff7fffff1a1a7812 */ /* 0x000fe200078ec0ff */
[----:B------:R-:W-:-:S03]  /*1d7be0*/  VIADD R13, R3, 0x135 ;  /* 0x00000135030d7836 */ /* 0x000fc60000000000 */
[----:B------:R-:W-:Y:S02]  /*1d7bf0*/  @P1 LOP3.LUT R26, R26, 0x800000, RZ, 0xfc, !PT ;  /* 0x008000001a1a1812 */ /* 0x000fe400078efcff */
[----:B------:R-:W-:Y:S02]  /*1d7c00*/  ISETP.GE.AND P1, PT, R13, UR7, PT ;  /* 0x000000070d007c0c */ /* 0x000fe4000bf26270 */
[----:B------:R-:W-:Y:S01]  /*1d7c10*/  LOP3.LUT R26, R26, 0xffbfffff, RZ, 0xc0, !PT ;  /* 0xffbfffff1a1a7812 */ /* 0x000fe200078ec0ff */
[----:B------:R-:W-:Y:S01]  /*1d7c20*/  VIADD R13, R3, 0x134 ;  /* 0x00000134030d7836 */ /* 0x000fe20000000000 */
[----:B------:R0:W-:Y:S02]  /*1d7c30*/  STL [R1+0x248], R0 ;  /* 0x0002480001007387 */ /* 0x0001e40000100800 */
[----:B------:R-:W-:Y:S02]  /*1d7c40*/  @P0 LOP3.LUT R26, R26, 0x400000, RZ, 0xfc, !PT ;  /* 0x004000001a1a0812 */ /* 0x000fe400078efcff */
[----:B------:R-:W-:-:S02]  /*1d7c50*/  ISETP.GE.AND P0, PT, R13, UR5, PT ;  /* 0x000000050d007c0c */ /* 0x000fc4000bf06270 */
[----:B------:R-:W-:Y:S01]  /*1d7c60*/  LOP3.LUT R26, R26, 0xffdfffff, RZ, 0xc0, !PT ;  /* 0xffdfffff1a1a7812 */ /* 0x000fe200078ec0ff */
[----:B0-----:R-:W-:Y:S01]  /*1d7c70*/  IMAD.U32 R0, RZ, RZ, UR12 ;  /* 0x0000000cff007e24 */ /* 0x001fe2000f8e00ff */
[----:B-1----:R-:W-:Y:S01]  /*1d7c80*/  UMOV UR4, UR9 ;  /* 0x0000000900047c82 */ /* 0x002fe20008000000 */
[----:B------:R-:W-:-:S03]  /*1d7c90*/  VIADD R13, R3, 0x133 ;  /* 0x00000133030d7836 */ /* 0x000fc60000000000 */
[----:B------:R0:W-:Y:S01]  /*1d7ca0*/  STL [R1+0x240], R0 ;  /* 0x0002400001007387 */ /* 0x0001e20000100800 */
[----:B------:R-:W-:Y:S01]  /*1d7cb0*/  UMOV UR6, UR13 ;  /* 0x0000000d00067c82 */ /* 0x000fe20008000000 */
[----:B------:R-:W-:Y:S02]  /*1d7cc0*/  @P1 LOP3.LUT R26, R26, 0x200000, RZ, 0xfc, !PT ;  /* 0x002000001a1a1812 */ /* 0x000fe400078efcff */
[----:B------:R-:W-:Y:S02]  /*1d7cd0*/  ISETP.GE.AND P1, PT, R13, UR6, PT ;  /* 0x000000060d007c0c */ /* 0x000fe4000bf26270 */
[----:B------:R-:W-:Y:S01]  /*1d7ce0*/  LOP3.LUT R25, R25, 0x7fffffff, RZ, 0xc0, !PT ;  /* 0x7fffffff19197812 */ /* 0x000fe200078ec0ff */
[----:B------:R-:W1:Y:S01]  /*1d7cf0*/  LDCU.64 UR6, c[0x0][0x398] ;  /* 0x00007300ff0677ac */ /* 0x000e620008000a00 */
[----:B0-----:R-:W-:Y:S01]  /*1d7d00*/  IMAD.U32 R0, RZ, RZ, UR8 ;  /* 0x00000008ff007e24 */ /* 0x001fe2000f8e00ff */
[----:B------:R-:W0:Y:S01]  /*1d7d10*/  LDCU.64 UR8, c[0x0][0x398] ;  /* 0x00007300ff0877ac */ /* 0x000e220008000a00 */
[----:B------:R-:W-:Y:S01]  /*1d7d20*/  LOP3.LUT R26, R26, 0xffefffff, RZ, 0xc0, !PT ;  /* 0xffefffff1a1a7812 */ /* 0x000fe200078ec0ff */
[----:B------:R-:W-:Y:S01]  /*1d7d30*/  VIADD R13, R3, 0x132 ;  /* 0x00000132030d7836 */ /* 0x000fe20000000000 */
[----:B------:R-:W-:-:S02]  /*1d7d40*/  LOP3.LUT R24, R24, 0x7fffffff, RZ, 0xc0, !PT ;  /* 0x7fffffff18187812 */ /* 0x000fc400078ec0ff */
[----:B----4-:R-:W-:Y:S02]  /*1d7d50*/  LOP3.LUT R23, R23, 0x7fffffff, RZ, 0xc0, !PT ;  /* 0x7fffffff17177812 */ /* 0x010fe400078ec0ff */
[----:B------:R-:W-:Y:S01]  /*1d7d60*/  @P0 LOP3.LUT R26, R26, 0x100000, RZ, 0xfc, !PT ;  /* 0x001000001a1a0812 */ /* 0x000fe200078efcff */
[----:B------:R-:W3:Y:S01]  /*1d7d70*/  LDCU.64 UR12, c[0x0][0x398] ;  /* 0x00007300ff0c77ac */ /* 0x000ee20008000a00 */
[----:B------:R-:W-:Y:S02]  /*1d7d80*/  ISETP.GE.AND P0, PT, R13, UR4, PT ;  /* 0x000000040d007c0c */ /* 0x000fe4000bf06270 */
[----:B------:R-:W-:Y:S01]  /*1d7d90*/  LOP3.LUT R26, R26, 0xfff7ffff, RZ, 0xc0, !PT ;  /* 0xfff7ffff1a1a7812 */ /* 0x000fe200078ec0ff */
[----:B------:R-:W-:-:S03]  /*1d7da0*/  VIADD R13, R3, 0x131 ;  /* 0x00000131030d7836 */ /* 0x000fc60000000000 */
[----:B------:R-:W-:Y:S01]  /*1d7db0*/  @P1 LOP3.LUT R26, R26, 0x80000, RZ, 0xfc, !PT ;  /* 0x000800001a1a1812 */ /* 0x000fe200078efcff */
[----:B0-----:R-:W-:-:S03]  /*1d7dc0*/  UMOV UR5, UR9 ;  /* 0x0000000900057c82 */ /* 0x001fc60008000000 */
[----:B------:R-:W-:Y:S02]  /*1d7dd0*/  LOP3.LUT R26, R26, 0xfffbffff, RZ, 0xc0, !PT ;  /* 0xfffbffff1a1a7812 */ /* 0x000fe400078ec0ff */
[----:B------:R-:W-:Y:S01]  /*1d7de0*/  ISETP.GE.AND P1, PT, R13, UR5, PT ;  /* 0x000000050d007c0c */ /* 0x000fe2000bf26270 */
[----:B------:R-:W-:Y:S01]  /*1d7df0*/  VIADD R13, R3, 0x130 ;  /* 0x00000130030d7836 */ /* 0x000fe20000000000 */
[----:B-1----:R-:W-:Y:S01]  /*1d7e00*/  UMOV UR4, UR7 ;  /* 0x0000000700047c82 */ /* 0x002fe20008000000 */
[----:B------:R-:W-:-:S03]  /*1d7e10*/  @P0 LOP3.LUT R26, R26, 0x40000, RZ, 0xfc, !PT ;  /* 0x000400001a1a0812 */ /* 0x000fc600078efcff */
[----:B------:R-:W-:Y:S01]  /*1d7e20*/  ISETP.GE.AND P0, PT, R13, UR4, PT ;  /* 0x000000040d007c0c */ /* 0x000fe2000bf06270 */
[----:B------:R-:W0:Y:S01]  /*1d7e30*/  LDCU.64 UR4, c[0x0][0x398] ;  /* 0x00007300ff0477ac */ /* 0x000e220008000a00 */
[----:B------:R1:W-:Y:S01]  /*1d7e40*/  STL [R1+0x23c], R0 ;  /* 0x00023c0001007387 */ /* 0x0003e20000100800 */
[----:B------:R-:W-:Y:S01]  /*1d7e50*/  LOP3.LUT R26, R26, 0xfffdffff, RZ, 0xc0, !PT ;  /* 0xfffdffff1a1a7812 */ /* 0x000fe200078ec0ff */
[----:B-1----:R-:W-:-:S03]  /*1d7e60*/  IMAD.U32 R0, RZ, RZ, UR8 ;  /* 0x00000008ff007e24 */ /* 0x002fc6000f8e00ff */
[----:B------:R-:W-:Y:S01]  /*1d7e70*/  @P1 LOP3.LUT R26, R26, 0x20000, RZ, 0xfc, !PT ;  /* 0x000200001a1a1812 */ /* 0x000fe200078efcff */
[----:B------:R-:W-:Y:S01]  /*1d7e80*/  VIADD R13, R3, 0x12f ;  /* 0x0000012f030d7836 */ /* 0x000fe20000000000 */
[----:B------:R-:W1:Y:S01]  /*1d7e90*/  LDCU.64 UR8, c[0x0][0x398] ;  /* 0x00007300ff0877ac */ /* 0x000e620008000a00 */
[----:B------:R4:W-:Y:S01]  /*1d7ea0*/  STL [R1+0x238], R0 ;  /* 0x0002380001007387 */ /* 0x0009e20000100800 */
[----:B------:R-:W-:Y:S01]  /*1d7eb0*/  LOP3.LUT R26, R26, 0xfffeffff, RZ, 0xc0, !PT ;  /* 0xfffeffff1a1a7812 */ /* 0x000fe200078ec0ff */
[----:B----4-:R-:W-:-:S03]  /*1d7ec0*/  IMAD.U32 R0, RZ, RZ, UR6 ;  /* 0x00000006ff007e24 */ /* 0x010fc6000f8e00ff */
[----:B------:R-:W-:Y:S01]  /*1d7ed0*/  @P0 LOP3.LUT R26, R26, 0x10000, RZ, 0xfc, !PT ;  /* 0x000100001a1a0812 */ /* 0x000fe200078efcff */
[----:B------:R-:W4:Y:S01]  /*1d7ee0*/  LDCU.64 UR6, c[0x0][0x398] ;  /* 0x00007300ff0677ac */ /* 0x000f220008000a00 */
[----:B------:R0:W-:Y:S02]  /*1d7ef0*/  STL [R1+0x234], R0 ;  /* 0x0002340001007387 */ /* 0x0001e40000100800 */
[----:B0-----:R-:W-:Y:S01]  /*1d7f00*/  IMAD.U32 R0, RZ, RZ, UR4 ;  /* 0x00000004ff007e24 */ /* 0x001fe2000f8e00ff */
[----:B------:R-:W-:Y:S02]  /*1d7f10*/  UMOV UR4, UR5 ;  /* 0x0000000500047c82 */ /* 0x000fe40008000000 */
[----:B------:R-:W-:Y:S02]  /*1d7f20*/  ISETP.GE.AND P0, PT, R13, UR4, PT ;  /* 0x000000040d007c0c */ /* 0x000fe4000bf06270 */
[----:B------:R-:W0:Y:S01]  /*1d7f30*/  LDCU.64 UR4, c[0x0][0x398] ;  /* 0x00007300ff0477ac */ /* 0x000e220008000a00 */
[----:B------:R0:W-:Y:S01]  /*1d7f40*/  STL [R1+0x230], R0 ;  /* 0x0002300001007387 */ /* 0x0001e20000100800 */
[----:B------:R-:W-:Y:S01]  /*1d7f50*/  VIADD R13, R3, 0x12e ;  /* 0x0000012e030d7836 */ /* 0x000fe20000000000 */
[----:B------:R-:W-:-:S08]  /*1d7f60*/  LOP3.LUT R26, R26, 0xffff7fff, RZ, 0xc0, !PT ;  /* 0xffff7fff1a1a7812 */ /* 0x000fd000078ec0ff */
[----:B------:R-:W-:Y:S01]  /*1d7f70*/  @P0 LOP3.LUT R26, R26, 0x8000, RZ, 0xfc, !PT ;  /* 0x000080001a1a0812 */ /* 0x000fe200078efcff */
        /* <DEDUP_REMOVED lines=12> */
[----:B------:R-:W-:Y:S01]  /*1d8040*/  VIADD R13, R3, 0x12c ;  /* 0x0000012c030d7836 */ /* 0x000fe20000000000 */
[----:B------:R-:W-:-:S09]  /*1d8050*/  LOP3.LUT R26, R26, 0xffffdfff, RZ, 0xc0, !PT ;  /* 0xffffdfff1a1a7812 */ /* 0x000fd200078ec0ff */
        /* <DEDUP_REMOVED lines=108> */
[----:B------:R-:W-:Y:S04]  /*1d8720*/  STL [R1+0x745c], R26 ;  /* 0x00745c1a01007387 */ /* 0x000fe80000100800 */
[----:B------:R0:W-:Y:S01]  /*1d8730*/  STL [R1+0x1f0], R0 ;  /* 0x0001f00001007387 */ /* 0x0001e20000100800 */
[----:B------:R-:W-:-:S05]  /*1d8740*/  VIADD R13, R3, 0x11e ;  /* 0x0000011e030d7836 */ /* 0x000fca0000000000 */
        /* <DEDUP_REMOVED lines=218> */
[----:B------:R-:W-:Y:S01]  /*1d94f0*/  VIADD R13, R3, 0x102 ;  /* 0x00000102030d7836 */ /* 0x000fe20000000000 */
[----:B------:R-:W-:-:S04]  /*1d9500*/  LOP3.LUT R25, R25, 0xfffffff7, RZ, 0xc0, !PT ;  /* 0xfffffff719197812 */ /* 0x000fc800078ec0ff */
        /* <DEDUP_REMOVED lines=121> */
[----:B------:R-:W-:Y:S04]  /*1d9ca0*/  STL.64 [R1+0x7468], R26 ;  /* 0x0074681a01007387 */ /* 0x000fe80000100a00 */
        /* <DEDUP_REMOVED lines=149> */
[----:B------:R-:W-:Y:S01]  /*1da600*/  LOP3.LUT R24, R24, 0xfffffffe, RZ, 0xc0, !PT ;  /* 0xfffffffe18187812 */ /* 0x000fe200078ec0ff */
[----:B------:R-:W-:Y:S01]  /*1da610*/  STL [R1+0xf4], R25 ;  /* 0x0000f41901007387 */ /* 0x000fe20000100800 */
[----:B------:R-:W-:-:S08]  /*1da620*/  VIADD R13, R3, 0xdf ;  /* 0x000000df030d7836 */ /* 0x000fd00000000000 */
[----:B------:R-:W-:-:S05]  /*1da630*/  @P0 LOP3.LUT R24, R24, 0x1, RZ, 0xfc, !PT ;  /* 0x0000000118180812 */ /* 0x000fca00078efcff */
[----:B------:R0:W-:Y:S02]  /*1da640*/  STL [R1+0x7438], R24 ;  /* 0x0074381801007387 */ /* 0x0001e40000100800 */
[----:B0-----:R-:W-:Y:S01]  /*1da650*/  IMAD.U32 R24, RZ, RZ, UR4 ;  /* 0x00000004ff187e24 */ /* 0x001fe2000f8e00ff */
[----:B------:R-:W-:Y:S02]  /*1da660*/  UMOV UR4, UR5 ;  /* 0x0000000500047c82 */ /* 0x000fe40008000000 */
[----:B------:R-:W-:Y:S02]  /*1da670*/  ISETP.GE.AND P0, PT, R13, UR4, PT ;  /* 0x000000040d007c0c */ /* 0x000fe4000bf06270 */
[----:B------:R-:W0:Y:S01]  /*1da680*/  LDCU.64 UR4, c[0x0][0x398] ;  /* 0x00007300ff0477ac */ /* 0x000e220008000a00 */
[----:B------:R0:W-:Y:S01]  /*1da690*/  STL [R1+0xf0], R24 ;  /* 0x0000f01801007387 */ /* 0x0001e20000100800 */
[----:B------:R-:W-:-:S09]  /*1da6a0*/  VIADD R13, R3, 0xde ;  /* 0x000000de030d7836 */ /* 0x000fd20000000000 */
        /* <DEDUP_REMOVED lines=18> */
[----:B------:R-:W-:Y:S01]  /*1da7d0*/  ISETP.GE.AND P0, PT, R13, UR4, PT ;  /* 0x000000040d007c0c */ /* 0x000fe2000bf06270 */
[----:B------:R-:W-:Y:S01]  /*1da7e0*/  VIADD R13, R3, 0xdb ;  /* 0x000000db030d7836 */ /* 0x000fe20000000000 */
[----:B------:R-:W-:Y:S01]  /*1da7f0*/  LOP3.LUT R23, R23, 0xefffffff, RZ, 0xc0, !PT ;  /* 0xefffffff17177812 */ /* 0x000fe200078ec0ff */
[----:B----4-:R-:W-:-:S10]  /*1da800*/  UMOV UR4, UR7 ;  /* 0x0000000700047c82 */ /* 0x010fd40008000000 */
[----:B------:R-:W-:Y:S02]  /*1da810*/  @P0 LOP3.LUT R23, R23, 0x10000000, RZ, 0xfc, !PT ;  /* 0x1000000017170812 */ /* 0x000fe400078efcff */
[----:B------:R-:W-:Y:S01]  /*1da820*/  ISETP.GE.AND P0, PT, R13, UR4, PT ;  /* 0x000000040d007c0c */ /* 0x000fe2000bf06270 */
[----:B------:R-:W0:Y:S01]  /*1da830*/  LDCU.64 UR4, c[0x0][0x398] ;  /* 0x00007300ff0477ac */ /* 0x000e220008000a00 */
[----:B------:R0:W-:Y:S01]  /*1da840*/  STL [R1+0xe8], R24 ;  /* 0x0000e81801007387 */ /* 0x0001e20000100800 */
[----:B------:R-:W-:Y:S01]  /*1da850*/  VIADD R13, R3, 0xda ;  /* 0x000000da030d7836 */ /* 0x000fe20000000000 */
[----:B------:R-:W-:-:S09]  /*1da860*/  LOP3.LUT R23, R23, 0xf7ffffff, RZ, 0xc0, !PT ;  /* 0xf7ffffff17177812 */ /* 0x000fd200078ec0ff */
        /* <DEDUP_REMOVED lines=22> */
[----:B------:R-:W-:Y:S01]  /*1da9d0*/  UMOV UR15, UR6 ;  /* 0x00000006000f7c82 */ /* 0x000fe20008000000 */
[----:B------:R-:W4:Y:S01]  /*1da9e0*/  LDCU.64 UR6, c[0x0][0x398] ;  /* 0x00007300ff0677ac */ /* 0x000f220008000a00 */
[----:B------:R-:W-:Y:S01]  /*1da9f0*/  VIADD R13, R3, 0xd7 ;  /* 0x000000d7030d7836 */ /* 0x000fe20000000000 */
[----:B------:R-:W-:Y:S01]  /*1daa00*/  LOP3.LUT R23, R23, 0xfeffffff, RZ, 0xc0, !PT ;  /* 0xfeffffff17177812 */ /* 0x000fe200078ec0ff */
[----:B------:R0:W-:Y:S06]  /*1daa10*/  STL [R1+0xd8], R24 ;  /* 0x0000d81801007387 */ /* 0x0001ec0000100800 */
[----:B------:R-:W-:Y:S01]  /*1daa20*/  @P0 LOP3.LUT R23, R23, 0x1000000, RZ, 0xfc, !PT ;  /* 0x0100000017170812 */ /* 0x000fe200078efcff */
[----:B0-----:R-:W-:Y:S01]  /*1daa30*/  IMAD.U32 R24, RZ, RZ, UR4 ;  /* 0x00000004ff187e24 */ /* 0x001fe2000f8e00ff */
[----:B------:R-:W-:-:S02]  /*1daa40*/  UMOV UR4, UR5 ;  /* 0x0000000500047c82 */ /* 0x000fc40008000000 */
[----:B------:R-:W-:Y:S01]  /*1daa50*/  ISETP.GE.AND P0, PT, R13, UR4, PT ;  /* 0x000000040d007c0c */ /* 0x000fe2000bf06270 */
[----:B------:R-:W-:Y:S01]  /*1daa60*/  VIADD R13, R3, 0xd6 ;  /* 0x000000d6030d7836 */ /* 0x000fe20000000000 */
[----:B------:R-:W-:Y:S01]  /*1daa70*/  LOP3.LUT R23, R23, 0xff7fffff, RZ, 0xc0, !PT ;  /* 0xff7fffff17177812 */ /* 0x000fe200078ec0ff */
[----:B----4-:R-:W-:-:S10]  /*1daa80*/  UMOV UR4, UR7 ;  /* 0x0000000700047c82 */ /* 0x010fd40008000000 */
[----:B------:R-:W-:Y:S02]  /*1daa90*/  @P0 LOP3.LUT R23, R23, 0x800000, RZ, 0xfc, !PT ;  /* 0x0080000017170812 */ /* 0x000fe400078efcff */
[----:B------:R-:W-:Y:S01]  /*1daaa0*/  ISETP.GE.AND P0, PT, R13, UR4, PT ;  /* 0x000000040d007c0c */ /* 0x000fe2000bf06270 */
[----:B------:R-:W0:Y:S01]  /*1daab0*/  LDCU.64 UR4, c[0x0][0x398] ;  /* 0x00007300ff0477ac */ /* 0x000e220008000a00 */
[----:B------:R-:W-:Y:S02]  /*1daac0*/  IMAD.MOV.U32 R26, RZ, RZ, R14 ;  /* 0x000000ffff1a7224 */ /* 0x000fe400078e000e */
[----:B------:R-:W-:Y:S01]  /*1daad0*/  VIADD R13, R3, 0xd5 ;  /* 0x000000d5030d7836 */ /* 0x000fe20000000000 */
[----:B------:R-:W-:-:S08]  /*1daae0*/  LOP3.LUT R23, R23, 0xffbfffff, RZ, 0xc0, !PT ;  /* 0xffbfffff17177812 */ /* 0x000fd000078ec0ff */
[----:B------:R-:W-:Y:S01]  /*1daaf0*/  @P0 LOP3.LUT R23, R23, 0x400000, RZ, 0xfc, !PT ;  /* 0x0040000017170812 */ /* 0x000fe200078efcff */
[----:B0-----:R-:W-:Y:S01]  /*1dab00*/  IMAD.U32 R14, RZ, RZ, UR4 ;  /* 0x00000004ff0e7e24 */ /* 0x001fe2000f8e00ff */
[----:B------:R-:W-:Y:S02]  /*1dab10*/  UMOV UR4, UR5 ;  /* 0x0000000500047c82 */ /* 0x000fe40008000000 */
[----:B------:R-:W-:Y:S02]  /*1dab20*/  ISETP.GE.AND P0, PT, R13, UR4, PT ;  /* 0x000000040d007c0c */ /* 0x000fe4000bf06270 */
[----:B------:R-:W0:Y:S01]  /*1dab30*/  LDCU.64 UR4, c[0x0][0x398] ;  /* 0x00007300ff0477ac */ /* 0x000e220008000a00 */
[----:B------:R-:W-:Y:S02]  /*1dab40*/  IMAD.MOV.U32 R27, RZ, RZ, R9 ;  /* 0x000000ffff1b7224 */ /* 0x000fe400078e0009 */
[----:B------:R-:W-:Y:S01]  /*1dab50*/  VIADD R13, R3, 0xd4 ;  /* 0x000000d4030d7836 */ /* 0x000fe20000000000 */
[----:B------:R-:W-:-:S07]  /*1dab60*/  LOP3.LUT R23, R23, 0xffdfffff, RZ, 0xc0, !PT ;  /* 0xffdfffff17177812 */ /* 0x000fce00078ec0ff */
        /* <DEDUP_REMOVED lines=112> */
[----:B------:R-:W-:Y:S01]  /*1db270*/  LOP3.LUT R23, R23, 0xffffff7f, RZ, 0xc0, !PT ;  /* 0xffffff7f17177812 */ /* 0x000fe200078ec0ff */
[----:B----4-:R-:W-:-:S02]  /*1db280*/  IMAD.MOV.U32 R0, RZ, RZ, R26 ;  /* 0x000000ffff007224 */ /* 0x010fc400078e001a */
[----:B------:R-:W-:Y:S02]  /*1db290*/  IMAD.MOV.U32 R26, RZ, RZ, R27 ;  /* 0x000000ffff1a7224 */ /* 0x000fe400078e001b */
[----:B------:R-:W-:-:S03]  /*1db2a0*/  IMAD.MOV.U32 R27, RZ, RZ, R5 ;  /* 0x000000ffff1b7224 */ /* 0x000fc600078e0005 */
        /* <DEDUP_REMOVED lines=9> */
[----:B------:R-:W-:-:S05]  /*1db340*/  IMAD.MOV.U32 R24, RZ, RZ, R6 ;  /* 0x000000ffff187224 */ /* 0x000fca00078e0006 */
        /* <DEDUP_REMOVED lines=8> */
[----:B----4-:R-:W-:-:S07]  /*1db3d0*/  IMAD.MOV.U32 R6, RZ, RZ, R2 ;  /* 0x000000ffff067224 */ /* 0x010fce00078e0002 */
        /* <DEDUP_REMOVED lines=33> */
[----:B------:R4:W-:Y:S02]  /*1db5f0*/  STL [R1+0x7418], R19 ;  /* 0x0074181301007387 */ /* 0x0009e40000100800 */
[----:B----4-:R-:W-:Y:S02]  /*1db600*/  IMAD.MOV.U32 R19, RZ, RZ, R18 ;  /* 0x000000ffff137224 */ /* 0x010fe400078e0012 */
[----:B0-----:R-:W-:-:S05]  /*1db610*/  IMAD.U32 R18, RZ, RZ, UR4 ;  /* 0x00000004ff127e24 */ /* 0x001fca000f8e00ff */
[----:B------:R0:W-:Y:S02]  /*1db620*/  STL [R1+0x741c], R18 ;  /* 0x00741c1201007387 */ /* 0x0001e40000100800 */
[----:B0-----:R-:W-:Y:S02]  /*1db630*/  IMAD.MOV.U32 R18, RZ, RZ, R22 ;  /* 0x000000ffff127224 */ /* 0x001fe400078e0016 */
[----:B------:R-:W4:Y:S01]  /*1db640*/  LDL.LU R22, [R1+0x7478] ;  /* 0x0074780001167983 */ /* 0x000f220000300800 */
[----:B------:R-:W-:Y:S01]  /*1db650*/  VIADD R13, R3, 0xc0 ;  /* 0x000000c0030d7836 */ /* 0x000fe20000000000 */
[----:B------:R-:W-:Y:S01]  /*1db660*/  LOP3.LUT R23, R23, 0xfffffffd, RZ, 0xc0, !PT ;  /* 0xfffffffd17177812 */ /* 0x000fe200078ec0ff */
[----:B------:R-:W-:-:S03]  /*1db670*/  UMOV UR4, UR5 ;  /* 0x0000000500047c82 */ /* 0x000fc60008000000 */
[----:B------:R-:W-:Y:S02]  /*1db680*/  @P0 LOP3.LUT R23, R23, 0x2, RZ, 0xfc, !PT ;  /* 0x0000000217170812 */ /* 0x000fe400078efcff */
[----:B------:R-:W-:Y:S01]  /*1db690*/  ISETP.GE.AND P0, PT, R13, UR4, PT ;  /* 0x000000040d007c0c */ /* 0x000fe2000bf06270 */
[----:B------:R-:W0:Y:S01]  /*1db6a0*/  LDCU.64 UR4, c[0x0][0x398] ;  /* 0x00007300ff0477ac */ /* 0x000e220008000a00 */
[----:B------:R-:W-:Y:S01]  /*1db6b0*/  LOP3.LUT R23, R23, 0xfffffffe, RZ, 0xc0, !PT ;  /* 0xfffffffe17177812 */ /* 0x000fe200078ec0ff */
[----:B------:R-:W-:-:S10]  /*1db6c0*/  VIADD R13, R3, 0xbf ;  /* 0x000000bf030d7836 */ /* 0x000fd40000000000 */
[----:B------:R-:W-:-:S05]  /*1db6d0*/  @P0 LOP3.LUT R23, R23, 0x1, RZ, 0xfc, !PT ;  /* 0x0000000117170812 */ /* 0x000fca00078efcff */
[----:B------:R0:W-:Y:S02]  /*1db6e0*/  STL [R1+0x7420], R23 ;  /* 0x0074201701007387 */ /* 0x0001e40000100800 */
[----:B0-----:R-:W-:Y:S02]  /*1db6f0*/  IMAD.MOV.U32 R23, RZ, RZ, R17 ;  /* 0x000000ffff177224 */ /* 0x001fe400078e0011 */
[----:B------:R-:W-:Y:S01]  /*1db700*/  IMAD.U32 R17, RZ, RZ, UR4 ;  /* 0x00000004ff117e24 */ /* 0x000fe2000f8e00ff */
[----:B------:R-:W-:Y:S02]  /*1db710*/  UMOV UR4, UR5 ;  /* 0x0000000500047c82 */ /* 0x000fe40008000000 */
[----:B------:R-:W-:Y:S02]  /*1db720*/  ISETP.GE.AND P0, PT, R13, UR4, PT ;  /* 0x000000040d007c0c */ /* 0x000fe4000bf06270 */
[----:B------:R-:W0:Y:S01]  /*1db730*/  LDCU.64 UR4, c[0x0][0x398] ;  /* 0x00007300ff0477ac */ /* 0x000e220008000a00 */
[----:B------:R1:W-:Y:S01]  /*1db740*/  STL [R1+0x7424], R17 ;  /* 0x0074241101007387 */ /* 0x0003e20000100800 */
[----:B------:R-:W-:-:S02]  /*1db750*/  VIADD R13, R3, 0xbe ;  /* 0x000000be030d7836 */ /* 0x000fc40000000000 */
[----:B-1----:R-:W-:Y:S02]  /*1db760*/  IMAD.MOV.U32 R17, RZ, RZ, R16 ;  /* 0x000000ffff117224 */ /* 0x002fe400078e0010 */
[----:B0-----:R-:W-:Y:S01]  /*1db770*/  IMAD.U32 R16, RZ, RZ, UR4 ;  /* 0x00000004ff107e24 */ /* 0x001fe2000f8e00ff */
[----:B------:R-:W-:Y:S01]  /*1db780*/  UMOV UR4, UR5 ;  /* 0x0000000500047c82 */ /* 0x000fe20008000000 */
[----:B------:R-:W-:Y:S01]  /*1db790*/  UMOV UR19, UR6 ;  /* 0x0000000600137c82 */ /* 0x000fe20008000000 */
[----:B------:R-:W0:Y:S02]  /*1db7a0*/  LDCU.64 UR6, c[0x0][0x398] ;  /* 0x00007300ff0677ac */ /* 0x000e240008000a00 */
[----:B------:R1:W-:Y:S02]  /*1db7b0*/  STL [R1+0x7428], R16 ;  /* 0x0074281001007387 */ /* 0x0003e40000100800 */
[----:B-1----:R-:W-:Y:S01]  /*1db7c0*/  IMAD.MOV.U32 R16, RZ, RZ, R15 ;  /* 0x000000ffff107224 */ /* 0x002fe200078e000f */
[----:B------:R-:W-:Y:S01]  /*1db7d0*/  UMOV UR68, UR20 ;  /* 0x0000001400447c82 */ /* 0x000fe20008000000 */
[----:B------:R-:W1:Y:S01]  /*1db7e0*/  LDCU.64 UR20, c[0x0][0x398] ;  /* 0x00007300ff1477ac */ /* 0x000e620008000a00 */
[----:B----4-:R-:W-:-:S04]  /*1db7f0*/  LOP3.LUT R22, R22, 0x7fffffff, RZ, 0xc0, !PT ;  /* 0x7fffffff16167812 */ /* 0x010fc800078ec0ff */
[----:B------:R-:W-:Y:S02]  /*1db800*/  @P0 LOP3.LUT R22, R22, 0x80000000, RZ, 0xfc, !PT ;  /* 0x8000000016160812 */ /* 0x000fe400078efcff */
[----:B------:R-:W-:Y:S01]  /*1db810*/  ISETP.GE.AND P0, PT, R13, UR4, PT ;  /* 0x000000040d007c0c */ /* 0x000fe2000bf06270 */
[----:B------:R-:W4:Y:S01]  /*1db820*/  LDCU.64 UR4, c[0x0][0x398] ;  /* 0x00007300ff0477ac */ /* 0x000f220008000a00 */
[----:B------:R-:W-:Y:S01]  /*1db830*/  VIADD R13, R3, 0xbd ;  /* 0x000000bd030d7836 */ /* 0x000fe20000000000 */
[----:B------:R-:W-:-:S10]  /*1db840*/  LOP3.LUT R22, R22, 0xbfffffff, RZ, 0xc0, !PT ;  /* 0xbfffffff16167812 */ /* 0x000fd400078ec0ff */
[----:B------:R-:W-:Y:S01]  /*1db850*/  @P0 LOP3.LUT R22, R22, 0x40000000, RZ, 0xfc, !PT ;  /* 0x4000000016160812 */ /* 0x000fe200078efcff */
[----:B----4-:R-:W-:Y:S01]  /*1db860*/  IMAD.U32 R15, RZ, RZ, UR4 ;  /* 0x00000004ff0f7e24 */ /* 0x010fe2000f8e00ff */
[----:B------:R-:W-:Y:S02]  /*1db870*/  UMOV UR4, UR5 ;  /* 0x0000000500047c82 */ /* 0x000fe40008000000 */
[----:B------:R-:W-:Y:S01]  /*1db880*/  ISETP.GE.AND P0, PT, R13, UR4, PT ;  /* 0x000000040d007c0c */ /* 0x000fe2000bf06270 */
[----:B------:R-:W-:Y:S01]  /*1db890*/  VIADD R13, R3, 0xbc ;  /* 0x000000bc030d7836 */ /* 0x000fe20000000000 */
[----:B------:R-:W-:Y:S01]  /*1db8a0*/  LOP3.LUT R22, R22, 0xdfffffff, RZ, 0xc0, !PT ;  /* 0xdfffffff16167812 */ /* 0x000fe200078ec0ff */
[----:B0-----:R-:W-:-:S10]  /*1db8b0*/  UMOV UR4, UR7 ;  /* 0x0000000700047c82 */ /* 0x001fd40008000000 */
[----:B------:R-:W-:Y:S02]  /*1db8c0*/  @P0 LOP3.LUT R22, R22, 0x20000000, RZ, 0xfc, !PT ;  /* 0x2000000016160812 */ /* 0x000fe400078efcff */
[----:B------:R-:W-:Y:S01]  /*1db8d0*/  ISETP.GE.AND P0, PT, R13, UR4, PT ;  /* 0x000000040d007c0c */ /* 0x000fe2000bf06270 */
[----:B------:R-:W-:Y:S01]  /*1db8e0*/  VIADD R13, R3, 0xbb ;  /* 0x000000bb030d7836 */ /* 0x000fe20000000000 */
[----:B------:R-:W-:Y:S01]  /*1db8f0*/  UMOV UR5, UR6 ;  /* 0x0000000600057c82 */ /* 0x000fe20008000000 */
[----:B------:R-:W-:Y:S01]  /*1db900*/  LOP3.LUT R22, R22, 0xefffffff, RZ, 0xc0, !PT ;  /* 0xefffffff16167812 */ /* 0x000fe200078ec0ff */
[----:B------:R-:W-:-:S09]  /*1db910*/  UMOV UR6, UR9 ;  /* 0x0000000900067c82 */ /* 0x000fd20008000000 */
[----:B------:R-:W-:Y:S02]  /*1db920*/  @P0 LOP3.LUT R22, R22, 0x10000000, RZ, 0xfc, !PT ;  /* 0x1000000016160812 */ /* 0x000fe400078efcff */
[----:B------:R-:W-:Y:S01]  /*1db930*/  ISETP.GE.AND P0, PT, R13, UR6, PT ;  /* 0x000000060d007c0c */ /* 0x000fe2000bf06270 */
[----:B------:R-:W0:Y:S01]  /*1db940*/  LDCU.64 UR6, c[0x0][0x398] ;  /* 0x00007300ff0677ac */ /* 0x000e220008000a00 */
[----:B------:R4:W-:Y:S01]  /*1db950*/  STL [R1+0x742c], R15 ;  /* 0x00742c0f01007387 */ /* 0x0009e20000100800 */
[----:B------:R-:W-:Y:S01]  /*1db960*/  VIADD R13, R3, 0xba ;  /* 0x000000ba030d7836 */ /* 0x000fe20000000000 */
[----:B------:R-:W-:Y:S01]  /*1db970*/  LOP3.LUT R22, R22, 0xf7ffffff, RZ, 0xc0, !PT ;  /* 0xf7ffffff16167812 */ /* 0x000fe200078ec0ff */
[----:B----4-:R-:W-:Y:S02]  /*1db980*/  IMAD.MOV.U32 R15, RZ, RZ, R17 ;  /* 0x000000ffff0f7224 */ /* 0x010fe400078e0011 */
[----:B------:R-:W-:Y:S02]  /*1db990*/  IMAD.MOV.U32 R17, RZ, RZ, R23 ;  /* 0x000000ffff117224 */ /* 0x000fe400078e0017 */
[----:B------:R-:W-:-:S02]  /*1db9a0*/  IMAD.MOV.U32 R23, RZ, RZ, R9 ;  /* 0x000000ffff177224 */ /* 0x000fc400078e0009 */
[----:B------:R-:W-:Y:S02]  /*1db9b0*/  IMAD.MOV.U32 R9, RZ, RZ, R2 ;  /* 0x000000ffff097224 */ /* 0x000fe400078e0002 */
[----:B------:R-:W-:Y:S02]  /*1db9c0*/  IMAD.MOV.U32 R2, RZ, RZ, R14 ;  /* 0x000000ffff027224 */ /* 0x000fe400078e000e */
[----:B0-----:R-:W-:Y:S01]  /*1db9d0*/  IMAD.U32 R14, RZ, RZ, UR6 ;  /* 0x00000006ff0e7e24 */ /* 0x001fe2000f8e00ff */
[----:B------:R-:W-:Y:S01]  /*1db9e0*/  UMOV UR6, UR7 ;  /* 0x0000000700067c82 */ /* 0x000fe20008000000 */
[----:B------:R-:W-:Y:S02]  /*1db9f0*/  @P0 LOP3.LUT R22, R22, 0x8000000, RZ, 0xfc, !PT ;  /* 0x0800000016160812 */ /* 0x000fe400078efcff */
[----:B------:R-:W-:Y:S01]  /*1dba00*/  ISETP.GE.AND P0, PT, R13, UR6, PT ;  /* 0x000000060d007c0c */ /* 0x000fe2000bf06270 */
[----:B------:R-:W0:Y:S01]  /*1dba10*/  LDCU.64 UR6, c[0x0][0x398] ;  /* 0x00007300ff0677ac */ /* 0x000e220008000a00 */
[----:B------:R-:W-:Y:S01]  /*1dba20*/  UMOV UR4, UR8 ;  /* 0x0000000800047c82 */ /* 0x000fe20008000000 */
[----:B------:R-:W-:Y:S01]  /*1dba30*/  VIADD R13, R3, 0xb9 ;  /* 0x000000b9030d7836 */ /* 0x000fe20000000000 */
[----:B------:R-:W-:Y:S01]  /*1dba40*/  LOP3.LUT R22, R22, 0xfbffffff, RZ, 0xc0, !PT ;  /* 0xfbffffff16167812 */ /* 0x000fe200078ec0ff */
[----:B------:R-:W4:Y:S08]  /*1dba50*/  LDCU.64 UR8, c[0x0][0x398] ;  /* 0x00007300ff0877ac */ /* 0x000f300008000a00 */
[----:B------:R-:W-:-:S02]  /*1dba60*/  @P0 LOP3.LUT R22, R22, 0x4000000, RZ, 0xfc, !PT ;  /* 0x0400000016160812 */ /* 0x000fc400078efcff */
[----:B0-----:R-:W-:Y:S01]  /*1dba70*/  ISETP.GE.AND P0, PT, R13, UR7, PT ;  /* 0x000000070d007c0c */ /* 0x001fe2000bf06270 */
[----:B------:R-:W-:Y:S01]  /*1dba80*/  VIADD R13, R3, 0xb8 ;  /* 0x000000b8030d7836 */ /* 0x000fe20000000000 */
[----:B------:R-:W-:-:S11]  /*1dba90*/  LOP3.LUT R22, R22, 0xfdffffff, RZ, 0xc0, !PT ;  /* 0xfdffffff16167812 */ /* 0x000fd600078ec0ff */
[----:B------:R-:W-:Y:S02]  /*1dbaa0*/  @P0 LOP3.LUT R22, R22, 0x2000000, RZ, 0xfc, !PT ;  /* 0x0200000016160812 */ /* 0x000fe400078efcff */
[----:B----4-:R-:W-:Y:S01]  /*1dbab0*/  ISETP.GE.AND P0, PT, R13, UR9, PT ;  /* 0x000000090d007c0c */ /* 0x010fe2000bf06270 */
[----:B------:R-:W-:Y:S01]  /*1dbac0*/  VIADD R13, R3, 0xb7 ;  /* 0x000000b7030d7836 */ /* 0x000fe20000000000 */
[----:B------:R-:W-:-:S11]  /*1dbad0*/  LOP3.LUT R22, R22, 0xfeffffff, RZ, 0xc0, !PT ;  /* 0xfeffffff16167812 */ /* 0x000fd600078ec0ff */
[----:B------:R-:W-:Y:S02]  /*1dbae0*/  @P0 LOP3.LUT R22, R22, 0x1000000, RZ, 0xfc, !PT ;  /* 0x0100000016160812 */ /* 0x000fe400078efcff */
[----:B---3--:R-:W-:Y:S01]  /*1dbaf0*/  ISETP.GE.AND P0, PT, R13, UR13, PT ;  /* 0x0000000d0d007c0c */ /* 0x008fe2000bf06270 */
[----:B------:R-:W-:Y:S01]  /*1dbb00*/  VIADD R13, R3, 0xb6 ;  /* 0x000000b6030d7836 */ /* 0x000fe20000000000 */
[----:B------:R-:W-:-:S11]  /*1dbb10*/  LOP3.LUT R22, R22, 0xff7fffff, RZ, 0xc0, !PT ;  /* 0xff7fffff16167812 */ /* 0x000fd600078ec0ff */
[----:B------:R-:W-:Y:S02]  /*1dbb20*/  @P0 LOP3.LUT R22, R22, 0x800000, RZ, 0xfc, !PT ;  /* 0x0080000016160812 */ /* 0x000fe400078efcff */
[----:B------:R-:W-:Y:S01]  /*1dbb30*/  ISETP.GE.AND P0, PT, R13, UR17, PT ;  /* 0x000000110d007c0c */ /* 0x000fe2000bf06270 */
[----:B------:R-:W-:Y:S01]  /*1dbb40*/  VIADD R13, R3, 0xb5 ;  /* 0x000000b5030d7836 */ /* 0x000fe20000000000 */
[----:B------:R-:W-:-:S11]  /*1dbb50*/  LOP3.LUT R22, R22, 0xffbfffff, RZ, 0xc0, !PT ;  /* 0xffbfffff16167812 */ /* 0x000fd600078ec0ff */
[----:B------:R-:W-:Y:S02]  /*1dbb60*/  @P0 LOP3.LUT R22, R22, 0x400000, RZ, 0xfc, !PT ;  /* 0x0040000016160812 */ /* 0x000fe400078efcff */
[----:B-1----:R-:W-:Y:S01]  /*1dbb70*/  ISETP.GE.AND P0, PT, R13, UR21, PT ;  /* 0x000000150d007c0c */ /* 0x002fe2000bf06270 */
[----:B------:R-:W-:Y:S01]  /*1dbb80*/  VIADD R13, R3, 0xb4 ;  /* 0x000000b4030d7836 */ /* 0x000fe20000000000 */
[----:B------:R-:W-:Y:S01]  /*1dbb90*/  LOP3.LUT R22, R22, 0xffdfffff, RZ, 0xc0, !PT ;  /* 0xffdfffff16167812 */ /* 0x000fe200078ec0ff */
[----:B------:R-:W-:-:S10]  /*1dbba0*/  UMOV UR21, UR24 ;  /* 0x0000001800157c82 */ /* 0x000fd40008000000 */
[----:B------:R-:W-:Y:S02]  /*1dbbb0*/  @P0 LOP3.LUT R22, R22, 0x200000, RZ, 0xfc, !PT ;  /* 0x0020000016160812 */ /* 0x000fe400078efcff */
[----:B------:R-:W-:Y:S01]  /*1dbbc0*/  ISETP.GE.AND P0, PT, R13, UR23, PT ;  /* 0x000000170d007c0c */ /* 0x000fe2000bf06270 */
[----:B------:R-:W-:Y:S01]  /*1dbbd0*/  UMOV UR23, UR25 ;  /* 0x0000001900177c82 */ /* 0x000fe20008000000 */
[----:B------:R-:W0:Y:S01]  /*1dbbe0*/  LDCU.64 UR24, c[0x0][0x398] ;  /* 0x00007300ff1877ac */ /* 0x000e220008000a00 */
[----:B------:R-:W-:Y:S01]  /*1dbbf0*/  LOP3.LUT R22, R22, 0xffefffff, RZ, 0xc0, !PT ;  /* 0xffefffff16167812 */ /* 0x000fe200078ec0ff */
[----:B------:R-:W-:-:S09]  /*1dbc00*/  VIADD R13, R3, 0xb3 ;  /* 0x000000b3030d7836 */ /* 0x000fd20000000000 */
[----:B------:R-:W-:Y:S02]  /*1dbc10*/  @P0 LOP3.LUT R22, R22, 0x100000, RZ, 0xfc, !PT ;  /* 0x0010000016160812 */ /* 0x000fe400078efcff */
[----:B0-----:R-:W-:Y:S01]  /*1dbc20*/  ISETP.GE.AND P0, PT, R13, UR25, PT ;  /* 0x000000190d007c0c */ /* 0x001fe2000bf06270 */
        /* <DEDUP_REMOVED lines=13> */
[----:B------:R-:W-:Y:S01]  /*1dbd00*/  UMOV UR29, UR35 ;  /* 0x00000023001d7c82 */ /* 0x000fe20008000000 */
[----:B------:R-:W-:Y:S01]  /*1dbd10*/  LOP3.LUT R22, R22, 0xfffeffff, RZ, 0xc0, !PT ;  /* 0xfffeffff16167812 */ /* 0x000fe200078ec0ff */
[----:B------:R-:W-:Y:S01]  /*1dbd20*/  UMOV UR31, UR34 ;  /* 0x00000022001f7c82 */ /* 0x000fe20008000000 */
[----:B------:R-:W0:Y:S08]  /*1dbd30*/  LDCU.64 UR34, c[0x0][0x398] ;  /* 0x00007300ff2277ac */ /* 0x000e300008000a00 */
[----:B------:R-:W-:-:S02]  /*1dbd40*/  @P0 LOP3.LUT R22, R22, 0x10000, RZ, 0xfc, !PT ;  /* 0x0001000016160812 */ /* 0x000fc400078efcff */
[----:B------:R-:W-:Y:S01]  /*1dbd50*/  ISETP.GE.AND P0, PT, R13, UR33, PT ;  /* 0x000000210d007c0c */ /* 0x000fe2000bf06270 */
[----:B------:R-:W-:Y:S01]  /*1dbd60*/  VIADD R13, R3, 0xae ;  /* 0x000000ae030d7836 */ /* 0x000fe20000000000 */
[----:B------:R-:W-:Y:S01]  /*1dbd70*/  LOP3.LUT R22, R22, 0xffff7fff, RZ, 0xc0, !PT ;  /* 0xffff7fff16167812 */ /* 0x000fe200078ec0ff */
[----:B------:R-:W-:-:S10]  /*1dbd80*/  UMOV UR27, UR37 ;  /* 0x00000025001b7c82 */ /* 0x000fd40008000000 */
[----:B------:R-:W-:Y:S02]  /*1dbd90*/  @P0 LOP3.LUT R22, R22, 0x8000, RZ, 0xfc, !PT ;  /* 0x0000800016160812 */ /* 0x000fe400078efcff */
[----:B0-----:R-:W-:Y:S01]  /*1dbda0*/  ISETP.GE.AND P0, PT, R13, UR35, PT ;  /* 0x000000230d007c0c */ /* 0x001fe2000bf06270 */
[----:B------:R-:W-:Y:S01]  /*1dbdb0*/  UMOV UR35, UR36 ;  /* 0x0000002400237c82 */ /* 0x000fe20008000000 */
[----:B------:R-:W0:Y:S01]  /*1dbdc0*/  LDCU.64 UR36, c[0x0][0x398] ;  /* 0x00007300ff2477ac */ /* 0x000e220008000a00 */
[----:B------:R-:W-:Y:S01]  /*1dbdd0*/  VIADD R13, R3, 0xad ;  /* 0x000000ad030d7836 */ /* 0x000fe20000000000 */
[----:B------:R-:W-:Y:S01]  /*1dbde0*/  LOP3.LUT R22, R22, 0xffffbfff, RZ, 0xc0, !PT ;  /* 0xffffbfff16167812 */ /* 0x000fe200078ec0ff */
[----:B------:R-:W-:-:S08]  /*1dbdf0*/  UMOV UR17, UR39 ;  /* 0x0000002700117c82 */ /* 0x000fd00008000000 */
        /* <DEDUP_REMOVED lines=11> */
[----:B------:R-:W-:Y:S01]  /*1dbeb0*/  UMOV UR9, UR43 ;  /* 0x0000002b00097c82 */ /* 0x000fe20008000000 */
[----:B------:R-:W-:Y:S01]  /*1dbec0*/  UMOV UR13, UR42 ;  /* 0x0000002a000d7c82 */ /* 0x000fe20008000000 */
[----:B------:R-:W-:Y:S01]  /*1dbed0*/  VIADD R13, R3, 0xab ;  /* 0x000000ab030d7836 */ /* 0x000fe20000000000 */
[----:B------:R-:W-:Y:S01]  /*1dbee0*/  LOP3.LUT R22, R22, 0xffffefff, RZ, 0xc0, !PT ;  /* 0xffffefff16167812 */ /* 0x000fe200078ec0ff */
[----:B------:R-:W1:Y:S06]  /*1dbef0*/  LDCU.64 UR42, c[0x0][0x398] ;  /* 0x00007300ff2a77ac */ /* 0x000e6c0008000a00 */
[----:B------:R-:W-:-:S02]  /*1dbf00*/  @P0 LOP3.LUT R22, R22, 0x1000, RZ, 0xfc, !PT ;  /* 0x0000100016160812 */ /* 0x000fc400078efcff */
[----:B0-----:R-:W-:Y:S01]  /*1dbf10*/  ISETP.GE.AND P0, PT, R13, UR41, PT ;  /* 0x000000290d007c0c */ /* 0x001fe2000bf06270 */
[----:B------:R-:W-:Y:S01]  /*1dbf20*/  UMOV UR33, UR45 ;  /* 0x0000002d00217c82 */ /* 0x000fe20008000000 */
[----:B------:R-:W-:Y:S01]  /*1dbf30*/  UMOV UR7, UR44 ;  /* 0x0000002c00077c82 */ /* 0x000fe20008000000 */
[----:B------:R-:W-:Y:S01]  /*1dbf40*/  VIADD R13, R3, 0xaa ;  /* 0x000000aa030d7836 */ /* 0x000fe20000000000 */
[----:B------:R-:W-:Y:S01]  /*1dbf50*/  LOP3.LUT R22, R22, 0xfffff7ff, RZ, 0xc0, !PT ;  /* 0xfffff7ff16167812 */ /* 0x000fe200078ec0ff */
[----:B------:R-:W0:Y:S08]  /*1dbf60*/  LDCU.64 UR44, c[0x0][0x398] ;  /* 0x00007300ff2c77ac */ /* 0x000e300008000a00 */
[----:B------:R-:W-:-:S02]  /*1dbf70*/  @P0 LOP3.LUT R22, R22, 0x800, RZ, 0xfc, !PT ;  /* 0x0000080016160812 */ /* 0x000fc400078efcff */
[----:B-1----:R-:W-:Y:S01]  /*1dbf80*/  ISETP.GE.AND P0, PT, R13, UR43, PT ;  /* 0x0000002b0d007c0c */ /* 0x002fe2000bf06270 */
[----:B------:R-:W-:Y:S01]  /*1dbf90*/  VIADD R13, R3, 0xa9 ;  /* 0x000000a9030d7836 */ /* 0x000fe20000000000 */
[----:B------:R-:W-:-:S11]  /*1dbfa0*/  LOP3.LUT R22, R22, 0xfffffbff, RZ, 0xc0, !PT ;  /* 0xfffffbff16167812 */ /* 0x000fd600078ec0ff */
        /* <DEDUP_REMOVED lines=31> */
[----:B------:R-:W-:Y:S01]  /*1dc1a0*/  LOP3.LUT R22, R22, 0xfffffffb, RZ, 0xc0, !PT ;  /* 0xfffffffb16167812 */ /* 0x000fe200078ec0ff */
[----:B------:R-:W-:-:S10]  /*1dc1b0*/  UMOV UR53, UR63 ;  /* 0x0000003f00357c82 */ /* 0x000fd40008000000 */
[----:B------:R-:W-:Y:S02]  /*1dc1c0*/  @P0 LOP3.LUT R22, R22, 0x4, RZ, 0xfc, !PT ;  /* 0x0000000416160812 */ /* 0x000fe400078efcff */
[----:B------:R-:W-:Y:S01]  /*1dc1d0*/  ISETP.GE.AND P0, PT, R13, UR61, PT ;  /* 0x0000003d0d007c0c */ /* 0x000fe2000bf06270 */
[----:B------:R-:W-:Y:S01]  /*1dc1e0*/  UMOV UR61, UR39 ;  /* 0x00000027003d7c82 */ /* 0x000fe20008000000 */
[----:B------:R-:W-:Y:S01]  /*1dc1f0*/  UMOV UR39, UR37 ;  /* 0x0000002500277c82 */ /* 0x000fe20008000000 */
[----:B------:R-:W-:Y:S01]  /*1dc200*/  UMOV UR37, UR35 ;  /* 0x0000002300257c82 */ /* 0x000fe20008000000 */
[----:B------:R-:W-:Y:S01]  /*1dc210*/  UMOV UR35, UR31 ;  /* 0x0000001f00237c82 */ /* 0x000fe20008000000 */
[----:B------:R-:W-:Y:S01]  /*1dc220*/  UMOV UR31, UR29 ;  /* 0x0000001d001f7c82 */ /* 0x000fe20008000000 */
[----:B------:R-:W-:Y:S01]  /*1dc230*/  UMOV UR29, UR27 ;  /* 0x0000001b001d7c82 */ /* 0x000fe20008000000 */
[----:B------:R-:W-:Y:S01]  /*1dc240*/  UMOV UR27, UR25 ;  /* 0x00000019001b7c82 */ /* 0x000fe20008000000 */
[----:B------:R-:W-:Y:S01]  /*1dc250*/  UMOV UR25, UR62 ;  /* 0x0000003e00197c82 */ /* 0x000fe20008000000 */
[----:B------:R-:W0:Y:S01]  /*1dc260*/  LDCU.64 UR62, c[0x0][0x398] ;  /* 0x00007300ff3e77ac */ /* 0x000e220008000a00 */
[----:B------:R-:W-:Y:S01]  /*1dc270*/  UMOV UR57, UR65 ;  /* 0x0000004100397c82 */ /* 0x000fe20008000000 */
[----:B------:R-:W-:Y:S01]  /*1dc280*/  UMOV UR47, UR64 ;  /* 0x00000040002f7c82 */ /* 0x000fe20008000000 */
[----:B------:R-:W1:Y:S01]  /*1dc290*/  LDCU.64 UR64, c[0x0][0x398] ;  /* 0x00007300ff4077ac */ /* 0x000e620008000a00 */
[----:B------:R-:W-:Y:S01]  /*1dc2a0*/  LOP3.LUT R22, R22, 0xfffffffd, RZ, 0xc0, !PT ;  /* 0xfffffffd16167812 */ /* 0x000fe200078ec0ff */
[----:B------:R-:W-:-:S03]  /*1dc2b0*/  VIADD R13, R3, 0xa0 ;  /* 0x000000a0030d7836 */ /* 0x000fc60000000000 */
[----:B------:R-:W-:Y:S01]  /*1dc2c0*/  @P0 LOP3.LUT R22, R22, 0x2, RZ, 0xfc, !PT ;  /* 0x0000000216160812 */ /* 0x000fe200078efcff */
[----:B------:R-:W-:Y:S01]  /*1dc2d0*/  UMOV UR41, UR67 ;  /* 0x0000004300297c82 */ /* 0x000fe20008000000 */
[----:B0-----:R-:W-:Y:S01]  /*1dc2e0*/  ISETP.GE.AND P0, PT, R13, UR63, PT ;  /* 0x0000003f0d007c0c */ /* 0x001fe2000bf06270 */
[----:B------:R-:W-:-:S05]  /*1dc2f0*/  VIADD R13, R3, 0x9f ;  /* 0x0000009f030d7836 */ /* 0x000fca0000000000 */
[----:B-1----:R-:W-:Y:S01]  /*1dc300*/  ISETP.GE.AND P1, PT, R13, UR65, PT ;  /* 0x000000410d007c0c */ /* 0x002fe2000bf26270 */
[----:B------:R-:W-:Y:S01]  /*1dc310*/  UMOV UR65, UR66 ;  /* 0x0000004200417c82 */ /* 0x000fe20008000000 */
[----:B------:R-:W0:Y:S01]  /*1dc320*/  LDCU.64 UR66, c[0x0][0x398] ;  /* 0x00007300ff4277ac */ /* 0x000e220008000a00 */
[----:B------:R-:W-:Y:S01]  /*1dc330*/  VIADD R13, R3, 0x9e ;  /* 0x0000009e030d7836 */ /* 0x000fe20000000000 */
[----:B------:R-:W-:Y:S01]  /*1dc340*/  UMOV UR51, UR11 ;  /* 0x0000000b00337c82 */ /* 0x000fe20008000000 */
[----:B------:R-:W-:Y:S01]  /*1dc350*/  UMOV UR11, UR68 ;  /* 0x00000044000b7c82 */ /* 0x000fe20008000000 */
[----:B------:R-:W-:Y:S01]  /*1dc360*/  UMOV UR55, UR35 ;  /* 0x0000002300377c82 */ /* 0x000fe20008000000 */
[----:B------:R-:W-:Y:S01]  /*1dc370*/  UMOV UR63, UR71 ;  /* 0x00000047003f7c82 */ /* 0x000fe20008000000 */
[----:B------:R-:W-:Y:S01]  /*1dc380*/  UMOV UR35, UR70 ;  /* 0x0000004600237c82 */ /* 0x000fe20008000000 */
[----:B------:R-:W1:Y:S01]  /*1dc390*/  LDCU.64 UR70, c[0x0][0x398] ;  /* 0x00007300ff4677ac */ /* 0x000e620008000a00 */
[----:B0-----:R-:W-:Y:S01]  /*1dc3a0*/  ISETP.GE.AND P2, PT, R13, UR67, PT ;  /* 0x000000430d007c0c */ /* 0x001fe2000bf46270 */
[----:B------:R-:W-:Y:S01]  /*1dc3b0*/  UMOV UR67, UR69 ;  /* 0x0000004500437c82 */ /* 0x000fe20008000000 */
[----:B------:R-:W0:Y:S01]  /*1dc3c0*/  LDCU.64 UR68, c[0x0][0x398] ;  /* 0x00007300ff4477ac */ /* 0x000e220008000a00 */
[----:B------:R3:W-:Y:S01]  /*1dc3d0*/  STL [R1+0x7430], R14 ;  /* 0x0074300e01007387 */ /* 0x0007e20000100800 */
[----:B------:R-:W-:-:S02]  /*1dc3e0*/  VIADD R13, R3, 0x9d ;  /* 0x0000009d030d7836 */ /* 0x000fc40000000000 */
[----:B---3--:R-:W-:Y:S02]  /*1dc3f0*/  IMAD.MOV.U32 R14, RZ, RZ, R21 ;  /* 0x000000ffff0e7224 */ /* 0x008fe400078e0015 */
[----:B------:R-:W3:Y:S01]  /*1dc400*/  LDL.LU R21, [R1+0x7474] ;  /* 0x0074740001157983 */ /* 0x000ee20000300800 */
[----:B------:R-:W-:Y:S01]  /*1dc410*/  UMOV UR49, UR37 ;  /* 0x0000002500317c82 */ /* 0x000fe20008000000 */
[----:B0-----:R-:W-:Y:S01]  /*1dc420*/  ISETP.GE.AND P3, PT, R13, UR69, PT ;  /* 0x000000450d007c0c */ /* 0x001fe2000bf66270 */
[----:B------:R-:W-:Y:S01]  /*1dc430*/  VIADD R13, R3, 0x9c ;  /* 0x0000009c030d7836 */ /* 0x000fe20000000000 */
[----:B------:R-:W-:Y:S01]  /*1dc440*/  UMOV UR37, UR31 ;  /* 0x0000001f00257c82 */ /* 0x000fe20008000000 */
[----:B------:R-:W-:Y:S01]  /*1dc450*/  UMOV UR31, UR13 ;  /* 0x0000000d001f7c82 */ /* 0x000fe20008000000 */
[----:B------:R-:W-:Y:S02]  /*1dc460*/  UMOV UR13, UR73 ;  /* 0x00000049000d7c82 */ /* 0x000fe40008000000 */
[----:B-1----:R-:W-:Y:S01]  /*1dc470*/  ISETP.GE.AND P4, PT, R13, UR71, PT ;  /* 0x000000470d007c0c */ /* 0x002fe2000bf86270 */
[----:B------:R-:W-:Y:S01]  /*1dc480*/  UMOV UR71, UR72 ;  /* 0x0000004800477c82 */ /* 0x000fe20008000000 */
[----:B------:R-:W0:Y:S01]  /*1dc490*/  LDCU.64 UR72, c[0x0][0x398] ;  /* 0x00007300ff4877ac */ /* 0x000e220008000a00 */
[----:B------:R-:W-:Y:S01]  /*1dc4a0*/  VIADD R13, R3, 0x9b ;  /* 0x0000009b030d7836 */ /* 0x000fe20000000000 */
[----:B------:R-:W-:Y:S01]  /*1dc4b0*/  UMOV UR69, UR39 ;  /* 0x0000002700457c82 */ /* 0x000fe20008000000 */
[----:B------:R-:W-:Y:S01]  /*1dc4c0*/  UMOV UR39, UR27 ;  /* 0x0000001b00277c82 */ /* 0x000fe20008000000 */
[----:B------:R-:W-:Y:S01]  /*1dc4d0*/  UMOV UR27, UR75 ;  /* 0x0000004b001b7c82 */ /* 0x000fe20008000000 */
[----:B------:R-:W-:-:S02]  /*1dc4e0*/  LOP3.LUT R22, R22, 0xfffffffe, RZ, 0xc0, !PT ;  /* 0xfffffffe16167812 */ /* 0x000fc400078ec0ff */
[----:B0-----:R-:W-:Y:S01]  /*1dc4f0*/  ISETP.GE.AND P5, PT, R13, UR73, PT ;  /* 0x000000490d007c0c */ /* 0x001fe2000bfa6270 */
[----:B------:R-:W-:Y:S01]  /*1dc500*/  UMOV UR73, UR74 ;  /* 0x0000004a00497c82 */ /* 0x000fe20008000000 */
[----:B------:R-:W0:Y:S01]  /*1dc510*/  LDCU.64 UR74, c[0x0][0x398] ;  /* 0x00007300ff4a77ac */ /* 0x000e220008000a00 */
[----:B------:R-:W-:Y:S01]  /*1dc520*/  VIADD R13, R3, 0x9a ;  /* 0x0000009a030d7836 */ /* 0x000fe20000000000 */
[----:B------:R-:W-:-:S05]  /*1dc530*/  @P0 LOP3.LUT R22, R22, 0x1, RZ, 0xfc, !PT ;  /* 0x0000000116160812 */ /* 0x000fca00078efcff */
[----:B------:R1:W-:Y:S01]  /*1dc540*/  STL [R1+0x7434], R22 ;  /* 0x0074341601007387 */ /* 0x0003e20000100800 */
[----:B0-----:R-:W-:Y:S01]  /*1dc550*/  ISETP.GE.AND P6, PT, R13, UR75, PT ;  /* 0x0000004b0d007c0c */ /* 0x001fe2000bfc6270 */
[----:B------:R-:W-:Y:S02]  /*1dc560*/  VIADD R13, R3, 0x99 ;  /* 0x00000099030d7836 */ /* 0x000fe40000000000 */
[----:B------:R-:W4:Y:S01]  /*1dc570*/  LDL.LU R3, [R1+0x7470] ;  /* 0x0074700001037983 */ /* 0x000f220000300800 */
[----:B------:R-:W-:Y:S01]  /*1dc580*/  UMOV UR43, UR77 ;  /* 0x0000004d002b7c82 */ /* 0x000fe20008000000 */
[----:B------:R-:W-:Y:S01]  /*1dc590*/  UMOV UR75, UR76 ;  /* 0x0000004c004b7c82 */ /* 0x000fe20008000000 */
[----:B------:R-:W0:Y:S01]  /*1dc5a0*/  LDCU.64 UR76, c[0x0][0x398] ;  /* 0x00007300ff4c77ac */ /* 0x000e220008000a00 */
[----:B-1----:R-:W-:Y:S02]  /*1dc5b0*/  IMAD.MOV.U32 R22, RZ, RZ, R17 ;  /* 0x000000ffff167224 */ /* 0x002fe400078e0011 */
[----:B------:R-:W-:-:S02]  /*1dc5c0*/  IMAD.MOV.U32 R17, RZ, RZ, R19 ;  /* 0x000000ffff117224 */ /* 0x000fc400078e0013 */
[----:B------:R-:W-:Y:S01]  /*1dc5d0*/  IMAD.MOV.U32 R19, RZ, RZ, R26 ;  /* 0x000000ffff137224 */ /* 0x000fe200078e001a */
[----:B------:R1:W-:Y:S01]  /*1dc5e0*/  STL [R1+0x743c], R13 ;  /* 0x00743c0d01007387 */ /* 0x0003e20000100800 */
[----:B0-----:R-:W-:Y:S01]  /*1dc5f0*/  ISETP.GE.AND P0, PT, R13, UR77, PT ;  /* 0x0000004d0d007c0c */ /* 0x001fe2000bf06270 */
[----:B-1----:R-:W-:Y:S01]  /*1dc600*/  IMAD.MOV.U32 R13, RZ, RZ, R27 ;  /* 0x000000ffff0d7224 */ /* 0x002fe200078e001b */
[----:B---3--:R-:W-:-:S04]  /*1dc610*/  LOP3.LUT R21, R21, 0xfffffdff, RZ, 0xc0, !PT ;  /* 0xfffffdff15157812 */ /* 0x008fc800078ec0ff */
[----:B------:R-:W-:-:S04]  /*1dc620*/  @P1 LOP3.LUT R21, R21, 0x200, RZ, 0xfc, !PT ;  /* 0x0000020015151812 */ /* 0x000fc800078efcff */
[----:B------:R-:W-:-:S04]  /*1dc630*/  LOP3.LUT R21, R21, 0xfffffeff, RZ, 0xc0, !PT ;  /* 0xfffffeff15157812 */ /* 0x000fc800078ec0ff */
        /* <DEDUP_REMOVED lines=8> */
[----:B------:R-:W-:Y:S02]  /*1dc6c0*/  @P6 LOP3.LUT R21, R21, 0x2000, RZ, 0xfc, !PT ;  /* 0x0000200015156812 */ /* 0x000fe400078efcff */
[----:B------:R-:W-:Y:S02]  /*1dc6d0*/  IADD3 R26, P2, PT, R11, R4, RZ ;  /* 0x000000040b1a7210 */ /* 0x000fe40007f5e0ff */
[----:B------:R-:W-:-:S04]  /*1dc6e0*/  LOP3.LUT R21, R21, 0xffffbfff, RZ, 0xc0, !PT ;  /* 0xffffbfff15157812 */ /* 0x000fc800078ec0ff */
[----:B------:R-:W-:Y:S01]  /*1dc6f0*/  @P0 LOP3.LUT R21, R21, 0x4000, RZ, 0xfc, !PT ;  /* 0x0000400015150812 */ /* 0x000fe200078efcff */
[----:B----4-:R-:W-:-:S04]  /*1dc700*/  IMAD.X R27, R12, 0x1, R3, P2 ;  /* 0x000000010c1b7824 */ /* 0x010fc800010e0603 */
[----:B------:R-:W-:Y:S04]  /*1dc710*/  STL [R1+0x7440], R21 ;  /* 0x0074401501007387 */ /* 0x000fe80000100800 */
[----:B------:R-:W-:Y:S04]  /*1dc720*/  STL [R1+0x7448], R11 ;  /* 0x0074480b01007387 */ /* 0x000fe80000100800 */
[----:B------:R0:W-:Y:S04]  /*1dc730*/  STL [R1+0x7444], R4 ;  /* 0x0074440401007387 */ /* 0x0001e80000100800 */
[----:B------:R1:W-:Y:S01]  /*1dc740*/  STL.64 [R1+0x3180], R26 ;  /* 0x0031801a01007387 */ /* 0x0003e20000100a00 */
[----:B0-----:R-:W-:-:S02]  /*1dc750*/  IMAD.MOV.U32 R4, RZ, RZ, R13 ;  /* 0x000000ffff047224 */ /* 0x001fc400078e000d */
[----:B------:R-:W-:Y:S02]  /*1dc760*/  IMAD.MOV.U32 R13, RZ, RZ, R22 ;  /* 0x000000ffff0d7224 */ /* 0x000fe400078e0016 */
[----:B------:R-:W-:Y:S01]  /*1dc770*/  IMAD.MOV.U32 R22, RZ, RZ, R16 ;  /* 0x000000ffff167224 */ /* 0x000fe200078e0010 */
[----:B-1----:R-:W3:Y:S04]  /*1dc780*/  LDL.LU.64 R26, [R1+0x7468] ;  /* 0x00746800011a7983 */ /* 0x002ee80000300a00 */
[----:B------:R0:W-:Y:S01]  /*1dc790*/  STL [R1+0x7458], R12 ;  /* 0x0074580c01007387 */ /* 0x0001e20000100800 */
[----:B------:R-:W-:Y:S02]  /*1dc7a0*/  IMAD.MOV.U32 R16, RZ, RZ, R25 ;  /* 0x000000ffff107224 */ /* 0x000fe400078e0019 */
[----:B------:R-:W-:-:S02]  /*1dc7b0*/  IMAD.MOV.U32 R25, RZ, RZ, R7 ;  /* 0x000000ffff197224 */ /* 0x000fc400078e0007 */
[----:B------:R-:W-:Y:S01]  /*1dc7c0*/  IMAD.MOV.U32 R11, RZ, RZ, R14 ;  /* 0x000000ffff0b7224 */ /* 0x000fe200078e000e */
[----:B0-----:R-:W4:Y:S04]  /*1dc7d0*/  LDL.LU R12, [R1+0x84] ;  /* 0x00008400010c7983 */ /* 0x001f280000300800 */
[----:B------:R0:W-:Y:S04]  /*1dc7e0*/  STL [R1+0x7450], R3 ;  /* 0x0074500301007387 */ /* 0x0001e80000100800 */
[----:B------:R-:W3:Y:S01]  /*1dc7f0*/  LDL R7, [R1+0x37c4] ;  /* 0x0037c40001077983 */ /* 0x000ee20000100800 */
[----:B------:R-:W-:-:S02]  /*1dc800*/  IMAD.MOV.U32 R14, RZ, RZ, R18 ;  /* 0x000000ffff0e7224 */ /* 0x000fc400078e0012 */
[----:B------:R-:W-:Y:S02]  /*1dc810*/  IMAD.MOV.U32 R18, RZ, RZ, R8 ;  /* 0x000000ffff127224 */ /* 0x000fe400078e0008 */
[----:B------:R-:W3:Y:S01]  /*1dc820*/  LDL R8, [R1+0x37bc] ;  /* 0x0037bc0001087983 */ /* 0x000ee20000100800 */
[----:B------:R-:W-:Y:S02]  /*1dc830*/  IMAD.MOV.U32 R21, RZ, RZ, R15 ;  /* 0x000000ffff157224 */ /* 0x000fe400078e000f */
[----:B------:R-:W-:Y:S02]  /*1dc840*/  IMAD.MOV.U32 R15, RZ, RZ, R28 ;  /* 0x000000ffff0f7224 */ /* 0x000fe400078e001c */
[----:B------:R-:W3:Y:S01]  /*1dc850*/  LDL R28, [R1+0x37b8] ;  /* 0x0037b800011c7983 */ /* 0x000ee20000100800 */
[----:B------:R-:W-:Y:S01]  /*1dc860*/  UMOV UR77, UR11 ;  /* 0x0000000b004d7c82 */ /* 0x000fe20008000000 */
[----:B------:R-:W3:Y:S01]  /*1dc870*/  LDCU UR11, c[0x0][0x398] ;  /* 0x00007300ff0b77ac */ /* 0x000ee20008000800 */
[C---:B------:R-:W-:Y:S01]  /*1dc880*/  LOP3.LUT P1, RZ, R29.reuse, 0x400000, RZ, 0xc0, !PT ;  /* 0x004000001dff7812 */ /* 0x040fe2000782c0ff */
[----:B------:R-:W-:Y:S01]  /*1dc890*/  UMOV UR45, UR9 ;  /* 0x00000009002d7c82 */ /* 0x000fe20008000000 */
[----:B------:R-:W1:Y:S02]  /*1dc8a0*/  LDCU UR9, c[0x0][0x398] ;  /* 0x00007300ff0977ac */ /* 0x000e640008000800 */
[----:B--2---:R-:W-:Y:S01]  /*1dc8b0*/  ISETP.LT.AND P0, PT, R10, UR77, !P1 ;  /* 0x0000004d0a007c0c */ /* 0x004fe2000cf01270 */
[----:B------:R-:W-:Y:S01]  /*1dc8c0*/  UMOV UR59, UR29 ;  /* 0x0000001d003b7c82 */ /* 0x000fe20008000000 */
[----:B------:R-:W-:Y:S01]  /*1dc8d0*/  UMOV UR29, UR7 ;  /* 0x00000007001d7c82 */ /* 0x000fe20008000000 */
[----:B------:R-:W2:Y:S01]  /*1dc8e0*/  LDCU UR7, c[0x0][0x398] ;  /* 0x00007300ff0777ac */ /* 0x000ea20008000800 */
[----:B------:R-:W-:Y:S01]  /*1dc8f0*/  LOP3.LUT P2, RZ, R29, 0x200000, RZ, 0xc0, !PT ;  /* 0x002000001dff7812 */ /* 0x000fe2000784c0ff */
[----:B------:R-:W0:Y:S01]  /*1dc900*/  LDCU UR77, c[0x0][0x398] ;  /* 0x00007300ff4d77ac */ /* 0x000e220008000800 */
[----:B----4-:R-:W-:-:S02]  /*1dc910*/  LOP3.LUT R12, R12, 0xfffdffff, RZ, 0xc0, !PT ;  /* 0xfffdffff0c0c7812 */ /* 0x010fc400078ec0ff */
[----:B---3--:R-:W-:Y:S01]  /*1dc920*/  ISETP.LT.AND P4, PT, R7, UR11, !P1 ;  /* 0x0000000b07007c0c */ /* 0x008fe2000cf81270 */
[----:B------:R-:W3:Y:S04]  /*1dc930*/  LDCU UR11, c[0x0][0x398] ;  /* 0x00007300ff0b77ac */ /* 0x000ee80008000800 */
[----:B------:R-:W-:Y:S02]  /*1dc940*/  @P0 LOP3.LUT R12, R12, 0x20000, RZ, 0xfc, !PT ;  /* 0x000200000c0c0812 */ /* 0x000fe400078efcff */
[----:B-1----:R-:W-:Y:S01]  /*1dc950*/  ISETP.LT.AND P3, PT, R8, UR9, !P1 ;  /* 0x0000000908007c0c */ /* 0x002fe2000cf61270 */
[----:B------:R-:W1:Y:S01]  /*1dc960*/  LDCU UR9, c[0x0][0x398] ;  /* 0x00007300ff0977ac */ /* 0x000e620008000800 */
[----:B------:R-:W-:Y:S02]  /*1dc970*/  LOP3.LUT R12, R12, 0xfffeffff, RZ, 0xc0, !PT ;  /* 0xfffeffff0c0c7812 */ /* 0x000fe400078ec0ff */
[----:B--2---:R-:W-:Y:S01]  /*1dc980*/  ISETP.LT.AND P0, PT, R28, UR7, !P1 ;  /* 0x000000071c007c0c */ /* 0x004fe2000cf01270 */
[----:B------:R-:W2:Y:S01]  /*1dc990*/  LDCU UR7, c[0x0][0x398] ;  /* 0x00007300ff0777ac */ /* 0x000ea20008000800 */
[----:B------:R-:W-:-:S04]  /*1dc9a0*/  @P4 LOP3.LUT R12, R12, 0x10000, RZ, 0xfc, !PT ;  /* 0x000100000c0c4812 */ /* 0x000fc800078efcff */
[----:B------:R-:W-:-:S04]  /*1dc9b0*/  LOP3.LUT R12, R12, 0xffff7fff, RZ, 0xc0, !PT ;  /* 0xffff7fff0c0c7812 */ /* 0x000fc800078ec0ff */
[----:B------:R-:W-:-:S04]  /*1dc9c0*/  @P3 LOP3.LUT R12, R12, 0x8000, RZ, 0xfc, !PT ;  /* 0x000080000c0c3812 */ /* 0x000fc800078efcff */
[----:B------:R-:W-:-:S04]  /*1dc9d0*/  LOP3.LUT R12, R12, 0xffffbfff, RZ, 0xc0, !PT ;  /* 0xffffbfff0c0c7812 */ /* 0x000fc800078ec0ff */
[----:B------:R-:W-:Y:S02]  /*1dc9e0*/  @P0 LOP3.LUT R12, R12, 0x4000, RZ, 0xfc, !PT ;  /* 0x000040000c0c0812 */ /* 0x000fe400078efcff */
[----:B------:R-:W-:Y:S02]  /*1dc9f0*/  ISETP.LT.AND P0, PT, R10, UR75, !P2 ;  /* 0x0000004b0a007c0c */ /* 0x000fe4000d701270 */
[----:B---3--:R-:W-:Y:S02]  /*1dca00*/  ISETP.LT.AND P4, PT, R7, UR11, !P2 ;  /* 0x0000000b07007c0c */ /* 0x008fe4000d781270 */
[----:B-1----:R-:W-:Y:S02]  /*1dca10*/  ISETP.LT.AND P3, PT, R8, UR9, !P2 ;  /* 0x0000000908007c0c */ /* 0x002fe4000d761270 */
[----:B------:R-:W-:Y:S01]  /*1dca20*/  LOP3.LUT R12, R12, 0xffffdfff, RZ, 0xc0, !PT ;  /* 0xffffdfff0c0c7812 */ /* 0x000fe200078ec0ff */
[----:B------:R-:W1:Y:S01]  /*1dca30*/  LDCU UR11, c[0x0][0x398] ;  /* 0x00007300ff0b77ac */ /* 0x000e620008000800 */
[----:B------:R-:W-:Y:S01]  /*1dca40*/  LOP3.LUT P1, RZ, R29, 0x100000, RZ, 0xc0, !PT ;  /* 0x001000001dff7812 */ /* 0x000fe2000782c0ff */
[----:B------:R-:W3:Y:S04]  /*1dca50*/  LDCU UR9, c[0x0][0x398] ;  /* 0x00007300ff0977ac */ /* 0x000ee80008000800 */
[----:B------:R-:W-:-:S04]  /*1dca60*/  @P0 LOP3.LUT R12, R12, 0x2000, RZ, 0xfc, !PT ;  /* 0x000020000c0c0812 */ /* 0x000fc800078efcff */
        /* <DEDUP_REMOVED lines=9> */
[----:B-1----:R-:W-:Y:S02]  /*1dcb00*/  ISETP.LT.AND P4, PT, R7, UR11, !P1 ;  /* 0x0000000b07007c0c */ /* 0x002fe4000cf81270 */
[----:B---3--:R-:W-:Y:S02]  /*1dcb10*/  ISETP.LT.AND P3, PT, R8, UR9, !P1 ;  /* 0x0000000908007c0c */ /* 0x008fe4000cf61270 */
[----:B------:R-:W-:Y:S01]  /*1dcb20*/  LOP3.LUT R12, R12, 0xfffffdff, RZ, 0xc0, !PT ;  /* 0xfffffdff0c0c7812 */ /* 0x000fe200078ec0ff */
[----:B------:R-:W1:Y:S01]  /*1dcb30*/  LDCU UR11, c[0x0][0x398] ;  /* 0x00007300ff0b77ac */ /* 0x000e620008000800 */
[----:B------:R-:W-:Y:S01]  /*1dcb40*/  LOP3.LUT P2, RZ, R29, 0x80000, RZ, 0xc0, !PT ;  /* 0x000800001dff7812 */ /* 0x000fe2000784c0ff */
[----:B------:R-:W3:Y:S01]  /*1dcb50*/  LDCU UR9, c[0x0][0x398] ;  /* 0x00007300ff0977ac */ /* 0x000ee20008000800 */
[----:B------:R-:W4:Y:S03]  /*1dcb60*/  LDCU UR73, c[0x0][0x398] ;  /* 0x00007300ff4977ac */ /* 0x000f260008000800 */
        /* <DEDUP_REMOVED lines=16> */
[----:B------:R-:W0:Y:S03]  /*1dcc70*/  LDCU UR71, c[0x0][0x398] ;  /* 0x00007300ff4777ac */ /* 0x000e260008000800 */
        /* <DEDUP_REMOVED lines=18> */
[----:B------:R-:W-:-:S04]  /*1dcda0*/  LOP3.LUT R12, R12, 0xfffffffe, RZ, 0xc0, !PT ;  /* 0xfffffffe0c0c7812 */ /* 0x000fc800078ec0ff */
[----:B------:R-:W-:-:S05]  /*1dcdb0*/  @P4 LOP3.LUT R12, R12, 0x1, RZ, 0xfc, !PT ;  /* 0x000000010c0c4812 */ /* 0x000fca00078efcff */
[----:B------:R4:W-:Y:S04]  /*1dcdc0*/  STL [R1+0x84], R12 ;  /* 0x0000840c01007387 */ /* 0x0009e80000100800 */
[----:B0-----:R-:W4:Y:S01]  /*1dcdd0*/  LDL.LU R3, [R1+0x70] ;  /* 0x0000700001037983 */ /* 0x001f220000300800 */
[----:B--2---:R-:W-:Y:S01]  /*1dcde0*/  ISETP.LT.AND P0, PT, R28, UR7, !P1 ;  /* 0x000000071c007c0c */ /* 0x004fe2000cf01270 */
[----:B------:R-:W0:Y:S01]  /*1dcdf0*/  LDCU UR7, c[0x0][0x398] ;  /* 0x00007300ff0777ac */ /* 0x000e220008000800 */
[----:B-1----:R-:W-:Y:S02]  /*1dce00*/  ISETP.LT.AND P5, PT, R7, UR11, !P3 ;  /* 0x0000000b07007c0c */ /* 0x002fe4000dfa1270 */
[----:B---3--:R-:W-:Y:S01]  /*1dce10*/  ISETP.LT.AND P4, PT, R8, UR9, !P3 ;  /* 0x0000000908007c0c */ /* 0x008fe2000df81270 */
[----:B------:R-:W1:Y:S01]  /*1dce20*/  LDCU UR11, c[0x0][0x398] ;  /* 0x00007300ff0b77ac */ /* 0x000e620008000800 */
[----:B------:R-:W2:Y:S01]  /*1dce30*/  LDCU UR9, c[0x0][0x398] ;  /* 0x00007300ff0977ac */ /* 0x000ea20008000800 */
[----:B------:R-:W-:-:S02]  /*1dce40*/  LOP3.LUT P1, RZ, R29, 0x8000, RZ, 0xc0, !PT ;  /* 0x000080001dff7812 */ /* 0x000fc4000782c0ff */
[----:B----4-:R-:W-:-:S04]  /*1dce50*/  LOP3.LUT R3, R3, 0x7fffffff, RZ, 0xc0, !PT ;  /* 0x7fffffff03037812 */ /* 0x010fc800078ec0ff */
[----:B------:R-:W-:-:S04]  /*1dce60*/  @P2 LOP3.LUT R3, R3, 0x80000000, RZ, 0xfc, !PT ;  /* 0x8000000003032812 */ /* 0x000fc800078efcff */
[----:B------:R-:W-:-:S04]  /*1dce70*/  LOP3.LUT R3, R3, 0xbfffffff, RZ, 0xc0, !PT ;  /* 0xbfffffff03037812 */ /* 0x000fc800078ec0ff */
[----:B------:R-:W-:Y:S02]  /*1dce80*/  @P0 LOP3.LUT R3, R3, 0x40000000, RZ, 0xfc, !PT ;  /* 0x4000000003030812 */ /* 0x000fe400078efcff */
[----:B------:R-:W-:Y:S02]  /*1dce90*/  ISETP.LT.AND P0, PT, R10, UR67, !P3 ;  /* 0x000000430a007c0c */ /* 0x000fe4000df01270 */
[----:B------:R-:W-:Y:S01]  /*1dcea0*/  LOP3.LUT P2, RZ, R29, 0x10000, RZ, 0xc0, !PT ;  /* 0x000100001dff7812 */ /* 0x000fe2000784c0ff */
[----:B------:R-:W3:Y:S01]  /*1dceb0*/  LDCU UR67, c[0x0][0x398] ;  /* 0x00007300ff4377ac */ /* 0x000ee20008000800 */
[----:B------:R-:W-:-:S09]  /*1dcec0*/  LOP3.LUT R3, R3, 0xdfffffff, RZ, 0xc0, !PT ;  /* 0xdfffffff03037812 */ /* 0x000fd200078ec0ff */
[----:B------:R-:W-:-:S04]  /*1dced0*/  @P0 LOP3.LUT R3, R3, 0x20000000, RZ, 0xfc, !PT ;  /* 0x2000000003030812 */ /* 0x000fc800078efcff */
[----:B------:R-:W-:Y:S02]  /*1dcee0*/  LOP3.LUT R3, R3, 0xefffffff, RZ, 0xc0, !PT ;  /* 0xefffffff03037812 */ /* 0x000fe400078ec0ff */
[----:B0-----:R-:W-:Y:S01]  /*1dcef0*/  ISETP.LT.AND P0, PT, R28, UR7, !P3 ;  /* 0x000000071c007c0c */ /* 0x001fe2000df01270 */
[----:B------:R-:W0:Y:S01]  /*1dcf00*/  LDCU UR7, c[0x0][0x398] ;  /* 0x00007300ff0777ac */ /* 0x000e220008000800 */
[----:B------:R-:W-:-:S04]  /*1dcf10*/  @P5 LOP3.LUT R3, R3, 0x10000000, RZ, 0xfc, !PT ;  /* 0x1000000003035812 */ /* 0x000fc800078efcff */
[----:B------:R-:W-:-:S04]  /*1dcf20*/  LOP3.LUT R3, R3, 0xf7ffffff, RZ, 0xc0, !PT ;  /* 0xf7ffffff03037812 */ /* 0x000fc800078ec0ff */
[----:B------:R-:W-:-:S04]  /*1dcf30*/  @P4 LOP3.LUT R3, R3, 0x8000000, RZ, 0xfc, !PT ;  /* 0x0800000003034812 */ /* 0x000fc800078efcff */
[----:B------:R-:W-:-:S04]  /*1dcf40*/  LOP3.LUT R3, R3, 0xfbffffff, RZ, 0xc0, !PT ;  /* 0xfbffffff03037812 */ /* 0x000fc800078ec0ff */
[----:B------:R-:W-:Y:S02]  /*1dcf50*/  @P0 LOP3.LUT R3, R3, 0x4000000, RZ, 0xfc, !PT ;  /* 0x0400000003030812 */ /* 0x000fe400078efcff */
[----:B------:R-:W-:Y:S02]  /*1dcf60*/  ISETP.LT.AND P0, PT, R10, UR65, !P2 ;  /* 0x000000410a007c0c */ /* 0x000fe4000d701270 */
[----:B-1----:R-:W-:Y:S02]  /*1dcf70*/  ISETP.LT.AND P5, PT, R7, UR11, !P2 ;  /* 0x0000000b07007c0c */ /* 0x002fe4000d7a1270 */
[----:B--2---:R-:W-:Y:S02]  /*1dcf80*/  ISETP.LT.AND P4, PT, R8, UR9, !P2 ;  /* 0x0000000908007c0c */ /* 0x004fe4000d781270 */
[----:B------:R-:W-:Y:S01]  /*1dcf90*/  LOP3.LUT R3, R3, 0xfdffffff, RZ, 0xc0, !PT ;  /* 0xfdffffff03037812 */ /* 0x000fe200078ec0ff */
[----:B------:R-:W1:Y:S01]  /*1dcfa0*/  LDCU UR11, c[0x0][0x398] ;  /* 0x00007300ff0b77ac */ /* 0x000e620008000800 */
[----:B------:R-:W2:Y:S01]  /*1dcfb0*/  LDCU UR9, c[0x0][0x398] ;  /* 0x00007300ff0977ac */ /* 0x000ea20008000800 */
[----:B------:R-:W-:Y:S01]  /*1dcfc0*/  LOP3.LUT P3, RZ, R29, 0x4000, RZ, 0xc0, !PT ;  /* 0x000040001dff7812 */ /* 0x000fe2000786c0ff */
[----:B------:R-:W4:Y:S03]  /*1dcfd0*/  LDCU UR65, c[0x0][0x398] ;  /* 0x00007300ff4177ac */ /* 0x000f260008000800 */
        /* <DEDUP_REMOVED lines=14> */
[----:B------:R-:W2:Y:S05]  /*1dd0c0*/  LDCU UR9, c[0x0][0x398] ;  /* 0x00007300ff0977ac */ /* 0x000eaa0008000800 */
        /* <DEDUP_REMOVED lines=14> */
[C---:B------:R-:W-:Y:S01]  /*1dd1b0*/  LOP3.LUT P2, RZ, R29.reuse, 0x2000, RZ, 0xc0, !PT ;  /* 0x000020001dff7812 */ /* 0x040fe2000784c0ff */
[----:B------:R-:W2:Y:S01]  /*1dd1c0*/  LDCU UR9, c[0x0][0x398] ;  /* 0x00007300ff0977ac */ /* 0x000ea20008000800 */
[----:B------:R-:W-:Y:S01]  /*1dd1d0*/  LOP3.LUT P1, RZ, R29, 0x1000, RZ, 0xc0, !PT ;  /* 0x000010001dff7812 */ /* 0x000fe2000782c0ff */
[----:B------:R-:W1:Y:S02]  /*1dd1e0*/  LDCU UR61, c[0x0][0x398] ;  /* 0x00007300ff3d77ac */ /* 0x000e640008000800 */
        /* <DEDUP_REMOVED lines=27> */
[----:B------:R-:W-:Y:S02]  /*1dd3a0*/  LOP3.LUT R3, R3, 0xfffffdff, RZ, 0xc0, !PT ;  /* 0xfffffdff03037812 */ /* 0x000fe400078ec0ff */
[----:B------:R-:W-:Y:S01]  /*1dd3b0*/  LOP3.LUT P4, RZ, R29, 0x800, RZ, 0xc0, !PT ;  /* 0x000008001dff7812 */ /* 0x000fe2000788c0ff */
[----:B------:R-:W1:Y:S01]  /*1dd3c0*/  LDCU UR11, c[0x0][0x398] ;  /* 0x00007300ff0b77ac */ /* 0x000e620008000800 */
[----:B------:R-:W2:Y:S03]  /*1dd3d0*/  LDCU UR9, c[0x0][0x398] ;  /* 0x00007300ff0977ac */ /* 0x000ea60008000800 */
        /* <DEDUP_REMOVED lines=10> */
[----:B------:R-:W-:Y:S02]  /*1dd480*/  LOP3.LUT R3, R3, 0xffffffdf, RZ, 0xc0, !PT ;  /* 0xffffffdf03037812 */ /* 0x000fe400078ec0ff */
[----:B--2---:R-:W-:Y:S02]  /*1dd490*/  ISETP.LT.AND P5, PT, R8, UR9, !P4 ;  /* 0x0000000908007c0c */ /* 0x004fe4000e7a1270 */
[----:B------:R-:W-:Y:S01]  /*1dd4a0*/  LOP3.LUT P3, RZ, R29, 0x400, RZ, 0xc0, !PT ;  /* 0x000004001dff7812 */ /* 0x000fe2000786c0ff */
[----:B------:R-:W2:Y:S06]  /*1dd4b0*/  LDCU UR9, c[0x0][0x398] ;  /* 0x00007300ff0977ac */ /* 0x000eac0008000800 */
[----:B------:R-:W-:-:S02]  /*1dd4c0*/  @P0 LOP3.LUT R3, R3, 0x20, RZ, 0xfc, !PT ;  /* 0x0000002003030812 */ /* 0x000fc400078efcff */
[----:B-1----:R-:W-:Y:S01]  /*1dd4d0*/  ISETP.LT.AND P0, PT, R7, UR11, !P4 ;  /* 0x0000000b07007c0c */ /* 0x002fe2000e701270 */
[----:B------:R-:W1:Y:S01]  /*1dd4e0*/  LDCU UR11, c[0x0][0x398] ;  /* 0x00007300ff0b77ac */ /* 0x000e620008000800 */
[----:B------:R-:W-:-:S11]  /*1dd4f0*/  LOP3.LUT R3, R3, 0xffffffef, RZ, 0xc0, !PT ;  /* 0xffffffef03037812 */ /* 0x000fd600078ec0ff */
[----:B------:R-:W-:Y:S02]  /*1dd500*/  @P0 LOP3.LUT R3, R3, 0x10, RZ, 0xfc, !PT ;  /* 0x0000001003030812 */ /* 0x000fe400078efcff */
[----:B0-----:R-:W-:Y:S01]  /*1dd510*/  ISETP.LT.AND P0, PT, R28, UR7, !P4 ;  /* 0x000000071c007c0c */ /* 0x001fe2000e701270 */
[----:B------:R-:W0:Y:S01]  /*1dd520*/  LDCU UR7, c[0x0][0x398] ;  /* 0x00007300ff0777ac */ /* 0x000e220008000800 */
        /* <DEDUP_REMOVED lines=12> */
[----:B------:R-:W0:Y:S02]  /*1dd5f0*/  LDCU UR53, c[0x0][0x398] ;  /* 0x00007300ff3577ac */ /* 0x000e240008000800 */
[----:B------:R-:W-:-:S04]  /*1dd600*/  @P0 LOP3.LUT R3, R3, 0x2, RZ, 0xfc, !PT ;  /* 0x0000000203030812 */ /* 0x000fc800078efcff */
[----:B------:R-:W-:-:S04]  /*1dd610*/  LOP3.LUT R3, R3, 0xfffffffe, RZ, 0xc0, !PT ;  /* 0xfffffffe03037812 */ /* 0x000fc800078ec0ff */
[----:B------:R-:W-:-:S05]  /*1dd620*/  @P5 LOP3.LUT R3, R3, 0x1, RZ, 0xfc, !PT ;  /* 0x0000000103035812 */ /* 0x000fca00078efcff */
[----:B------:R1:W-:Y:S04]  /*1dd630*/  STL [R1+0x70], R3 ;  /* 0x0000700301007387 */ /* 0x0003e80000100800 */
[----:B------:R-:W3:Y:S01]  /*1dd640*/  LDL.LU R12, [R1+0x6c] ;  /* 0x00006c00010c7983 */ /* 0x000ee20000300800 */
[----:B0-----:R-:W-:Y:S01]  /*1dd650*/  ISETP.LT.AND P0, PT, R28, UR7, !P3 ;  /* 0x000000071c007c0c */ /* 0x001fe2000df01270 */
[----:B------:R-:W0:Y:S02]  /*1dd660*/  LDCU UR7, c[0x0][0x398] ;  /* 0x00007300ff0777ac */ /* 0x000e240008000800 */
[----:B-1----:R-:W4:Y:S01]  /*1dd670*/  LDL.LU R3, [R1+0x68] ;  /* 0x0000680001037983 */ /* 0x002f220000300800 */
[----:B--2---:R-:W-:Y:S01]  /*1dd680*/  ISETP.LT.AND P5, PT, R8, UR9, !P2 ;  /* 0x0000000908007c0c */ /* 0x004fe2000d7a1270 */
[----:B------:R-:W1:Y:S01]  /*1dd690*/  LDCU UR9, c[0x0][0x398] ;  /* 0x00007300ff0977ac */ /* 0x000e620008000800 */
[----:B------:R-:W-:-:S02]  /*1dd6a0*/  LOP3.LUT P3, RZ, R29, 0x80, RZ, 0xc0, !PT ;  /* 0x000000801dff7812 */ /* 0x000fc4000786c0ff */
[----:B---3--:R-:W-:-:S04]  /*1dd6b0*/  LOP3.LUT R12, R12, 0x7fffffff, RZ, 0xc0, !PT ;  /* 0x7fffffff0c0c7812 */ /* 0x008fc800078ec0ff */
[----:B------:R-:W-:-:S04]  /*1dd6c0*/  @P4 LOP3.LUT R12, R12, 0x80000000, RZ, 0xfc, !PT ;  /* 0x800000000c0c4812 */ /* 0x000fc800078efcff */
[----:B------:R-:W-:-:S04]  /*1dd6d0*/  LOP3.LUT R12, R12, 0xbfffffff, RZ, 0xc0, !PT ;  /* 0xbfffffff0c0c7812 */ /* 0x000fc800078ec0ff */
[----:B------:R-:W-:Y:S02]  /*1dd6e0*/  @P0 LOP3.LUT R12, R12, 0x40000000, RZ, 0xfc, !PT ;  /* 0x400000000c0c0812 */ /* 0x000fe400078efcff */
[----:B------:R-:W-:Y:S02]  /*1dd6f0*/  ISETP.LT.AND P0, PT, R10, UR51, !P2 ;  /* 0x000000330a007c0c */ /* 0x000fe4000d701270 */
[----:B------:R-:W-:Y:S01]  /*1dd700*/  ISETP.LT.AND P4, PT, R7, UR11, !P2 ;  /* 0x0000000b07007c0c */ /* 0x000fe2000d781270 */
[----:B------:R-:W2:Y:S01]  /*1dd710*/  LDCU UR11, c[0x0][0x398] ;  /* 0x00007300ff0b77ac */ /* 0x000ea20008000800 */
[----:B------:R-:W-:Y:S02]  /*1dd720*/  LOP3.LUT R12, R12, 0xdfffffff, RZ, 0xc0, !PT ;  /* 0xdfffffff0c0c7812 */ /* 0x000fe400078ec0ff */
[----:B----4-:R-:W-:Y:S01]  /*1dd730*/  LOP3.LUT R3, R3, 0x7fffffff, RZ, 0xc0, !PT ;  /* 0x7fffffff03037812 */ /* 0x010fe200078ec0ff */
[----:B------:R-:W3:Y:S06]  /*1dd740*/  LDCU UR51, c[0x0][0x398] ;  /* 0x00007300ff3377ac */ /* 0x000eec0008000800 */
        /* <DEDUP_REMOVED lines=10> */
[----:B--2---:R-:W-:Y:S02]  /*1dd7f0*/  ISETP.LT.AND P6, PT, R7, UR11, !P1 ;  /* 0x0000000b07007c0c */ /* 0x004fe4000cfc1270 */
[----:B-1----:R-:W-:Y:S02]  /*1dd800*/  ISETP.LT.AND P5, PT, R8, UR9, !P1 ;  /* 0x0000000908007c0c */ /* 0x002fe4000cfa1270 */
[----:B------:R-:W-:Y:S01]  /*1dd810*/  LOP3.LUT R12, R12, 0xfdffffff, RZ, 0xc0, !PT ;  /* 0xfdffffff0c0c7812 */ /* 0x000fe200078ec0ff */
[----:B------:R-:W1:Y:S01]  /*1dd820*/  LDCU UR11, c[0x0][0x398] ;  /* 0x00007300ff0b77ac */ /* 0x000e620008000800 */
[----:B------:R-:W2:Y:S01]  /*1dd830*/  LDCU UR9, c[0x0][0x398] ;  /* 0x00007300ff0977ac */ /* 0x000ea20008000800 */
[----:B------:R-:W-:-:S02]  /*1dd840*/  LOP3.LUT P4, RZ, R29, 0x40, RZ, 0xc0, !PT ;  /* 0x000000401dff7812 */ /* 0x000fc4000788c0ff */
[----:B------:R-:W-:Y:S01]  /*1dd850*/  LOP3.LUT P2, RZ, R29, 0x20, RZ, 0xc0, !PT ;  /* 0x000000201dff7812 */ /* 0x000fe2000784c0ff */
[----:B------:R-:W4:Y:S01]  /*1dd860*/  LDCU UR49, c[0x0][0x398] ;  /* 0x00007300ff3177ac */ /* 0x000f220008000800 */
        /* <DEDUP_REMOVED lines=11> */
[----:B--2---:R-:W-:Y:S01]  /*1dd920*/  ISETP.LT.AND P5, PT, R8, UR9, !P3 ;  /* 0x0000000908007c0c */ /* 0x004fe2000dfa1270 */
[----:B------:R-:W2:Y:S08]  /*1dd930*/  LDCU UR9, c[0x0][0x398] ;  /* 0x00007300ff0977ac */ /* 0x000eb00008000800 */
        /* <DEDUP_REMOVED lines=33> */
[----:B------:R-:W-:-:S02]  /*1ddb50*/  LOP3.LUT P3, RZ, R29, 0x8, RZ, 0xc0, !PT ;  /* 0x000000081dff7812 */ /* 0x000fc4000786c0ff */
[----:B------:R-:W-:Y:S01]  /*1ddb60*/  LOP3.LUT P4, RZ, R29, 0x4, RZ, 0xc0, !PT ;  /* 0x000000041dff7812 */ /* 0x000fe2000788c0ff */
[----:B------:R-:W1:Y:S01]  /*1ddb70*/  LDCU UR43, c[0x0][0x398] ;  /* 0x00007300ff2b77ac */ /* 0x000e620008000800 */
        /* <DEDUP_REMOVED lines=44> */
[----:B------:R-:W-:Y:S01]  /*1dde40*/  LOP3.LUT P2, RZ, R29, 0x2, RZ, 0xc0, !PT ;  /* 0x000000021dff7812 */ /* 0x000fe2000784c0ff */
[----:B------:R-:W2:Y:S04]  /*1dde50*/  LDCU UR9, c[0x0][0x398] ;  /* 0x00007300ff0977ac */ /* 0x000ea80008000800 */
[----:B------:R-:W-:-:S02]  /*1dde60*/  @P0 LOP3.LUT R12, R12, 0x2, RZ, 0xfc, !PT ;  /* 0x000000020c0c0812 */ /* 0x000fc400078efcff */
[----:B0-----:R-:W-:Y:S02]  /*1dde70*/  ISETP.LT.AND P0, PT, R28, UR7, !P4 ;  /* 0x000000071c007c0c */ /* 0x001fe4000e701270 */
[----:B------:R-:W-:Y:S01]  /*1dde80*/  @P5 LOP3.LUT R3, R3, 0x80000000, RZ, 0xfc, !PT ;  /* 0x8000000003035812 */ /* 0x000fe200078efcff */
[----:B------:R-:W0:Y:S01]  /*1dde90*/  LDCU UR7, c[0x0][0x398] ;  /* 0x00007300ff0777ac */ /* 0x000e220008000800 */
[----:B------:R-:W-:-:S04]  /*1ddea0*/  LOP3.LUT R12, R12, 0xfffffffe, RZ, 0xc0, !PT ;  /* 0xfffffffe0c0c7812 */ /* 0x000fc800078ec0ff */
[----:B------:R-:W-:Y:S02]  /*1ddeb0*/  @P6 LOP3.LUT R12, R12, 0x1, RZ, 0xfc, !PT ;  /* 0x000000010c0c6812 */ /* 0x000fe400078efcff */
[----:B------:R-:W-:-:S03]  /*1ddec0*/  LOP3.LUT R3, R3, 0xbfffffff, RZ, 0xc0, !PT ;  /* 0xbfffffff03037812 */ /* 0x000fc600078ec0ff */
[----:B------:R0:W-:Y:S01]  /*1dded0*/  STL [R1+0x6c], R12 ;  /* 0x00006c0c01007387 */ /* 0x0001e20000100800 */
[----:B------:R-:W-:Y:S02]  /*1ddee0*/  @P0 LOP3.LUT R3, R3, 0x40000000, RZ, 0xfc, !PT ;  /* 0x4000000003030812 */ /* 0x000fe400078efcff */
[----:B------:R-:W-:Y:S01]  /*1ddef0*/  ISETP.LT.AND P0, PT, R10, UR35, !P2 ;  /* 0x000000230a007c0c */ /* 0x000fe2000d701270 */
[----:B0-----:R-:W-:Y:S02]  /*1ddf00*/  IMAD.MOV.U32 R12, RZ, RZ, R17 ;  /* 0x000000ffff0c7224 */ /* 0x001fe400078e0011 */
[----:B------:R-:W-:Y:S02]  /*1ddf10*/  IMAD.MOV.U32 R17, RZ, RZ, R26 ;  /* 0x000000ffff117224 */ /* 0x000fe400078e001a */
[----:B------:R-:W3:Y:S01]  /*1ddf20*/  LDL.LU R26, [R1+0x2bc] ;  /* 0x0002bc00011a7983 */ /* 0x000ee20000300800 */
[----:B-1----:R-:W-:Y:S02]  /*1ddf30*/  ISETP.LT.AND P6, PT, R7, UR11, !P2 ;  /* 0x0000000b07007c0c */ /* 0x002fe4000d7c1270 */
[----:B------:R-:W-:-:S02]  /*1ddf40*/  LOP3.LUT R3, R3, 0xdfffffff, RZ, 0xc0, !PT ;  /* 0xdfffffff03037812 */ /* 0x000fc400078ec0ff */
[----:B--2---:R-:W-:Y:S01]  /*1ddf50*/  ISETP.LT.AND P5, PT, R8, UR9, !P2 ;  /* 0x0000000908007c0c */ /* 0x004fe2000d7a1270 */
[----:B------:R-:W0:Y:S01]  /*1ddf60*/  LDCU UR11, c[0x0][0x398] ;  /* 0x00007300ff0b77ac */ /* 0x000e220008000800 */
[----:B------:R-:W-:Y:S02]  /*1ddf70*/  LOP3.LUT P1, RZ, R29, 0x1, RZ, 0xc0, !PT ;  /* 0x000000011dff7812 */ /* 0x000fe4000782c0ff */
[----:B------:R-:W-:Y:S01]  /*1ddf80*/  @P0 LOP3.LUT R3, R3, 0x20000000, RZ, 0xfc, !PT ;  /* 0x2000000003030812 */ /* 0x000fe200078efcff */
[----:B------:R-:W1:Y:S03]  /*1ddf90*/  LDCU UR9, c[0x0][0x398] ;  /* 0x00007300ff0977ac */ /* 0x000e660008000800 */
[----:B------:R-:W-:Y:S02]  /*1ddfa0*/  LOP3.LUT R3, R3, 0xefffffff, RZ, 0xc0, !PT ;  /* 0xefffffff03037812 */ /* 0x000fe400078ec0ff */
[----:B------:R-:W-:Y:S01]  /*1ddfb0*/  ISETP.LT.AND P0, PT, R28, UR7, !P2 ;  /* 0x000000071c007c0c */ /* 0x000fe2000d701270 */
[----:B------:R-:W2:Y:S01]  /*1ddfc0*/  LDCU UR7, c[0x0][0x398] ;  /* 0x00007300ff0777ac */ /* 0x000ea20008000800 */
[----:B------:R-:W-:-:S04]  /*1ddfd0*/  @P6 LOP3.LUT R3, R3, 0x10000000, RZ, 0xfc, !PT ;  /* 0x1000000003036812 */ /* 0x000fc800078efcff */
[----:B------:R-:W-:-:S04]  /*1ddfe0*/  LOP3.LUT R3, R3, 0xf7ffffff, RZ, 0xc0, !PT ;  /* 0xf7ffffff03037812 */ /* 0x000fc800078ec0ff */
[----:B------:R-:W-:-:S04]  /*1ddff0*/  @P5 LOP3.LUT R3, R3, 0x8000000, RZ, 0xfc, !PT ;  /* 0x0800000003035812 */ /* 0x000fc800078efcff */
[----:B------:R-:W-:-:S04]  /*1de000*/  LOP3.LUT R3, R3, 0xfbffffff, RZ, 0xc0, !PT ;  /* 0xfbffffff03037812 */ /* 0x000fc800078ec0ff */
[----:B------:R-:W-:Y:S02]  /*1de010*/  @P0 LOP3.LUT R3, R3, 0x4000000, RZ, 0xfc, !PT ;  /* 0x0400000003030812 */ /* 0x000fe400078efcff */
[----:B------:R-:W-:Y:S02]  /*1de020*/  ISETP.LT.AND P0, PT, R10, UR33, !P1 ;  /* 0x000000210a007c0c */ /* 0x000fe4000cf01270 */
[----:B0-----:R-:W-:Y:S02]  /*1de030*/  ISETP.LT.AND P6, PT, R7, UR11, !P1 ;  /* 0x0000000b07007c0c */ /* 0x001fe4000cfc1270 */
[----:B-1----:R-:W-:Y:S02]  /*1de040*/  ISETP.LT.AND P5, PT, R8, UR9, !P1 ;  /* 0x0000000908007c0c */ /* 0x002fe4000cfa1270 */
[----:B------:R-:W-:Y:S01]  /*1de050*/  LOP3.LUT R3, R3, 0xfdffffff, RZ, 0xc0, !PT ;  /* 0xfdffffff03037812 */ /* 0x000fe200078ec0ff */
[----:B------:R-:W0:Y:S01]  /*1de060*/  LDCU UR11, c[0x0][0x398] ;  /* 0x00007300ff0b77ac */ /* 0x000e220008000800 */
[C---:B------:R-:W-:Y:S01]  /*1de070*/  LOP3.LUT P3, RZ, R27.reuse, 0x80000000, RZ, 0xc0, !PT ;  /* 0x800000001bff7812 */ /* 0x040fe2000786c0ff */
[----:B------:R-:W1:Y:S01]  /*1de080*/  LDCU UR9, c[0x0][0x398] ;  /* 0x00007300ff0977ac */ /* 0x000e620008000800 */
[----:B------:R-:W-:-:S02]  /*1de090*/  LOP3.LUT P4, RZ, R27, 0x40000000, RZ, 0xc0, !PT ;  /* 0x400000001bff7812 */ /* 0x000fc4000788c0ff */
[----:B------:R-:W-:Y:S01]  /*1de0a0*/  LOP3.LUT P2, RZ, R27, 0x20000000, RZ, 0xc0, !PT ;  /* 0x200000001bff7812 */ /* 0x000fe2000784c0ff */
[----:B------:R-:W0:Y:S01]  /*1de0b0*/  LDCU UR33, c[0x0][0x398] ;  /* 0x00007300ff2177ac */ /* 0x000e220008000800 */
        /* <DEDUP_REMOVED lines=14> */
[----:B------:R-:W1:Y:S01]  /*1de1a0*/  LDCU UR9, c[0x0][0x398] ;  /* 0x00007300ff0977ac */ /* 0x000e620008000800 */
[----:B------:R-:W-:Y:S01]  /*1de1b0*/  LOP3.LUT P1, RZ, R27, 0x10000000, RZ, 0xc0, !PT ;  /* 0x100000001bff7812 */ /* 0x000fe2000782c0ff */
        /* <DEDUP_REMOVED lines=15> */
[----:B------:R-:W1:Y:S05]  /*1de2b0*/  LDCU UR9, c[0x0][0x398] ;  /* 0x00007300ff0977ac */ /* 0x000e6a0008000800 */
[----:B------:R-:W-:-:S04]  /*1de2c0*/  @P0 LOP3.LUT R3, R3, 0x20000, RZ, 0xfc, !PT ;  /* 0x0002000003030812 */ /* 0x000fc800078efcff */
[----:B------:R-:W-:Y:S02]  /*1de2d0*/  LOP3.LUT R3, R3, 0xfffeffff, RZ, 0xc0, !PT ;  /* 0xfffeffff03037812 */ /* 0x000fe400078ec0ff */
[----:B--2---:R-:W-:Y:S02]  /*1de2e0*/  ISETP.LT.AND P0, PT, R28, UR7, !P4 ;  /* 0x000000071c007c0c */ /* 0x004fe4000e701270 */
[----:B------:R-:W-:Y:S01]  /*1de2f0*/  @P5 LOP3.LUT R3, R3, 0x10000, RZ, 0xfc, !PT ;  /* 0x0001000003035812 */ /* 0x000fe200078efcff */
[----:B------:R-:W2:Y:S03]  /*1de300*/  LDCU UR7, c[0x0][0x398] ;  /* 0x00007300ff0777ac */ /* 0x000ea60008000800 */
[----:B------:R-:W-:Y:S02]  /*1de310*/  LOP3.LUT R3, R3, 0xffff7fff, RZ, 0xc0, !PT ;  /* 0xffff7fff03037812 */ /* 0x000fe400078ec0ff */
[----:B------:R-:W-:-:S02]  /*1de320*/  ISETP.LT.AND P4, PT, R10, UR27, !P2 ;  /* 0x0000001b0a007c0c */ /* 0x000fc4000d781270 */
[----:B------:R-:W-:-:S04]  /*1de330*/  @P6 LOP3.LUT R3, R3, 0x8000, RZ, 0xfc, !PT ;  /* 0x0000800003036812 */ /* 0x000fc800078efcff */
[----:B------:R-:W-:-:S04]  /*1de340*/  LOP3.LUT R3, R3, 0xffffbfff, RZ, 0xc0, !PT ;  /* 0xffffbfff03037812 */ /* 0x000fc800078ec0ff */
[----:B------:R-:W-:Y:S02]  /*1de350*/  @P0 LOP3.LUT R3, R3, 0x4000, RZ, 0xfc, !PT ;  /* 0x0000400003030812 */ /* 0x000fe400078efcff */
[----:B0-----:R-:W-:Y:S02]  /*1de360*/  ISETP.LT.AND P0, PT, R7, UR11, !P2 ;  /* 0x0000000b07007c0c */ /* 0x001fe4000d701270 */
[----:B-1----:R-:W-:Y:S01]  /*1de370*/  ISETP.LT.AND P6, PT, R8, UR9, !P2 ;  /* 0x0000000908007c0c */ /* 0x002fe2000d7c1270 */
[----:B------:R-:W0:Y:S01]  /*1de380*/  LDCU UR11, c[0x0][0x398] ;  /* 0x00007300ff0b77ac */ /* 0x000e220008000800 */
[----:B------:R-:W-:Y:S01]  /*1de390*/  LOP3.LUT R3, R3, 0xffffdfff, RZ, 0xc0, !PT ;  /* 0xffffdfff03037812 */ /* 0x000fe200078ec0ff */
[----:B------:R-:W1:Y:S03]  /*1de3a0*/  LDCU UR9, c[0x0][0x398] ;  /* 0x00007300ff0977ac */ /* 0x000e660008000800 */
[----:B------:R-:W-:-:S04]  /*1de3b0*/  @P4 LOP3.LUT R3, R3, 0x2000, RZ, 0xfc, !PT ;  /* 0x0000200003034812 */ /* 0x000fc800078efcff */
[----:B------:R-:W-:-:S04]  /*1de3c0*/  LOP3.LUT R3, R3, 0xffffefff, RZ, 0xc0, !PT ;  /* 0xffffefff03037812 */ /* 0x000fc800078ec0ff */
[----:B------:R-:W-:Y:S02]  /*1de3d0*/  @P0 LOP3.LUT R3, R3, 0x1000, RZ, 0xfc, !PT ;  /* 0x0000100003030812 */ /* 0x000fe400078efcff */
[----:B--2---:R-:W-:Y:S01]  /*1de3e0*/  ISETP.LT.AND P0, PT, R28, UR7, !P2 ;  /* 0x000000071c007c0c */ /* 0x004fe2000d701270 */
[----:B------:R-:W2:Y:S01]  /*1de3f0*/  LDCU UR7, c[0x0][0x398] ;  /* 0x00007300ff0777ac */ /* 0x000ea20008000800 */
[----:B------:R-:W-:-:S04]  /*1de400*/  LOP3.LUT R3, R3, 0xfffff7ff, RZ, 0xc0, !PT ;  /* 0xfffff7ff03037812 */ /* 0x000fc800078ec0ff */
[----:B------:R-:W-:-:S04]  /*1de410*/  @P6 LOP3.LUT R3, R3, 0x800, RZ, 0xfc, !PT ;  /* 0x0000080003036812 */ /* 0x000fc800078efcff */
[----:B------:R-:W-:-:S04]  /*1de420*/  LOP3.LUT R3, R3, 0xfffffbff, RZ, 0xc0, !PT ;  /* 0xfffffbff03037812 */ /* 0x000fc800078ec0ff */
[----:B------:R-:W-:Y:S02]  /*1de430*/  @P0 LOP3.LUT R3, R3, 0x400, RZ, 0xfc, !PT ;  /* 0x0000040003030812 */ /* 0x000fe400078efcff */
[----:B------:R-:W-:Y:S02]  /*1de440*/  ISETP.LT.AND P0, PT, R10, UR25, !P1 ;  /* 0x000000190a007c0c */ /* 0x000fe4000cf01270 */
[----:B------:R-:W-:Y:S02]  /*1de450*/  LOP3.LUT R3, R3, 0xfffffdff, RZ, 0xc0, !PT ;  /* 0xfffffdff03037812 */ /* 0x000fe400078ec0ff */
[----:B-1----:R-:W-:Y:S02]  /*1de460*/  ISETP.LT.AND P6, PT, R8, UR9, !P1 ;  /* 0x0000000908007c0c */ /* 0x002fe4000cfc1270 */
[----:B------:R-:W-:Y:S01]  /*1de470*/  LOP3.LUT P3, RZ, R27, 0x8000000, RZ, 0xc0, !PT ;  /* 0x080000001bff7812 */ /* 0x000fe2000786c0ff */
[----:B------:R-:W1:Y:S06]  /*1de480*/  LDCU UR9, c[0x0][0x398] ;  /* 0x00007300ff0977ac */ /* 0x000e6c0008000800 */
[----:B------:R-:W-:-:S02]  /*1de490*/  @P0 LOP3.LUT R3, R3, 0x200, RZ, 0xfc, !PT ;  /* 0x0000020003030812 */ /* 0x000fc400078efcff */
[----:B0-----:R-:W-:Y:S01]  /*1de4a0*/  ISETP.LT.AND P0, PT, R7, UR11, !P1 ;  /* 0x0000000b07007c0c */ /* 0x001fe2000cf01270 */
[----:B------:R-:W0:Y:S01]  /*1de4b0*/  LDCU UR11, c[0x0][0x398] ;  /* 0x00007300ff0b77ac */ /* 0x000e220008000800 */
[----:B------:R-:W-:-:S11]  /*1de4c0*/  LOP3.LUT R3, R3, 0xfffffeff, RZ, 0xc0, !PT ;  /* 0xfffffeff03037812 */ /* 0x000fd600078ec0ff */
        /* <DEDUP_REMOVED lines=9> */
[----:B------:R-:W-:-:S09]  /*1de560*/  R2UR UR17, R4 ;  /* 0x00000000041172ca */ /* 0x000fd200000e0000 */
[----:B------:R-:W-:Y:S02]  /*1de570*/  @P0 LOP3.LUT R3, R3, 0x20, RZ, 0xfc, !PT ;  /* 0x0000002003030812 */ /* 0x000fe400078efcff */
[----:B0-----:R-:W-:Y:S02]  /*1de580*/  ISETP.LT.AND P0, PT, R7, UR11, !P3 ;  /* 0x0000000b07007c0c */ /* 0x001fe4000df01270 */
[----:B-1----:R-:W-:Y:S01]  /*1de590*/  ISETP.LT.AND P6, PT, R8, UR9, !P3 ;  /* 0x0000000908007c0c */ /* 0x002fe2000dfc1270 */
[----:B------:R-:W-:Y:S01]  /*1de5a0*/  IMAD.MOV.U32 R4, RZ, RZ, R18 ;  /* 0x000000ffff047224 */ /* 0x000fe200078e0012 */
[----:B------:R-:W-:Y:S01]  /*1de5b0*/  LOP3.LUT R3, R3, 0xffffffef, RZ, 0xc0, !PT ;  /* 0xffffffef03037812 */ /* 0x000fe200078ec0ff */
[----:B------:R-:W-:Y:S01]  /*1de5c0*/  IMAD.MOV.U32 R18, RZ, RZ, R25 ;  /* 0x000000ffff127224 */ /* 0x000fe200078e0019 */
[----:B------:R-:W0:Y:S01]  /*1de5d0*/  LDCU UR11, c[0x0][0x398] ;  /* 0x00007300ff0b77ac */ /* 0x000e220008000800 */
[----:B------:R-:W3:Y:S01]  /*1de5e0*/  LDL.LU R25, [R1+0x64] ;  /* 0x0000640001197983 */ /* 0x000ee20000300800 */
[----:B------:R-:W-:Y:S01]  /*1de5f0*/  LOP3.LUT P5, RZ, R27, 0x4000000, RZ, 0xc0, !PT ;  /* 0x040000001bff7812 */ /* 0x000fe200078ac0ff */
[----:B------:R-:W1:Y:S04]  /*1de600*/  LDCU UR9, c[0x0][0x398] ;  /* 0x00007300ff0977ac */ /* 0x000e680008000800 */
[----:B------:R-:W-:-:S02]  /*1de610*/  @P0 LOP3.LUT R3, R3, 0x10, RZ, 0xfc, !PT ;  /* 0x0000001003030812 */ /* 0x000fc400078efcff */
[----:B--2---:R-:W-:Y:S01]  /*1de620*/  ISETP.LT.AND P0, PT, R28, UR7, !P3 ;  /* 0x000000071c007c0c */ /* 0x004fe2000df01270 */
[----:B------:R-:W2:Y:S01]  /*1de630*/  LDCU UR7, c[0x0][0x398] ;  /* 0x00007300ff0777ac */ /* 0x000ea20008000800 */
[----:B------:R-:W-:-:S04]  /*1de640*/  LOP3.LUT R3, R3, 0xfffffff7, RZ, 0xc0, !PT ;  /* 0xfffffff703037812 */ /* 0x000fc800078ec0ff */
[----:B------:R-:W-:-:S04]  /*1de650*/  @P6 LOP3.LUT R3, R3, 0x8, RZ, 0xfc, !PT ;  /* 0x0000000803036812 */ /* 0x000fc800078efcff */
[----:B------:R-:W-:-:S04]  /*1de660*/  LOP3.LUT R3, R3, 0xfffffffb, RZ, 0xc0, !PT ;  /* 0xfffffffb03037812 */ /* 0x000fc800078ec0ff */
[----:B------:R-:W-:Y:S02]  /*1de670*/  @P0 LOP3.LUT R3, R3, 0x4, RZ, 0xfc, !PT ;  /* 0x0000000403030812 */ /* 0x000fe400078efcff */
[----:B------:R-:W-:Y:S02]  /*1de680*/  ISETP.LT.AND P0, PT, R10, UR23, !P5 ;  /* 0x000000170a007c0c */ /* 0x000fe4000ef01270 */
[----:B0-----:R-:W-:Y:S02]  /*1de690*/  ISETP.LT.AND P6, PT, R7, UR11, !P5 ;  /* 0x0000000b07007c0c */ /* 0x001fe4000efc1270 */
[----:B------:R-:W-:Y:S02]  /*1de6a0*/  LOP3.LUT P4, RZ, R27, 0x2000000, RZ, 0xc0, !PT ;  /* 0x020000001bff7812 */ /* 0x000fe4000788c0ff */
[----:B------:R-:W-:Y:S02]  /*1de6b0*/  LOP3.LUT R3, R3, 0xfffffffd, RZ, 0xc0, !PT ;  /* 0xfffffffd03037812 */ /* 0x000fe400078ec0ff */
[----:B------:R-:W-:-:S02]  /*1de6c0*/  LOP3.LUT P2, RZ, R27, 0x1000000, RZ, 0xc0, !PT ;  /* 0x010000001bff7812 */ /* 0x000fc4000784c0ff */
[----:B---3--:R-:W-:-:S03]  /*1de6d0*/  LOP3.LUT R25, R25, 0x7fffffff, RZ, 0xc0, !PT ;  /* 0x7fffffff19197812 */ /* 0x008fc600078ec0ff */
[----:B------:R-:W-:Y:S02]  /*1de6e0*/  @P0 LOP3.LUT R3, R3, 0x2, RZ, 0xfc, !PT ;  /* 0x0000000203030812 */ /* 0x000fe400078efcff */
[----:B------:R-:W-:Y:S02]  /*1de6f0*/  R2UR UR23, R26 ;  /* 0x000000001a1772ca */ /* 0x000fe400000e0000 */
[----:B------:R-:W-:Y:S01]  /*1de700*/  LOP3.LUT P1, RZ, R27, 0x800000, RZ, 0xc0, !PT ;  /* 0x008000001bff7812 */ /* 0x000fe2000782c0ff */
[----:B------:R-:W3:Y:S01]  /*1de710*/  LDL.LU R26, [R1+0x7464] ;  /* 0x00746400011a7983 */ /* 0x000ee20000300800 */
[----:B------:R-:W-:Y:S02]  /*1de720*/  LOP3.LUT R3, R3, 0xfffffffe, RZ, 0xc0, !PT ;  /* 0xfffffffe03037812 */ /* 0x000fe400078ec0ff */
[----:B------:R-:W-:Y:S01]  /*1de730*/  LOP3.LUT P3, RZ, R27, 0x400000, RZ, 0xc0, !PT ;  /* 0x004000001bff7812 */ /* 0x000fe2000786c0ff */
[----:B------:R-:W0:Y:S01]  /*1de740*/  LDCU UR11, c[0x0][0x398] ;  /* 0x00007300ff0b77ac */ /* 0x000e220008000800 */
[----:B------:R-:W-:-:S05]  /*1de750*/  @P6 LOP3.LUT R3, R3, 0x1, RZ, 0xfc, !PT ;  /* 0x0000000103036812 */ /* 0x000fca00078efcff */
[----:B------:R1:W-:Y:S04]  /*1de760*/  STL [R1+0x68], R3 ;  /* 0x0000680301007387 */ /* 0x0003e80000100800 */
[----:B-1----:R-:W3:Y:S01]  /*1de770*/  LDL.LU R3, [R1+0x2b8] ;  /* 0x0002b80001037983 */ /* 0x002ee20000300800 */
[----:B------:R-:W-:Y:S02]  /*1de780*/  ISETP.LT.AND P0, PT, R8, UR9, !P5 ;  /* 0x0000000908007c0c */ /* 0x000fe4000ef01270 */
[C---:B--2---:R-:W-:Y:S01]  /*1de790*/  ISETP.LT.AND P5, PT, R28.reuse, UR7, !P5 ;  /* 0x000000071c007c0c */ /* 0x044fe2000efa1270 */
[----:B------:R-:W1:Y:S01]  /*1de7a0*/  LDCU UR7, c[0x0][0x398] ;  /* 0x00007300ff0777ac */ /* 0x000e620008000800 */
[----:B------:R-:W-:Y:S01]  /*1de7b0*/  ISETP.LT.AND P6, PT, R28, UR18, !P4 ;  /* 0x000000121c007c0c */ /* 0x000fe2000e7c1270 */
[----:B------:R-:W2:Y:S01]  /*1de7c0*/  LDCU UR9, c[0x0][0x398] ;  /* 0x00007300ff0977ac */ /* 0x000ea20008000800 */
[----:B------:R-:W0:Y:S07]  /*1de7d0*/  LDCU UR18, c[0x0][0x398] ;  /* 0x00007300ff1277ac */ /* 0x000e2e0008000800 */
[----:B------:R-:W-:-:S02]  /*1de7e0*/  @P0 LOP3.LUT R25, R25, 0x80000000, RZ, 0xfc, !PT ;  /* 0x8000000019190812 */ /* 0x000fc400078efcff */
[----:B------:R-:W-:Y:S01]  /*1de7f0*/  ISETP.LT.AND P0, PT, R8, UR10, !P4 ;  /* 0x0000000a08007c0c */ /* 0x000fe2000e701270 */
[----:B------:R-:W0:Y:S01]  /*1de800*/  LDCU UR10, c[0x0][0x398] ;  /* 0x00007300ff0a77ac */ /* 0x000e220008000800 */
[----:B------:R-:W-:-:S04]  /*1de810*/  LOP3.LUT R25, R25, 0xbfffffff, RZ, 0xc0, !PT ;  /* 0xbfffffff19197812 */ /* 0x000fc800078ec0ff */
[----:B------:R-:W-:-:S04]  /*1de820*/  @P5 LOP3.LUT R25, R25, 0x40000000, RZ, 0xfc, !PT ;  /* 0x4000000019195812 */ /* 0x000fc800078efcff */
[----:B------:R-:W-:Y:S02]  /*1de830*/  LOP3.LUT R25, R25, 0xefffffff, RZ, 0xc0, !PT ;  /* 0xefffffff19197812 */ /* 0x000fe400078ec0ff */
[----:B------:R-:W-:Y:S01]  /*1de840*/  ISETP.LT.AND P5, PT, R10, UR14, !P4 ;  /* 0x0000000e0a007c0c */ /* 0x000fe2000e7a1270 */
[----:B------:R-:W0:Y:S01]  /*1de850*/  LDCU UR14, c[0x0][0x398] ;  /* 0x00007300ff0e77ac */ /* 0x000e220008000800 */
[----:B------:R-:W-:-:S04]  /*1de860*/  @P0 LOP3.LUT R25, R25, 0x10000000, RZ, 0xfc, !PT ;  /* 0x1000000019190812 */ /* 0x000fc800078efcff */
[----:B------:R-:W-:Y:S02]  /*1de870*/  LOP3.LUT R25, R25, 0xf7ffffff, RZ, 0xc0, !PT ;  /* 0xf7ffffff19197812 */ /* 0x000fe400078ec0ff */
[----:B-1----:R-:W-:Y:S01]  /*1de880*/  ISETP.LT.AND P0, PT, R7, UR7, !P4 ;  /* 0x0000000707007c0c */ /* 0x002fe2000e701270 */
[----:B------:R-:W1:Y:S01]  /*1de890*/  LDCU UR7, c[0x0][0x398] ;  /* 0x00007300ff0777ac */ /* 0x000e620008000800 */
[----:B------:R-:W-:-:S04]  /*1de8a0*/  @P6 LOP3.LUT R25, R25, 0x8000000, RZ, 0xfc, !PT ;  /* 0x0800000019196812 */ /* 0x000fc800078efcff */
[----:B------:R-:W-:-:S04]  /*1de8b0*/  LOP3.LUT R25, R25, 0xdfffffff, RZ, 0xc0, !PT ;  /* 0xdfffffff19197812 */ /* 0x000fc800078ec0ff */
[----:B------:R-:W-:-:S04]  /*1de8c0*/  @P5 LOP3.LUT R25, R25, 0x20000000, RZ, 0xfc, !PT ;  /* 0x2000000019195812 */ /* 0x000fc800078efcff */
[----:B------:R-:W-:-:S04]  /*1de8d0*/  LOP3.LUT R25, R25, 0xfbffffff, RZ, 0xc0, !PT ;  /* 0xfbffffff19197812 */ /* 0x000fc800078ec0ff */
[----:B------:R-:W-:Y:S02]  /*1de8e0*/  @P0 LOP3.LUT R25, R25, 0x4000000, RZ, 0xfc, !PT ;  /* 0x0400000019190812 */ /* 0x000fe400078efcff */
[----:B------:R-:W-:Y:S02]  /*1de8f0*/  ISETP.LT.AND P0, PT, R10, UR13, !P2 ;  /* 0x0000000d0a007c0c */ /* 0x000fe4000d701270 */
[----:B---3--:R-:W-:Y:S02]  /*1de900*/  R2UR UR13, R3 ;  /* 0x00000000030d72ca */ /* 0x008fe400000e0000 */
[----:B------:R-:W3:Y:S01]  /*1de910*/  LDL.LU R3, [R1+0x2b4] ;  /* 0x0002b40001037983 */ /* 0x000ee20000300800 */
[----:B0-----:R-:W-:Y:S02]  /*1de920*/  ISETP.LT.AND P6, PT, R7, UR10, !P2 ;  /* 0x0000000a07007c0c */ /* 0x001fe4000d7c1270 */
[----:B------:R-:W-:Y:S02]  /*1de930*/  LOP3.LUT R25, R25, 0xfdffffff, RZ, 0xc0, !PT ;  /* 0xfdffffff19197812 */ /* 0x000fe400078ec0ff */
[----:B--2---:R-:W-:Y:S01]  /*1de940*/  ISETP.LT.AND P5, PT, R8, UR9, !P2 ;  /* 0x0000000908007c0c */ /* 0x004fe2000d7a1270 */
[----:B------:R-:W0:Y:S01]  /*1de950*/  LDCU UR10, c[0x0][0x398] ;  /* 0x00007300ff0a77ac */ /* 0x000e220008000800 */
[----:B------:R-:W2:Y:S02]  /*1de960*/  LDCU UR9, c[0x0][0x398] ;  /* 0x00007300ff0977ac */ /* 0x000ea40008000800 */
        /* <DEDUP_REMOVED lines=31> */
[----:B--2---:R-:W-:-:S02]  /*1deb60*/  ISETP.LT.AND P5, PT, R8, UR9, !P3 ;  /* 0x0000000908007c0c */ /* 0x004fc4000dfa1270 */
[----:B------:R-:W-:Y:S01]  /*1deb70*/  LOP3.LUT P4, RZ, R27, 0x200000, RZ, 0xc0, !PT ;  /* 0x002000001bff7812 */ /* 0x000fe2000788c0ff */
[----:B------:R-:W0:Y:S01]  /*1deb80*/  LDCU UR10, c[0x0][0x398] ;  /* 0x00007300ff0a77ac */ /* 0x000e220008000800 */
[----:B------:R-:W-:Y:S01]  /*1deb90*/  @P0 LOP3.LUT R25, R25, 0x20000, RZ, 0xfc, !PT ;  /* 0x0002000019190812 */ /* 0x000fe200078efcff */
[----:B------:R-:W2:Y:S03]  /*1deba0*/  LDCU UR9, c[0x0][0x398] ;  /* 0x00007300ff0977ac */ /* 0x000ea60008000800 */
        /* <DEDUP_REMOVED lines=27> */
[----:B0-----:R-:W-:Y:S02]  /*1ded60*/  ISETP.LT.AND P6, PT, R7, UR10, !P2 ;  /* 0x0000000a07007c0c */ /* 0x001fe4000d7c1270 */
[----:B--2---:R-:W-:Y:S02]  /*1ded70*/  ISETP.LT.AND P5, PT, R8, UR9, !P2 ;  /* 0x0000000908007c0c */ /* 0x004fe4000d7a1270 */
[----:B------:R-:W-:Y:S01]  /*1ded80*/  LOP3.LUT R25, R25, 0xfffffdff, RZ, 0xc0, !PT ;  /* 0xfffffdff19197812 */ /* 0x000fe200078ec0ff */
[----:B------:R-:W0:Y:S01]  /*1ded90*/  LDCU UR10, c[0x0][0x398] ;  /* 0x00007300ff0a77ac */ /* 0x000e220008000800 */
[----:B------:R-:W-:Y:S01]  /*1deda0*/  LOP3.LUT P1, RZ, R27, 0x80000, RZ, 0xc0, !PT ;  /* 0x000800001bff7812 */ /* 0x000fe2000782c0ff */
[----:B------:R-:W2:Y:S04]  /*1dedb0*/  LDCU UR9, c[0x0][0x398] ;  /* 0x00007300ff0977ac */ /* 0x000ea80008000800 */
[----:B------:R-:W-:-:S04]  /*1dedc0*/  @P0 LOP3.LUT R25, R25, 0x200, RZ, 0xfc, !PT ;  /* 0x0000020019190812 */ /* 0x000fc800078efcff */
[----:B------:R-:W-:Y:S02]  /*1dedd0*/  LOP3.LUT R25, R25, 0xfffffeff, RZ, 0xc0, !PT ;  /* 0xfffffeff19197812 */ /* 0x000fe400078ec0ff */
[----:B-1----:R-:W-:Y:S01]  /*1dede0*/  ISETP.LT.AND P0, PT, R28, UR7, !P2 ;  /* 0x000000071c007c0c */ /* 0x002fe2000d701270 */
[----:B------:R-:W1:Y:S01]  /*1dedf0*/  LDCU UR7, c[0x0][0x398] ;  /* 0x00007300ff0777ac */ /* 0x000e620008000800 */
[----:B------:R-:W-:Y:S02]  /*1dee00*/  @P6 LOP3.LUT R25, R25, 0x100, RZ, 0xfc, !PT ;  /* 0x0000010019196812 */ /* 0x000fe400078efcff */
[----:B---3--:R-:W-:Y:S02]  /*1dee10*/  R2UR UR13, R3 ;  /* 0x00000000030d72ca */ /* 0x008fe400000e0000 */
[----:B------:R-:W3:Y:S01]  /*1dee20*/  LDL.LU R3, [R1+0x2a0] ;  /* 0x0002a00001037983 */ /* 0x000ee20000300800 */
[----:B------:R-:W-:-:S04]  /*1dee30*/  LOP3.LUT R25, R25, 0xffffff7f, RZ, 0xc0, !PT ;  /* 0xffffff7f19197812 */ /* 0x000fc800078ec0ff */
[----:B------:R-:W-:-:S04]  /*1dee40*/  @P5 LOP3.LUT R25, R25, 0x80, RZ, 0xfc, !PT ;  /* 0x0000008019195812 */ /* 0x000fc800078efcff */
[----:B------:R-:W-:-:S04]  /*1dee50*/  LOP3.LUT R25, R25, 0xffffffbf, RZ, 0xc0, !PT ;  /* 0xffffffbf19197812 */ /* 0x000fc800078ec0ff */
[----:B------:R-:W-:Y:S02]  /*1dee60*/  @P0 LOP3.LUT R25, R25, 0x40, RZ, 0xfc, !PT ;  /* 0x0000004019190812 */ /* 0x000fe400078efcff */
[----:B------:R-:W-:Y:S02]  /*1dee70*/  ISETP.LT.AND P0, PT, R10, UR21, !P1 ;  /* 0x000000150a007c0c */ /* 0x000fe4000cf01270 */
[----:B0-----:R-:W-:Y:S02]  /*1dee80*/  ISETP.LT.AND P6, PT, R7, UR10, !P1 ;  /* 0x0000000a07007c0c */ /* 0x001fe4000cfc1270 */
[----:B------:R-:W-:Y:S02]  /*1dee90*/  LOP3.LUT R25, R25, 0xffffffdf, RZ, 0xc0, !PT ;  /* 0xffffffdf19197812 */ /* 0x000fe400078ec0ff */
[----:B--2---:R-:W-:Y:S02]  /*1deea0*/  ISETP.LT.AND P5, PT, R8, UR9, !P1 ;  /* 0x0000000908007c0c */ /* 0x004fe4000cfa1270 */
[----:B------:R-:W-:-:S02]  /*1deeb0*/  R2UR UR21, R12 ;  /* 0x000000000c1572ca */ /* 0x000fc400000e0000 */
[----:B------:R-:W-:Y:S01]  /*1deec0*/  LOP3.LUT P3, RZ, R27, 0x40000, RZ, 0xc0, !PT ;  /* 0x000400001bff7812 */ /* 0x000fe2000786c0ff */
[----:B------:R-:W0:Y:S02]  /*1deed0*/  LDCU UR10, c[0x0][0x398] ;  /* 0x00007300ff0a77ac */ /* 0x000e240008000800 */
[----:B------:R-:W-:Y:S01]  /*1deee0*/  @P0 LOP3.LUT R25, R25, 0x20, RZ, 0xfc, !PT ;  /* 0x0000002019190812 */ /* 0x000fe200078efcff */
[----:B------:R-:W2:Y:S03]  /*1deef0*/  LDCU UR9, c[0x0][0x398] ;  /* 0x00007300ff0977ac */ /* 0x000ea60008000800 */
[----:B------:R-:W-:Y:S01]  /*1def00*/  LOP3.LUT R25, R25, 0xffffffef, RZ, 0xc0, !PT ;  /* 0xffffffef19197812 */ /* 0x000fe200078ec0ff */
[----:B------:R-:W-:Y:S02]  /*1def10*/  IMAD.MOV.U32 R12, RZ, RZ, R4 ;  /* 0x000000ffff0c7224 */ /* 0x000fe400078e0004 */
[----:B------:R-:W-:Y:S01]  /*1def20*/  IMAD.MOV.U32 R4, RZ, RZ, R11 ;  /* 0x000000ffff047224 */ /* 0x000fe200078e000b */
[----:B------:R-:W-:Y:S01]  /*1def30*/  @P6 LOP3.LUT R25, R25, 0x10, RZ, 0xfc, !PT ;  /* 0x0000001019196812 */ /* 0x000fe200078efcff */
[----:B------:R-:W-:-:S02]  /*1def40*/  IMAD.MOV.U32 R11, RZ, RZ, R22 ;  /* 0x000000ffff0b7224 */ /* 0x000fc400078e0016 */
[----:B------:R-:W-:Y:S01]  /*1def50*/  IMAD.MOV.U32 R22, RZ, RZ, R14 ;  /* 0x000000ffff167224 */ /* 0x000fe200078e000e */
[----:B-1----:R-:W-:Y:S01]  /*1def60*/  ISETP.LT.AND P0, PT, R28, UR7, !P1 ;  /* 0x000000071c007c0c */ /* 0x002fe2000cf01270 */
[----:B------:R-:W-:Y:S01]  /*1def70*/  IMAD.MOV.U32 R14, RZ, RZ, R26 ;  /* 0x000000ffff0e7224 */ /* 0x000fe200078e001a */
[----:B------:R-:W-:Y:S01]  /*1def80*/  LOP3.LUT R25, R25, 0xfffffff7, RZ, 0xc0, !PT ;  /* 0xfffffff719197812 */ /* 0x000fe200078ec0ff */
[----:B------:R-:W4:Y:S01]  /*1def90*/  LDL.LU R26, [R1+0x60] ;  /* 0x00006000011a7983 */ /* 0x000f220000300800 */
[----:B------:R-:W1:Y:S02]  /*1defa0*/  LDCU UR7, c[0x0][0x398] ;  /* 0x00007300ff0777ac */ /* 0x000e640008000800 */
[----:B------:R-:W-:-:S04]  /*1defb0*/  @P5 LOP3.LUT R25, R25, 0x8, RZ, 0xfc, !PT ;  /* 0x0000000819195812 */ /* 0x000fc800078efcff */
[----:B------:R-:W-:-:S04]  /*1defc0*/  LOP3.LUT R25, R25, 0xfffffffb, RZ, 0xc0, !PT ;  /* 0xfffffffb19197812 */ /* 0x000fc800078ec0ff */
[----:B------:R-:W-:Y:S02]  /*1defd0*/  @P0 LOP3.LUT R25, R25, 0x4, RZ, 0xfc, !PT ;  /* 0x0000000419190812 */ /* 0x000fe400078efcff */
[----:B------:R-:W-:Y:S02]  /*1defe0*/  ISETP.LT.AND P0, PT, R10, UR17, !P3 ;  /* 0x000000110a007c0c */ /* 0x000fe4000df01270 */
[----:B---3--:R-:W-:Y:S02]  /*1deff0*/  R2UR UR17, R3 ;  /* 0x00000000031172ca */ /* 0x008fe400000e0000 */
[----:B------:R-:W3:Y:S01]  /*1df000*/  LDL.LU R3, [R1+0x29c] ;  /* 0x00029c0001037983 */ /* 0x000ee20000300800 */
[----:B--2---:R-:W-:Y:S02]  /*1df010*/  ISETP.LT.AND P5, PT, R8, UR9, !P3 ;  /* 0x0000000908007c0c */ /* 0x004fe4000dfa1270 */
[----:B------:R-:W-:Y:S02]  /*1df020*/  LOP3.LUT R25, R25, 0xfffffffd, RZ, 0xc0, !PT ;  /* 0xfffffffd19197812 */ /* 0x000fe400078ec0ff */
[----:B0-----:R-:W-:-:S02]  /*1df030*/  ISETP.LT.AND P6, PT, R7, UR10, !P3 ;  /* 0x0000000a07007c0c */ /* 0x001fc4000dfc1270 */
[----:B------:R-:W-:Y:S01]  /*1df040*/  LOP3.LUT P4, RZ, R27, 0x20000, RZ, 0xc0, !PT ;  /* 0x000200001bff7812 */ /* 0x000fe2000788c0ff */
[----:B------:R-:W0:Y:S01]  /*1df050*/  LDCU UR10, c[0x0][0x398] ;  /* 0x00007300ff0a77ac */ /* 0x000e220008000800 */
[----:B------:R-:W-:Y:S02]  /*1df060*/  @P0 LOP3.LUT R25, R25, 0x2, RZ, 0xfc, !PT ;  /* 0x0000000219190812 */ /* 0x000fe400078efcff */
[----:B-1----:R-:W-:Y:S01]  /*1df070*/  ISETP.LT.AND P0, PT, R28, UR7, !P3 ;  /* 0x000000071c007c0c */ /* 0x002fe2000df01270 */
[----:B------:R-:W1:Y:S01]  /*1df080*/  LDCU UR9, c[0x0][0x398] ;  /* 0x00007300ff0977ac */ /* 0x000e620008000800 */
[----:B------:R-:W2:Y:S01]  /*1df090*/  LDCU UR7, c[0x0][0x398] ;  /* 0x00007300ff0777ac */ /* 0x000ea20008000800 */
[----:B------:R-:W-:-:S04]  /*1df0a0*/  LOP3.LUT R25, R25, 0xfffffffe, RZ, 0xc0, !PT ;  /* 0xfffffffe19197812 */ /* 0x000fc800078ec0ff */
[----:B------:R-:W-:-:S05]  /*1df0b0*/  @P6 LOP3.LUT R25, R25, 0x1, RZ, 0xfc, !PT ;  /* 0x0000000119196812 */ /* 0x000fca00078efcff */
[----:B------:R0:W-:Y:S04]  /*1df0c0*/  STL [R1+0x64], R25 ;  /* 0x0000641901007387 */ /* 0x0001e80000100800 */
[----:B0-----:R-:W2:Y:S01]  /*1df0d0*/  LDL.LU R25, [R1+0x7460] ;  /* 0x0074600001197983 */ /* 0x001ea20000300800 */
[----:B----4-:R-:W-:-:S04]  /*1df0e0*/  LOP3.LUT R26, R26, 0x7fffffff, RZ, 0xc0, !PT ;  /* 0x7fffffff1a1a7812 */ /* 0x010fc800078ec0ff */
[----:B------:R-:W-:-:S04]  /*1df0f0*/  @P5 LOP3.LUT R26, R26, 0x80000000, RZ, 0xfc, !PT ;  /* 0x800000001a1a5812 */ /* 0x000fc800078efcff */
[----:B------:R-:W-:-:S04]  /*1df100*/  LOP3.LUT R26, R26, 0xbfffffff, RZ, 0xc0, !PT ;  /* 0xbfffffff1a1a7812 */ /* 0x000fc800078ec0ff */
[----:B------:R-:W-:Y:S02]  /*1df110*/  @P0 LOP3.LUT R26, R26, 0x40000000, RZ, 0xfc, !PT ;  /* 0x400000001a1a0812 */ /* 0x000fe400078efcff */
[----:B------:R-:W-:Y:S02]  /*1df120*/  ISETP.LT.AND P0, PT, R10, UR23, !P4 ;  /* 0x000000170a007c0c */ /* 0x000fe4000e701270 */
[----:B---3--:R-:W-:Y:S02]  /*1df130*/  R2UR UR23, R3 ;  /* 0x00000000031772ca */ /* 0x008fe400000e0000 */
[----:B------:R-:W3:Y:S01]  /*1df140*/  LDL.LU R3, [R1+0x298] ;  /* 0x0002980001037983 */ /* 0x000ee20000300800 */
[----:B------:R-:W-:Y:S02]  /*1df150*/  ISETP.LT.AND P6, PT, R7, UR10, !P4 ;  /* 0x0000000a07007c0c */ /* 0x000fe4000e7c1270 */
[----:B------:R-:W-:Y:S02]  /*1df160*/  LOP3.LUT R26, R26, 0xdfffffff, RZ, 0xc0, !PT ;  /* 0xdfffffff1a1a7812 */ /* 0x000fe400078ec0ff */
[----:B-1----:R-:W-:-:S02]  /*1df170*/  ISETP.LT.AND P5, PT, R8, UR9, !P4 ;  /* 0x0000000908007c0c */ /* 0x002fc4000e7a1270 */
[----:B------:R-:W-:Y:S01]  /*1df180*/  LOP3.LUT P2, RZ, R27, 0x10000, RZ, 0xc0, !PT ;  /* 0x000100001bff7812 */ /* 0x000fe2000784c0ff */
[----:B------:R-:W0:Y:S01]  /*1df190*/  LDCU UR10, c[0x0][0x398] ;  /* 0x00007300ff0a77ac */ /* 0x000e220008000800 */
[----:B------:R-:W-:Y:S01]  /*1df1a0*/  @P0 LOP3.LUT R26, R26, 0x20000000, RZ, 0xfc, !PT ;  /* 0x200000001a1a0812 */ /* 0x000fe200078efcff */
[----:B------:R-:W1:Y:S03]  /*1df1b0*/  LDCU UR9, c[0x0][0x398] ;  /* 0x00007300ff0977ac */ /* 0x000e660008000800 */
        /* <DEDUP_REMOVED lines=85> */
[----:B------:R-:W-:Y:S01]  /*1df710*/  LOP3.LUT P1, RZ, R27, 0x800, RZ, 0xc0, !PT ;  /* 0x000008001bff7812 */ /* 0x000fe2000782c0ff */
[----:B------:R-:W1:Y:S04]  /*1df720*/  LDCU UR9, c[0x0][0x398] ;  /* 0x00007300ff0977ac */ /* 0x000e680008000800 */
[----:B------:R-:W-:-:S04]  /*1df730*/  @P0 LOP3.LUT R26, R26, 0x200, RZ, 0xfc, !PT ;  /* 0x000002001a1a0812 */ /* 0x000fc800078efcff */
[----:B------:R-:W-:Y:S02]  /*1df740*/  LOP3.LUT R26, R26, 0xfffffeff, RZ, 0xc0, !PT ;  /* 0xfffffeff1a1a7812 */ /* 0x000fe400078ec0ff */
[----:B--2---:R-:W-:Y:S01]  /*1df750*/  ISETP.LT.AND P0, PT, R28, UR7, !P2 ;  /* 0x000000071c007c0c */ /* 0x004fe2000d701270 */
[----:B------:R-:W2:Y:S01]  /*1df760*/  LDCU UR7, c[0x0][0x398] ;  /* 0x00007300ff0777ac */ /* 0x000ea20008000800 */
        /* <DEDUP_REMOVED lines=10> */
[----:B-1----:R-:W-:Y:S02]  /*1df810*/  ISETP.LT.AND P5, PT, R8, UR9, !P1 ;  /* 0x0000000908007c0c */ /* 0x002fe4000cfa1270 */
[----:B------:R-:W-:-:S02]  /*1df820*/  R2UR UR21, R12 ;  /* 0x000000000c1572ca */ /* 0x000fc400000e0000 */
[----:B------:R-:W-:Y:S01]  /*1df830*/  LOP3.LUT P3, RZ, R27, 0x400, RZ, 0xc0, !PT ;  /* 0x000004001bff7812 */ /* 0x000fe2000786c0ff */
[----:B------:R-:W4:Y:S01]  /*1df840*/  LDL.LU R12, [R1+0x5c] ;  /* 0x00005c00010c7983 */ /* 0x000f220000300800 */
[----:B------:R-:W0:Y:S01]  /*1df850*/  LDCU UR9, c[0x0][0x398] ;  /* 0x00007300ff0977ac */ /* 0x000e220008000800 */
[----:B------:R-:W1:Y:S01]  /*1df860*/  LDCU UR10, c[0x0][0x398] ;  /* 0x00007300ff0a77ac */ /* 0x000e620008000800 */
        /* <DEDUP_REMOVED lines=17> */
[----:B------:R-:W-:Y:S02]  /*1df980*/  @P0 LOP3.LUT R26, R26, 0x2, RZ, 0xfc, !PT ;  /* 0x000000021a1a0812 */ /* 0x000fe400078efcff */
[----:B--2---:R-:W-:Y:S01]  /*1df990*/  ISETP.LT.AND P0, PT, R28, UR7, !P3 ;  /* 0x000000071c007c0c */ /* 0x004fe2000df01270 */
[----:B------:R-:W1:Y:S01]  /*1df9a0*/  LDCU UR9, c[0x0][0x398] ;  /* 0x00007300ff0977ac */ /* 0x000e620008000800 */
[----:B------:R-:W2:Y:S01]  /*1df9b0*/  LDCU UR7, c[0x0][0x398] ;  /* 0x00007300ff0777ac */ /* 0x000ea20008000800 */
[----:B------:R-:W-:Y:S02]  /*1df9c0*/  LOP3.LUT R26, R26, 0xfffffffe, RZ, 0xc0, !PT ;  /* 0xfffffffe1a1a7812 */ /* 0x000fe400078ec0ff */
[----:B----4-:R-:W-:-:S04]  /*1df9d0*/  LOP3.LUT R12, R12, 0x7fffffff, RZ, 0xc0, !PT ;  /* 0x7fffffff0c0c7812 */ /* 0x010fc800078ec0ff */
[----:B------:R-:W-:Y:S02]  /*1df9e0*/  @P5 LOP3.LUT R12, R12, 0x80000000, RZ, 0xfc, !PT ;  /* 0x800000000c0c5812 */ /* 0x000fe400078efcff */
[----:B------:R-:W-:Y:S02]  /*1df9f0*/  @P6 LOP3.LUT R26, R26, 0x1, RZ, 0xfc, !PT ;  /* 0x000000011a1a6812 */ /* 0x000fe400078efcff */
[----:B------:R-:W-:-:S03]  /*1dfa00*/  LOP3.LUT R12, R12, 0xbfffffff, RZ, 0xc0, !PT ;  /* 0xbfffffff0c0c7812 */ /* 0x000fc600078ec0ff */
[----:B------:R4:W-:Y:S01]  /*1dfa10*/  STL [R1+0x60], R26 ;  /* 0x0000601a01007387 */ /* 0x0009e20000100800 */
[----:B------:R-:W-:Y:S02]  /*1dfa20*/  @P0 LOP3.LUT R12, R12, 0x40000000, RZ, 0xfc, !PT ;  /* 0x400000000c0c0812 */ /* 0x000fe400078efcff */
[----:B------:R-:W-:Y:S01]  /*1dfa30*/  ISETP.LT.AND P0, PT, R10, UR23, !P4 ;  /* 0x000000170a007c0c */ /* 0x000fe2000e701270 */
[----:B----4-:R-:W4:Y:S01]  /*1dfa40*/  LDL.LU R26, [R1+0x745c] ;  /* 0x00745c00011a7983 */ /* 0x010f220000300800 */
[----:B---3--:R-:W-:-:S03]  /*1dfa50*/  R2UR UR23, R3 ;  /* 0x00000000031772ca */ /* 0x008fc600000e0000 */
[----:B------:R-:W3:Y:S01]  /*1dfa60*/  LDL.LU R3, [R1+0x278] ;  /* 0x0002780001037983 */ /* 0x000ee20000300800 */
[----:B0-----:R-:W-:Y:S02]  /*1dfa70*/  ISETP.LT.AND P6, PT, R7, UR10, !P4 ;  /* 0x0000000a07007c0c */ /* 0x001fe4000e7c1270 */
[----:B------:R-:W-:Y:S02]  /*1dfa80*/  LOP3.LUT R12, R12, 0xdfffffff, RZ, 0xc0, !PT ;  /* 0xdfffffff0c0c7812 */ /* 0x000fe400078ec0ff */
[----:B-1----:R-:W-:Y:S02]  /*1dfa90*/  ISETP.LT.AND P5, PT, R8, UR9, !P4 ;  /* 0x0000000908007c0c */ /* 0x002fe4000e7a1270 */
[----:B------:R-:W-:Y:S01]  /*1dfaa0*/  LOP3.LUT P2, RZ, R27, 0x100, RZ, 0xc0, !PT ;  /* 0x000001001bff7812 */ /* 0x000fe2000784c0ff */
[----:B------:R-:W0:Y:S01]  /*1dfab0*/  LDCU UR10, c[0x0][0x398] ;  /* 0x00007300ff0a77ac */ /* 0x000e220008000800 */
[----:B------:R-:W-:Y:S01]  /*1dfac0*/  @P0 LOP3.LUT R12, R12, 0x20000000, RZ, 0xfc, !PT ;  /* 0x200000000c0c0812 */ /* 0x000fe200078efcff */
[----:B------:R-:W1:Y:S03]  /*1dfad0*/  LDCU UR9, c[0x0][0x398] ;  /* 0x00007300ff0977ac */ /* 0x000e660008000800 */
[----:B------:R-:W-:-:S02]  /*1dfae0*/  LOP3.LUT R12, R12, 0xefffffff, RZ, 0xc0, !PT ;  /* 0xefffffff0c0c7812 */ /* 0x000fc400078ec0ff */
        /* <DEDUP_REMOVED lines=103> */
[----:B------:R-:W0:Y:S02]  /*1e0160*/  LDCU UR10, c[0x0][0x398] ;  /* 0x00007300ff0a77ac */ /* 0x000e240008000800 */
[----:B------:R-:W-:Y:S01]  /*1e0170*/  @P0 LOP3.LUT R12, R12, 0x20, RZ, 0xfc, !PT ;  /* 0x000000200c0c0812 */ /* 0x000fe200078efcff */
[----:B------:R-:W1:Y:S03]  /*1e0180*/  LDCU UR9, c[0x0][0x398] ;  /* 0x00007300ff0977ac */ /* 0x000e660008000800 */
[----:B------:R-:W-:Y:S01]  /*1e0190*/  LOP3.LUT R12, R12, 0xffffffef, RZ, 0xc0, !PT ;  /* 0xffffffef0c0c7812 */ /* 0x000fe200078ec0ff */
[----:B------:R-:W-:Y:S02]  /*1e01a0*/  IMAD.MOV.U32 R4, RZ, RZ, R11 ;  /* 0x000000ffff047224 */ /* 0x000fe400078e000b */
[----:B------:R-:W-:Y:S01]  /*1e01b0*/  IMAD.MOV.U32 R11, RZ, RZ, R21 ;  /* 0x000000ffff0b7224 */ /* 0x000fe200078e0015 */
[----:B------:R-:W-:Y:S01]  /*1e01c0*/  @P6 LOP3.LUT R12, R12, 0x10, RZ, 0xfc, !PT ;  /* 0x000000100c0c6812 */ /* 0x000fe200078efcff */
[----:B------:R-:W-:Y:S01]  /*1e01d0*/  IMAD.MOV.U32 R21, RZ, RZ, R5 ;  /* 0x000000ffff157224 */ /* 0x000fe200078e0005 */
[----:B--2---:R-:W-:Y:S01]  /*1e01e0*/  ISETP.LT.AND P0, PT, R28, UR7, !P1 ;  /* 0x000000071c007c0c */ /* 0x004fe2000cf01270 */
[----:B------:R-:W-:Y:S01]  /*1e01f0*/  IMAD.MOV.U32 R5, RZ, RZ, R25 ;  /* 0x000000ffff057224 */ /* 0x000fe200078e0019 */
[----:B------:R-:W-:Y:S01]  /*1e0200*/  LOP3.LUT R12, R12, 0xfffffff7, RZ, 0xc0, !PT ;  /* 0xfffffff70c0c7812 */ /* 0x000fe200078ec0ff */
[----:B------:R-:W2:Y:S01]  /*1e0210*/  LDL.LU R25, [R1+0x58] ;  /* 0x0000580001197983 */ /* 0x000ea20000300800 */
[----:B------:R-:W0:Y:S02]  /*1e0220*/  LDCU UR7, c[0x0][0x398] ;  /* 0x00007300ff0777ac */ /* 0x000e240008000800 */
[----:B------:R-:W-:-:S04]  /*1e0230*/  @P5 LOP3.LUT R12, R12, 0x8, RZ, 0xfc, !PT ;  /* 0x000000080c0c5812 */ /* 0x000fc800078efcff */
[----:B------:R-:W-:-:S04]  /*1e0240*/  LOP3.LUT R12, R12, 0xfffffffb, RZ, 0xc0, !PT ;  /* 0xfffffffb0c0c7812 */ /* 0x000fc800078ec0ff */
[----:B------:R-:W-:Y:S02]  /*1e0250*/  @P0 LOP3.LUT R12, R12, 0x4, RZ, 0xfc, !PT ;  /* 0x000000040c0c0812 */ /* 0x000fe400078efcff */
[----:B------:R-:W-:Y:S02]  /*1e0260*/  ISETP.LT.AND P0, PT, R10, UR17, !P3 ;  /* 0x000000110a007c0c */ /* 0x000fe4000df01270 */
[----:B---3--:R-:W-:Y:S02]  /*1e0270*/  R2UR UR17, R3 ;  /* 0x00000000031172ca */ /* 0x008fe400000e0000 */
[----:B------:R-:W3:Y:S01]  /*1e0280*/  LDL.LU R3, [R1+0x25c] ;  /* 0x00025c0001037983 */ /* 0x000ee20000300800 */
[----:B-1----:R-:W-:Y:S02]  /*1e0290*/  ISETP.LT.AND P5, PT, R8, UR9, !P3 ;  /* 0x0000000908007c0c */ /* 0x002fe4000dfa1270 */
[----:B------:R-:W-:Y:S02]  /*1e02a0*/  LOP3.LUT R12, R12, 0xfffffffd, RZ, 0xc0, !PT ;  /* 0xfffffffd0c0c7812 */ /* 0x000fe400078ec0ff */
[----:B0-----:R-:W-:-:S02]  /*1e02b0*/  ISETP.LT.AND P6, PT, R7, UR10, !P3 ;  /* 0x0000000a07007c0c */ /* 0x001fc4000dfc1270 */
[----:B------:R-:W-:Y:S01]  /*1e02c0*/  LOP3.LUT P4, RZ, R27, 0x2, RZ, 0xc0, !PT ;  /* 0x000000021bff7812 */ /* 0x000fe2000788c0ff */
[----:B------:R-:W0:Y:S01]  /*1e02d0*/  LDCU UR10, c[0x0][0x398] ;  /* 0x00007300ff0a77ac */ /* 0x000e220008000800 */
[----:B------:R-:W-:Y:S02]  /*1e02e0*/  @P0 LOP3.LUT R12, R12, 0x2, RZ, 0xfc, !PT ;  /* 0x000000020c0c0812 */ /* 0x000fe400078efcff */
[----:B------:R-:W-:Y:S01]  /*1e02f0*/  ISETP.LT.AND P0, PT, R28, UR7, !P3 ;  /* 0x000000071c007c0c */ /* 0x000fe2000df01270 */
[----:B------:R-:W1:Y:S01]  /*1e0300*/  LDCU UR9, c[0x0][0x398] ;  /* 0x00007300ff0977ac */ /* 0x000e620008000800 */
[----:B------:R-:W0:Y:S01]  /*1e0310*/  LDCU UR7, c[0x0][0x398] ;  /* 0x00007300ff0777ac */ /* 0x000e220008000800 */
[----:B------:R-:W-:-:S04]  /*1e0320*/  LOP3.LUT R12, R12, 0xfffffffe, RZ, 0xc0, !PT ;  /* 0xfffffffe0c0c7812 */ /* 0x000fc800078ec0ff */
[----:B------:R-:W-:-:S05]  /*1e0330*/  @P6 LOP3.LUT R12, R12, 0x1, RZ, 0xfc, !PT ;  /* 0x000000010c0c6812 */ /* 0x000fca00078efcff */
[----:B------:R0:W-:Y:S04]  /*1e0340*/  STL [R1+0x5c], R12 ;  /* 0x00005c0c01007387 */ /* 0x0001e80000100800 */
[----:B0-----:R-:W4:Y:S01]  /*1e0350*/  LDL.LU R12, [R1+0x7458] ;  /* 0x00745800010c7983 */ /* 0x001f220000300800 */
[----:B--2---:R-:W-:-:S04]  /*1e0360*/  LOP3.LUT R25, R25, 0x7fffffff, RZ, 0xc0, !PT ;  /* 0x7fffffff19197812 */ /* 0x004fc800078ec0ff */
[----:B------:R-:W-:-:S04]  /*1e0370*/  @P5 LOP3.LUT R25, R25, 0x80000000, RZ, 0xfc, !PT ;  /* 0x8000000019195812 */ /* 0x000fc800078efcff */
[----:B------:R-:W-:-:S04]  /*1e0380*/  LOP3.LUT R25, R25, 0xbfffffff, RZ, 0xc0, !PT ;  /* 0xbfffffff19197812 */ /* 0x000fc800078ec0ff */
[----:B------:R-:W-:Y:S02]  /*1e0390*/  @P0 LOP3.LUT R25, R25, 0x40000000, RZ, 0xfc, !PT ;  /* 0x4000000019190812 */ /* 0x000fe400078efcff */
[----:B------:R-:W-:Y:S02]  /*1e03a0*/  ISETP.LT.AND P0, PT, R10, UR23, !P4 ;  /* 0x000000170a007c0c */ /* 0x000fe4000e701270 */
[----:B---3--:R-:W-:Y:S02]  /*1e03b0*/  R2UR UR23, R3 ;  /* 0x00000000031772ca */ /* 0x008fe400000e0000 */
[----:B------:R-:W2:Y:S01]  /*1e03c0*/  LDL.LU R3, [R1+0x258] ;  /* 0x0002580001037983 */ /* 0x000ea20000300800 */
        /* <DEDUP_REMOVED lines=8> */
[----:B------:R-:W-:Y:S01]  /*1e0450*/  ISETP.LT.AND P0, PT, R28, UR7, !P4 ;  /* 0x000000071c007c0c */ /* 0x000fe2000e701270 */
[----:B------:R-:W3:Y:S01]  /*1e0460*/  LDCU UR7, c[0x0][0x398] ;  /* 0x00007300ff0777ac */ /* 0x000ee20008000800 */
[----:B------:R-:W-:-:S04]  /*1e0470*/  @P6 LOP3.LUT R25, R25, 0x10000000, RZ, 0xfc, !PT ;  /* 0x1000000019196812 */ /* 0x000fc800078efcff */
[----:B------:R-:W-:-:S04]  /*1e0480*/  LOP3.LUT R25, R25, 0xf7ffffff, RZ, 0xc0, !PT ;  /* 0xf7ffffff19197812 */ /* 0x000fc800078ec0ff */
[----:B------:R-:W-:-:S04]  /*1e0490*/  @P5 LOP3.LUT R25, R25, 0x8000000, RZ, 0xfc, !PT ;  /* 0x0800000019195812 */ /* 0x000fc800078efcff */
[----:B------:R-:W-:-:S04]  /*1e04a0*/  LOP3.LUT R25, R25, 0xfbffffff, RZ, 0xc0, !PT ;  /* 0xfbffffff19197812 */ /* 0x000fc800078ec0ff */
[----:B------:R-:W-:Y:S02]  /*1e04b0*/  @P0 LOP3.LUT R25, R25, 0x4000000, RZ, 0xfc, !PT ;  /* 0x0400000019190812 */ /* 0x000fe400078efcff */
[----:B------:R-:W-:Y:S02]  /*1e04c0*/  ISETP.LT.AND P0, PT, R10, UR13, !P2 ;  /* 0x0000000d0a007c0c */ /* 0x000fe4000d701270 */
[----:B--2---:R-:W-:Y:S02]  /*1e04d0*/  R2UR UR13, R3 ;  /* 0x00000000030d72ca */ /* 0x004fe400000e0000 */
[----:B------:R-:W2:Y:S01]  /*1e04e0*/  LDL.LU R3, [R1+0x254] ;  /* 0x0002540001037983 */ /* 0x000ea20000300800 */
[----:B0-----:R-:W-:Y:S02]  /*1e04f0*/  ISETP.LT.AND P6, PT, R7, UR10, !P2 ;  /* 0x0000000a07007c0c */ /* 0x001fe4000d7c1270 */
[----:B------:R-:W-:Y:S02]  /*1e0500*/  LOP3.LUT R25, R25, 0xfdffffff, RZ, 0xc0, !PT ;  /* 0xfdffffff19197812 */ /* 0x000fe400078ec0ff */
[----:B-1----:R-:W-:-:S02]  /*1e0510*/  ISETP.LT.AND P5, PT, R8, UR9, !P2 ;  /* 0x0000000908007c0c */ /* 0x002fc4000d7a1270 */
[----:B----4-:R-:W-:Y:S01]  /*1e0520*/  LOP3.LUT P1, RZ, R26, 0x80000000, RZ, 0xc0, !PT ;  /* 0x800000001aff7812 */ /* 0x010fe2000782c0ff */
[----:B------:R-:W0:Y:S01]  /*1e0530*/  LDCU UR10, c[0x0][0x398] ;  /* 0x00007300ff0a77ac */ /* 0x000e220008000800 */
[----:B------:R-:W-:Y:S01]  /*1e0540*/  @P0 LOP3.LUT R25, R25, 0x2000000, RZ, 0xfc, !PT ;  /* 0x0200000019190812 */ /* 0x000fe200078efcff */
[----:B------:R-:W1:Y:S03]  /*1e0550*/  LDCU UR9, c[0x0][0x398] ;  /* 0x00007300ff0977ac */ /* 0x000e660008000800 */
[----:B------:R-:W-:Y:S02]  /*1e0560*/  LOP3.LUT R25, R25, 0xfeffffff, RZ, 0xc0, !PT ;  /* 0xfeffffff19197812 */ /* 0x000fe400078ec0ff */
[----:B---3--:R-:W-:Y:S01]  /*1e0570*/  ISETP.LT.AND P0, PT, R28, UR7, !P2 ;  /* 0x000000071c007c0c */ /* 0x008fe2000d701270 */
        /* <DEDUP_REMOVED lines=33> */
[----:B---3--:R-:W-:Y:S01]  /*1e0790*/  ISETP.LT.AND P0, PT, R28, UR7, !P3 ;  /* 0x000000071c007c0c */ /* 0x008fe2000df01270 */
[----:B------:R-:W3:Y:S01]  /*1e07a0*/  LDCU UR7, c[0x0][0x398] ;  /* 0x00007300ff0777ac */ /* 0x000ee20008000800 */
[----:B------:R-:W-:-:S04]  /*1e07b0*/  @P6 LOP3.LUT R25, R25, 0x10000, RZ, 0xfc, !PT ;  /* 0x0001000019196812 */ /* 0x000fc800078efcff */
[----:B------:R-:W-:-:S04]  /*1e07c0*/  LOP3.LUT R25, R25, 0xffff7fff, RZ, 0xc0, !PT ;  /* 0xffff7fff19197812 */ /* 0x000fc800078ec0ff */
[----:B------:R-:W-:-:S04]  /*1e07d0*/  @P5 LOP3.LUT R25, R25, 0x8000, RZ, 0xfc, !PT ;  /* 0x0000800019195812 */ /* 0x000fc800078efcff */
[----:B------:R-:W-:Y:S02]  /*1e07e0*/  LOP3.LUT R25, R25, 0xffffbfff, RZ, 0xc0, !PT ;  /* 0xffffbfff19197812 */ /* 0x000fe400078ec0ff */
[----:B--2---:R-:W-:Y:S02]  /*1e07f0*/  R2UR UR17, R3 ;  /* 0x00000000031172ca */ /* 0x004fe400000e0000 */
[----:B------:R-:W2:Y:S01]  /*1e0800*/  LDL.LU R3, [R1+0x24c] ;  /* 0x00024c0001037983 */ /* 0x000ea20000300800 */
[----:B------:R-:W-:Y:S02]  /*1e0810*/  @P0 LOP3.LUT R25, R25, 0x4000, RZ, 0xfc, !PT ;  /* 0x0000400019190812 */ /* 0x000fe400078efcff */
[----:B------:R-:W-:Y:S02]  /*1e0820*/  ISETP.LT.AND P0, PT, R10, UR23, !P4 ;  /* 0x000000170a007c0c */ /* 0x000fe4000e701270 */
[----:B0-----:R-:W-:Y:S02]  /*1e0830*/  ISETP.LT.AND P6, PT, R7, UR10, !P4 ;  /* 0x0000000a07007c0c */ /* 0x001fe4000e7c1270 */
[----:B-1----:R-:W-:-:S02]  /*1e0840*/  ISETP.LT.AND P5, PT, R8, UR9, !P4 ;  /* 0x0000000908007c0c */ /* 0x002fc4000e7a1270 */
        /* <DEDUP_REMOVED lines=16> */
[----:B------:R-:W-:Y:S02]  /*1e0950*/  LOP3.LUT R25, R25, 0xfffffdff, RZ, 0xc0, !PT ;  /* 0xfffffdff19197812 */ /* 0x000fe400078ec0ff */
[----:B------:R-:W-:Y:S01]  /*1e0960*/  LOP3.LUT P1, RZ, R26, 0x8000000, RZ, 0xc0, !PT ;  /* 0x080000001aff7812 */ /* 0x000fe2000782c0ff */
[----:B------:R-:W0:Y:S01]  /*1e0970*/  LDCU UR10, c[0x0][0x398] ;  /* 0x00007300ff0a77ac */ /* 0x000e220008000800 */
[----:B------:R-:W1:Y:S03]  /*1e0980*/  LDCU UR9, c[0x0][0x398] ;  /* 0x00007300ff0977ac */ /* 0x000e660008000800 */
        /* <DEDUP_REMOVED lines=10> */
[----:B------:R-:W-:Y:S02]  /*1e0a30*/  R2UR UR21, R4 ;  /* 0x00000000041572ca */ /* 0x000fe400000e0000 */
[----:B--2---:R-:W-:Y:S02]  /*1e0a40*/  R2UR UR23, R3 ;  /* 0x00000000031772ca */ /* 0x004fe400000e0000 */
[----:B------:R-:W2:Y:S04]  /*1e0a50*/  LDL.LU R3, [R1+0x248] ;  /* 0x0002480001037983 */ /* 0x000ea80000300800 */
[----:B------:R-:W4:Y:S01]  /*1e0a60*/  LDL.LU R4, [R1+0x240] ;  /* 0x0002400001047983 */ /* 0x000f220000300800 */
[----:B0-----:R-:W-:-:S02]  /*1e0a70*/  ISETP.LT.AND P6, PT, R7, UR10, !P1 ;  /* 0x0000000a07007c0c */ /* 0x001fc4000cfc1270 */
[----:B------:R-:W-:Y:S02]  /*1e0a80*/  LOP3.LUT R25, R25, 0xffffffdf, RZ, 0xc0, !PT ;  /* 0xffffffdf19197812 */ /* 0x000fe400078ec0ff */
[----:B-1----:R-:W-:Y:S02]  /*1e0a90*/  ISETP.LT.AND P5, PT, R8, UR9, !P1 ;  /* 0x0000000908007c0c */ /* 0x002fe4000cfa1270 */
[----:B------:R-:W-:Y:S01]  /*1e0aa0*/  LOP3.LUT P3, RZ, R26, 0x4000000, RZ, 0xc0, !PT ;  /* 0x040000001aff7812 */ /* 0x000fe2000786c0ff */
[----:B------:R-:W0:Y:S01]  /*1e0ab0*/  LDCU UR9, c[0x0][0x398] ;  /* 0x00007300ff0977ac */ /* 0x000e220008000800 */
[----:B------:R-:W-:Y:S01]  /*1e0ac0*/  @P0 LOP3.LUT R25, R25, 0x20, RZ, 0xfc, !PT ;  /* 0x0000002019190812 */ /* 0x000fe200078efcff */
[----:B------:R-:W1:Y:S03]  /*1e0ad0*/  LDCU UR10, c[0x0][0x398] ;  /* 0x00007300ff0a77ac */ /* 0x000e660008000800 */
[----:B------:R-:W-:-:S02]  /*1e0ae0*/  LOP3.LUT R25, R25, 0xffffffef, RZ, 0xc0, !PT ;  /* 0xffffffef19197812 */ /* 0x000fc400078ec0ff */
        /* <DEDUP_REMOVED lines=10> */
[----:B----4-:R-:W-:-:S03]  /*1e0b90*/  R2UR UR17, R4 ;  /* 0x00000000041172ca */ /* 0x010fc600000e0000 */
[----:B------:R-:W4:Y:S01]  /*1e0ba0*/  LDL.LU R4, [R1+0x23c] ;  /* 0x00023c0001047983 */ /* 0x000f220000300800 */
[----:B0-----:R-:W-:Y:S02]  /*1e0bb0*/  ISETP.LT.AND P5, PT, R8, UR9, !P3 ;  /* 0x0000000908007c0c */ /* 0x001fe4000dfa1270 */
[----:B------:R-:W-:Y:S02]  /*1e0bc0*/  LOP3.LUT R25, R25, 0xfffffffd, RZ, 0xc0, !PT ;  /* 0xfffffffd19197812 */ /* 0x000fe400078ec0ff */
[----:B-1----:R-:W-:Y:S02]  /*1e0bd0*/  ISETP.LT.AND P6, PT, R7, UR10, !P3 ;  /* 0x0000000a07007c0c */ /* 0x002fe4000dfc1270 */
[----:B------:R-:W-:Y:S01]  /*1e0be0*/  LOP3.LUT P4, RZ, R26, 0x2000000, RZ, 0xc0, !PT ;  /* 0x020000001aff7812 */ /* 0x000fe2000788c0ff */
[----:B------:R-:W0:Y:S01]  /*1e0bf0*/  LDCU UR10, c[0x0][0x398] ;  /* 0x00007300ff0a77ac */ /* 0x000e220008000800 */
[----:B------:R-:W-:Y:S02]  /*1e0c00*/  @P0 LOP3.LUT R25, R25, 0x2, RZ, 0xfc, !PT ;  /* 0x0000000219190812 */ /* 0x000fe400078efcff */
[----:B---3--:R-:W-:Y:S01]  /*1e0c10*/  ISETP.LT.AND P0, PT, R28, UR7, !P3 ;  /* 0x000000071c007c0c */ /* 0x008fe2000df01270 */
[----:B------:R-:W1:Y:S01]  /*1e0c20*/  LDCU UR9, c[0x0][0x398] ;  /* 0x00007300ff0977ac */ /* 0x000e620008000800 */
[----:B------:R-:W3:Y:S01]  /*1e0c30*/  LDCU UR7, c[0x0][0x398] ;  /* 0x00007300ff0777ac */ /* 0x000ee20008000800 */
[----:B------:R-:W-:-:S04]  /*1e0c40*/  LOP3.LUT R25, R25, 0xfffffffe, RZ, 0xc0, !PT ;  /* 0xfffffffe19197812 */ /* 0x000fc800078ec0ff */
[----:B------:R-:W-:-:S05]  /*1e0c50*/  @P6 LOP3.LUT R25, R25, 0x1, RZ, 0xfc, !PT ;  /* 0x0000000119196812 */ /* 0x000fca00078efcff */
[----:B------:R0:W-:Y:S04]  /*1e0c60*/  STL [R1+0x58], R25 ;  /* 0x0000581901007387 */ /* 0x0001e80000100800 */
[----:B0-----:R-:W3:Y:S01]  /*1e0c70*/  LDL.LU R25, [R1+0x7454] ;  /* 0x0074540001197983 */ /* 0x001ee20000300800 */
[----:B--2---:R-:W-:-:S04]  /*1e0c80*/  LOP3.LUT R3, R3, 0x7fffffff, RZ, 0xc0, !PT ;  /* 0x7fffffff03037812 */ /* 0x004fc800078ec0ff */
[----:B------:R-:W-:-:S04]  /*1e0c90*/  @P5 LOP3.LUT R3, R3, 0x80000000, RZ, 0xfc, !PT ;  /* 0x8000000003035812 */ /* 0x000fc800078efcff */
[----:B------:R-:W-:-:S04]  /*1e0ca0*/  LOP3.LUT R3, R3, 0xbfffffff, RZ, 0xc0, !PT ;  /* 0xbfffffff03037812 */ /* 0x000fc800078ec0ff */
[----:B------:R-:W-:Y:S02]  /*1e0cb0*/  @P0 LOP3.LUT R3, R3, 0x40000000, RZ, 0xfc, !PT ;  /* 0x4000000003030812 */ /* 0x000fe400078efcff */
[----:B------:R-:W-:Y:S02]  /*1e0cc0*/  ISETP.LT.AND P0, PT, R10, UR23, !P4 ;  /* 0x000000170a007c0c */ /* 0x000fe4000e701270 */
[----:B----4-:R-:W-:Y:S02]  /*1e0cd0*/  R2UR UR23, R4 ;  /* 0x00000000041772ca */ /* 0x010fe400000e0000 */
[----:B------:R-:W2:Y:S01]  /*1e0ce0*/  LDL.LU R4, [R1+0x238] ;  /* 0x0002380001047983 */ /* 0x000ea20000300800 */
[----:B------:R-:W-:Y:S02]  /*1e0cf0*/  ISETP.LT.AND P6, PT, R7, UR10, !P4 ;  /* 0x0000000a07007c0c */ /* 0x000fe4000e7c1270 */
[----:B------:R-:W-:Y:S02]  /*1e0d00*/  LOP3.LUT R3, R3, 0xdfffffff, RZ, 0xc0, !PT ;  /* 0xdfffffff03037812 */ /* 0x000fe400078ec0ff */
[----:B-1----:R-:W-:-:S02]  /*1e0d10*/  ISETP.LT.AND P5, PT, R8, UR9, !P4 ;  /* 0x0000000908007c0c */ /* 0x002fc4000e7a1270 */
[----:B------:R-:W-:Y:S01]  /*1e0d20*/  LOP3.LUT P2, RZ, R26, 0x1000000, RZ, 0xc0, !PT ;  /* 0x010000001aff7812 */ /* 0x000fe2000784c0ff */
[----:B------:R-:W0:Y:S01]  /*1e0d30*/  LDCU UR10, c[0x0][0x398] ;  /* 0x00007300ff0a77ac */ /* 0x000e220008000800 */
[----:B------:R-:W1:Y:S01]  /*1e0d40*/  LDCU UR9, c[0x0][0x398] ;  /* 0x00007300ff0977ac */ /* 0x000e620008000800 */
        /* <DEDUP_REMOVED lines=92> */
[----:B------:R-:W-:Y:S02]  /*1e1310*/  @P6 LOP3.LUT R3, R3, 0x100, RZ, 0xfc, !PT ;  /* 0x0000010003036812 */ /* 0x000fe400078efcff */
[----:B--2---:R-:W-:Y:S02]  /*1e1320*/  R2UR UR13, R4 ;  /* 0x00000000040d72ca */ /* 0x004fe400000e0000 */
[----:B------:R-:W2:Y:S01]  /*1e1330*/  LDL.LU R4, [R1+0x220] ;  /* 0x0002200001047983 */ /* 0x000ea20000300800 */
        /* <DEDUP_REMOVED lines=14> */
[----:B------:R-:W-:-:S03]  /*1e1420*/  IMAD.MOV.U32 R11, RZ, RZ, R19 ;  /* 0x000000ffff0b7224 */ /* 0x000fc600078e0013 */
[----:B------:R-:W-:Y:S02]  /*1e1430*/  @P6 LOP3.LUT R3, R3, 0x10, RZ, 0xfc, !PT ;  /* 0x0000001003036812 */ /* 0x000fe400078efcff */
[----:B---3--:R-:W-:Y:S01]  /*1e1440*/  ISETP.LT.AND P0, PT, R28, UR7, !P1 ;  /* 0x000000071c007c0c */ /* 0x008fe2000cf01270 */
[----:B------:R-:W-:Y:S01]  /*1e1450*/  IMAD.MOV.U32 R19, RZ, RZ, R25 ;  /* 0x000000ffff137224 */ /* 0x000fe200078e0019 */
[----:B------:R-:W3:Y:S01]  /*1e1460*/  LDCU UR7, c[0x0][0x398] ;  /* 0x00007300ff0777ac */ /* 0x000ee20008000800 */
[----:B------:R-:W-:Y:S01]  /*1e1470*/  LOP3.LUT R3, R3, 0xfffffff7, RZ, 0xc0, !PT ;  /* 0xfffffff703037812 */ /* 0x000fe200078ec0ff */
[----:B------:R-:W4:Y:S03]  /*1e1480*/  LDL.LU R25, [R1+0x50] ;  /* 0x0000500001197983 */ /* 0x000f260000300800 */
[----:B------:R-:W-:-:S04]  /*1e1490*/  @P5 LOP3.LUT R3, R3, 0x8, RZ, 0xfc, !PT ;  /* 0x0000000803035812 */ /* 0x000fc800078efcff */
[----:B------:R-:W-:-:S04]  /*1e14a0*/  LOP3.LUT R3, R3, 0xfffffffb, RZ, 0xc0, !PT ;  /* 0xfffffffb03037812 */ /* 0x000fc800078ec0ff */
[----:B------:R-:W-:Y:S02]  /*1e14b0*/  @P0 LOP3.LUT R3, R3, 0x4, RZ, 0xfc, !PT ;  /* 0x0000000403030812 */ /* 0x000fe400078efcff */
[----:B------:R-:W-:Y:S02]  /*1e14c0*/  ISETP.LT.AND P0, PT, R10, UR17, !P3 ;  /* 0x000000110a007c0c */ /* 0x000fe4000df01270 */
[----:B--2---:R-:W-:Y:S02]  /*1e14d0*/  R2UR UR17, R4 ;  /* 0x00000000041172ca */ /* 0x004fe400000e0000 */
[----:B------:R-:W2:Y:S01]  /*1e14e0*/  LDL.LU R4, [R1+0x21c] ;  /* 0x00021c0001047983 */ /* 0x000ea20000300800 */
[----:B-1----:R-:W-:Y:S02]  /*1e14f0*/  ISETP.LT.AND P5, PT, R8, UR9, !P3 ;  /* 0x0000000908007c0c */ /* 0x002fe4000dfa1270 */
[----:B------:R-:W-:Y:S02]  /*1e1500*/  LOP3.LUT R3, R3, 0xfffffffd, RZ, 0xc0, !PT ;  /* 0xfffffffd03037812 */ /* 0x000fe400078ec0ff */
[----:B0-----:R-:W-:-:S02]  /*1e1510*/  ISETP.LT.AND P6, PT, R7, UR10, !P3 ;  /* 0x0000000a07007c0c */ /* 0x001fc4000dfc1270 */
        /* <DEDUP_REMOVED lines=10> */
[----:B----4-:R-:W-:-:S04]  /*1e15c0*/  LOP3.LUT R25, R25, 0x7fffffff, RZ, 0xc0, !PT ;  /* 0x7fffffff19197812 */ /* 0x010fc800078ec0ff */
[----:B------:R-:W-:-:S04]  /*1e15d0*/  @P5 LOP3.LUT R25, R25, 0x80000000, RZ, 0xfc, !PT ;  /* 0x8000000019195812 */ /* 0x000fc800078efcff */
[----:B------:R-:W-:-:S04]  /*1e15e0*/  LOP3.LUT R25, R25, 0xbfffffff, RZ, 0xc0, !PT ;  /* 0xbfffffff19197812 */ /* 0x000fc800078ec0ff */
[----:B------:R-:W-:Y:S02]  /*1e15f0*/  @P0 LOP3.LUT R25, R25, 0x40000000, RZ, 0xfc, !PT ;  /* 0x4000000019190812 */ /* 0x000fe400078efcff */
[----:B------:R-:W-:Y:S02]  /*1e1600*/  ISETP.LT.AND P0, PT, R10, UR23, !P4 ;  /* 0x000000170a007c0c */ /* 0x000fe4000e701270 */
[----:B--2---:R-:W-:Y:S02]  /*1e1610*/  R2UR UR23, R4 ;  /* 0x00000000041772ca */ /* 0x004fe400000e0000 */
        /* <DEDUP_REMOVED lines=132> */
[----:B------:R-:W-:Y:S02]  /*1e1e60*/  @P0 LOP3.LUT R25, R25, 0x2, RZ, 0xfc, !PT ;  /* 0x0000000219190812 */ /* 0x000fe400078efcff */
[----:B---3--:R-:W-:Y:S01]  /*1e1e70*/  ISETP.LT.AND P0, PT, R28, UR7, !P3 ;  /* 0x000000071c007c0c */ /* 0x008fe2000df01270 */
[----:B------:R-:W1:Y:S01]  /*1e1e80*/  LDCU UR9, c[0x0][0x398] ;  /* 0x00007300ff0977ac */ /* 0x000e620008000800 */
[----:B------:R-:W3:Y:S01]  /*1e1e90*/  LDCU UR7, c[0x0][0x398] ;  /* 0x00007300ff0777ac */ /* 0x000ee20008000800 */
        /* <DEDUP_REMOVED lines=9> */
[----:B--2---:R-:W-:-:S03]  /*1e1f30*/  R2UR UR23, R4 ;  /* 0x00000000041772ca */ /* 0x004fc600000e0000 */
[----:B------:R-:W2:Y:S01]  /*1e1f40*/  LDL.LU R4, [R1+0x1f8] ;  /* 0x0001f80001047983 */ /* 0x000ea20000300800 */
        /* <DEDUP_REMOVED lines=406> */
[----:B------:R-:W-:Y:S02]  /*1e38b0*/  LOP3.LUT R21, R21, 0xffffffef, RZ, 0xc0, !PT ;  /* 0xffffffef15157812 */ /* 0x000fe400078ec0ff */
[----:B---3--:R-:W-:Y:S01]  /*1e38c0*/  ISETP.LT.AND P0, PT, R28, UR7, !P1 ;  /* 0x000000071c007c0c */ /* 0x008fe2000cf01270 */
[----:B------:R-:W-:Y:S01]  /*1e38d0*/  IMAD.MOV.U32 R22, RZ, RZ, R15 ;  /* 0x000000ffff167224 */ /* 0x000fe200078e000f */
[----:B------:R-:W3:Y:S01]  /*1e38e0*/  LDCU UR7, c[0x0][0x398] ;  /* 0x00007300ff0777ac */ /* 0x000ee20008000800 */
[----:B------:R-:W-:Y:S01]  /*1e38f0*/  @P6 LOP3.LUT R21, R21, 0x10, RZ, 0xfc, !PT ;  /* 0x0000001015156812 */ /* 0x000fe200078efcff */
[----:B------:R-:W4:Y:S03]  /*1e3900*/  LDL.LU R15, [R1+0x38] ;  /* 0x00003800010f7983 */ /* 0x000f260000300800 */
[----:B------:R-:W-:-:S04]  /*1e3910*/  LOP3.LUT R21, R21, 0xfffffff7, RZ, 0xc0, !PT ;  /* 0xfffffff715157812 */ /* 0x000fc800078ec0ff */
        /* <DEDUP_REMOVED lines=98> */
[----:B-1----:R-:W-:Y:S01]  /*1e3f40*/  ISETP.LT.AND P5, PT, R8, UR9, !P4 ;  /* 0x0000000908007c0c */ /* 0x002fe2000e7a1270 */
[----:B------:R-:W0:Y:S01]  /*1e3f50*/  LDCU UR10, c[0x0][0x398] ;  /* 0x00007300ff0a77ac */ /* 0x000e220008000800 */
[----:B------:R-:W-:-:S02]  /*1e3f60*/  LOP3.LUT P2, RZ, R25, 0x1000, RZ, 0xc0, !PT ;  /* 0x0000100019ff7812 */ /* 0x000fc4000784c0ff */
        /* <DEDUP_REMOVED lines=14> */
[----:B------:R-:W-:-:S02]  /*1e4050*/  LOP3.LUT P1, RZ, R25, 0x800, RZ, 0xc0, !PT ;  /* 0x0000080019ff7812 */ /* 0x000fc4000782c0ff */
[----:B------:R-:W-:Y:S01]  /*1e4060*/  R2UR UR13, R22 ;  /* 0x00000000160d72ca */ /* 0x000fe200000e0000 */
        /* <DEDUP_REMOVED lines=15> */
[----:B------:R-:W4:Y:S04]  /*1e4160*/  LDL.LU R22, [R1+0x17c] ;  /* 0x00017c0001167983 */ /* 0x000f280000300800 */
[----:B------:R-:W2:Y:S01]  /*1e4170*/  LDL.LU R14, [R1+0x34] ;  /* 0x00003400010e7983 */ /* 0x000ea20000300800 */
[----:B0-----:R-:W-:-:S02]  /*1e4180*/  ISETP.LT.AND P6, PT, R7, UR10, !P1 ;  /* 0x0000000a07007c0c */ /* 0x001fc4000cfc1270 */
[----:B------:R-:W-:Y:S02]  /*1e4190*/  LOP3.LUT R15, R15, 0xffffffdf, RZ, 0xc0, !PT ;  /* 0xffffffdf0f0f7812 */ /* 0x000fe400078ec0ff */
[----:B-1----:R-:W-:Y:S01]  /*1e41a0*/  ISETP.LT.AND P5, PT, R8, UR9, !P1 ;  /* 0x0000000908007c0c */ /* 0x002fe2000cfa1270 */
[----:B------:R-:W0:Y:S01]  /*1e41b0*/  LDCU UR9, c[0x0][0x398] ;  /* 0x00007300ff0977ac */ /* 0x000e220008000800 */
[----:B------:R-:W1:Y:S01]  /*1e41c0*/  LDCU UR10, c[0x0][0x398] ;  /* 0x00007300ff0a77ac */ /* 0x000e620008000800 */
[----:B------:R-:W-:-:S04]  /*1e41d0*/  @P0 LOP3.LUT R15, R15, 0x20, RZ, 0xfc, !PT ;  /* 0x000000200f0f0812 */ /* 0x000fc800078efcff */
[----:B------:R-:W-:Y:S02]  /*1e41e0*/  LOP3.LUT R15, R15, 0xffffffef, RZ, 0xc0, !PT ;  /* 0xffffffef0f0f7812 */ /* 0x000fe400078ec0ff */
[----:B---3--:R-:W-:Y:S02]  /*1e41f0*/  ISETP.LT.AND P0, PT, R28, UR7, !P1 ;  /* 0x000000071c007c0c */ /* 0x008fe4000cf01270 */
[----:B------:R-:W-:Y:S01]  /*1e4200*/  LOP3.LUT P3, RZ, R25, 0x400, RZ, 0xc0, !PT ;  /* 0x0000040019ff7812 */ /* 0x000fe2000786c0ff */
        /* <DEDUP_REMOVED lines=13> */
[----:B------:R-:W-:-:S02]  /*1e42e0*/  @P0 LOP3.LUT R15, R15, 0x2, RZ, 0xfc, !PT ;  /* 0x000000020f0f0812 */ /* 0x000fc400078efcff */
[----:B---3--:R-:W-:Y:S01]  /*1e42f0*/  ISETP.LT.AND P0, PT, R28, UR7, !P3 ;  /* 0x000000071c007c0c */ /* 0x008fe2000df01270 */
[----:B------:R-:W3:Y:S01]  /*1e4300*/  LDCU UR7, c[0x0][0x398] ;  /* 0x00007300ff0777ac */ /* 0x000ee20008000800 */
[----:B------:R-:W-:-:S04]  /*1e4310*/  LOP3.LUT R15, R15, 0xfffffffe, RZ, 0xc0, !PT ;  /* 0xfffffffe0f0f7812 */ /* 0x000fc800078ec0ff */
[----:B------:R-:W-:Y:S02]  /*1e4320*/  @P6 LOP3.LUT R15, R15, 0x1, RZ, 0xfc, !PT ;  /* 0x000000010f0f6812 */ /* 0x000fe400078efcff */
[----:B0-----:R-:W-:Y:S01]  /*1e4330*/  ISETP.LT.AND P6, PT, R7, UR10, !P4 ;  /* 0x0000000a07007c0c */ /* 0x001fe2000e7c1270 */
[----:B------:R-:W0:Y:S01]  /*1e4340*/  LDCU UR10, c[0x0][0x398] ;  /* 0x00007300ff0a77ac */ /* 0x000e220008000800 */
[----:B--2---:R-:W-:-:S04]  /*1e4350*/  LOP3.LUT R14, R14, 0x7fffffff, RZ, 0xc0, !PT ;  /* 0x7fffffff0e0e7812 */ /* 0x004fc800078ec0ff */
[----:B------:R-:W-:Y:S02]  /*1e4360*/  @P5 LOP3.LUT R14, R14, 0x80000000, RZ, 0xfc, !PT ;  /* 0x800000000e0e5812 */ /* 0x000fe400078efcff */
[----:B------:R-:W-:Y:S02]  /*1e4370*/  R2UR UR17, R13 ;  /* 0x000000000d1172ca */ /* 0x000fe400000e0000 */
[----:B------:R-:W2:Y:S01]  /*1e4380*/  LDL.LU R13, [R1+0x743c] ;  /* 0x00743c00010d7983 */ /* 0x000ea20000300800 */
[----:B------:R-:W-:-:S03]  /*1e4390*/  LOP3.LUT R14, R14, 0xbfffffff, RZ, 0xc0, !PT ;  /* 0xbfffffff0e0e7812 */ /* 0x000fc600078ec0ff */
[----:B------:R0:W-:Y:S01]  /*1e43a0*/  STL [R1+0x38], R15 ;  /* 0x0000380f01007387 */ /* 0x0001e20000100800 */
[----:B------:R-:W-:Y:S02]  /*1e43b0*/  @P0 LOP3.LUT R14, R14, 0x40000000, RZ, 0xfc, !PT ;  /* 0x400000000e0e0812 */ /* 0x000fe400078efcff */
[----:B------:R-:W-:Y:S02]  /*1e43c0*/  ISETP.LT.AND P0, PT, R10, UR23, !P4 ;  /* 0x000000170a007c0c */ /* 0x000fe4000e701270 */
[----:B----4-:R-:W-:Y:S01]  /*1e43d0*/  R2UR UR23, R22 ;  /* 0x00000000161772ca */ /* 0x010fe200000e0000 */
[----:B0-----:R-:W4:Y:S04]  /*1e43e0*/  LDL.LU R15, [R1+0x178] ;  /* 0x00017800010f7983 */ /* 0x001f280000300800 */
[----:B------:R-:W2:Y:S01]  /*1e43f0*/  LDL.LU R22, [R1+0x174] ;  /* 0x0001740001167983 */ /* 0x000ea20000300800 */
[----:B------:R-:W-:-:S02]  /*1e4400*/  LOP3.LUT R14, R14, 0xdfffffff, RZ, 0xc0, !PT ;  /* 0xdfffffff0e0e7812 */ /* 0x000fc400078ec0ff */
[----:B-1----:R-:W-:Y:S02]  /*1e4410*/  ISETP.LT.AND P5, PT, R8, UR9, !P4 ;  /* 0x0000000908007c0c */ /* 0x002fe4000e7a1270 */
[----:B------:R-:W-:Y:S01]  /*1e4420*/  LOP3.LUT P2, RZ, R25, 0x100, RZ, 0xc0, !PT ;  /* 0x0000010019ff7812 */ /* 0x000fe2000784c0ff */
[----:B------:R-:W0:Y:S01]  /*1e4430*/  LDCU UR9, c[0x0][0x398] ;  /* 0x00007300ff0977ac */ /* 0x000e220008000800 */
[----:B------:R-:W-:-:S04]  /*1e4440*/  @P0 LOP3.LUT R14, R14, 0x20000000, RZ, 0xfc, !PT ;  /* 0x200000000e0e0812 */ /* 0x000fc800078efcff */
[----:B------:R-:W-:Y:S02]  /*1e4450*/  LOP3.LUT R14, R14, 0xefffffff, RZ, 0xc0, !PT ;  /* 0xefffffff0e0e7812 */ /* 0x000fe400078ec0ff */
[----:B---3--:R-:W-:Y:S01]  /*1e4460*/  ISETP.LT.AND P0, PT, R28, UR7, !P4 ;  /* 0x000000071c007c0c */ /* 0x008fe2000e701270 */
[----:B------:R-:W1:Y:S01]  /*1e4470*/  LDCU UR7, c[0x0][0x398] ;  /* 0x00007300ff0777ac */ /* 0x000e620008000800 */
[----:B------:R-:W-:-:S04]  /*1e4480*/  @P6 LOP3.LUT R14, R14, 0x10000000, RZ, 0xfc, !PT ;  /* 0x100000000e0e6812 */ /* 0x000fc800078efcff */
[----:B------:R-:W-:-:S04]  /*1e4490*/  LOP3.LUT R14, R14, 0xf7ffffff, RZ, 0xc0, !PT ;  /* 0xf7ffffff0e0e7812 */ /* 0x000fc800078ec0ff */
[----:B------:R-:W-:-:S04]  /*1e44a0*/  @P5 LOP3.LUT R14, R14, 0x8000000, RZ, 0xfc, !PT ;  /* 0x080000000e0e5812 */ /* 0x000fc800078efcff */
[----:B------:R-:W-:-:S04]  /*1e44b0*/  LOP3.LUT R14, R14, 0xfbffffff, RZ, 0xc0, !PT ;  /* 0xfbffffff0e0e7812 */ /* 0x000fc800078ec0ff */
[----:B------:R-:W-:Y:S02]  /*1e44c0*/  @P0 LOP3.LUT R14, R14, 0x4000000, RZ, 0xfc, !PT ;  /* 0x040000000e0e0812 */ /* 0x000fe400078efcff */
[----:B------:R-:W-:Y:S02]  /*1e44d0*/  ISETP.LT.AND P0, PT, R10, UR13, !P2 ;  /* 0x0000000d0a007c0c */ /* 0x000fe4000d701270 */
[----:B------:R-:W-:Y:S02]  /*1e44e0*/  ISETP.LT.AND P6, PT, R7, UR10, !P2 ;  /* 0x0000000a07007c0c */ /* 0x000fe4000d7c1270 */
[----:B0-----:R-:W-:Y:S02]  /*1e44f0*/  ISETP.LT.AND P5, PT, R8, UR9, !P2 ;  /* 0x0000000908007c0c */ /* 0x001fe4000d7a1270 */
[----:B------:R-:W-:Y:S02]  /*1e4500*/  LOP3.LUT R14, R14, 0xfdffffff, RZ, 0xc0, !PT ;  /* 0xfdffffff0e0e7812 */ /* 0x000fe400078ec0ff */
[----:B------:R-:W-:Y:S01]  /*1e4510*/  LOP3.LUT P1, RZ, R25, 0x80, RZ, 0xc0, !PT ;  /* 0x0000008019ff7812 */ /* 0x000fe2000782c0ff */
[----:B------:R-:W0:Y:S01]  /*1e4520*/  LDCU UR10, c[0x0][0x398] ;  /* 0x00007300ff0a77ac */ /* 0x000e220008000800 */
[----:B------:R-:W3:Y:S03]  /*1e4530*/  LDCU UR9, c[0x0][0x398] ;  /* 0x00007300ff0977ac */ /* 0x000ee60008000800 */
        /* <DEDUP_REMOVED lines=11> */
[----:B---3--:R-:W-:Y:S02]  /*1e45f0*/  ISETP.LT.AND P5, PT, R8, UR9, !P1 ;  /* 0x0000000908007c0c */ /* 0x008fe4000cfa1270 */
[----:B------:R-:W-:Y:S01]  /*1e4600*/  LOP3.LUT R14, R14, 0xffdfffff, RZ, 0xc0, !PT ;  /* 0xffdfffff0e0e7812 */ /* 0x000fe200078ec0ff */
[----:B------:R-:W0:Y:S01]  /*1e4610*/  LDCU UR10, c[0x0][0x398] ;  /* 0x00007300ff0a77ac */ /* 0x000e220008000800 */
[----:B------:R-:W-:Y:S01]  /*1e4620*/  LOP3.LUT P3, RZ, R25, 0x40, RZ, 0xc0, !PT ;  /* 0x0000004019ff7812 */ /* 0x000fe2000786c0ff */
[----:B------:R-:W3:Y:S04]  /*1e4630*/  LDCU UR9, c[0x0][0x398] ;  /* 0x00007300ff0977ac */ /* 0x000ee80008000800 */
        /* <DEDUP_REMOVED lines=10> */
[----:B----4-:R-:W-:Y:S01]  /*1e46e0*/  R2UR UR13, R15 ;  /* 0x000000000f0d72ca */ /* 0x010fe200000e0000 */
[----:B------:R-:W-:Y:S01]  /*1e46f0*/  IMAD.MOV.U32 R15, RZ, RZ, R24 ;  /* 0x000000ffff0f7224 */ /* 0x000fe200078e0018 */
[----:B--2---:R-:W-:Y:S01]  /*1e4700*/  R2UR UR21, R22 ;  /* 0x00000000161572ca */ /* 0x004fe200000e0000 */
[----:B------:R-:W2:Y:S04]  /*1e4710*/  LDL.LU R24, [R1+0x170] ;  /* 0x0001700001187983 */ /* 0x000ea80000300800 */
[----:B------:R-:W4:Y:S01]  /*1e4720*/  LDL.LU R22, [R1+0x16c] ;  /* 0x00016c0001167983 */ /* 0x000f220000300800 */
[----:B0-----:R-:W-:-:S02]  /*1e4730*/  ISETP.LT.AND P6, PT, R7, UR10, !P3 ;  /* 0x0000000a07007c0c */ /* 0x001fc4000dfc1270 */
[----:B------:R-:W-:Y:S02]  /*1e4740*/  LOP3.LUT R14, R14, 0xfffdffff, RZ, 0xc0, !PT ;  /* 0xfffdffff0e0e7812 */ /* 0x000fe400078ec0ff */
[----:B---3--:R-:W-:Y:S01]  /*1e4750*/  ISETP.LT.AND P5, PT, R8, UR9, !P3 ;  /* 0x0000000908007c0c */ /* 0x008fe2000dfa1270 */
[----:B------:R-:W0:Y:S01]  /*1e4760*/  LDCU UR10, c[0x0][0x398] ;  /* 0x00007300ff0a77ac */ /* 0x000e220008000800 */
[----:B------:R-:W-:Y:S02]  /*1e4770*/  LOP3.LUT P4, RZ, R25, 0x20, RZ, 0xc0, !PT ;  /* 0x0000002019ff7812 */ /* 0x000fe4000788c0ff */
[----:B------:R-:W-:Y:S01]  /*1e4780*/  @P0 LOP3.LUT R14, R14, 0x20000, RZ, 0xfc, !PT ;  /* 0x000200000e0e0812 */ /* 0x000fe200078efcff */
[----:B------:R-:W3:Y:S03]  /*1e4790*/  LDCU UR9, c[0x0][0x398] ;  /* 0x00007300ff0977ac */ /* 0x000ee60008000800 */
[----:B------:R-:W-:-:S02]  /*1e47a0*/  LOP3.LUT R14, R14, 0xfffeffff, RZ, 0xc0, !PT ;  /* 0xfffeffff0e0e7812 */ /* 0x000fc400078ec0ff */
        /* <DEDUP_REMOVED lines=26> */
[----:B---3--:R-:W-:Y:S02]  /*1e4950*/  ISETP.LT.AND P5, PT, R8, UR9, !P2 ;  /* 0x0000000908007c0c */ /* 0x008fe4000d7a1270 */
[----:B------:R-:W-:-:S02]  /*1e4960*/  LOP3.LUT P1, RZ, R25, 0x8, RZ, 0xc0, !PT ;  /* 0x0000000819ff7812 */ /* 0x000fc4000782c0ff */
[----:B------:R-:W-:Y:S01]  /*1e4970*/  R2UR UR13, R15 ;  /* 0x000000000f0d72ca */ /* 0x000fe200000e0000 */
[----:B------:R-:W0:Y:S01]  /*1e4980*/  LDCU UR10, c[0x0][0x398] ;  /* 0x00007300ff0a77ac */ /* 0x000e220008000800 */
[----:B------:R-:W3:Y:S01]  /*1e4990*/  LDCU UR9, c[0x0][0x398] ;  /* 0x00007300ff0977ac */ /* 0x000ee20008000800 */
        /* <DEDUP_REMOVED lines=12> */
[----:B----4-:R-:W-:Y:S01]  /*1e4a60*/  R2UR UR23, R22 ;  /* 0x00000000161772ca */ /* 0x010fe200000e0000 */
[----:B------:R-:W2:Y:S04]  /*1e4a70*/  LDL.LU R24, [R1+0x7438] ;  /* 0x0074380001187983 */ /* 0x000ea80000300800 */
[----:B------:R-:W4:Y:S04]  /*1e4a80*/  LDL.LU R22, [R1+0x160] ;  /* 0x0001600001167983 */ /* 0x000f280000300800 */
[----:B------:R-:W2:Y:S04]  /*1e4a90*/  LDL.LU R15, [R1+0x15c] ;  /* 0x00015c00010f7983 */ /* 0x000ea80000300800 */
[----:B------:R-:W2:Y:S01]  /*1e4aa0*/  LDL.LU R16, [R1+0x2c] ;  /* 0x00002c0001107983 */ /* 0x000ea20000300800 */
[----:B0-----:R-:W-:-:S02]  /*1e4ab0*/  ISETP.LT.AND P6, PT, R7, UR10, !P1 ;  /* 0x0000000a07007c0c */ /* 0x001fc4000cfc1270 */
[----:B------:R-:W-:Y:S02]  /*1e4ac0*/  LOP3.LUT R14, R14, 0xffffffdf, RZ, 0xc0, !PT ;  /* 0xffffffdf0e0e7812 */ /* 0x000fe400078ec0ff */
[----:B---3--:R-:W-:Y:S01]  /*1e4ad0*/  ISETP.LT.AND P5, PT, R8, UR9, !P1 ;  /* 0x0000000908007c0c */ /* 0x008fe2000cfa1270 */
[----:B------:R-:W0:Y:S01]  /*1e4ae0*/  LDCU UR9, c[0x0][0x398] ;  /* 0x00007300ff0977ac */ /* 0x000e220008000800 */
[----:B------:R-:W3:Y:S01]  /*1e4af0*/  LDCU UR10, c[0x0][0x398] ;  /* 0x00007300ff0a77ac */ /* 0x000ee20008000800 */
[----:B------:R-:W-:-:S04]  /*1e4b00*/  @P0 LOP3.LUT R14, R14, 0x20, RZ, 0xfc, !PT ;  /* 0x000000200e0e0812 */ /* 0x000fc800078efcff */
[----:B------:R-:W-:Y:S02]  /*1e4b10*/  LOP3.LUT R14, R14, 0xffffffef, RZ, 0xc0, !PT ;  /* 0xffffffef0e0e7812 */ /* 0x000fe400078ec0ff */
[----:B-1----:R-:W-:Y:S02]  /*1e4b20*/  ISETP.LT.AND P0, PT, R28, UR7, !P1 ;  /* 0x000000071c007c0c */ /* 0x002fe4000cf01270 */
[----:B------:R-:W-:Y:S01]  /*1e4b30*/  LOP3.LUT P3, RZ, R25, 0x4, RZ, 0xc0, !PT ;  /* 0x0000000419ff7812 */ /* 0x000fe2000786c0ff */
        /* <DEDUP_REMOVED lines=9> */
[----:B------:R-:W-:Y:S02]  /*1e4bd0*/  LOP3.LUT R14, R14, 0xfffffffd, RZ, 0xc0, !PT ;  /* 0xfffffffd0e0e7812 */ /* 0x000fe400078ec0ff */
[----:B------:R-:W-:Y:S01]  /*1e4be0*/  LOP3.LUT P4, RZ, R25, 0x2, RZ, 0xc0, !PT ;  /* 0x0000000219ff7812 */ /* 0x000fe2000788c0ff */
[----:B------:R-:W0:Y:S01]  /*1e4bf0*/  LDCU UR10, c[0x0][0x398] ;  /* 0x00007300ff0a77ac */ /* 0x000e220008000800 */
[----:B------:R-:W3:Y:S03]  /*1e4c00*/  LDCU UR9, c[0x0][0x398] ;  /* 0x00007300ff0977ac */ /* 0x000ee60008000800 */
[----:B------:R-:W-:-:S02]  /*1e4c10*/  @P0 LOP3.LUT R14, R14, 0x2, RZ, 0xfc, !PT ;  /* 0x000000020e0e0812 */ /* 0x000fc400078efcff */
[----:B-1----:R-:W-:Y:S01]  /*1e4c20*/  ISETP.LT.AND P0, PT, R28, UR7, !P3 ;  /* 0x000000071c007c0c */ /* 0x002fe2000df01270 */
[----:B------:R-:W1:Y:S01]  /*1e4c30*/  LDCU UR7, c[0x0][0x398] ;  /* 0x00007300ff0777ac */ /* 0x000e620008000800 */
[----:B------:R-:W-:-:S04]  /*1e4c40*/  LOP3.LUT R14, R14, 0xfffffffe, RZ, 0xc0, !PT ;  /* 0xfffffffe0e0e7812 */ /* 0x000fc800078ec0ff */
[----:B------:R-:W-:Y:S02]  /*1e4c50*/  @P6 LOP3.LUT R14, R14, 0x1, RZ, 0xfc, !PT ;  /* 0x000000010e0e6812 */ /* 0x000fe400078efcff */
[----:B0-----:R-:W-:Y:S01]  /*1e4c60*/  ISETP.LT.AND P6, PT, R7, UR10, !P4 ;  /* 0x0000000a07007c0c */ /* 0x001fe2000e7c1270 */
[----:B------:R-:W0:Y:S01]  /*1e4c70*/  LDCU UR10, c[0x0][0x398] ;  /* 0x00007300ff0a77ac */ /* 0x000e220008000800 */
[----:B--2---:R-:W-:-:S04]  /*1e4c80*/  LOP3.LUT R16, R16, 0x7fffffff, RZ, 0xc0, !PT ;  /* 0x7fffffff10107812 */ /* 0x004fc800078ec0ff */
[----:B------:R-:W-:Y:S02]  /*1e4c90*/  @P5 LOP3.LUT R16, R16, 0x80000000, RZ, 0xfc, !PT ;  /* 0x8000000010105812 */ /* 0x000fe400078efcff */
[----:B----4-:R-:W-:Y:S02]  /*1e4ca0*/  R2UR UR17, R22 ;  /* 0x00000000161172ca */ /* 0x010fe400000e0000 */
[----:B------:R-:W2:Y:S01]  /*1e4cb0*/  LDL.LU R22, [R1+0x7434] ;  /* 0x0074340001167983 */ /* 0x000ea20000300800 */
[----:B------:R-:W-:-:S03]  /*1e4cc0*/  LOP3.LUT R16, R16, 0xbfffffff, RZ, 0xc0, !PT ;  /* 0xbfffffff10107812 */ /* 0x000fc600078ec0ff */
[----:B------:R4:W-:Y:S01]  /*1e4cd0*/  STL [R1+0x34], R14 ;  /* 0x0000340e01007387 */ /* 0x0009e20000100800 */
[----:B------:R-:W-:Y:S02]  /*1e4ce0*/  @P0 LOP3.LUT R16, R16, 0x40000000, RZ, 0xfc, !PT ;  /* 0x4000000010100812 */ /* 0x000fe400078efcff */
[----:B------:R-:W-:Y:S02]  /*1e4cf0*/  ISETP.LT.AND P0, PT, R10, UR23, !P4 ;  /* 0x000000170a007c0c */ /* 0x000fe4000e701270 */
[----:B------:R-:W-:Y:S01]  /*1e4d00*/  R2UR UR23, R15 ;  /* 0x000000000f1772ca */ /* 0x000fe200000e0000 */
[----:B----4-:R-:W4:Y:S04]  /*1e4d10*/  LDL.LU R14, [R1+0x158] ;  /* 0x00015800010e7983 */ /* 0x010f280000300800 */
[----:B------:R-:W2:Y:S01]  /*1e4d20*/  LDL.LU R15, [R1+0x154] ;  /* 0x00015400010f7983 */ /* 0x000ea20000300800 */
[----:B------:R-:W-:-:S02]  /*1e4d30*/  LOP3.LUT R16, R16, 0xdfffffff, RZ, 0xc0, !PT ;  /* 0xdfffffff10107812 */ /* 0x000fc400078ec0ff */
[----:B---3--:R-:W-:Y:S02]  /*1e4d40*/  ISETP.LT.AND P5, PT, R8, UR9, !P4 ;  /* 0x0000000908007c0c */ /* 0x008fe4000e7a1270 */
[----:B------:R-:W-:Y:S01]  /*1e4d50*/  LOP3.LUT P2, RZ, R25, 0x1, RZ, 0xc0, !PT ;  /* 0x0000000119ff7812 */ /* 0x000fe2000784c0ff */
        /* <DEDUP_REMOVED lines=43> */
[----:B----4-:R-:W-:Y:S02]  /*1e5010*/  R2UR UR13, R14 ;  /* 0x000000000e0d72ca */ /* 0x010fe400000e0000 */
        /* <DEDUP_REMOVED lines=311> */
[----:B--2---:R-:W-:Y:S02]  /*1e6390*/  R2UR UR17, R23 ;  /* 0x00000000171172ca */ /* 0x004fe400000e0000 */
[----:B----4-:R-:W-:Y:S01]  /*1e63a0*/  R2UR UR23, R19 ;  /* 0x00000000131772ca */ /* 0x010fe200000e0000 */
        /* <DEDUP_REMOVED lines=36> */
[----:B------:R-:W2:Y:S01]  /*1e65f0*/  LDL.LU R23, [R1+0x100] ;  /* 0x0001000001177983 */ /* 0x000ea20000300800 */
[----:B------:R-:W-:-:S03]  /*1e6600*/  IMAD.MOV.U32 R19, RZ, RZ, R9 ;  /* 0x000000ffff137224 */ /* 0x000fc600078e0009 */
[----:B------:R-:W4:Y:S01]  /*1e6610*/  LDL.LU R9, [R1+0x1c] ;  /* 0x00001c0001097983 */ /* 0x000f220000300800 */
[----:B0-----:R-:W-:Y:S02]  /*1e6620*/  ISETP.LT.AND P6, PT, R7, UR10, !P1 ;  /* 0x0000000a07007c0c */ /* 0x001fe4000cfc1270 */
        /* <DEDUP_REMOVED lines=21> */
[----:B------:R-:W-:-:S02]  /*1e6780*/  @P0 LOP3.LUT R18, R18, 0x2, RZ, 0xfc, !PT ;  /* 0x0000000212120812 */ /* 0x000fc400078efcff */
[----:B-1----:R-:W-:Y:S01]  /*1e6790*/  ISETP.LT.AND P0, PT, R28, UR7, !P3 ;  /* 0x000000071c007c0c */ /* 0x002fe2000df01270 */
[----:B------:R-:W1:Y:S01]  /*1e67a0*/  LDCU UR7, c[0x0][0x398] ;  /* 0x00007300ff0777ac */ /* 0x000e620008000800 */
[----:B------:R-:W-:-:S04]  /*1e67b0*/  LOP3.LUT R18, R18, 0xfffffffe, RZ, 0xc0, !PT ;  /* 0xfffffffe12127812 */ /* 0x000fc800078ec0ff */
[----:B------:R-:W-:Y:S02]  /*1e67c0*/  @P6 LOP3.LUT R18, R18, 0x1, RZ, 0xfc, !PT ;  /* 0x0000000112126812 */ /* 0x000fe400078efcff */
[----:B---3--:R-:W-:Y:S02]  /*1e67d0*/  ISETP.LT.AND P6, PT, R8, UR9, !P4 ;  /* 0x0000000908007c0c */ /* 0x008fe4000e7c1270 */
[----:B------:R-:W-:Y:S02]  /*1e67e0*/  LOP3.LUT P2, RZ, R24, 0x100, RZ, 0xc0, !PT ;  /* 0x0000010018ff7812 */ /* 0x000fe4000784c0ff */
[----:B------:R-:W-:Y:S01]  /*1e67f0*/  R2UR UR25, R19 ;  /* 0x00000000131972ca */ /* 0x000fe200000e0000 */
[----:B------:R-:W3:Y:S01]  /*1e6800*/  LDCU UR9, c[0x0][0x398] ;  /* 0x00007300ff0977ac */ /* 0x000ee20008000800 */
[----:B----4-:R-:W-:-:S04]  /*1e6810*/  LOP3.LUT R9, R9, 0x7fffffff, RZ, 0xc0, !PT ;  /* 0x7fffffff09097812 */ /* 0x010fc800078ec0ff */
[----:B------:R-:W-:-:S04]  /*1e6820*/  @P5 LOP3.LUT R9, R9, 0x80000000, RZ, 0xfc, !PT ;  /* 0x8000000009095812 */ /* 0x000fc800078efcff */
[----:B------:R-:W-:-:S04]  /*1e6830*/  LOP3.LUT R9, R9, 0xbfffffff, RZ, 0xc0, !PT ;  /* 0xbfffffff09097812 */ /* 0x000fc800078ec0ff */
[----:B------:R-:W-:Y:S02]  /*1e6840*/  @P0 LOP3.LUT R9, R9, 0x40000000, RZ, 0xfc, !PT ;  /* 0x4000000009090812 */ /* 0x000fe400078efcff */
[----:B------:R-:W-:Y:S02]  /*1e6850*/  ISETP.LT.AND P0, PT, R10, UR23, !P4 ;  /* 0x000000170a007c0c */ /* 0x000fe4000e701270 */
[----:B0-----:R-:W-:Y:S02]  /*1e6860*/  ISETP.LT.AND P5, PT, R7, UR10, !P4 ;  /* 0x0000000a07007c0c */ /* 0x001fe4000e7a1270 */
[----:B--2---:R-:W-:Y:S02]  /*1e6870*/  R2UR UR17, R23 ;  /* 0x00000000171172ca */ /* 0x004fe400000e0000 */
[----:B------:R-:W-:Y:S01]  /*1e6880*/  LOP3.LUT R9, R9, 0xdfffffff, RZ, 0xc0, !PT ;  /* 0xdfffffff09097812 */ /* 0x000fe200078ec0ff */
[----:B------:R-:W2:Y:S01]  /*1e6890*/  LDL.LU R23, [R1+0x7420] ;  /* 0x0074200001177983 */ /* 0x000ea20000300800 */
[----:B------:R-:W0:Y:S05]  /*1e68a0*/  LDCU UR10, c[0x0][0x398] ;  /* 0x00007300ff0a77ac */ /* 0x000e2a0008000800 */
[----:B------:R-:W-:-:S04]  /*1e68b0*/  @P0 LOP3.LUT R9, R9, 0x20000000, RZ, 0xfc, !PT ;  /* 0x2000000009090812 */ /* 0x000fc800078efcff */
[----:B------:R-:W-:Y:S02]  /*1e68c0*/  LOP3.LUT R9, R9, 0xefffffff, RZ, 0xc0, !PT ;  /* 0xefffffff09097812 */ /* 0x000fe400078ec0ff */
[----:B-1----:R-:W-:Y:S01]  /*1e68d0*/  ISETP.LT.AND P0, PT, R28, UR7, !P4 ;  /* 0x000000071c007c0c */ /* 0x002fe2000e701270 */
[----:B------:R1:W-:Y:S01]  /*1e68e0*/  STL [R1+0x20], R18 ;  /* 0x0000201201007387 */ /* 0x0003e20000100800 */
[----:B------:R-:W4:Y:S01]  /*1e68f0*/  LDCU UR7, c[0x0][0x398] ;  /* 0x00007300ff0777ac */ /* 0x000f220008000800 */
[----:B------:R-:W-:-:S04]  /*1e6900*/  @P5 LOP3.LUT R9, R9, 0x10000000, RZ, 0xfc, !PT ;  /* 0x1000000009095812 */ /* 0x000fc800078efcff */
[----:B------:R-:W-:-:S04]  /*1e6910*/  LOP3.LUT R9, R9, 0xf7ffffff, RZ, 0xc0, !PT ;  /* 0xf7ffffff09097812 */ /* 0x000fc800078ec0ff */
[----:B------:R-:W-:Y:S01]  /*1e6920*/  @P6 LOP3.LUT R9, R9, 0x8000000, RZ, 0xfc, !PT ;  /* 0x0800000009096812 */ /* 0x000fe200078efcff */
[----:B-1----:R-:W2:Y:S04]  /*1e6930*/  LDL.LU R18, [R1+0xf4] ;  /* 0x0000f40001127983 */ /* 0x002ea80000300800 */
[----:B------:R-:W2:Y:S01]  /*1e6940*/  LDL.LU R19, [R1+0xf0] ;  /* 0x0000f00001137983 */ /* 0x000ea20000300800 */
[----:B------:R-:W-:-:S04]  /*1e6950*/  LOP3.LUT R9, R9, 0xfbffffff, RZ, 0xc0, !PT ;  /* 0xfbffffff09097812 */ /* 0x000fc800078ec0ff */
[----:B------:R-:W-:Y:S02]  /*1e6960*/  @P0 LOP3.LUT R9, R9, 0x4000000, RZ, 0xfc, !PT ;  /* 0x0400000009090812 */ /* 0x000fe400078efcff */
[----:B------:R-:W-:Y:S02]  /*1e6970*/  ISETP.LT.AND P0, PT, R10, UR13, !P2 ;  /* 0x0000000d0a007c0c */ /* 0x000fe4000d701270 */
[----:B------:R-:W-:Y:S02]  /*1e6980*/  R2UR UR13, R20 ;  /* 0x00000000140d72ca */ /* 0x000fe400000e0000 */
[----:B------:R-:W2:Y:S01]  /*1e6990*/  LDL.LU R20, [R1+0xec] ;  /* 0x0000ec0001147983 */ /* 0x000ea20000300800 */
[----:B0-----:R-:W-:Y:S02]  /*1e69a0*/  ISETP.LT.AND P6, PT, R7, UR10, !P2 ;  /* 0x0000000a07007c0c */ /* 0x001fe4000d7c1270 */
[----:B------:R-:W-:Y:S02]  /*1e69b0*/  LOP3.LUT R9, R9, 0xfdffffff, RZ, 0xc0, !PT ;  /* 0xfdffffff09097812 */ /* 0x000fe400078ec0ff */
[----:B---3--:R-:W-:Y:S01]  /*1e69c0*/  ISETP.LT.AND P4, PT, R8, UR9, !P2 ;  /* 0x0000000908007c0c */ /* 0x008fe2000d781270 */
[----:B------:R-:W0:Y:S01]  /*1e69d0*/  LDCU UR10, c[0x0][0x398] ;  /* 0x00007300ff0a77ac */ /* 0x000e220008000800 */
[----:B------:R-:W-:Y:S01]  /*1e69e0*/  LOP3.LUT P1, RZ, R24, 0x80, RZ, 0xc0, !PT ;  /* 0x0000008018ff7812 */ /* 0x000fe2000782c0ff */
[----:B------:R-:W1:Y:S01]  /*1e69f0*/  LDCU UR9, c[0x0][0x398] ;  /* 0x00007300ff0977ac */ /* 0x000e620008000800 */
[----:B------:R-:W-:-:S04]  /*1e6a00*/  @P0 LOP3.LUT R9, R9, 0x2000000, RZ, 0xfc, !PT ;  /* 0x0200000009090812 */ /* 0x000fc800078efcff */
[----:B------:R-:W-:Y:S02]  /*1e6a10*/  LOP3.LUT R9, R9, 0xfeffffff, RZ, 0xc0, !PT ;  /* 0xfeffffff09097812 */ /* 0x000fe400078ec0ff */
[----:B----4-:R-:W-:Y:S01]  /*1e6a20*/  ISETP.LT.AND P0, PT, R28, UR7, !P2 ;  /* 0x000000071c007c0c */ /* 0x010fe2000d701270 */
        /* <DEDUP_REMOVED lines=32> */
[----:B---3--:R-:W-:Y:S02]  /*1e6c30*/  ISETP.LT.AND P0, PT, R28, UR7, !P3 ;  /* 0x000000071c007c0c */ /* 0x008fe4000df01270 */
[----:B------:R-:W-:Y:S02]  /*1e6c40*/  LOP3.LUT R9, R9, 0xffff7fff, RZ, 0xc0, !PT ;  /* 0xffff7fff09097812 */ /* 0x000fe400078ec0ff */
[----:B------:R-:W-:Y:S01]  /*1e6c50*/  ISETP.LT.AND P3, PT, R10, UR25, !P5 ;  /* 0x000000190a007c0c */ /* 0x000fe2000ef61270 */
[----:B------:R-:W3:Y:S01]  /*1e6c60*/  LDCU UR7, c[0x0][0x398] ;  /* 0x00007300ff0777ac */ /* 0x000ee20008000800 */
[----:B------:R-:W-:Y:S02]  /*1e6c70*/  @P6 LOP3.LUT R9, R9, 0x8000, RZ, 0xfc, !PT ;  /* 0x0000800009096812 */ /* 0x000fe400078efcff */
[----:B--2---:R-:W-:-:S02]  /*1e6c80*/  R2UR UR21, R18 ;  /* 0x00000000121572ca */ /* 0x004fc400000e0000 */
[----:B------:R-:W-:Y:S01]  /*1e6c90*/  R2UR UR23, R19 ;  /* 0x00000000131772ca */ /* 0x000fe200000e0000 */
[----:B------:R-:W2:Y:S04]  /*1e6ca0*/  LDL.LU R18, [R1+0x741c] ;  /* 0x00741c0001127983 */ /* 0x000ea80000300800 */
[----:B------:R-:W4:Y:S01]  /*1e6cb0*/  LDL.LU R19, [R1+0x7418] ;  /* 0x0074180001137983 */ /* 0x000f220000300800 */
[----:B------:R-:W-:-:S03]  /*1e6cc0*/  R2UR UR17, R20 ;  /* 0x00000000141172ca */ /* 0x000fc600000e0000 */
[----:B------:R-:W2:Y:S01]  /*1e6cd0*/  LDL.LU R20, [R1+0xe8] ;  /* 0x0000e80001147983 */ /* 0x000ea20000300800 */
[----:B------:R-:W-:-:S04]  /*1e6ce0*/  LOP3.LUT R9, R9, 0xffffbfff, RZ, 0xc0, !PT ;  /* 0xffffbfff09097812 */ /* 0x000fc800078ec0ff */
[----:B------:R-:W-:Y:S02]  /*1e6cf0*/  @P0 LOP3.LUT R9, R9, 0x4000, RZ, 0xfc, !PT ;  /* 0x0000400009090812 */ /* 0x000fe400078efcff */
[----:B0-----:R-:W-:Y:S02]  /*1e6d00*/  ISETP.LT.AND P0, PT, R7, UR10, !P5 ;  /* 0x0000000a07007c0c */ /* 0x001fe4000ef01270 */
[----:B-1----:R-:W-:Y:S01]  /*1e6d10*/  ISETP.LT.AND P6, PT, R8, UR9, !P5 ;  /* 0x0000000908007c0c */ /* 0x002fe2000efc1270 */
[----:B------:R-:W0:Y:S01]  /*1e6d20*/  LDCU UR10, c[0x0][0x398] ;  /* 0x00007300ff0a77ac */ /* 0x000e220008000800 */
[----:B------:R-:W-:Y:S02]  /*1e6d30*/  LOP3.LUT R9, R9, 0xffffdfff, RZ, 0xc0, !PT ;  /* 0xffffdfff09097812 */ /* 0x000fe400078ec0ff */
[----:B------:R-:W-:Y:S01]  /*1e6d40*/  LOP3.LUT P2, RZ, R24, 0x10, RZ, 0xc0, !PT ;  /* 0x0000001018ff7812 */ /* 0x000fe2000784c0ff */
[----:B------:R-:W1:Y:S01]  /*1e6d50*/  LDCU UR9, c[0x0][0x398] ;  /* 0x00007300ff0977ac */ /* 0x000e620008000800 */
[----:B------:R-:W-:-:S04]  /*1e6d60*/  @P3 LOP3.LUT R9, R9, 0x2000, RZ, 0xfc, !PT ;  /* 0x0000200009093812 */ /* 0x000fc800078efcff */
        /* <DEDUP_REMOVED lines=29> */
[----:B------:R-:W-:-:S02]  /*1e6f40*/  LOP3.LUT P4, RZ, R24, 0x4, RZ, 0xc0, !PT ;  /* 0x0000000418ff7812 */ /* 0x000fc4000788c0ff */
[----:B------:R-:W-:Y:S01]  /*1e6f50*/  R2UR UR21, R5 ;  /* 0x00000000051572ca */ /* 0x000fe200000e0000 */
[----:B------:R-:W1:Y:S02]  /*1e6f60*/  LDCU UR9, c[0x0][0x398] ;  /* 0x00007300ff0977ac */ /* 0x000e640008000800 */
        /* <DEDUP_REMOVED lines=11> */
[----:B--2---:R-:W-:Y:S02]  /*1e7020*/  R2UR UR13, R20 ;  /* 0x00000000140d72ca */ /* 0x004fe400000e0000 */
[----:B------:R-:W-:Y:S01]  /*1e7030*/  LOP3.LUT R9, R9, 0xfffffffd, RZ, 0xc0, !PT ;  /* 0xfffffffd09097812 */ /* 0x000fe200078ec0ff */
[----:B------:R-:W2:Y:S04]  /*1e7040*/  LDL.LU R20, [R1+0xe0] ;  /* 0x0000e00001147983 */ /* 0x000ea80000300800 */
[----:B------:R-:W2:Y:S01]  /*1e7050*/  LDL.LU R5, [R1+0x18] ;  /* 0x0000180001057983 */ /* 0x000ea20000300800 */
[----:B-1----:R-:W-:-:S02]  /*1e7060*/  ISETP.LT.AND P5, PT, R8, UR9, !P4 ;  /* 0x0000000908007c0c */ /* 0x002fc4000e7a1270 */
[----:B------:R-:W-:Y:S02]  /*1e7070*/  @P0 LOP3.LUT R9, R9, 0x2, RZ, 0xfc, !PT ;  /* 0x0000000209090812 */ /* 0x000fe400078efcff */
[----:B------:R-:W-:Y:S01]  /*1e7080*/  LOP3.LUT P3, RZ, R24, 0x2, RZ, 0xc0, !PT ;  /* 0x0000000218ff7812 */ /* 0x000fe2000786c0ff */
[----:B------:R-:W0:Y:S01]  /*1e7090*/  LDCU UR10, c[0x0][0x398] ;  /* 0x00007300ff0a77ac */ /* 0x000e220008000800 */
[----:B------:R-:W1:Y:S01]  /*1e70a0*/  LDCU UR9, c[0x0][0x398] ;  /* 0x00007300ff0977ac */ /* 0x000e620008000800 */
[----:B------:R-:W-:-:S04]  /*1e70b0*/  LOP3.LUT R9, R9, 0xfffffffe, RZ, 0xc0, !PT ;  /* 0xfffffffe09097812 */ /* 0x000fc800078ec0ff */
[----:B------:R-:W-:-:S05]  /*1e70c0*/  @P6 LOP3.LUT R9, R9, 0x1, RZ, 0xfc, !PT ;  /* 0x0000000109096812 */ /* 0x000fca00078efcff */
[----:B------:R0:W-:Y:S04]  /*1e70d0*/  STL [R1+0x1c], R9 ;  /* 0x00001c0901007387 */ /* 0x0001e80000100800 */
[----:B0-----:R-:W4:Y:S01]  /*1e70e0*/  LDL.LU R9, [R1+0xdc] ;  /* 0x0000dc0001097983 */ /* 0x001f220000300800 */
[----:B---3--:R-:W-:Y:S01]  /*1e70f0*/  ISETP.LT.AND P0, PT, R28, UR7, !P4 ;  /* 0x000000071c007c0c */ /* 0x008fe2000e701270 */
[----:B------:R-:W0:Y:S01]  /*1e7100*/  LDCU UR7, c[0x0][0x398] ;  /* 0x00007300ff0777ac */ /* 0x000e220008000800 */
[----:B------:R-:W-:Y:S01]  /*1e7110*/  ISETP.LT.AND P6, PT, R7, UR10, !P3 ;  /* 0x0000000a07007c0c */ /* 0x000fe2000dfc1270 */
[----:B------:R-:W3:Y:S01]  /*1e7120*/  LDCU UR10, c[0x0][0x398] ;  /* 0x00007300ff0a77ac */ /* 0x000ee20008000800 */
[----:B--2---:R-:W-:-:S04]  /*1e7130*/  LOP3.LUT R5, R5, 0x7fffffff, RZ, 0xc0, !PT ;  /* 0x7fffffff05057812 */ /* 0x004fc800078ec0ff */
[----:B------:R-:W-:-:S04]  /*1e7140*/  @P5 LOP3.LUT R5, R5, 0x80000000, RZ, 0xfc, !PT ;  /* 0x8000000005055812 */ /* 0x000fc800078efcff */
[----:B------:R-:W-:-:S04]  /*1e7150*/  LOP3.LUT R5, R5, 0xbfffffff, RZ, 0xc0, !PT ;  /* 0xbfffffff05057812 */ /* 0x000fc800078ec0ff */
[----:B------:R-:W-:Y:S02]  /*1e7160*/  @P0 LOP3.LUT R5, R5, 0x40000000, RZ, 0xfc, !PT ;  /* 0x4000000005050812 */ /* 0x000fe400078efcff */
[----:B------:R-:W-:Y:S02]  /*1e7170*/  ISETP.LT.AND P0, PT, R10, UR17, !P3 ;  /* 0x000000110a007c0c */ /* 0x000fe4000df01270 */
[----:B------:R-:W-:Y:S02]  /*1e7180*/  R2UR UR17, R20 ;  /* 0x00000000141172ca */ /* 0x000fe400000e0000 */
[----:B------:R-:W2:Y:S01]  /*1e7190*/  LDL.LU R20, [R1+0xd8] ;  /* 0x0000d80001147983 */ /* 0x000ea20000300800 */
[----:B----4-:R-:W-:-:S03]  /*1e71a0*/  R2UR UR23, R9 ;  /* 0x00000000091772ca */ /* 0x010fc600000e0000 */
[----:B------:R-:W4:Y:S01]  /*1e71b0*/  LDL.LU R9, [R1+0xd4] ;  /* 0x0000d40001097983 */ /* 0x000f220000300800 */
[----:B------:R-:W-:Y:S02]  /*1e71c0*/  LOP3.LUT R5, R5, 0xdfffffff, RZ, 0xc0, !PT ;  /* 0xdfffffff05057812 */ /* 0x000fe400078ec0ff */
[----:B-1----:R-:W-:Y:S02]  /*1e71d0*/  ISETP.LT.AND P5, PT, R8, UR9, !P3 ;  /* 0x0000000908007c0c */ /* 0x002fe4000dfa1270 */
        /* <DEDUP_REMOVED lines=12> */
[----:B---3--:R-:W-:Y:S02]  /*1e72a0*/  ISETP.LT.AND P6, PT, R7, UR10, !P2 ;  /* 0x0000000a07007c0c */ /* 0x008fe4000d7c1270 */
[----:B0-----:R-:W-:Y:S02]  /*1e72b0*/  ISETP.LT.AND P5, PT, R8, UR7, !P2 ;  /* 0x0000000708007c0c */ /* 0x001fe4000d7a1270 */
[----:B------:R-:W-:Y:S02]  /*1e72c0*/  LOP3.LUT R5, R5, 0xfdffffff, RZ, 0xc0, !PT ;  /* 0xfdffffff05057812 */ /* 0x000fe400078ec0ff */
[C---:B------:R-:W-:Y:S01]  /*1e72d0*/  LOP3.LUT P1, RZ, R23.reuse, 0x80000000, RZ, 0xc0, !PT ;  /* 0x8000000017ff7812 */ /* 0x040fe2000782c0ff */
[----:B------:R-:W0:Y:S01]  /*1e72e0*/  LDCU UR7, c[0x0][0x398] ;  /* 0x00007300ff0777ac */ /* 0x000e220008000800 */
[C---:B------:R-:W-:Y:S01]  /*1e72f0*/  LOP3.LUT P4, RZ, R23.reuse, 0x40000000, RZ, 0xc0, !PT ;  /* 0x4000000017ff7812 */ /* 0x040fe2000788c0ff */
[----:B------:R-:W3:Y:S01]  /*1e7300*/  LDCU UR13, c[0x0][0x398] ;  /* 0x00007300ff0d77ac */ /* 0x000ee20008000800 */
[----:B------:R-:W-:Y:S01]  /*1e7310*/  LOP3.LUT P3, RZ, R23, 0x20000000, RZ, 0xc0, !PT ;  /* 0x2000000017ff7812 */ /* 0x000fe2000786c0ff */
        /* <DEDUP_REMOVED lines=12> */
[----:B-1----:R-:W-:Y:S02]  /*1e73e0*/  ISETP.LT.AND P5, PT, R8, UR9, !P1 ;  /* 0x0000000908007c0c */ /* 0x002fe4000cfa1270 */
[----:B------:R-:W-:Y:S01]  /*1e73f0*/  LOP3.LUT R5, R5, 0xffdfffff, RZ, 0xc0, !PT ;  /* 0xffdfffff05057812 */ /* 0x000fe200078ec0ff */
[----:B------:R-:W1:Y:S01]  /*1e7400*/  LDCU UR9, c[0x0][0x398] ;  /* 0x00007300ff0977ac */ /* 0x000e620008000800 */
[----:B------:R-:W1:Y:S05]  /*1e7410*/  LDCU UR11, c[0x0][0x398] ;  /* 0x00007300ff0b77ac */ /* 0x000e6a0008000800 */
        /* <DEDUP_REMOVED lines=10> */
[----:B------:R-:W-:Y:S02]  /*1e74c0*/  ISETP.LT.AND P6, PT, R7, UR14, !P4 ;  /* 0x0000000e07007c0c */ /* 0x000fe4000e7c1270 */
[----:B---3--:R-:W-:Y:S02]  /*1e74d0*/  ISETP.LT.AND P5, PT, R8, UR13, !P4 ;  /* 0x0000000d08007c0c */ /* 0x008fe4000e7a1270 */
[----:B------:R-:W-:Y:S01]  /*1e74e0*/  LOP3.LUT R5, R5, 0xfffdffff, RZ, 0xc0, !PT ;  /* 0xfffdffff05057812 */ /* 0x000fe200078ec0ff */
[----:B------:R-:W3:Y:S01]  /*1e74f0*/  LDCU UR15, c[0x0][0x398] ;  /* 0x00007300ff0f77ac */ /* 0x000ee20008000800 */
[----:B----4-:R-:W-:-:S02]  /*1e7500*/  R2UR UR27, R9 ;  /* 0x00000000091b72ca */ /* 0x010fc400000e0000 */
[----:B--2---:R-:W-:Y:S02]  /*1e7510*/  R2UR UR21, R20 ;  /* 0x00000000141572ca */ /* 0x004fe400000e0000 */
[----:B------:R-:W-:Y:S01]  /*1e7520*/  LOP3.LUT P2, RZ, R23, 0x10000000, RZ, 0xc0, !PT ;  /* 0x1000000017ff7812 */ /* 0x000fe2000784c0ff */
[----:B------:R-:W2:Y:S04]  /*1e7530*/  LDL.LU R20, [R1+0x7414] ;  /* 0x0074140001147983 */ /* 0x000ea80000300800 */
[----:B------:R-:W4:Y:S01]  /*1e7540*/  LDL.LU R9, [R1+0xc8] ;  /* 0x0000c80001097983 */ /* 0x000f220000300800 */
[----:B------:R-:W-:Y:S01]  /*1e7550*/  @P0 LOP3.LUT R5, R5, 0x20000, RZ, 0xfc, !PT ;  /* 0x0002000005050812 */ /* 0x000fe200078efcff */
[----:B------:R-:W3:Y:S01]  /*1e7560*/  LDCU UR14, c[0x0][0x398] ;  /* 0x00007300ff0e77ac */ /* 0x000ee20008000800 */
[----:B------:R-:W2:Y:S02]  /*1e7570*/  LDCU UR13, c[0x0][0x398] ;  /* 0x00007300ff0d77ac */ /* 0x000ea40008000800 */
[----:B------:R-:W-:-:S02]  /*1e7580*/  LOP3.LUT R5, R5, 0xfffeffff, RZ, 0xc0, !PT ;  /* 0xfffeffff05057812 */ /* 0x000fc400078ec0ff */
[----:B0-----:R-:W-:Y:S02]  /*1e7590*/  ISETP.LT.AND P0, PT, R28, UR7, !P4 ;  /* 0x000000071c007c0c */ /* 0x001fe4000e701270 */
[----:B------:R-:W-:Y:S02]  /*1e75a0*/  LOP3.LUT P1, RZ, R23, 0x8000000, RZ, 0xc0, !PT ;  /* 0x0800000017ff7812 */ /* 0x000fe4000782c0ff */
[----:B------:R-:W-:Y:S02]  /*1e75b0*/  R2UR UR29, R6 ;  /* 0x00000000061d72ca */ /* 0x000fe400000e0000 */
[----:B------:R-:W-:Y:S02]  /*1e75c0*/  @P6 LOP3.LUT R5, R5, 0x10000, RZ, 0xfc, !PT ;  /* 0x0001000005056812 */ /* 0x000fe400078efcff */
[----:B------:R-:W-:Y:S01]  /*1e75d0*/  R2UR UR25, R2 ;  /* 0x00000000021972ca */ /* 0x000fe200000e0000 */
[----:B------:R-:W2:Y:S01]  /*1e75e0*/  LDL.LU R6, [R1+0xc4] ;  /* 0x0000c40001067983 */ /* 0x000ea20000300800 */
[----:B-1----:R-:W-:-:S02]  /*1e75f0*/  ISETP.LT.AND P6, PT, R7, UR9, !P3 ;  /* 0x0000000907007c0c */ /* 0x002fc4000dfc1270 */
[----:B------:R-:W-:Y:S01]  /*1e7600*/  LOP3.LUT R5, R5, 0xffff7fff, RZ, 0xc0, !PT ;  /* 0xffff7fff05057812 */ /* 0x000fe200078ec0ff */
[----:B------:R-:W2:Y:S01]  /*1e7610*/  LDL.LU R2, [R1+0x14] ;  /* 0x0000140001027983 */ /* 0x000ea20000300800 */
[----:B------:R-:W0:Y:S01]  /*1e7620*/  LDCU UR7, c[0x0][0x398] ;  /* 0x00007300ff0777ac */ /* 0x000e220008000800 */
[----:B------:R-:W-:Y:S02]  /*1e7630*/  LOP3.LUT P4, RZ, R23, 0x4000000, RZ, 0xc0, !PT ;  /* 0x0400000017ff7812 */ /* 0x000fe4000788c0ff */
[----:B------:R-:W-:Y:S01]  /*1e7640*/  @P5 LOP3.LUT R5, R5, 0x8000, RZ, 0xfc, !PT ;  /* 0x0000800005055812 */ /* 0x000fe200078efcff */
[----:B------:R-:W1:Y:S03]  /*1e7650*/  LDCU UR9, c[0x0][0x398] ;  /* 0x00007300ff0977ac */ /* 0x000e660008000800 */
[----:B------:R-:W-:-:S04]  /*1e7660*/  LOP3.LUT R5, R5, 0xffffbfff, RZ, 0xc0, !PT ;  /* 0xffffbfff05057812 */ /* 0x000fc800078ec0ff */
[----:B------:R-:W-:Y:S02]  /*1e7670*/  @P0 LOP3.LUT R5, R5, 0x4000, RZ, 0xfc, !PT ;  /* 0x0000400005050812 */ /* 0x000fe400078efcff */
[----:B------:R-:W-:Y:S02]  /*1e7680*/  ISETP.LT.AND P0, PT, R10, UR17, !P3 ;  /* 0x000000110a007c0c */ /* 0x000fe4000df01270 */
[----:B------:R-:W-:Y:S01]  /*1e7690*/  ISETP.LT.AND P5, PT, R8, UR10, !P3 ;  /* 0x0000000a08007c0c */ /* 0x000fe2000dfa1270 */
[----:B------:R-:W0:Y:S01]  /*1e76a0*/  LDCU UR17, c[0x0][0x398] ;  /* 0x00007300ff1177ac */ /* 0x000e220008000800 */
[----:B------:R-:W-:Y:S01]  /*1e76b0*/  LOP3.LUT R5, R5, 0xffffdfff, RZ, 0xc0, !PT ;  /* 0xffffdfff05057812 */ /* 0x000fe200078ec0ff */
[----:B------:R-:W0:Y:S08]  /*1e76c0*/  LDCU UR10, c[0x0][0x398] ;  /* 0x00007300ff0a77ac */ /* 0x000e300008000800 */
[----:B------:R-:W-:-:S04]  /*1e76d0*/  @P0 LOP3.LUT R5, R5, 0x2000, RZ, 0xfc, !PT ;  /* 0x0000200005050812 */ /* 0x000fc800078efcff */
[----:B------:R-:W-:Y:S02]  /*1e76e0*/  LOP3.LUT R5, R5, 0xffffefff, RZ, 0xc0, !PT ;  /* 0xffffefff05057812 */ /* 0x000fe400078ec0ff */
[----:B------:R-:W-:Y:S01]  /*1e76f0*/  ISETP.LT.AND P0, PT, R28, UR11, !P3 ;  /* 0x0000000b1c007c0c */ /* 0x000fe2000df01270 */
        /* <DEDUP_REMOVED lines=8> */
[----:B------:R-:W-:Y:S02]  /*1e7780*/  ISETP.LT.AND P5, PT, R8, UR14, !P2 ;  /* 0x0000000e08007c0c */ /* 0x000fe4000d7a1270 */
[----:B------:R-:W-:Y:S02]  /*1e7790*/  LOP3.LUT R5, R5, 0xfffffdff, RZ, 0xc0, !PT ;  /* 0xfffffdff05057812 */ /* 0x000fe400078ec0ff */
[----:B----4-:R-:W-:-:S05]  /*1e77a0*/  R2UR UR35, R9 ;  /* 0x00000000092372ca */ /* 0x010fca00000e0000 */
[----:B------:R-:W-:Y:S01]  /*1e77b0*/  @P0 LOP3.LUT R5, R5, 0x200, RZ, 0xfc, !PT ;  /* 0x0000020005050812 */ /* 0x000fe200078efcff */
[----:B------:R-:W3:Y:S01]  /*1e77c0*/  LDL.LU R9, [R1+0x7410] ;  /* 0x0074100001097983 */ /* 0x000ee20000300800 */
[----:B------:R-:W-:Y:S01]  /*1e77d0*/  LOP3.LUT P3, RZ, R23, 0x2000000, RZ, 0xc0, !PT ;  /* 0x0200000017ff7812 */ /* 0x000fe2000786c0ff */
[----:B------:R-:W4:Y:S01]  /*1e77e0*/  LDCU UR14, c[0x0][0x398] ;  /* 0x00007300ff0e77ac */ /* 0x000f220008000800 */
[----:B------:R-:W-:Y:S02]  /*1e77f0*/  LOP3.LUT R5, R5, 0xfffffeff, RZ, 0xc0, !PT ;  /* 0xfffffeff05057812 */ /* 0x000fe400078ec0ff */
[----:B--2---:R-:W-:Y:S01]  /*1e7800*/  ISETP.LT.AND P0, PT, R28, UR13, !P2 ;  /* 0x0000000d1c007c0c */ /* 0x004fe2000d701270 */
[----:B------:R-:W2:Y:S01]  /*1e7810*/  LDCU UR13, c[0x0][0x398] ;  /* 0x00007300ff0d77ac */ /* 0x000ea20008000800 */
[----:B------:R-:W0:Y:S01]  /*1e7820*/  LDCU UR15, c[0x0][0x398] ;  /* 0x00007300ff0f77ac */ /* 0x000e220008000800 */
[----:B------:R-:W-:Y:S01]  /*1e7830*/  @P6 LOP3.LUT R5, R5, 0x100, RZ, 0xfc, !PT ;  /* 0x0000010005056812 */ /* 0x000fe200078efcff */
[----:B------:R-:W0:Y:S03]  /*1e7840*/  LDCU UR23, c[0x0][0x398] ;  /* 0x00007300ff1777ac */ /* 0x000e260008000800 */
        /* <DEDUP_REMOVED lines=8> */
[----:B------:R-:W-:-:S02]  /*1e78d0*/  LOP3.LUT R2, R2, 0x7fffffff, RZ, 0xc0, !PT ;  /* 0x7fffffff02027812 */ /* 0x000fc400078ec0ff */
[----:B------:R-:W-:Y:S02]  /*1e78e0*/  LOP3.LUT P2, RZ, R23, 0x1000000, RZ, 0xc0, !PT ;  /* 0x0100000017ff7812 */ /* 0x000fe4000784c0ff */
[----:B------:R-:W-:Y:S01]  /*1e78f0*/  R2UR UR39, R6 ;  /* 0x00000000062772ca */ /* 0x000fe200000e0000 */
[----:B------:R-:W0:Y:S01]  /*1e7900*/  LDCU UR21, c[0x0][0x398] ;  /* 0x00007300ff1577ac */ /* 0x000e220008000800 */
[----:B------:R-:W0:Y:S01]  /*1e7910*/  LDCU UR17, c[0x0][0x398] ;  /* 0x00007300ff1177ac */ /* 0x000e220008000800 */
[----:B------:R-:W0:Y:S01]  /*1e7920*/  LDCU UR18, c[0x0][0x398] ;  /* 0x00007300ff1277ac */ /* 0x000e220008000800 */
        /* <DEDUP_REMOVED lines=12> */
[----:B------:R-:W-:Y:S02]  /*1e79f0*/  LOP3.LUT R5, R5, 0xfffffffd, RZ, 0xc0, !PT ;  /* 0xfffffffd05057812 */ /* 0x000fe400078ec0ff */
[----:B------:R-:W-:Y:S01]  /*1e7a00*/  LOP3.LUT P1, RZ, R23, 0x800000, RZ, 0xc0, !PT ;  /* 0x0080000017ff7812 */ /* 0x000fe2000782c0ff */
[----:B------:R-:W1:Y:S01]  /*1e7a10*/  LDCU UR7, c[0x0][0x398] ;  /* 0x00007300ff0777ac */ /* 0x000e620008000800 */
[----:B------:R-:W0:Y:S01]  /*1e7a20*/  LDCU UR9, c[0x0][0x398] ;  /* 0x00007300ff0977ac */ /* 0x000e220008000800 */
[----:B------:R-:W0:Y:S02]  /*1e7a30*/  LDCU UR27, c[0x0][0x398] ;  /* 0x00007300ff1b77ac */ /* 0x000e240008000800 */
[----:B------:R-:W-:-:S04]  /*1e7a40*/  @P0 LOP3.LUT R5, R5, 0x2, RZ, 0xfc, !PT ;  /* 0x0000000205050812 */ /* 0x000fc800078efcff */
[----:B------:R-:W-:-:S04]  /*1e7a50*/  LOP3.LUT R5, R5, 0xfffffffe, RZ, 0xc0, !PT ;  /* 0xfffffffe05057812 */ /* 0x000fc800078ec0ff */
[----:B------:R-:W-:-:S05]  /*1e7a60*/  @P6 LOP3.LUT R5, R5, 0x1, RZ, 0xfc, !PT ;  /* 0x0000000105056812 */ /* 0x000fca00078efcff */
[----:B------:R0:W-:Y:S04]  /*1e7a70*/  STL [R1+0x18], R5 ;  /* 0x0000180501007387 */ /* 0x0001e80000100800 */
[----:B0-----:R-:W3:Y:S01]  /*1e7a80*/  LDL.LU R5, [R1+0xc0] ;  /* 0x0000c00001057983 */ /* 0x001ee20000300800 */
[----:B------:R-:W-:Y:S02]  /*1e7a90*/  ISETP.LT.AND P0, PT, R28, UR11, !P4 ;  /* 0x0000000b1c007c0c */ /* 0x000fe4000e701270 */
[----:B------:R-:W-:Y:S02]  /*1e7aa0*/  @P5 LOP3.LUT R2, R2, 0x80000000, RZ, 0xfc, !PT ;  /* 0x8000000002025812 */ /* 0x000fe400078efcff */
[----:B--2---:R-:W-:Y:S02]  /*1e7ab0*/  ISETP.LT.AND P6, PT, R7, UR13, !P3 ;  /* 0x0000000d07007c0c */ /* 0x004fe4000dfc1270 */
[----:B----4-:R-:W-:Y:S01]  /*1e7ac0*/  ISETP.LT.AND P5, PT, R8, UR14, !P3 ;  /* 0x0000000e08007c0c */ /* 0x010fe2000dfa1270 */
[----:B------:R-:W2:Y:S01]  /*1e7ad0*/  LDL.LU R6, [R1+0xbc] ;  /* 0x0000bc0001067983 */ /* 0x000ea20000300800 */
[----:B------:R-:W-:Y:S01]  /*1e7ae0*/  LOP3.LUT R2, R2, 0xbfffffff, RZ, 0xc0, !PT ;  /* 0xbfffffff02027812 */ /* 0x000fe200078ec0ff */
[----:B------:R-:W0:Y:S01]  /*1e7af0*/  LDCU UR11, c[0x0][0x398] ;  /* 0x00007300ff0b77ac */ /* 0x000e220008000800 */
[----:B------:R-:W-:Y:S01]  /*1e7b00*/  LOP3.LUT P4, RZ, R23, 0x400000, RZ, 0xc0, !PT ;  /* 0x0040000017ff7812 */ /* 0x000fe2000788c0ff */
[----:B------:R-:W4:Y:S01]  /*1e7b10*/  LDCU UR13, c[0x0][0x398] ;  /* 0x00007300ff0d77ac */ /* 0x000f220008000800 */
[----:B------:R-:W0:Y:S01]  /*1e7b20*/  LDCU UR14, c[0x0][0x398] ;  /* 0x00007300ff0e77ac */ /* 0x000e220008000800 */
[----:B------:R-:W-:-:S02]  /*1e7b30*/  @P0 LOP3.LUT R2, R2, 0x40000000, RZ, 0xfc, !PT ;  /* 0x4000000002020812 */ /* 0x000fc400078efcff */
[----:B------:R-:W-:Y:S01]  /*1e7b40*/  ISETP.LT.AND P0, PT, R10, UR19, !P3 ;  /* 0x000000130a007c0c */ /* 0x000fe2000df01270 */
[----:B------:R-:W0:Y:S01]  /*1e7b50*/  LDCU UR19, c[0x0][0x398] ;  /* 0x00007300ff1377ac */ /* 0x000e220008000800 */
[----:B------:R-:W-:-:S11]  /*1e7b60*/  LOP3.LUT R2, R2, 0xdfffffff, RZ, 0xc0, !PT ;  /* 0xdfffffff02027812 */ /* 0x000fd600078ec0ff */
[----:B------:R-:W-:-:S04]  /*1e7b70*/  @P0 LOP3.LUT R2, R2, 0x20000000, RZ, 0xfc, !PT ;  /* 0x2000000002020812 */ /* 0x000fc800078efcff */
[----:B------:R-:W-:Y:S02]  /*1e7b80*/  LOP3.LUT R2, R2, 0xefffffff, RZ, 0xc0, !PT ;  /* 0xefffffff02027812 */ /* 0x000fe400078ec0ff */
[----:B------:R-:W-:Y:S02]  /*1e7b90*/  ISETP.LT.AND P0, PT, R28, UR15, !P3 ;  /* 0x0000000f1c007c0c */ /* 0x000fe4000df01270 */
[----:B------:R-:W-:Y:S01]  /*1e7ba0*/  @P6 LOP3.LUT R2, R2, 0x10000000, RZ, 0xfc, !PT ;  /* 0x1000000002026812 */ /* 0x000fe200078efcff */
[----:B------:R-:W0:Y:S03]  /*1e7bb0*/  LDCU UR15, c[0x0][0x398] ;  /* 0x00007300ff0f77ac */ /* 0x000e260008000800 */
[----:B------:R-:W-:-:S04]  /*1e7bc0*/  LOP3.LUT R2, R2, 0xf7ffffff, RZ, 0xc0, !PT ;  /* 0xf7ffffff02027812 */ /* 0x000fc800078ec0ff */
[----:B------:R-:W-:-:S04]  /*1e7bd0*/  @P5 LOP3.LUT R2, R2, 0x8000000, RZ, 0xfc, !PT ;  /* 0x0800000002025812 */ /* 0x000fc800078efcff */
[----:B------:R-:W-:-:S04]  /*1e7be0*/  LOP3.LUT R2, R2, 0xfbffffff, RZ, 0xc0, !PT ;  /* 0xfbffffff02027812 */ /* 0x000fc800078ec0ff */
[----:B------:R-:W-:Y:S02]  /*1e7bf0*/  @P0 LOP3.LUT R2, R2, 0x4000000, RZ, 0xfc, !PT ;  /* 0x0400000002020812 */ /* 0x000fe400078efcff */
[----:B------:R-:W-:Y:S02]  /*1e7c00*/  ISETP.LT.AND P0, PT, R10, UR25, !P2 ;  /* 0x000000190a007c0c */ /* 0x000fe4000d701270 */
[----:B---3--:R-:W-:Y:S01]  /*1e7c10*/  R2UR UR25, R5 ;  /* 0x00000000051972ca */ /* 0x008fe200000e0000 */
[----:B------:R-:W-:Y:S02]  /*1e7c20*/  IMAD.MOV.U32 R5, RZ, RZ, R0 ;  /* 0x000000ffff057224 */ /* 0x000fe400078e0000 */
[----:B------:R-:W3:Y:S01]  /*1e7c30*/  LDL.LU R0, [R1+0xb8] ;  /* 0x0000b80001007983 */ /* 0x000ee20000300800 */
[----:B------:R-:W-:Y:S02]  /*1e7c40*/  ISETP.LT.AND P6, PT, R7, UR21, !P2 ;  /* 0x0000001507007c0c */ /* 0x000fe4000d7c1270 */
[----:B------:R-:W-:-:S02]  /*1e7c50*/  LOP3.LUT R2, R2, 0xfdffffff, RZ, 0xc0, !PT ;  /* 0xfdffffff02027812 */ /* 0x000fc400078ec0ff */
[----:B------:R-:W-:Y:S02]  /*1e7c60*/  ISETP.LT.AND P5, PT, R8, UR17, !P2 ;  /* 0x0000001108007c0c */ /* 0x000fe4000d7a1270 */
[----:B------:R-:W-:Y:S02]  /*1e7c70*/  R2UR UR47, R5 ;  /* 0x00000000052f72ca */ /* 0x000fe400000e0000 */
[----:B------:R-:W-:Y:S02]  /*1e7c80*/  LOP3.LUT P3, RZ, R23, 0x200000, RZ, 0xc0, !PT ;  /* 0x0020000017ff7812 */ /* 0x000fe4000786c0ff */
[----:B------:R-:W-:Y:S01]  /*1e7c90*/  @P0 LOP3.LUT R2, R2, 0x2000000, RZ, 0xfc, !PT ;  /* 0x0200000002020812 */ /* 0x000fe200078efcff */
[----:B------:R-:W0:Y:S01]  /*1e7ca0*/  LDCU UR17, c[0x0][0x398] ;  /* 0x00007300ff1177ac */ /* 0x000e220008000800 */
[----:B------:R-:W0:Y:S02]  /*1e7cb0*/  LDCU UR21, c[0x0][0x398] ;  /* 0x00007300ff1577ac */ /* 0x000e240008000800 */
[----:B------:R-:W-:-:S02]  /*1e7cc0*/  LOP3.LUT R2, R2, 0xfeffffff, RZ, 0xc0, !PT ;  /* 0xfeffffff02027812 */ /* 0x000fc400078ec0ff */
        /* <DEDUP_REMOVED lines=13> */
[----:B---3--:R-:W-:Y:S02]  /*1e7da0*/  R2UR UR37, R0 ;  /* 0x00000000002572ca */ /* 0x008fe400000e0000 */
[----:B------:R-:W-:Y:S01]  /*1e7db0*/  @P0 LOP3.LUT R2, R2, 0x200000, RZ, 0xfc, !PT ;  /* 0x0020000002020812 */ /* 0x000fe200078efcff */
[----:B------:R-:W3:Y:S04]  /*1e7dc0*/  LDL.LU R0, [R1+0x740c] ;  /* 0x00740c0001007983 */ /* 0x000ee80000300800 */
[----:B------:R-:W3:Y:S01]  /*1e7dd0*/  LDL.LU R5, [R1+0xa4] ;  /* 0x0000a40001057983 */ /* 0x000ee20000300800 */
[----:B------:R-:W-:Y:S02]  /*1e7de0*/  LOP3.LUT P2, RZ, R23, 0x100000, RZ, 0xc0, !PT ;  /* 0x0010000017ff7812 */ /* 0x000fe4000784c0ff */
[----:B------:R-:W-:-:S02]  /*1e7df0*/  LOP3.LUT R2, R2, 0xffefffff, RZ, 0xc0, !PT ;  /* 0xffefffff02027812 */ /* 0x000fc400078ec0ff */
[----:B------:R-:W-:Y:S01]  /*1e7e00*/  ISETP.LT.AND P0, PT, R28, UR9, !P1 ;  /* 0x000000091c007c0c */ /* 0x000fe2000cf01270 */
[----:B------:R-:W1:Y:S01]  /*1e7e10*/  LDCU UR7, c[0x0][0x398] ;  /* 0x00007300ff0777ac */ /* 0x000e620008000800 */
        /* <DEDUP_REMOVED lines=8> */
[----:B0-----:R-:W-:Y:S02]  /*1e7ea0*/  ISETP.LT.AND P6, PT, R7, UR11, !P4 ;  /* 0x0000000b07007c0c */ /* 0x001fe4000e7c1270 */
[----:B------:R-:W-:Y:S02]  /*1e7eb0*/  ISETP.LT.AND P5, PT, R8, UR18, !P4 ;  /* 0x0000001208007c0c */ /* 0x000fe4000e7a1270 */
[----:B------:R-:W-:Y:S02]  /*1e7ec0*/  LOP3.LUT R2, R2, 0xfffdffff, RZ, 0xc0, !PT ;  /* 0xfffdffff02027812 */ /* 0x000fe400078ec0ff */
[----:B--2---:R-:W-:-:S02]  /*1e7ed0*/  R2UR UR41, R6 ;  /* 0x00000000062972ca */ /* 0x004fc400000e0000 */
[----:B------:R-:W-:Y:S01]  /*1e7ee0*/  LOP3.LUT P1, RZ, R23, 0x80000, RZ, 0xc0, !PT ;  /* 0x0008000017ff7812 */ /* 0x000fe2000782c0ff */
[----:B------:R-:W2:Y:S01]  /*1e7ef0*/  LDL.LU R6, [R1+0xa0] ;  /* 0x0000a00001067983 */ /* 0x000ea20000300800 */
[----:B------:R-:W0:Y:S01]  /*1e7f00*/  LDCU UR18, c[0x0][0x398] ;  /* 0x00007300ff1277ac */ /* 0x000e220008000800 */
[----:B------:R-:W0:Y:S01]  /*1e7f10*/  LDCU UR35, c[0x0][0x398] ;  /* 0x00007300ff2377ac */ /* 0x000e220008000800 */
[----:B------:R-:W-:Y:S01]  /*1e7f20*/  @P0 LOP3.LUT R2, R2, 0x20000, RZ, 0xfc, !PT ;  /* 0x0002000002020812 */ /* 0x000fe200078efcff */
[----:B------:R-:W0:Y:S03]  /*1e7f30*/  LDCU UR11, c[0x0][0x398] ;  /* 0x00007300ff0b77ac */ /* 0x000e260008000800 */
[----:B------:R-:W-:Y:S02]  /*1e7f40*/  LOP3.LUT R2, R2, 0xfffeffff, RZ, 0xc0, !PT ;  /* 0xfffeffff02027812 */ /* 0x000fe400078ec0ff */
[----:B----4-:R-:W-:-:S02]  /*1e7f50*/  ISETP.LT.AND P0, PT, R28, UR13, !P4 ;  /* 0x0000000d1c007c0c */ /* 0x010fc4000e701270 */
[----:B------:R-:W-:Y:S01]  /*1e7f60*/  @P6 LOP3.LUT R2, R2, 0x10000, RZ, 0xfc, !PT ;  /* 0x0001000002026812 */ /* 0x000fe200078efcff */
[----:B------:R-:W4:Y:S03]  /*1e7f70*/  LDCU UR13, c[0x0][0x398] ;  /* 0x00007300ff0d77ac */ /* 0x000f260008000800 */
[----:B------:R-:W-:-:S04]  /*1e7f80*/  LOP3.LUT R2, R2, 0xffff7fff, RZ, 0xc0, !PT ;  /* 0xffff7fff02027812 */ /* 0x000fc800078ec0ff */
[----:B------:R-:W-:-:S04]  /*1e7f90*/  @P5 LOP3.LUT R2, R2, 0x8000, RZ, 0xfc, !PT ;  /* 0x0000800002025812 */ /* 0x000fc800078efcff */
[----:B------:R-:W-:-:S04]  /*1e7fa0*/  LOP3.LUT R2, R2, 0xffffbfff, RZ, 0xc0, !PT ;  /* 0xffffbfff02027812 */ /* 0x000fc800078ec0ff */
[----:B------:R-:W-:Y:S02]  /*1e7fb0*/  @P0 LOP3.LUT R2, R2, 0x4000, RZ, 0xfc, !PT ;  /* 0x0000400002020812 */ /* 0x000fe400078efcff */
[----:B------:R-:W-:Y:S02]  /*1e7fc0*/  ISETP.LT.AND P0, PT, R10, UR39, !P3 ;  /* 0x000000270a007c0c */ /* 0x000fe4000df01270 */
[----:B------:R-:W-:Y:S02]  /*1e7fd0*/  ISETP.LT.AND P6, PT, R7, UR14, !P3 ;  /* 0x0000000e07007c0c */ /* 0x000fe4000dfc1270 */
[----:B------:R-:W-:Y:S02]  /*1e7fe0*/  ISETP.LT.AND P5, PT, R8, UR15, !P3 ;  /* 0x0000000f08007c0c */ /* 0x000fe4000dfa1270 */
[----:B------:R-:W-:Y:S02]  /*1e7ff0*/  LOP3.LUT R2, R2, 0xffffdfff, RZ, 0xc0, !PT ;  /* 0xffffdfff02027812 */ /* 0x000fe400078ec0ff */
[----:B---3--:R-:W-:-:S02]  /*1e8000*/  R2UR UR45, R5 ;  /* 0x00000000052d72ca */ /* 0x008fc400000e0000 */
[----:B------:R-:W-:Y:S02]  /*1e8010*/  R2UR UR39, R0 ;  /* 0x00000000002772ca */ /* 0x000fe400000e0000 */
[----:B------:R-:W-:Y:S01]  /*1e8020*/  LOP3.LUT P4, RZ, R23, 0x40000, RZ, 0xc0, !PT ;  /* 0x0004000017ff7812 */ /* 0x000fe2000788c0ff */
[----:B------:R-:W3:Y:S04]  /*1e8030*/  LDL.LU R0, [R1+0x10] ;  /* 0x0000100001007983 */ /* 0x000ee80000300800 */
[----:B------:R-:W3:Y:S01]  /*1e8040*/  LDL.LU R5, [R1+0x9c] ;  /* 0x00009c0001057983 */ /* 0x000ee20000300800 */
[----:B------:R-:W-:Y:S01]  /*1e8050*/  @P0 LOP3.LUT R2, R2, 0x2000, RZ, 0xfc, !PT ;  /* 0x0000200002020812 */ /* 0x000fe200078efcff */
[----:B------:R-:W0:Y:S01]  /*1e8060*/  LDCU UR14, c[0x0][0x398] ;  /* 0x00007300ff0e77ac */ /* 0x000e220008000800 */
[----:B------:R-:W0:Y:S02]  /*1e8070*/  LDCU UR15, c[0x0][0x398] ;  /* 0x00007300ff0f77ac */ /* 0x000e240008000800 */
[----:B------:R-:W-:-:S02]  /*1e8080*/  LOP3.LUT R2, R2, 0xffffefff, RZ, 0xc0, !PT ;  /* 0xffffefff02027812 */ /* 0x000fc400078ec0ff */
        /* <DEDUP_REMOVED lines=11> */
[----:B--2---:R-:W-:-:S02]  /*1e8140*/  R2UR UR57, R6 ;  /* 0x00000000063972ca */ /* 0x004fc400000e0000 */
[----:B------:R-:W-:Y:S01]  /*1e8150*/  LOP3.LUT P3, RZ, R23, 0x20000, RZ, 0xc0, !PT ;  /* 0x0002000017ff7812 */ /* 0x000fe2000786c0ff */
[----:B------:R-:W2:Y:S01]  /*1e8160*/  LDCU UR25, c[0x0][0x398] ;  /* 0x00007300ff1977ac */ /* 0x000ea20008000800 */
[----:B------:R-:W0:Y:S01]  /*1e8170*/  LDCU UR10, c[0x0][0x398] ;  /* 0x00007300ff0a77ac */ /* 0x000e220008000800 */
[----:B------:R-:W0:Y:S01]  /*1e8180*/  LDCU UR17, c[0x0][0x398] ;  /* 0x00007300ff1177ac */ /* 0x000e220008000800 */
        /* <DEDUP_REMOVED lines=30> */
[----:B---3--:R-:W-:-:S05]  /*1e8370*/  R2UR UR55, R5 ;  /* 0x00000000053772ca */ /* 0x008fca00000e0000 */
[----:B------:R-:W-:Y:S02]  /*1e8380*/  @P0 LOP3.LUT R2, R2, 0x2, RZ, 0xfc, !PT ;  /* 0x0000000202020812 */ /* 0x000fe400078efcff */
[----:B------:R-:W-:Y:S02]  /*1e8390*/  LOP3.LUT R0, R0, 0x7fffffff, RZ, 0xc0, !PT ;  /* 0x7fffffff00007812 */ /* 0x000fe400078ec0ff */
[----:B------:R-:W-:Y:S01]  /*1e83a0*/  LOP3.LUT P1, RZ, R23, 0x8000, RZ, 0xc0, !PT ;  /* 0x0000800017ff7812 */ /* 0x000fe2000782c0ff */
[----:B------:R-:W3:Y:S01]  /*1e83b0*/  LDCU UR31, c[0x0][0x398] ;  /* 0x00007300ff1f77ac */ /* 0x000ee20008000800 */
[----:B------:R-:W-:Y:S01]  /*1e83c0*/  LOP3.LUT R2, R2, 0xfffffffe, RZ, 0xc0, !PT ;  /* 0xfffffffe02027812 */ /* 0x000fe200078ec0ff */
[----:B------:R-:W0:Y:S01]  /*1e83d0*/  LDCU UR33, c[0x0][0x398] ;  /* 0x00007300ff2177ac */ /* 0x000e220008000800 */
[----:B------:R-:W0:Y:S02]  /*1e83e0*/  LDCU UR37, c[0x0][0x398] ;  /* 0x00007300ff2577ac */ /* 0x000e240008000800 */
[----:B------:R-:W-:-:S05]  /*1e83f0*/  @P6 LOP3.LUT R2, R2, 0x1, RZ, 0xfc, !PT ;  /* 0x0000000102026812 */ /* 0x000fca00078efcff */
[----:B------:R1:W-:Y:S04]  /*1e8400*/  STL [R1+0x14], R2 ;  /* 0x0000140201007387 */ /* 0x0003e80000100800 */
[----:B-1----:R-:W3:Y:S04]  /*1e8410*/  LDL.LU R2, [R1+0x7408] ;  /* 0x0074080001027983 */ /* 0x002ee80000300800 */
[----:B------:R-:W3:Y:S04]  /*1e8420*/  LDL.LU R6, [R1+0x98] ;  /* 0x0000980001067983 */ /* 0x000ee80000300800 */
[----:B------:R-:W3:Y:S01]  /*1e8430*/  LDL.LU R5, [R1+0x94] ;  /* 0x0000940001057983 */ /* 0x000ee20000300800 */
[----:B0-----:R-:W-:-:S02]  /*1e8440*/  ISETP.LT.AND P0, PT, R28, UR18, !P4 ;  /* 0x000000121c007c0c */ /* 0x001fc4000e701270 */
[----:B------:R-:W-:Y:S02]  /*1e8450*/  @P5 LOP3.LUT R0, R0, 0x80000000, RZ, 0xfc, !PT ;  /* 0x8000000000005812 */ /* 0x000fe400078efcff */
[----:B------:R-:W-:Y:S02]  /*1e8460*/  ISETP.LT.AND P6, PT, R7, UR35, !P3 ;  /* 0x0000002307007c0c */ /* 0x000fe4000dfc1270 */
[----:B------:R-:W-:Y:S02]  /*1e8470*/  ISETP.LT.AND P5, PT, R8, UR11, !P3 ;  /* 0x0000000b08007c0c */ /* 0x000fe4000dfa1270 */
[----:B------:R-:W-:Y:S02]  /*1e8480*/  LOP3.LUT P4, RZ, R23, 0x4000, RZ, 0xc0, !PT ;  /* 0x0000400017ff7812 */ /* 0x000fe4000788c0ff */
[----:B------:R-:W-:Y:S01]  /*1e8490*/  LOP3.LUT R0, R0, 0xbfffffff, RZ, 0xc0, !PT ;  /* 0xbfffffff00007812 */ /* 0x000fe200078ec0ff */
[----:B------:R-:W0:Y:S01]  /*1e84a0*/  LDCU UR18, c[0x0][0x398] ;  /* 0x00007300ff1277ac */ /* 0x000e220008000800 */
[----:B------:R-:W1:Y:S01]  /*1e84b0*/  LDCU UR11, c[0x0][0x398] ;  /* 0x00007300ff0b77ac */ /* 0x000e620008000800 */
[----:B------:R-:W0:Y:S01]  /*1e84c0*/  LDCU UR35, c[0x0][0x398] ;  /* 0x00007300ff2377ac */ /* 0x000e220008000800 */
[----:B------:R-:W-:-:S02]  /*1e84d0*/  @P0 LOP3.LUT R0, R0, 0x40000000, RZ, 0xfc, !PT ;  /* 0x4000000000000812 */ /* 0x000fc400078efcff */
[----:B------:R-:W-:Y:S01]  /*1e84e0*/  ISETP.LT.AND P0, PT, R10, UR41, !P3 ;  /* 0x000000290a007c0c */ /* 0x000fe2000df01270 */
[----:B------:R-:W0:Y:S01]  /*1e84f0*/  LDCU UR41, c[0x0][0x398] ;  /* 0x00007300ff2977ac */ /* 0x000e220008000800 */
[----:B------:R-:W-:-:S11]  /*1e8500*/  LOP3.LUT R0, R0, 0xdfffffff, RZ, 0xc0, !PT ;  /* 0xdfffffff00007812 */ /* 0x000fd600078ec0ff */
[----:B------:R-:W-:-:S04]  /*1e8510*/  @P0 LOP3.LUT R0, R0, 0x20000000, RZ, 0xfc, !PT ;  /* 0x2000000000000812 */ /* 0x000fc800078efcff */
[----:B------:R-:W-:Y:S02]  /*1e8520*/  LOP3.LUT R0, R0, 0xefffffff, RZ, 0xc0, !PT ;  /* 0xefffffff00007812 */ /* 0x000fe400078ec0ff */
[----:B----4-:R-:W-:Y:S02]  /*1e8530*/  ISETP.LT.AND P0, PT, R28, UR13, !P3 ;  /* 0x0000000d1c007c0c */ /* 0x010fe4000df01270 */
        /* <DEDUP_REMOVED lines=10> */
[----:B------:R-:W-:Y:S01]  /*1e85e0*/  LOP3.LUT P3, RZ, R23, 0x2000, RZ, 0xc0, !PT ;  /* 0x0000200017ff7812 */ /* 0x000fe2000786c0ff */
[----:B------:R-:W0:Y:S01]  /*1e85f0*/  LDCU UR14, c[0x0][0x398] ;  /* 0x00007300ff0e77ac */ /* 0x000e220008000800 */
        /* <DEDUP_REMOVED lines=13> */
[----:B--2---:R-:W-:Y:S02]  /*1e86d0*/  ISETP.LT.AND P5, PT, R8, UR25, !P1 ;  /* 0x0000001908007c0c */ /* 0x004fe4000cfa1270 */
[----:B------:R-:W-:Y:S02]  /*1e86e0*/  LOP3.LUT R0, R0, 0xffdfffff, RZ, 0xc0, !PT ;  /* 0xffdfffff00007812 */ /* 0x000fe400078ec0ff */
[----:B---3--:R-:W-:-:S05]  /*1e86f0*/  R2UR UR63, R2 ;  /* 0x00000000023f72ca */ /* 0x008fca00000e0000 */
[----:B------:R-:W-:Y:S02]  /*1e8700*/  @P0 LOP3.LUT R0, R0, 0x200000, RZ, 0xfc, !PT ;  /* 0x0020000000000812 */ /* 0x000fe400078efcff */
[----:B------:R-:W-:Y:S02]  /*1e8710*/  R2UR UR39, R6 ;  /* 0x00000000062772ca */ /* 0x000fe400000e0000 */
[----:B------:R-:W-:Y:S01]  /*1e8720*/  ISETP.LT.AND P0, PT, R28, UR10, !P1 ;  /* 0x0000000a1c007c0c */ /* 0x000fe2000cf01270 */
[----:B------:R-:W2:Y:S01]  /*1e8730*/  LDL.LU R6, [R1+0x7404] ;  /* 0x0074040001067983 */ /* 0x000ea20000300800 */
[----:B------:R-:W-:Y:S02]  /*1e8740*/  LOP3.LUT R0, R0, 0xffefffff, RZ, 0xc0, !PT ;  /* 0xffefffff00007812 */ /* 0x000fe400078ec0ff */
[----:B------:R-:W-:Y:S01]  /*1e8750*/  LOP3.LUT P2, RZ, R23, 0x1000, RZ, 0xc0, !PT ;  /* 0x0000100017ff7812 */ /* 0x000fe2000784c0ff */
[----:B------:R-:W3:Y:S01]  /*1e8760*/  LDCU UR10, c[0x0][0x398] ;  /* 0x00007300ff0a77ac */ /* 0x000ee20008000800 */
        /* <DEDUP_REMOVED lines=8> */
[----:B------:R-:W-:Y:S02]  /*1e87f0*/  R2UR UR45, R5 ;  /* 0x00000000052d72ca */ /* 0x000fe400000e0000 */
[----:B------:R-:W3:Y:S01]  /*1e8800*/  LDL.LU R5, [R1+0x7400] ;  /* 0x0074000001057983 */ /* 0x000ee20000300800 */
[----:B------:R-:W-:Y:S02]  /*1e8810*/  ISETP.LT.AND P6, PT, R7, UR21, !P4 ;  /* 0x0000001507007c0c */ /* 0x000fe4000e7c1270 */
[----:B------:R-:W-:Y:S02]  /*1e8820*/  LOP3.LUT R0, R0, 0xfffdffff, RZ, 0xc0, !PT ;  /* 0xfffdffff00007812 */ /* 0x000fe400078ec0ff */
[----:B------:R-:W-:-:S02]  /*1e8830*/  ISETP.LT.AND P5, PT, R8, UR17, !P4 ;  /* 0x0000001108007c0c */ /* 0x000fc4000e7a1270 */
[----:B------:R-:W-:Y:S01]  /*1e8840*/  LOP3.LUT P1, RZ, R23, 0x800, RZ, 0xc0, !PT ;  /* 0x0000080017ff7812 */ /* 0x000fe2000782c0ff */
        /* <DEDUP_REMOVED lines=16> */
[----:B---3--:R-:W-:Y:S02]  /*1e8950*/  R2UR UR57, R5 ;  /* 0x00000000053972ca */ /* 0x008fe400000e0000 */
[----:B------:R-:W-:Y:S01]  /*1e8960*/  LOP3.LUT P4, RZ, R23, 0x400, RZ, 0xc0, !PT ;  /* 0x0000040017ff7812 */ /* 0x000fe2000788c0ff */
[----:B------:R-:W2:Y:S04]  /*1e8970*/  LDL.LU R5, [R1+0x73fc] ;  /* 0x0073fc0001057983 */ /* 0x000ea80000300800 */
[----:B------:R-:W3:Y:S04]  /*1e8980*/  LDL.LU R6, [R1+0x73f8] ;  /* 0x0073f80001067983 */ /* 0x000ee80000300800 */
[----:B------:R-:W2:Y:S01]  /*1e8990*/  LDL.LU R2, [R1+0xc] ;  /* 0x00000c0001027983 */ /* 0x000ea20000300800 */
        /* <DEDUP_REMOVED lines=13> */
[----:B------:R-:W-:Y:S02]  /*1e8a70*/  LOP3.LUT R0, R0, 0xfffffdff, RZ, 0xc0, !PT ;  /* 0xfffffdff00007812 */ /* 0x000fe400078ec0ff */
[----:B------:R-:W-:Y:S02]  /*1e8a80*/  ISETP.LT.AND P5, PT, R8, UR31, !P2 ;  /* 0x0000001f08007c0c */ /* 0x000fe4000d7a1270 */
[----:B------:R-:W-:-:S02]  /*1e8a90*/  LOP3.LUT P3, RZ, R23, 0x200, RZ, 0xc0, !PT ;  /* 0x0000020017ff7812 */ /* 0x000fc4000786c0ff */
[----:B------:R-:W-:Y:S01]  /*1e8aa0*/  R2UR UR55, R9 ;  /* 0x00000000093772ca */ /* 0x000fe200000e0000 */
        /* <DEDUP_REMOVED lines=13> */
[----:B----4-:R-:W-:Y:S02]  /*1e8b80*/  ISETP.LT.AND P5, PT, R8, UR13, !P1 ;  /* 0x0000000d08007c0c */ /* 0x010fe4000cfa1270 */
[----:B------:R-:W-:Y:S02]  /*1e8b90*/  LOP3.LUT R0, R0, 0xffffffdf, RZ, 0xc0, !PT ;  /* 0xffffffdf00007812 */ /* 0x000fe400078ec0ff */
[----:B------:R-:W-:Y:S01]  /*1e8ba0*/  LOP3.LUT P2, RZ, R23, 0x100, RZ, 0xc0, !PT ;  /* 0x0000010017ff7812 */ /* 0x000fe2000784c0ff */
[----:B------:R-:W4:Y:S01]  /*1e8bb0*/  LDCU UR13, c[0x0][0x398] ;  /* 0x00007300ff0d77ac */ /* 0x000f220008000800 */
[----:B------:R-:W0:Y:S01]  /*1e8bc0*/  LDCU UR37, c[0x0][0x398] ;  /* 0x00007300ff2577ac */ /* 0x000e220008000800 */
[----:B------:R-:W0:Y:S02]  /*1e8bd0*/  LDCU UR39, c[0x0][0x398] ;  /* 0x00007300ff2777ac */ /* 0x000e240008000800 */
[----:B------:R-:W-:-:S04]  /*1e8be0*/  @P0 LOP3.LUT R0, R0, 0x20, RZ, 0xfc, !PT ;  /* 0x0000002000000812 */ /* 0x000fc800078efcff */
[----:B------:R-:W-:Y:S02]  /*1e8bf0*/  LOP3.LUT R0, R0, 0xffffffef, RZ, 0xc0, !PT ;  /* 0xffffffef00007812 */ /* 0x000fe400078ec0ff */
[----:B-1----:R-:W-:Y:S02]  /*1e8c00*/  ISETP.LT.AND P0, PT, R28, UR11, !P1 ;  /* 0x0000000b1c007c0c */ /* 0x002fe4000cf01270 */
[----:B------:R-:W-:Y:S01]  /*1e8c10*/  @P6 LOP3.LUT R0, R0, 0x10, RZ, 0xfc, !PT ;  /* 0x0000001000006812 */ /* 0x000fe200078efcff */
[----:B------:R-:W1:Y:S03]  /*1e8c20*/  LDCU UR11, c[0x0][0x398] ;  /* 0x00007300ff0b77ac */ /* 0x000e660008000800 */
        /* <DEDUP_REMOVED lines=12> */
[----:B------:R-:W-:-:S02]  /*1e8cf0*/  @P0 LOP3.LUT R0, R0, 0x2, RZ, 0xfc, !PT ;  /* 0x0000000200000812 */ /* 0x000fc400078efcff */
[----:B------:R-:W-:Y:S02]  /*1e8d00*/  ISETP.LT.AND P0, PT, R28, UR14, !P4 ;  /* 0x0000000e1c007c0c */ /* 0x000fe4000e701270 */
[----:B------:R-:W-:Y:S01]  /*1e8d10*/  LOP3.LUT R0, R0, 0xfffffffe, RZ, 0xc0, !PT ;  /* 0xfffffffe00007812 */ /* 0x000fe200078ec0ff */
[----:B------:R-:W0:Y:S03]  /*1e8d20*/  LDCU UR14, c[0x0][0x398] ;  /* 0x00007300ff0e77ac */ /* 0x000e260008000800 */
[----:B------:R-:W-:Y:S02]  /*1e8d30*/  @P6 LOP3.LUT R0, R0, 0x1, RZ, 0xfc, !PT ;  /* 0x0000000100006812 */ /* 0x000fe400078efcff */
[----:B------:R-:W-:Y:S02]  /*1e8d40*/  ISETP.LT.AND P6, PT, R7, UR51, !P3 ;  /* 0x0000003307007c0c */ /* 0x000fe4000dfc1270 */
[----:B------:R-:W-:Y:S01]  /*1e8d50*/  LOP3.LUT P4, RZ, R23, 0x40, RZ, 0xc0, !PT ;  /* 0x0000004017ff7812 */ /* 0x000fe2000788c0ff */
[----:B------:R-:W0:Y:S01]  /*1e8d60*/  LDCU UR51, c[0x0][0x398] ;  /* 0x00007300ff3377ac */ /* 0x000e220008000800 */
[----:B--2---:R-:W-:-:S04]  /*1e8d70*/  LOP3.LUT R2, R2, 0x7fffffff, RZ, 0xc0, !PT ;  /* 0x7fffffff02027812 */ /* 0x004fc800078ec0ff */
[----:B------:R-:W-:-:S04]  /*1e8d80*/  @P5 LOP3.LUT R2, R2, 0x80000000, RZ, 0xfc, !PT ;  /* 0x8000000002025812 */ /* 0x000fc800078efcff */
[----:B------:R-:W-:-:S04]  /*1e8d90*/  LOP3.LUT R2, R2, 0xbfffffff, RZ, 0xc0, !PT ;  /* 0xbfffffff02027812 */ /* 0x000fc800078ec0ff */
[----:B------:R-:W-:Y:S02]  /*1e8da0*/  @P0 LOP3.LUT R2, R2, 0x40000000, RZ, 0xfc, !PT ;  /* 0x4000000002020812 */ /* 0x000fe400078efcff */
[----:B------:R-:W-:Y:S02]  /*1e8db0*/  ISETP.LT.AND P0, PT, R10, UR57, !P3 ;  /* 0x000000390a007c0c */ /* 0x000fe4000df01270 */
[----:B------:R-:W-:Y:S02]  /*1e8dc0*/  LOP3.LUT R2, R2, 0xdfffffff, RZ, 0xc0, !PT ;  /* 0xdfffffff02027812 */ /* 0x000fe400078ec0ff */
[----:B------:R-:W-:Y:S02]  /*1e8dd0*/  ISETP.LT.AND P5, PT, R8, UR49, !P3 ;  /* 0x0000003108007c0c */ /* 0x000fe4000dfa1270 */
[----:B------:R-:W-:Y:S01]  /*1e8de0*/  R2UR UR57, R20 ;  /* 0x00000000143972ca */ /* 0x000fe200000e0000 */
[----:B------:R2:W-:Y:S01]  /*1e8df0*/  STL [R1+0x10], R0 ;  /* 0x0000100001007387 */ /* 0x0005e20000100800 */
[----:B------:R-:W0:Y:S05]  /*1e8e00*/  LDCU UR49, c[0x0][0x398] ;  /* 0x00007300ff3177ac */ /* 0x000e2a0008000800 */
[----:B------:R-:W-:Y:S01]  /*1e8e10*/  @P0 LOP3.LUT R2, R2, 0x20000000, RZ, 0xfc, !PT ;  /* 0x2000000002020812 */ /* 0x000fe200078efcff */
[----:B--2---:R-:W2:Y:S03]  /*1e8e20*/  LDL.LU R0, [R1+0x8] ;  /* 0x0000080001007983 */ /* 0x004ea60000300800 */
[----:B------:R-:W-:-:S02]  /*1e8e30*/  LOP3.LUT R2, R2, 0xefffffff, RZ, 0xc0, !PT ;  /* 0xefffffff02027812 */ /* 0x000fc400078ec0ff */
[----:B------:R-:W-:Y:S01]  /*1e8e40*/  ISETP.LT.AND P0, PT, R28, UR47, !P3 ;  /* 0x0000002f1c007c0c */ /* 0x000fe2000df01270 */
[----:B------:R-:W3:Y:S01]  /*1e8e50*/  LDL.LU R9, [R1+0x548] ;  /* 0x0005480001097983 */ /* 0x000ee20000300800 */
        /* <DEDUP_REMOVED lines=8> */
[----:B------:R-:W-:Y:S02]  /*1e8ee0*/  LOP3.LUT R2, R2, 0xfdffffff, RZ, 0xc0, !PT ;  /* 0xfdffffff02027812 */ /* 0x000fe400078ec0ff */
[----:B------:R-:W-:Y:S02]  /*1e8ef0*/  ISETP.LT.AND P5, PT, R8, UR15, !P2 ;  /* 0x0000000f08007c0c */ /* 0x000fe4000d7a1270 */
[----:B------:R-:W-:-:S02]  /*1e8f00*/  LOP3.LUT P3, RZ, R23, 0x20, RZ, 0xc0, !PT ;  /* 0x0000002017ff7812 */ /* 0x000fc4000786c0ff */
[----:B------:R-:W-:Y:S01]  /*1e8f10*/  R2UR UR59, R19 ;  /* 0x00000000133b72ca */ /* 0x000fe200000e0000 */
[----:B------:R-:W0:Y:S01]  /*1e8f20*/  LDCU UR15, c[0x0][0x398] ;  /* 0x00007300ff0f77ac */ /* 0x000e220008000800 */
[----:B------:R-:W-:Y:S01]  /*1e8f30*/  R2UR UR75, R14 ;  /* 0x000000000e4b72ca */ /* 0x000fe200000e0000 */
        /* <DEDUP_REMOVED lines=96> */
[----:B-1----:R-:W-:Y:S02]  /*1e9540*/  ISETP.LT.AND P6, PT, R7, UR11, !P4 ;  /* 0x0000000b07007c0c */ /* 0x002fe4000e7c1270 */
[----:B------:R-:W-:Y:S02]  /*1e9550*/  ISETP.LT.AND P5, PT, R8, UR39, !P4 ;  /* 0x0000002708007c0c */ /* 0x000fe4000e7a1270 */
[----:B------:R-:W-:Y:S02]  /*1e9560*/  LOP3.LUT R2, R2, 0xfffffffd, RZ, 0xc0, !PT ;  /* 0xfffffffd02027812 */ /* 0x000fe400078ec0ff */
[----:B--2---:R-:W-:-:S05]  /*1e9570*/  LOP3.LUT R0, R0, 0x7fffffff, RZ, 0xc0, !PT ;  /* 0x7fffffff00007812 */ /* 0x004fca00078ec0ff */
[----:B------:R-:W-:Y:S02]  /*1e9580*/  @P0 LOP3.LUT R2, R2, 0x2, RZ, 0xfc, !PT ;  /* 0x0000000202020812 */ /* 0x000fe400078efcff */
[----:B------:R-:W-:Y:S01]  /*1e9590*/  LOP3.LUT P1, RZ, R22, 0x80000000, RZ, 0xc0, !PT ;  /* 0x8000000016ff7812 */ /* 0x000fe2000782c0ff */
[----:B------:R-:W1:Y:S01]  /*1e95a0*/  LDCU UR39, c[0x0][0x398] ;  /* 0x00007300ff2777ac */ /* 0x000e620008000800 */
[----:B------:R-:W2:Y:S01]  /*1e95b0*/  LDCU UR55, c[0x0][0x398] ;  /* 0x00007300ff3777ac */ /* 0x000ea20008000800 */
[----:B------:R-:W-:Y:S01]  /*1e95c0*/  LOP3.LUT R2, R2, 0xfffffffe, RZ, 0xc0, !PT ;  /* 0xfffffffe02027812 */ /* 0x000fe200078ec0ff */
[----:B------:R-:W0:Y:S03]  /*1e95d0*/  LDCU UR11, c[0x0][0x398] ;  /* 0x00007300ff0b77ac */ /* 0x000e260008000800 */
[----:B------:R-:W-:-:S05]  /*1e95e0*/  @P6 LOP3.LUT R2, R2, 0x1, RZ, 0xfc, !PT ;  /* 0x0000000102026812 */ /* 0x000fca00078efcff */
[----:B------:R0:W-:Y:S04]  /*1e95f0*/  STL [R1+0xc], R2 ;  /* 0x00000c0201007387 */ /* 0x0001e80000100800 */
[----:B0-----:R-:W2:Y:S01]  /*1e9600*/  LDL.LU R2, [R1+0x544] ;  /* 0x0005440001027983 */ /* 0x001ea20000300800 */
[----:B------:R-:W-:Y:S02]  /*1e9610*/  ISETP.LT.AND P0, PT, R28, UR14, !P4 ;  /* 0x0000000e1c007c0c */ /* 0x000fe4000e701270 */
[----:B------:R-:W-:Y:S02]  /*1e9620*/  @P5 LOP3.LUT R0, R0, 0x80000000, RZ, 0xfc, !PT ;  /* 0x8000000000005812 */ /* 0x000fe400078efcff */
[----:B------:R-:W-:Y:S02]  /*1e9630*/  ISETP.LT.AND P6, PT, R7, UR41, !P3 ;  /* 0x0000002907007c0c */ /* 0x000fe4000dfc1270 */
[----:B------:R-:W-:-:S02]  /*1e9640*/  ISETP.LT.AND P5, PT, R8, UR45, !P3 ;  /* 0x0000002d08007c0c */ /* 0x000fc4000dfa1270 */
[----:B------:R-:W-:Y:S02]  /*1e9650*/  LOP3.LUT P4, RZ, R22, 0x40000000, RZ, 0xc0, !PT ;  /* 0x4000000016ff7812 */ /* 0x000fe4000788c0ff */
[----:B------:R-:W-:Y:S01]  /*1e9660*/  LOP3.LUT R0, R0, 0xbfffffff, RZ, 0xc0, !PT ;  /* 0xbfffffff00007812 */ /* 0x000fe200078ec0ff */
[----:B------:R-:W0:Y:S01]  /*1e9670*/  LDCU UR14, c[0x0][0x398] ;  /* 0x00007300ff0e77ac */ /* 0x000e220008000800 */
[----:B------:R-:W0:Y:S01]  /*1e9680*/  LDCU UR41, c[0x0][0x398] ;  /* 0x00007300ff2977ac */ /* 0x000e220008000800 */
[----:B------:R-:W0:Y:S01]  /*1e9690*/  LDCU UR45, c[0x0][0x398] ;  /* 0x00007300ff2d77ac */ /* 0x000e220008000800 */
[----:B------:R-:W-:Y:S02]  /*1e96a0*/  @P0 LOP3.LUT R0, R0, 0x40000000, RZ, 0xfc, !PT ;  /* 0x4000000000000812 */ /* 0x000fe400078efcff */
        /* <DEDUP_REMOVED lines=33> */
[----:B---3--:R-:W-:-:S02]  /*1e98c0*/  R2UR.FILL UR5, R9 ;  /* 0x00000000090572ca */ /* 0x008fc400004e0000 */
[----:B------:R-:W-:Y:S01]  /*1e98d0*/  LOP3.LUT P6, RZ, R22, 0x10000000, RZ, 0xc0, !PT ;  /* 0x1000000016ff7812 */ /* 0x000fe200078cc0ff */
[----:B------:R-:W3:Y:S01]  /*1e98e0*/  LDL.LU R9, [R1+0x73f4] ;  /* 0x0073f40001097983 */ /* 0x000ee20000300800 */
        /* <DEDUP_REMOVED lines=12> */
[----:B------:R-:W-:-:S11]  /*1e99b0*/  LOP3.LUT R0, R0, 0xfffdffff, RZ, 0xc0, !PT ;  /* 0xfffdffff00007812 */ /* 0x000fd600078ec0ff */
[----:B------:R-:W-:Y:S02]  /*1e99c0*/  @P0 LOP3.LUT R0, R0, 0x20000, RZ, 0xfc, !PT ;  /* 0x0002000000000812 */ /* 0x000fe400078efcff */
[----:B------:R-:W-:Y:S02]  /*1e99d0*/  ISETP.LT.AND P0, PT, R7, UR67, !P4 ;  /* 0x0000004307007c0c */ /* 0x000fe4000e701270 */
[----:B------:R-:W-:Y:S02]  /*1e99e0*/  ISETP.LT.AND P5, PT, R8, UR65, !P4 ;  /* 0x0000004108007c0c */ /* 0x000fe4000e7a1270 */
[----:B------:R-:W-:Y:S02]  /*1e99f0*/  LOP3.LUT P2, RZ, R22, 0x8000000, RZ, 0xc0, !PT ;  /* 0x0800000016ff7812 */ /* 0x000fe4000784c0ff */
[----:B------:R-:W-:Y:S02]  /*1e9a00*/  LOP3.LUT R0, R0, 0xfffeffff, RZ, 0xc0, !PT ;  /* 0xfffeffff00007812 */ /* 0x000fe400078ec0ff */
[----:B------:R-:W-:Y:S01]  /*1e9a10*/  LOP3.LUT P1, RZ, R22, 0x4000000, RZ, 0xc0, !PT ;  /* 0x0400000016ff7812 */ /* 0x000fe2000782c0ff */
[----:B------:R-:W0:Y:S01]  /*1e9a20*/  LDCU UR65, c[0x0][0x398] ;  /* 0x00007300ff4177ac */ /* 0x000e220008000800 */
[----:B------:R-:W0:Y:S03]  /*1e9a30*/  LDCU UR67, c[0x0][0x398] ;  /* 0x00007300ff4377ac */ /* 0x000e260008000800 */
[----:B------:R-:W-:-:S02]  /*1e9a40*/  @P0 LOP3.LUT R0, R0, 0x10000, RZ, 0xfc, !PT ;  /* 0x0001000000000812 */ /* 0x000fc400078efcff */
[----:B------:R-:W-:Y:S02]  /*1e9a50*/  ISETP.LT.AND P0, PT, R28, UR10, !P4 ;  /* 0x0000000a1c007c0c */ /* 0x000fe4000e701270 */
[----:B------:R-:W-:Y:S01]  /*1e9a60*/  ISETP.LT.AND P4, PT, R10, UR75, !P3 ;  /* 0x0000004b0a007c0c */ /* 0x000fe2000df81270 */
[----:B------:R-:W0:Y:S01]  /*1e9a70*/  LDCU UR75, c[0x0][0x398] ;  /* 0x00007300ff4b77ac */ /* 0x000e220008000800 */
[----:B------:R-:W-:Y:S01]  /*1e9a80*/  LOP3.LUT R0, R0, 0xffff7fff, RZ, 0xc0, !PT ;  /* 0xffff7fff00007812 */ /* 0x000fe200078ec0ff */
[----:B------:R-:W0:Y:S01]  /*1e9a90*/  LDCU UR10, c[0x0][0x398] ;  /* 0x00007300ff0a77ac */ /* 0x000e220008000800 */
[----:B--2---:R-:W-:Y:S02]  /*1e9aa0*/  R2UR.FILL UR4, R2 ;  /* 0x00000000020472ca */ /* 0x004fe400004e0000 */
[----:B------:R-:W2:Y:S01]  /*1e9ab0*/  LDL.LU R2, [R1+0x4] ;  /* 0x0000040001027983 */ /* 0x000ea20000300800 */
[----:B------:R-:W-:-:S04]  /*1e9ac0*/  @P5 LOP3.LUT R0, R0, 0x8000, RZ, 0xfc, !PT ;  /* 0x0000800000005812 */ /* 0x000fc800078efcff */
[----:B------:R-:W-:-:S04]  /*1e9ad0*/  LOP3.LUT R0, R0, 0xffffbfff, RZ, 0xc0, !PT ;  /* 0xffffbfff00007812 */ /* 0x000fc800078ec0ff */
[----:B------:R-:W-:Y:S02]  /*1e9ae0*/  @P0 LOP3.LUT R0, R0, 0x4000, RZ, 0xfc, !PT ;  /* 0x0000400000000812 */ /* 0x000fe400078efcff */
[----:B0-----:R-:W-:Y:S02]  /*1e9af0*/  ISETP.LT.AND P0, PT, R7, UR75, !P3 ;  /* 0x0000004b07007c0c */ /* 0x001fe4000df01270 */
[----:B------:R-:W-:Y:S01]  /*1e9b00*/  LOP3.LUT P5, RZ, R22, 0x2000000, RZ, 0xc0, !PT ;  /* 0x0200000016ff7812 */ /* 0x000fe200078ac0ff */
[----:B------:R-:W0:Y:S01]  /*1e9b10*/  LDCU UR75, c[0x0][0x398] ;  /* 0x00007300ff4b77ac */ /* 0x000e220008000800 */
[----:B------:R-:W-:-:S04]  /*1e9b20*/  LOP3.LUT R0, R0, 0xffffdfff, RZ, 0xc0, !PT ;  /* 0xffffdfff00007812 */ /* 0x000fc800078ec0ff */
[----:B------:R-:W-:-:S04]  /*1e9b30*/  @P4 LOP3.LUT R0, R0, 0x2000, RZ, 0xfc, !PT ;  /* 0x0000200000004812 */ /* 0x000fc800078efcff */
[----:B------:R-:W-:-:S04]  /*1e9b40*/  LOP3.LUT R0, R0, 0xffffefff, RZ, 0xc0, !PT ;  /* 0xffffefff00007812 */ /* 0x000fc800078ec0ff */
[----:B------:R-:W-:Y:S02]  /*1e9b50*/  @P0 LOP3.LUT R0, R0, 0x1000, RZ, 0xfc, !PT ;  /* 0x0000100000000812 */ /* 0x000fe400078efcff */
[----:B------:R-:W-:Y:S02]  /*1e9b60*/  ISETP.LT.AND P0, PT, R8, UR73, !P3 ;  /* 0x0000004908007c0c */ /* 0x000fe4000df01270 */
[----:B------:R-:W-:Y:S01]  /*1e9b70*/  LOP3.LUT P4, RZ, R22, 0x1000000, RZ, 0xc0, !PT ;  /* 0x0100000016ff7812 */ /* 0x000fe2000788c0ff */
[----:B------:R-:W0:Y:S01]  /*1e9b80*/  LDCU UR73, c[0x0][0x398] ;  /* 0x00007300ff4977ac */ /* 0x000e220008000800 */
[----:B------:R-:W-:-:S09]  /*1e9b90*/  LOP3.LUT R0, R0, 0xfffff7ff, RZ, 0xc0, !PT ;  /* 0xfffff7ff00007812 */ /* 0x000fd200078ec0ff */
[----:B------:R-:W-:Y:S02]  /*1e9ba0*/  @P0 LOP3.LUT R0, R0, 0x800, RZ, 0xfc, !PT ;  /* 0x0000080000000812 */ /* 0x000fe400078efcff */
[----:B------:R-:W-:Y:S02]  /*1e9bb0*/  ISETP.LT.AND P0, PT, R28, UR71, !P3 ;  /* 0x000000471c007c0c */ /* 0x000fe4000df01270 */
[----:B------:R-:W-:Y:S02]  /*1e9bc0*/  LOP3.LUT R0, R0, 0xfffffbff, RZ, 0xc0, !PT ;  /* 0xfffffbff00007812 */ /* 0x000fe400078ec0ff */
[----:B------:R-:W-:Y:S01]  /*1e9bd0*/  ISETP.LT.AND P3, PT, R7, UR77, !P6 ;  /* 0x0000004d07007c0c */ /* 0x000fe2000f761270 */
[----:B------:R-:W0:Y:S01]  /*1e9be0*/  LDCU UR71, c[0x0][0x398] ;  /* 0x00007300ff4777ac */ /* 0x000e220008000800 */
[----:B------:R-:W0:Y:S07]  /*1e9bf0*/  LDCU UR77, c[0x0][0x398] ;  /* 0x00007300ff4d77ac */ /* 0x000e2e0008000800 */
[----:B------:R-:W-:-:S02]  /*1e9c00*/  @P0 LOP3.LUT R0, R0, 0x400, RZ, 0xfc, !PT ;  /* 0x0000040000000812 */ /* 0x000fc400078efcff */
[----:B------:R-:W-:Y:S01]  /*1e9c10*/  ISETP.LT.AND P0, PT, R10, UR6, !P6 ;  /* 0x000000060a007c0c */ /* 0x000fe2000f701270 */
[----:B------:R-:W0:Y:S01]  /*1e9c20*/  LDCU UR6, c[0x0][0x398] ;  /* 0x00007300ff0677ac */ /* 0x000e220008000800 */
[----:B------:R-:W-:-:S11]  /*1e9c30*/  LOP3.LUT R0, R0, 0xfffffdff, RZ, 0xc0, !PT ;  /* 0xfffffdff00007812 */ /* 0x000fd600078ec0ff */
[----:B------:R-:W-:Y:S02]  /*1e9c40*/  @P0 LOP3.LUT R0, R0, 0x200, RZ, 0xfc, !PT ;  /* 0x0000020000000812 */ /* 0x000fe400078efcff */
[----:B------:R-:W-:Y:S02]  /*1e9c50*/  ISETP.LT.AND P0, PT, R8, UR23, !P6 ;  /* 0x0000001708007c0c */ /* 0x000fe4000f701270 */
[----:B------:R-:W-:Y:S01]  /*1e9c60*/  LOP3.LUT R21, R21, 0xfffeffff, RZ, 0xc0, !PT ;  /* 0xfffeffff15157812 */ /* 0x000fe200078ec0ff */
[----:B------:R-:W0:Y:S01]  /*1e9c70*/  LDCU UR23, c[0x0][0x398] ;  /* 0x00007300ff1777ac */ /* 0x000e220008000800 */
[----:B------:R-:W-:-:S04]  /*1e9c80*/  LOP3.LUT R0, R0, 0xfffffeff, RZ, 0xc0, !PT ;  /* 0xfffffeff00007812 */ /* 0x000fc800078ec0ff */
[----:B------:R-:W-:-:S04]  /*1e9c90*/  @P3 LOP3.LUT R0, R0, 0x100, RZ, 0xfc, !PT ;  /* 0x0000010000003812 */ /* 0x000fc800078efcff */
[----:B------:R-:W-:-:S04]  /*1e9ca0*/  LOP3.LUT R0, R0, 0xffffff7f, RZ, 0xc0, !PT ;  /* 0xffffff7f00007812 */ /* 0x000fc800078ec0ff */
[----:B------:R-:W-:Y:S02]  /*1e9cb0*/  @P0 LOP3.LUT R0, R0, 0x80, RZ, 0xfc, !PT ;  /* 0x0000008000000812 */ /* 0x000fe400078efcff */
[----:B------:R-:W-:Y:S02]  /*1e9cc0*/  ISETP.LT.AND P0, PT, R28, UR21, !P6 ;  /* 0x000000151c007c0c */ /* 0x000fe4000f701270 */
[----:B------:R-:W-:Y:S02]  /*1e9cd0*/  ISETP.LT.AND P6, PT, R10, UR8, !P2 ;  /* 0x000000080a007c0c */ /* 0x000fe4000d7c1270 */
[----:B------:R-:W-:Y:S02]  /*1e9ce0*/  LOP3.LUT P3, RZ, R22, 0x800000, RZ, 0xc0, !PT ;  /* 0x0080000016ff7812 */ /* 0x000fe4000786c0ff */
[----:B------:R-:W-:Y:S01]  /*1e9cf0*/  LOP3.LUT R0, R0, 0xffffffbf, RZ, 0xc0, !PT ;  /* 0xffffffbf00007812 */ /* 0x000fe200078ec0ff */
[----:B------:R-:W0:Y:S01]  /*1e9d00*/  LDCU UR21, c[0x0][0x398] ;  /* 0x00007300ff1577ac */ /* 0x000e220008000800 */
[----:B------:R-:W0:Y:S05]  /*1e9d10*/  LDCU UR8, c[0x0][0x398] ;  /* 0x00007300ff0877ac */ /* 0x000e2a0008000800 */
[----:B------:R-:W-:-:S02]  /*1e9d20*/  @P0 LOP3.LUT R0, R0, 0x40, RZ, 0xfc, !PT ;  /* 0x0000004000000812 */ /* 0x000fc400078efcff */
[----:B------:R-:W-:Y:S01]  /*1e9d30*/  ISETP.LT.AND P0, PT, R7, UR17, !P2 ;  /* 0x0000001107007c0c */ /* 0x000fe2000d701270 */
[----:B------:R-:W0:Y:S01]  /*1e9d40*/  LDCU UR17, c[0x0][0x398] ;  /* 0x00007300ff1177ac */ /* 0x000e220008000800 */
[----:B------:R-:W-:-:S04]  /*1e9d50*/  LOP3.LUT R0, R0, 0xffffffdf, RZ, 0xc0, !PT ;  /* 0xffffffdf00007812 */ /* 0x000fc800078ec0ff */
[----:B------:R-:W-:Y:S02]  /*1e9d60*/  @P6 LOP3.LUT R0, R0, 0x20, RZ, 0xfc, !PT ;  /* 0x0000002000006812 */ /* 0x000fe400078efcff */
[----:B------:R-:W-:Y:S01]  /*1e9d70*/  ISETP.LT.AND P6, PT, R8, UR27, !P2 ;  /* 0x0000001b08007c0c */ /* 0x000fe2000d7c1270 */
[----:B------:R-:W0:Y:S01]  /*1e9d80*/  LDCU UR27, c[0x0][0x398] ;  /* 0x00007300ff1b77ac */ /* 0x000e220008000800 */
[----:B------:R-:W-:-:S04]  /*1e9d90*/  LOP3.LUT R0, R0, 0xffffffef, RZ, 0xc0, !PT ;  /* 0xffffffef00007812 */ /* 0x000fc800078ec0ff */
[----:B------:R-:W-:Y:S02]  /*1e9da0*/  @P0 LOP3.LUT R0, R0, 0x10, RZ, 0xfc, !PT ;  /* 0x0000001000000812 */ /* 0x000fe400078efcff */
[----:B------:R-:W-:Y:S02]  /*1e9db0*/  ISETP.LT.AND P0, PT, R28, UR25, !P2 ;  /* 0x000000191c007c0c */ /* 0x000fe4000d701270 */
[----:B------:R-:W-:Y:S01]  /*1e9dc0*/  LOP3.LUT R0, R0, 0xfffffff7, RZ, 0xc0, !PT ;  /* 0xfffffff700007812 */ /* 0x000fe200078ec0ff */
[----:B------:R-:W0:Y:S03]  /*1e9dd0*/  LDCU UR25, c[0x0][0x398] ;  /* 0x00007300ff1977ac */ /* 0x000e260008000800 */
[----:B------:R-:W-:Y:S02]  /*1e9de0*/  @P6 LOP3.LUT R0, R0, 0x8, RZ, 0xfc, !PT ;  /* 0x0000000800006812 */ /* 0x000fe400078efcff */
[----:B------:R-:W-:-:S02]  /*1e9df0*/  ISETP.LT.AND P6, PT, R10, UR12, !P1 ;  /* 0x0000000c0a007c0c */ /* 0x000fc4000cfc1270 */
[----:B------:R-:W-:Y:S01]  /*1e9e00*/  LOP3.LUT P2, RZ, R22, 0x400000, RZ, 0xc0, !PT ;  /* 0x0040000016ff7812 */ /* 0x000fe2000784c0ff */
[----:B------:R-:W0:Y:S01]  /*1e9e10*/  LDCU UR12, c[0x0][0x398] ;  /* 0x00007300ff0c77ac */ /* 0x000e220008000800 */
        /* <DEDUP_REMOVED lines=8> */
[----:B------:R-:W-:Y:S02]  /*1e9ea0*/  ISETP.LT.AND P6, PT, R8, UR7, !P1 ;  /* 0x0000000708007c0c */ /* 0x000fe4000cfc1270 */
[----:B------:R-:W-:Y:S01]  /*1e9eb0*/  ISETP.LT.AND P0, PT, R28, UR35, !P1 ;  /* 0x000000231c007c0c */ /* 0x000fe2000cf01270 */
[----:B------:R0:W-:Y:S01]  /*1e9ec0*/  STL [R1+0x8], R0 ;  /* 0x0000080001007387 */ /* 0x0001e20000100800 */
[----:B------:R-:W1:Y:S01]  /*1e9ed0*/  LDCU UR7, c[0x0][0x398] ;  /* 0x00007300ff0777ac */ /* 0x000e620008000800 */
[----:B------:R-:W1:Y:S02]  /*1e9ee0*/  LDCU UR35, c[0x0][0x398] ;  /* 0x00007300ff2377ac */ /* 0x000e640008000800 */
[----:B0-----:R-:W3:Y:S01]  /*1e9ef0*/  LDL.LU R0, [R1] ;  /* 0x0000000001007983 */ /* 0x001ee20000300800 */
[----:B------:R-:W-:Y:S01]  /*1e9f00*/  ISETP.LT.AND P1, PT, R10, UR16, !P5 ;  /* 0x000000100a007c0c */ /* 0x000fe2000ef21270 */
[----:B------:R-:W0:Y:S01]  /*1e9f10*/  LDCU UR16, c[0x0][0x398] ;  /* 0x00007300ff1077ac */ /* 0x000e220008000800 */
[----:B--2---:R-:W-:-:S04]  /*1e9f20*/  LOP3.LUT R2, R2, 0x7fffffff, RZ, 0xc0, !PT ;  /* 0x7fffffff02027812 */ /* 0x004fc800078ec0ff */
[----:B------:R-:W-:-:S04]  /*1e9f30*/  @P6 LOP3.LUT R2, R2, 0x80000000, RZ, 0xfc, !PT ;  /* 0x8000000002026812 */ /* 0x000fc800078efcff */
[----:B------:R-:W-:-:S04]  /*1e9f40*/  LOP3.LUT R2, R2, 0xbfffffff, RZ, 0xc0, !PT ;  /* 0xbfffffff02027812 */ /* 0x000fc800078ec0ff */
[----:B------:R-:W-:Y:S02]  /*1e9f50*/  @P0 LOP3.LUT R2, R2, 0x40000000, RZ, 0xfc, !PT ;  /* 0x4000000002020812 */ /* 0x000fe400078efcff */
[----:B------:R-:W-:Y:S02]  /*1e9f60*/  ISETP.LT.AND P0, PT, R7, UR33, !P5 ;  /* 0x0000002107007c0c */ /* 0x000fe4000ef01270 */
[----:B------:R-:W-:Y:S01]  /*1e9f70*/  ISETP.LT.AND P6, PT, R8, UR31, !P5 ;  /* 0x0000001f08007c0c */ /* 0x000fe2000efc1270 */
[----:B------:R-:W2:Y:S01]  /*1e9f80*/  LDCU UR33, c[0x0][0x398] ;  /* 0x00007300ff2177ac */ /* 0x000ea20008000800 */
[----:B------:R-:W-:Y:S01]  /*1e9f90*/  LOP3.LUT R2, R2, 0xdfffffff, RZ, 0xc0, !PT ;  /* 0xdfffffff02027812 */ /* 0x000fe200078ec0ff */
[----:B------:R-:W0:Y:S03]  /*1e9fa0*/  LDCU UR31, c[0x0][0x398] ;  /* 0x00007300ff1f77ac */ /* 0x000e260008000800 */
[----:B------:R-:W-:-:S04]  /*1e9fb0*/  @P1 LOP3.LUT R2, R2, 0x20000000, RZ, 0xfc, !PT ;  /* 0x2000000002021812 */ /* 0x000fc800078efcff */
[----:B------:R-:W-:-:S04]  /*1e9fc0*/  LOP3.LUT R2, R2, 0xefffffff, RZ, 0xc0, !PT ;  /* 0xefffffff02027812 */ /* 0x000fc800078ec0ff */
[----:B------:R-:W-:Y:S02]  /*1e9fd0*/  @P0 LOP3.LUT R2, R2, 0x10000000, RZ, 0xfc, !PT ;  /* 0x1000000002020812 */ /* 0x000fe400078efcff */
[----:B------:R-:W-:Y:S02]  /*1e9fe0*/  ISETP.LT.AND P0, PT, R28, UR29, !P5 ;  /* 0x0000001d1c007c0c */ /* 0x000fe4000ef01270 */
[----:B------:R-:W-:Y:S02]  /*1e9ff0*/  LOP3.LUT R2, R2, 0xf7ffffff, RZ, 0xc0, !PT ;  /* 0xf7ffffff02027812 */ /* 0x000fe400078ec0ff */
[----:B------:R-:W-:Y:S01]  /*1ea000*/  LOP3.LUT P1, RZ, R22, 0x200000, RZ, 0xc0, !PT ;  /* 0x0020000016ff7812 */ /* 0x000fe2000782c0ff */
[----:B------:R-:W0:Y:S01]  /*1ea010*/  LDCU UR29, c[0x0][0x398] ;  /* 0x00007300ff1d77ac */ /* 0x000e220008000800 */
[----:B------:R-:W-:-:S04]  /*1ea020*/  @P6 LOP3.LUT R2, R2, 0x8000000, RZ, 0xfc, !PT ;  /* 0x0800000002026812 */ /* 0x000fc800078efcff */
[----:B------:R-:W-:-:S04]  /*1ea030*/  LOP3.LUT R2, R2, 0xfbffffff, RZ, 0xc0, !PT ;  /* 0xfbffffff02027812 */ /* 0x000fc800078ec0ff */
[----:B------:R-:W-:Y:S02]  /*1ea040*/  @P0 LOP3.LUT R2, R2, 0x4000000, RZ, 0xfc, !PT ;  /* 0x0400000002020812 */ /* 0x000fe400078efcff */
[----:B------:R-:W-:Y:S02]  /*1ea050*/  ISETP.LT.AND P0, PT, R10, UR20, !P4 ;  /* 0x000000140a007c0c */ /* 0x000fe4000e701270 */
[----:B----4-:R-:W-:Y:S02]  /*1ea060*/  ISETP.LT.AND P6, PT, R7, UR13, !P4 ;  /* 0x0000000d07007c0c */ /* 0x010fe4000e7c1270 */
[----:B------:R-:W-:Y:S02]  /*1ea070*/  ISETP.LT.AND P5, PT, R8, UR53, !P4 ;  /* 0x0000003508007c0c */ /* 0x000fe4000e7a1270 */
[----:B------:R-:W-:Y:S01]  /*1ea080*/  LOP3.LUT R2, R2, 0xfdffffff, RZ, 0xc0, !PT ;  /* 0xfdffffff02027812 */ /* 0x000fe200078ec0ff */
[----:B------:R-:W4:Y:S01]  /*1ea090*/  LDCU UR13, c[0x0][0x398] ;  /* 0x00007300ff0d77ac */ /* 0x000f220008000800 */
[----:B------:R-:W0:Y:S01]  /*1ea0a0*/  LDCU UR20, c[0x0][0x398] ;  /* 0x00007300ff1477ac */ /* 0x000e220008000800 */
[----:B------:R-:W0:Y:S04]  /*1ea0b0*/  LDCU UR53, c[0x0][0x398] ;  /* 0x00007300ff3577ac */ /* 0x000e280008000800 */
        /* <DEDUP_REMOVED lines=47> */
[----:B------:R-:W-:-:S02]  /*1ea3b0*/  LOP3.LUT P2, RZ, R22, 0x40000, RZ, 0xc0, !PT ;  /* 0x0004000016ff7812 */ /* 0x000fc4000784c0ff */
[----:B---3--:R-:W-:Y:S01]  /*1ea3c0*/  LOP3.LUT R0, R0, 0x7fffffff, RZ, 0xc0, !PT ;  /* 0x7fffffff00007812 */ /* 0x008fe200078ec0ff */
[----:B------:R-:W3:Y:S01]  /*1ea3d0*/  LDCU UR26, c[0x0][0x398] ;  /* 0x00007300ff1a77ac */ /* 0x000ee20008000800 */
        /* <DEDUP_REMOVED lines=55> */
[----:B------:R-:W-:Y:S01]  /*1ea750*/  @P5 LOP3.LUT R0, R0, 0x80000000, RZ, 0xfc, !PT ;  /* 0x8000000000005812 */ /* 0x000fe200078efcff */
[----:B------:R-:W0:Y:S03]  /*1ea760*/  LDCU UR69, c[0x0][0x398] ;  /* 0x00007300ff4577ac */ /* 0x000e260008000800 */
[----:B------:R-:W-:Y:S02]  /*1ea770*/  LOP3.LUT R0, R0, 0xbfffffff, RZ, 0xc0, !PT ;  /* 0xbfffffff00007812 */ /* 0x000fe400078ec0ff */
[----:B------:R-:W-:-:S05]  /*1ea780*/  LOP3.LUT R2, R2, 0xfffffffe, RZ, 0xc0, !PT ;  /* 0xfffffffe02027812 */ /* 0x000fca00078ec0ff */
[----:B------:R-:W-:Y:S02]  /*1ea790*/  @P0 LOP3.LUT R0, R0, 0x40000000, RZ, 0xfc, !PT ;  /* 0x4000000000000812 */ /* 0x000fe400078efcff */
[----:B------:R-:W-:Y:S02]  /*1ea7a0*/  ISETP.LT.AND P0, PT, R10, UR34, !P1 ;  /* 0x000000220a007c0c */ /* 0x000fe4000cf01270 */
[----:B------:R-:W-:Y:S02]  /*1ea7b0*/  @P6 LOP3.LUT R2, R2, 0x1, RZ, 0xfc, !PT ;  /* 0x0000000102026812 */ /* 0x000fe400078efcff */
[----:B------:R-:W-:Y:S02]  /*1ea7c0*/  ISETP.LT.AND P6, PT, R7, UR10, !P1 ;  /* 0x0000000a07007c0c */ /* 0x000fe4000cfc1270 */
[----:B------:R-:W-:Y:S02]  /*1ea7d0*/  LOP3.LUT R0, R0, 0xdfffffff, RZ, 0xc0, !PT ;  /* 0xdfffffff00007812 */ /* 0x000fe400078ec0ff */
[----:B------:R-:W-:-:S02]  /*1ea7e0*/  ISETP.LT.AND P5, PT, R8, UR65, !P1 ;  /* 0x0000004108007c0c */ /* 0x000fc4000cfa1270 */
[----:B------:R-:W-:Y:S01]  /*1ea7f0*/  LOP3.LUT P2, RZ, R22, 0x4000, RZ, 0xc0, !PT ;  /* 0x0000400016ff7812 */ /* 0x000fe2000784c0ff */
[----:B------:R0:W-:Y:S01]  /*1ea800*/  STL [R1+0x4], R2 ;  /* 0x0000040201007387 */ /* 0x0001e20000100800 */
[----:B------:R-:W1:Y:S01]  /*1ea810*/  LDCU UR34, c[0x0][0x398] ;  /* 0x00007300ff2277ac */ /* 0x000e620008000800 */
[----:B------:R-:W1:Y:S01]  /*1ea820*/  LDCU UR10, c[0x0][0x398] ;  /* 0x00007300ff0a77ac */ /* 0x000e620008000800 */
[----:B------:R-:W1:Y:S01]  /*1ea830*/  LDCU UR65, c[0x0][0x398] ;  /* 0x00007300ff4177ac */ /* 0x000e620008000800 */
[----:B------:R-:W-:Y:S01]  /*1ea840*/  @P0 LOP3.LUT R0, R0, 0x20000000, RZ, 0xfc, !PT ;  /* 0x2000000000000812 */ /* 0x000fe200078efcff */
[----:B0-----:R-:W3:Y:S03]  /*1ea850*/  LDL.LU R2, [R1+0x73f0] ;  /* 0x0073f00001027983 */ /* 0x001ee60000300800 */
[----:B------:R-:W-:Y:S02]  /*1ea860*/  LOP3.LUT R0, R0, 0xefffffff, RZ, 0xc0, !PT ;  /* 0xefffffff00007812 */ /* 0x000fe400078ec0ff */
[----:B------:R-:W-:-:S02]  /*1ea870*/  ISETP.LT.AND P0, PT, R28, UR67, !P1 ;  /* 0x000000431c007c0c */ /* 0x000fc4000cf01270 */
[----:B------:R-:W-:Y:S01]  /*1ea880*/  @P6 LOP3.LUT R0, R0, 0x10000000, RZ, 0xfc, !PT ;  /* 0x1000000000006812 */ /* 0x000fe200078efcff */
[----:B------:R-:W0:Y:S03]  /*1ea890*/  LDCU UR67, c[0x0][0x398] ;  /* 0x00007300ff4377ac */ /* 0x000e260008000800 */
[----:B------:R-:W-:-:S04]  /*1ea8a0*/  LOP3.LUT R0, R0, 0xf7ffffff, RZ, 0xc0, !PT ;  /* 0xf7ffffff00007812 */ /* 0x000fc800078ec0ff */
[----:B------:R-:W-:Y:S02]  /*1ea8b0*/  @P5 LOP3.LUT R0, R0, 0x8000000, RZ, 0xfc, !PT ;  /* 0x0800000000005812 */ /* 0x000fe400078efcff */
[----:B------:R-:W-:Y:S02]  /*1ea8c0*/  ISETP.LT.AND P5, PT, R10, UR36, !P4 ;  /* 0x000000240a007c0c */ /* 0x000fe4000e7a1270 */
[C---:B------:R-:W-:Y:S02]  /*1ea8d0*/  LOP3.LUT P1, RZ, R22.reuse, 0x2000, RZ, 0xc0, !PT ;  /* 0x0000200016ff7812 */ /* 0x040fe4000782c0ff */
[----:B------:R-:W-:Y:S02]  /*1ea8e0*/  LOP3.LUT P6, RZ, R22, 0x20, RZ, 0xc0, !PT ;  /* 0x0000002016ff7812 */ /* 0x000fe400078cc0ff */
[----:B------:R-:W-:Y:S01]  /*1ea8f0*/  LOP3.LUT R0, R0, 0xfbffffff, RZ, 0xc0, !PT ;  /* 0xfbffffff00007812 */ /* 0x000fe200078ec0ff */
[----:B------:R-:W0:Y:S03]  /*1ea900*/  LDCU UR36, c[0x0][0x398] ;  /* 0x00007300ff2477ac */ /* 0x000e260008000800 */
        /* <DEDUP_REMOVED lines=10> */
[----:B------:R-:W-:Y:S02]  /*1ea9b0*/  LOP3.LUT R0, R0, 0xff7fffff, RZ, 0xc0, !PT ;  /* 0xff7fffff00007812 */ /* 0x000fe400078ec0ff */
[----:B------:R-:W-:Y:S01]  /*1ea9c0*/  ISETP.LT.AND P4, PT, R10, UR38, !P3 ;  /* 0x000000260a007c0c */ /* 0x000fe2000df81270 */
[----:B------:R-:W0:Y:S01]  /*1ea9d0*/  LDCU UR75, c[0x0][0x398] ;  /* 0x00007300ff4b77ac */ /* 0x000e220008000800 */
[----:B------:R-:W0:Y:S01]  /*1ea9e0*/  LDCU UR38, c[0x0][0x398] ;  /* 0x00007300ff2677ac */ /* 0x000e220008000800 */
[----:B------:R-:W-:-:S04]  /*1ea9f0*/  @P5 LOP3.LUT R0, R0, 0x800000, RZ, 0xfc, !PT ;  /* 0x0080000000005812 */ /* 0x000fc800078efcff */
[----:B------:R-:W-:-:S04]  /*1eaa00*/  LOP3.LUT R0, R0, 0xffbfffff, RZ, 0xc0, !PT ;  /* 0xffbfffff00007812 */ /* 0x000fc800078ec0ff */
[----:B------:R-:W-:Y:S02]  /*1eaa10*/  @P0 LOP3.LUT R0, R0, 0x400000, RZ, 0xfc, !PT ;  /* 0x0040000000000812 */ /* 0x000fe400078efcff */
[----:B--2---:R-:W-:Y:S02]  /*1eaa20*/  ISETP.LT.AND P0, PT, R7, UR33, !P3 ;  /* 0x0000002107007c0c */ /* 0x004fe4000df01270 */
[----:B------:R-:W-:Y:S01]  /*1eaa30*/  ISETP.LT.AND P5, PT, R8, UR6, !P3 ;  /* 0x0000000608007c0c */ /* 0x000fe2000dfa1270 */
[----:B------:R-:W2:Y:S01]  /*1eaa40*/  LDCU UR33, c[0x0][0x398] ;  /* 0x00007300ff2177ac */ /* 0x000ea20008000800 */
[----:B------:R-:W-:-:S04]  /*1eaa50*/  LOP3.LUT R0, R0, 0xffdfffff, RZ, 0xc0, !PT ;  /* 0xffdfffff00007812 */ /* 0x000fc800078ec0ff */
        /* <DEDUP_REMOVED lines=11> */
[----:B------:R-:W-:Y:S02]  /*1eab10*/  ISETP.LT.AND P3, PT, R7, UR32, !P2 ;  /* 0x0000002007007c0c */ /* 0x000fe4000d761270 */
[----:B--2---:R-:W-:Y:S02]  /*1eab20*/  ISETP.LT.AND P5, PT, R8, UR33, !P2 ;  /* 0x0000002108007c0c */ /* 0x004fe4000d7a1270 */
[----:B------:R-:W-:Y:S01]  /*1eab30*/  LOP3.LUT R0, R0, 0xfffdffff, RZ, 0xc0, !PT ;  /* 0xfffdffff00007812 */ /* 0x000fe200078ec0ff */
[----:B------:R-:W2:Y:S01]  /*1eab40*/  LDCU UR32, c[0x0][0x398] ;  /* 0x00007300ff2077ac */ /* 0x000ea20008000800 */
[----:B------:R-:W0:Y:S01]  /*1eab50*/  LDCU UR33, c[0x0][0x398] ;  /* 0x00007300ff2177ac */ /* 0x000e220008000800 */
[----:B------:R-:W0:Y:S04]  /*1eab60*/  LDCU UR40, c[0x0][0x398] ;  /* 0x00007300ff2877ac */ /* 0x000e280008000800 */
        /* <DEDUP_REMOVED lines=14> */
[----:B------:R-:W-:Y:S01]  /*1eac50*/  LOP3.LUT P3, RZ, R22, 0x800, RZ, 0xc0, !PT ;  /* 0x0000080016ff7812 */ /* 0x000fe2000786c0ff */
[----:B------:R-:W1:Y:S01]  /*1eac60*/  LDCU UR42, c[0x0][0x398] ;  /* 0x00007300ff2a77ac */ /* 0x000e620008000800 */
[----:B------:R-:W1:Y:S03]  /*1eac70*/  LDCU UR69, c[0x0][0x398] ;  /* 0x00007300ff4577ac */ /* 0x000e660008000800 */
[----:B------:R-:W-:-:S04]  /*1eac80*/  @P0 LOP3.LUT R0, R0, 0x2000, RZ, 0xfc, !PT ;  /* 0x0000200000000812 */ /* 0x000fc800078efcff */
[----:B------:R-:W-:Y:S02]  /*1eac90*/  LOP3.LUT R0, R0, 0xffffefff, RZ, 0xc0, !PT ;  /* 0xffffefff00007812 */ /* 0x000fe400078ec0ff */
[----:B0-----:R-:W-:Y:S01]  /*1eaca0*/  ISETP.LT.AND P0, PT, R28, UR33, !P1 ;  /* 0x000000211c007c0c */ /* 0x001fe2000cf01270 */
[----:B------:R-:W0:Y:S01]  /*1eacb0*/  LDCU UR33, c[0x0][0x398] ;  /* 0x00007300ff2177ac */ /* 0x000e220008000800 */
[----:B------:R-:W-:-:S04]  /*1eacc0*/  @P5 LOP3.LUT R0, R0, 0x1000, RZ, 0xfc, !PT ;  /* 0x0000100000005812 */ /* 0x000fc800078efcff */
[----:B------:R-:W-:Y:S02]  /*1eacd0*/  LOP3.LUT R0, R0, 0xfffff7ff, RZ, 0xc0, !PT ;  /* 0xfffff7ff00007812 */ /* 0x000fe400078ec0ff */
[----:B------:R-:W-:Y:S02]  /*1eace0*/  ISETP.LT.AND P5, PT, R10, UR44, !P4 ;  /* 0x0000002c0a007c0c */ /* 0x000fe4000e7a1270 */
[----:B------:R-:W-:Y:S01]  /*1eacf0*/  LOP3.LUT P1, RZ, R22, 0x400, RZ, 0xc0, !PT ;  /* 0x0000040016ff7812 */ /* 0x000fe2000782c0ff */
[----:B------:R-:W0:Y:S01]  /*1ead00*/  LDCU UR44, c[0x0][0x398] ;  /* 0x00007300ff2c77ac */ /* 0x000e220008000800 */
[----:B------:R-:W-:-:S04]  /*1ead10*/  @P2 LOP3.LUT R0, R0, 0x800, RZ, 0xfc, !PT ;  /* 0x0000080000002812 */ /* 0x000fc800078efcff */
[----:B------:R-:W-:-:S04]  /*1ead20*/  LOP3.LUT R0, R0, 0xfffffbff, RZ, 0xc0, !PT ;  /* 0xfffffbff00007812 */ /* 0x000fc800078ec0ff */
[----:B------:R-:W-:Y:S02]  /*1ead30*/  @P0 LOP3.LUT R0, R0, 0x400, RZ, 0xfc, !PT ;  /* 0x0000040000000812 */ /* 0x000fe400078efcff */
[----:B--2---:R-:W-:Y:S02]  /*1ead40*/  ISETP.LT.AND P0, PT, R7, UR32, !P4 ;  /* 0x0000002007007c0c */ /* 0x004fe4000e701270 */
[----:B------:R-:W-:-:S04]  /*1ead50*/  LOP3.LUT R0, R0, 0xfffffdff, RZ, 0xc0, !PT ;  /* 0xfffffdff00007812 */ /* 0x000fc800078ec0ff */
[----:B------:R-:W-:Y:S02]  /*1ead60*/  @P5 LOP3.LUT R0, R0, 0x200, RZ, 0xfc, !PT ;  /* 0x0000020000005812 */ /* 0x000fe400078efcff */
[----:B0-----:R-:W-:Y:S02]  /*1ead70*/  ISETP.LT.AND P5, PT, R8, UR33, !P4 ;  /* 0x0000002108007c0c */ /* 0x001fe4000e7a1270 */
[----:B------:R-:W-:Y:S02]  /*1ead80*/  LOP3.LUT R0, R0, 0xfffffeff, RZ, 0xc0, !PT ;  /* 0xfffffeff00007812 */ /* 0x000fe400078ec0ff */
[----:B------:R-:W-:Y:S01]  /*1ead90*/  ISETP.LT.AND P4, PT, R28, UR77, !P4 ;  /* 0x0000004d1c007c0c */ /* 0x000fe2000e781270 */
[----:B------:R-:W0:Y:S01]  /*1eada0*/  LDCU UR77, c[0x0][0x398] ;  /* 0x00007300ff4d77ac */ /* 0x000e220008000800 */
[----:B------:R-:W-:Y:S02]  /*1eadb0*/  LOP3.LUT P2, RZ, R22, 0x200, RZ, 0xc0, !PT ;  /* 0x0000020016ff7812 */ /* 0x000fe4000784c0ff */
[----:B------:R-:W-:Y:S01]  /*1eadc0*/  @P0 LOP3.LUT R0, R0, 0x100, RZ, 0xfc, !PT ;  /* 0x0000010000000812 */ /* 0x000fe200078efcff */
[----:B------:R-:W2:Y:S03]  /*1eadd0*/  LDCU.64 UR32, c[0x0][0x398] ;  /* 0x00007300ff2077ac */ /* 0x000ea60008000a00 */
[----:B------:R-:W-:-:S04]  /*1eade0*/  LOP3.LUT R0, R0, 0xffffff7f, RZ, 0xc0, !PT ;  /* 0xffffff7f00007812 */ /* 0x000fc800078ec0ff */
[----:B------:R-:W-:Y:S02]  /*1eadf0*/  @P5 LOP3.LUT R0, R0, 0x80, RZ, 0xfc, !PT ;  /* 0x0000008000005812 */ /* 0x000fe400078efcff */
[----:B------:R-:W-:Y:S02]  /*1eae00*/  ISETP.LT.AND P5, PT, R10, UR46, !P3 ;  /* 0x0000002e0a007c0c */ /* 0x000fe4000dfa1270 */
[----:B------:R-:W-:Y:S02]  /*1eae10*/  LOP3.LUT P0, RZ, R22, 0x40, RZ, 0xc0, !PT ;  /* 0x0000004016ff7812 */ /* 0x000fe4000780c0ff */
[----:B------:R-:W-:-:S04]  /*1eae20*/  LOP3.LUT R0, R0, 0xffffffbf, RZ, 0xc0, !PT ;  /* 0xffffffbf00007812 */ /* 0x000fc800078ec0ff */
[----:B------:R-:W-:Y:S02]  /*1eae30*/  @P4 LOP3.LUT R0, R0, 0x40, RZ, 0xfc, !PT ;  /* 0x0000004000004812 */ /* 0x000fe400078efcff */
[----:B------:R-:W-:Y:S01]  /*1eae40*/  ISETP.LT.AND P4, PT, R7, UR75, !P3 ;  /* 0x0000004b07007c0c */ /* 0x000fe2000df81270 */
[----:B------:R-:W0:Y:S01]  /*1eae50*/  LDCU UR75, c[0x0][0x398] ;  /* 0x00007300ff4b77ac */ /* 0x000e220008000800 */
[----:B------:R-:W-:-:S04]  /*1eae60*/  LOP3.LUT R0, R0, 0xffffffdf, RZ, 0xc0, !PT ;  /* 0xffffffdf00007812 */ /* 0x000fc800078ec0ff */
[----:B------:R-:W-:Y:S02]  /*1eae70*/  @P5 LOP3.LUT R0, R0, 0x20, RZ, 0xfc, !PT ;  /* 0x0000002000005812 */ /* 0x000fe400078efcff */
[----:B------:R-:W-:Y:S02]  /*1eae80*/  @P0 LOP3.LUT R21, R21, 0x10000, RZ, 0xfc, !PT ;  /* 0x0001000015150812 */ /* 0x000fe400078efcff */
[----:B------:R-:W-:Y:S02]  /*1eae90*/  LOP3.LUT R0, R0, 0xffffffef, RZ, 0xc0, !PT ;  /* 0xffffffef00007812 */ /* 0x000fe400078ec0ff */
[----:B------:R-:W-:Y:S02]  /*1eaea0*/  LOP3.LUT R21, R21, 0xffff7fff, RZ, 0xc0, !PT ;  /* 0xffff7fff15157812 */ /* 0x000fe400078ec0ff */
[----:B------:R-:W-:Y:S02]  /*1eaeb0*/  @P4 LOP3.LUT R0, R0, 0x10, RZ, 0xfc, !PT ;  /* 0x0000001000004812 */ /* 0x000fe400078efcff */
[----:B------:R-:W-:-:S02]  /*1eaec0*/  ISETP.LT.AND P4, PT, R8, UR7, !P3 ;  /* 0x0000000708007c0c */ /* 0x000fc4000df81270 */
[----:B------:R-:W-:Y:S02]  /*1eaed0*/  @P6 LOP3.LUT R21, R21, 0x8000, RZ, 0xfc, !PT ;  /* 0x0000800015156812 */ /* 0x000fe400078efcff */
[----:B------:R-:W-:Y:S02]  /*1eaee0*/  LOP3.LUT P6, RZ, R22, 0x80, RZ, 0xc0, !PT ;  /* 0x0000008016ff7812 */ /* 0x000fe400078cc0ff */
[----:B------:R-:W-:Y:S02]  /*1eaef0*/  ISETP.LT.AND P3, PT, R28, UR9, !P3 ;  /* 0x000000091c007c0c */ /* 0x000fe4000df61270 */
[----:B------:R-:W-:Y:S02]  /*1eaf00*/  LOP3.LUT R0, R0, 0xfffffff7, RZ, 0xc0, !PT ;  /* 0xfffffff700007812 */ /* 0x000fe400078ec0ff */
[----:B------:R-:W-:Y:S02]  /*1eaf10*/  LOP3.LUT R21, R21, 0xfffdffff, RZ, 0xc0, !PT ;  /* 0xfffdffff15157812 */ /* 0x000fe400078ec0ff */
[----:B------:R-:W-:-:S02]  /*1eaf20*/  LOP3.LUT P0, RZ, R22, 0x100, RZ, 0xc0, !PT ;  /* 0x0000010016ff7812 */ /* 0x000fc4000780c0ff */
[----:B------:R-:W-:Y:S01]  /*1eaf30*/  LOP3.LUT P5, RZ, R22, 0x10, RZ, 0xc0, !PT ;  /* 0x0000001016ff7812 */ /* 0x000fe200078ac0ff */
[----:B------:R-:W1:Y:S01]  /*1eaf40*/  LDCU.64 UR6, c[0x0][0x398] ;  /* 0x00007300ff0677ac */ /* 0x000e620008000a00 */
[----:B------:R-:W-:Y:S02]  /*1eaf50*/  @P4 LOP3.LUT R0, R0, 0x8, RZ, 0xfc, !PT ;  /* 0x0000000800004812 */ /* 0x000fe400078efcff */
[----:B------:R-:W-:Y:S02]  /*1eaf60*/  @P6 LOP3.LUT R21, R21, 0x20000, RZ, 0xfc, !PT ;  /* 0x0002000015156812 */ /* 0x000fe400078efcff */
[----:B------:R-:W-:Y:S02]  /*1eaf70*/  ISETP.LT.AND P6, PT, R10, UR48, !P1 ;  /* 0x000000300a007c0c */ /* 0x000fe4000cfc1270 */
[----:B------:R-:W-:-:S04]  /*1eaf80*/  LOP3.LUT R0, R0, 0xfffffffb, RZ, 0xc0, !PT ;  /* 0xfffffffb00007812 */ /* 0x000fc800078ec0ff */
[----:B------:R-:W-:Y:S02]  /*1eaf90*/  @P3 LOP3.LUT R0, R0, 0x4, RZ, 0xfc, !PT ;  /* 0x0000000400003812 */ /* 0x000fe400078efcff */
[----:B0-----:R-:W-:Y:S02]  /*1eafa0*/  ISETP.LT.AND P3, PT, R7, UR77, !P1 ;  /* 0x0000004d07007c0c */ /* 0x001fe4000cf61270 */
[----:B------:R-:W-:-:S04]  /*1eafb0*/  LOP3.LUT R0, R0, 0xfffffffd, RZ, 0xc0, !PT ;  /* 0xfffffffd00007812 */ /* 0x000fc800078ec0ff */
[----:B------:R-:W-:-:S04]  /*1eafc0*/  @P6 LOP3.LUT R0, R0, 0x2, RZ, 0xfc, !PT ;  /* 0x0000000200006812 */ /* 0x000fc800078efcff */
[----:B------:R-:W-:-:S04]  /*1eafd0*/  LOP3.LUT R0, R0, 0xfffffffe, RZ, 0xc0, !PT ;  /* 0xfffffffe00007812 */ /* 0x000fc800078ec0ff */
[----:B------:R-:W-:-:S05]  /*1eafe0*/  @P3 LOP3.LUT R0, R0, 0x1, RZ, 0xfc, !PT ;  /* 0x0000000100003812 */ /* 0x000fca00078efcff */
[----:B------:R0:W-:Y:S04]  /*1eaff0*/  STL [R1], R0 ;  /* 0x0000000001007387 */ /* 0x0001e80000100800 */
[----:B0-----:R-:W2:Y:S01]  /*1eb000*/  LDL.LU R0, [R1+0x73ec] ;  /* 0x0073ec0001007983 */ /* 0x001ea20000300800 */
[----:B------:R-:W-:Y:S02]  /*1eb010*/  ISETP.LT.AND P6, PT, R8, UR75, !P1 ;  /* 0x0000004b08007c0c */ /* 0x000fe4000cfc1270 */
[----:B------:R-:W-:Y:S02]  /*1eb020*/  ISETP.LT.AND P1, PT, R28, UR17, !P1 ;  /* 0x000000111c007c0c */ /* 0x000fe4000cf21270 */
[----:B------:R-:W-:Y:S02]  /*1eb030*/  LOP3.LUT P4, RZ, R22, 0x8, RZ, 0xc0, !PT ;  /* 0x0000000816ff7812 */ /* 0x000fe4000788c0ff */
[----:B--2---:R-:W-:-:S07]  /*1eb040*/  LOP3.LUT R0, R0, 0x7fffffff, RZ, 0xc0, !PT ;  /* 0x7fffffff00007812 */ /* 0x004fce00078ec0ff */
[----:B------:R-:W-:Y:S02]  /*1eb050*/  @P6 LOP3.LUT R0, R0, 0x80000000, RZ, 0xfc, !PT ;  /* 0x8000000000006812 */ /* 0x000fe400078efcff */
[----:B------:R-:W-:Y:S02]  /*1eb060*/  ISETP.LT.AND P6, PT, R10, UR50, !P2 ;  /* 0x000000320a007c0c */ /* 0x000fe4000d7c1270 */
[----:B------:R-:W-:-:S04]  /*1eb070*/  LOP3.LUT R0, R0, 0xbfffffff, RZ, 0xc0, !PT ;  /* 0xbfffffff00007812 */ /* 0x000fc800078ec0ff */
[----:B------:R-:W-:Y:S02]  /*1eb080*/  @P1 LOP3.LUT R0, R0, 0x40000000, RZ, 0xfc, !PT ;  /* 0x4000000000001812 */ /* 0x000fe400078efcff */
[----:B------:R-:W-:Y:S02]  /*1eb090*/  ISETP.LT.AND P1, PT, R7, UR16, !P2 ;  /* 0x0000001007007c0c */ /* 0x000fe4000d721270 */
[----:B------:R-:W-:-:S04]  /*1eb0a0*/  LOP3.LUT R0, R0, 0xdfffffff, RZ, 0xc0, !PT ;  /* 0xdfffffff00007812 */ /* 0x000fc800078ec0ff */
[----:B------:R-:W-:Y:S02]  /*1eb0b0*/  @P6 LOP3.LUT R0, R0, 0x20000000, RZ, 0xfc, !PT ;  /* 0x2000000000006812 */ /* 0x000fe400078efcff */
[----:B----4-:R-:W-:Y:S02]  /*1eb0c0*/  ISETP.LT.AND P6, PT, R8, UR13, !P2 ;  /* 0x0000000d08007c0c */ /* 0x010fe4000d7c1270 */
[----:B------:R-:W-:-:S04]  /*1eb0d0*/  LOP3.LUT R0, R0, 0xefffffff, RZ, 0xc0, !PT ;  /* 0xefffffff00007812 */ /* 0x000fc800078ec0ff */
[----:B------:R-:W-:-:S04]  /*1eb0e0*/  @P1 LOP3.LUT R0, R0, 0x10000000, RZ, 0xfc, !PT ;  /* 0x1000000000001812 */ /* 0x000fc800078efcff */
[----:B------:R-:W-:-:S04]  /*1eb0f0*/  LOP3.LUT R0, R0, 0xf7ffffff, RZ, 0xc0, !PT ;  /* 0xf7ffffff00007812 */ /* 0x000fc800078ec0ff */
[----:B------:R-:W-:Y:S02]  /*1eb100*/  @P6 LOP3.LUT R0, R0, 0x8000000, RZ, 0xfc, !PT ;  /* 0x0800000000006812 */ /* 0x000fe400078efcff */
[----:B------:R-:W-:Y:S02]  /*1eb110*/  ISETP.LT.AND P6, PT, R28, UR12, !P2 ;  /* 0x0000000c1c007c0c */ /* 0x000fe4000d7c1270 */
[----:B------:R-:W-:Y:S02]  /*1eb120*/  ISETP.LT.AND P2, PT, R10, UR52, !P0 ;  /* 0x000000340a007c0c */ /* 0x000fe4000c741270 */
[----:B------:R-:W-:-:S09]  /*1eb130*/  LOP3.LUT R0, R0, 0xfbffffff, RZ, 0xc0, !PT ;  /* 0xfbffffff00007812 */ /* 0x000fd200078ec0ff */
[----:B------:R-:W-:Y:S02]  /*1eb140*/  @P6 LOP3.LUT R0, R0, 0x4000000, RZ, 0xfc, !PT ;  /* 0x0400000000006812 */ /* 0x000fe400078efcff */
[----:B------:R-:W-:Y:S02]  /*1eb150*/  ISETP.LT.AND P6, PT, R7, UR23, !P0 ;  /* 0x0000001707007c0c */ /* 0x000fe4000c7c1270 */
[----:B------:R-:W-:-:S04]  /*1eb160*/  LOP3.LUT R0, R0, 0xfdffffff, RZ, 0xc0, !PT ;  /* 0xfdffffff00007812 */ /* 0x000fc800078ec0ff */
[----:B------:R-:W-:-:S04]  /*1eb170*/  @P2 LOP3.LUT R0, R0, 0x2000000, RZ, 0xfc, !PT ;  /* 0x0200000000002812 */ /* 0x000fc800078efcff */
[----:B------:R-:W-:-:S04]  /*1eb180*/  LOP3.LUT R0, R0, 0xfeffffff, RZ, 0xc0, !PT ;  /* 0xfeffffff00007812 */ /* 0x000fc800078ec0ff */
[----:B------:R-:W-:Y:S02]  /*1eb190*/  @P6 LOP3.LUT R0, R0, 0x1000000, RZ, 0xfc, !PT ;  /* 0x0100000000006812 */ /* 0x000fe400078efcff */
[----:B-1----:R-:W-:Y:S02]  /*1eb1a0*/  ISETP.LT.AND P6, PT, R8, UR22, !P0 ;  /* 0x0000001608007c0c */ /* 0x002fe4000c7c1270 */
[----:B------:R-:W-:Y:S02]  /*1eb1b0*/  ISETP.LT.AND P0, PT, R28, UR20, !P0 ;  /* 0x000000141c007c0c */ /* 0x000fe4000c701270 */
[----:B------:R-:W-:-:S09]  /*1eb1c0*/  LOP3.LUT R0, R0, 0xff7fffff, RZ, 0xc0, !PT ;  /* 0xff7fffff00007812 */ /* 0x000fd200078ec0ff */
[----:B------:R-:W-:Y:S02]  /*1eb1d0*/  @P6 LOP3.LUT R0, R0, 0x800000, RZ, 0xfc, !PT ;  /* 0x0080000000006812 */ /* 0x000fe400078efcff */
[----:B------:R-:W-:Y:S02]  /*1eb1e0*/  LOP3.LUT P6, RZ, R21, 0x20000, RZ, 0xc0, !PT ;  /* 0x0002000015ff7812 */ /* 0x000fe400078cc0ff */
[----:B------:R-:W-:-:S04]  /*1eb1f0*/  LOP3.LUT R0, R0, 0xffbfffff, RZ, 0xc0, !PT ;  /* 0xffbfffff00007812 */ /* 0x000fc800078ec0ff */
[----:B------:R-:W-:Y:S02]  /*1eb200*/  @P0 LOP3.LUT R0, R0, 0x400000, RZ, 0xfc, !PT ;  /* 0x0040000000000812 */ /* 0x000fe400078efcff */
[----:B------:R-:W-:Y:S02]  /*1eb210*/  ISETP.LT.AND P0, PT, R10, UR54, !P6 ;  /* 0x000000360a007c0c */ /* 0x000fe4000f701270 */
[----:B------:R-:W-:-:S11]  /*1eb220*/  LOP3.LUT R0, R0, 0xffdfffff, RZ, 0xc0, !PT ;  /* 0xffdfffff00007812 */ /* 0x000fd600078ec0ff */
[----:B------:R-:W-:Y:S02]  /*1eb230*/  @P0 LOP3.LUT R0, R0, 0x200000, RZ, 0xfc, !PT ;  /* 0x0020000000000812 */ /* 0x000fe400078efcff */
[----:B------:R-:W-:Y:S02]  /*1eb240*/  ISETP.LT.AND P0, PT, R7, UR18, !P6 ;  /* 0x0000001207007c0c */ /* 0x000fe4000f701270 */
[----:B------:R-:W-:-:S11]  /*1eb250*/  LOP3.LUT R0, R0, 0xffefffff, RZ, 0xc0, !PT ;  /* 0xffefffff00007812 */ /* 0x000fd600078ec0ff */
[----:B------:R-:W-:Y:S02]  /*1eb260*/  @P0 LOP3.LUT R0, R0, 0x100000, RZ, 0xfc, !PT ;  /* 0x0010000000000812 */ /* 0x000fe400078efcff */
[----:B------:R-:W-:Y:S02]  /*1eb270*/  ISETP.LT.AND P0, PT, R8, UR25, !P6 ;  /* 0x0000001908007c0c */ /* 0x000fe4000f701270 */
        /* <DEDUP_REMOVED lines=26> */
[----:B---3--:R-:W-:Y:S02]  /*1eb420*/  ISETP.LT.AND P6, PT, R28, UR26, !P6 ;  /* 0x0000001a1c007c0c */ /* 0x008fe4000f7c1270 */
[----:B------:R-:W-:-:S09]  /*1eb430*/  LOP3.LUT R0, R0, 0xfffff7ff, RZ, 0xc0, !PT ;  /* 0xfffff7ff00007812 */ /* 0x000fd200078ec0ff */
[----:B------:R-:W-:-:S04]  /*1eb440*/  @P0 LOP3.LUT R0, R0, 0x800, RZ, 0xfc, !PT ;  /* 0x0000080000000812 */ /* 0x000fc800078efcff */
        /* <DEDUP_REMOVED lines=22> */
[----:B------:R-:W-:Y:S02]  /*1eb5b0*/  LOP3.LUT R0, R0, 0xfffffff7, RZ, 0xc0, !PT ;  /* 0xfffffff700007812 */ /* 0x000fe400078ec0ff */
[----:B------:R-:W-:-:S07]  /*1eb5c0*/  LOP3.LUT P3, RZ, R22, 0x4, RZ, 0xc0, !PT ;  /* 0x0000000416ff7812 */ /* 0x000fce000786c0ff */
        /* <DEDUP_REMOVED lines=62> */
[----:B------:R-:W-:Y:S02]  /*1eb9b0*/  LOP3.LUT R2, R2, 0xffff7fff, RZ, 0xc0, !PT ;  /* 0xffff7fff02027812 */ /* 0x000fe400078ec0ff */
[----:B------:R-:W-:-:S09]  /*1eb9c0*/  LOP3.LUT P3, RZ, R21, 0x400, RZ, 0xc0, !PT ;  /* 0x0000040015ff7812 */ /* 0x000fd2000786c0ff */
[----:B------:R-:W-:Y:S02]  /*1eb9d0*/  @P1 LOP3.LUT R2, R2, 0x8000, RZ, 0xfc, !PT ;  /* 0x0000800002021812 */ /* 0x000fe400078efcff */
[----:B------:R-:W-:Y:S02]  /*1eb9e0*/  ISETP.LT.AND P1, PT, R28, UR63, !P2 ;  /* 0x0000003f1c007c0c */ /* 0x000fe4000d721270 */
[----:B------:R-:W-:Y:S02]  /*1eb9f0*/  ISETP.LT.AND P2, PT, R10, UR74, !P3 ;  /* 0x0000004a0a007c0c */ /* 0x000fe4000df41270 */
[----:B------:R-:W-:-:S09]  /*1eba00*/  LOP3.LUT R2, R2, 0xffffbfff, RZ, 0xc0, !PT ;  /* 0xffffbfff02027812 */ /* 0x000fd200078ec0ff */
[----:B------:R-:W-:Y:S02]  /*1eba10*/  @P1 LOP3.LUT R2, R2, 0x4000, RZ, 0xfc, !PT ;  /* 0x0000400002021812 */ /* 0x000fe400078efcff */
[----:B------:R-:W-:Y:S02]  /*1eba20*/  ISETP.LT.AND P1, PT, R7, UR61, !P3 ;  /* 0x0000003d07007c0c */ /* 0x000fe4000df21270 */
[----:B------:R-:W-:-:S04]  /*1eba30*/  LOP3.LUT R2, R2, 0xffffdfff, RZ, 0xc0, !PT ;  /* 0xffffdfff02027812 */ /* 0x000fc800078ec0ff */
[----:B------:R-:W-:Y:S02]  /*1eba40*/  @P2 LOP3.LUT R2, R2, 0x2000, RZ, 0xfc, !PT ;  /* 0x0000200002022812 */ /* 0x000fe400078efcff */
[----:B------:R-:W-:Y:S02]  /*1eba50*/  ISETP.LT.AND P2, PT, R8, UR38, !P3 ;  /* 0x0000002608007c0c */ /* 0x000fe4000df41270 */
[----:B------:R-:W-:-:S04]  /*1eba60*/  LOP3.LUT R2, R2, 0xffffefff, RZ, 0xc0, !PT ;  /* 0xffffefff02027812 */ /* 0x000fc800078ec0ff */
[----:B------:R-:W-:Y:S02]  /*1eba70*/  @P1 LOP3.LUT R2, R2, 0x1000, RZ, 0xfc, !PT ;  /* 0x0000100002021812 */ /* 0x000fe400078efcff */
[----:B------:R-:W-:Y:S02]  /*1eba80*/  ISETP.LT.AND P1, PT, R28, UR21, !P3 ;  /* 0x000000151c007c0c */ /* 0x000fe4000df21270 */
[----:B------:R-:W-:Y:S02]  /*1eba90*/  LOP3.LUT R2, R2, 0xfffff7ff, RZ, 0xc0, !PT ;  /* 0xfffff7ff02027812 */ /* 0x000fe400078ec0ff */
[----:B------:R-:W-:Y:S02]  /*1ebaa0*/  LOP3.LUT P4, RZ, R21, 0x800, RZ, 0xc0, !PT ;  /* 0x0000080015ff7812 */ /* 0x000fe4000788c0ff */
[----:B------:R-:W-:Y:S02]  /*1ebab0*/  @P2 LOP3.LUT R2, R2, 0x800, RZ, 0xfc, !PT ;  /* 0x0000080002022812 */ /* 0x000fe400078efcff */
[----:B------:R-:W-:-:S02]  /*1ebac0*/  ISETP.LT.AND P3, PT, R10, UR76, !P4 ;  /* 0x0000004c0a007c0c */ /* 0x000fc4000e761270 */
[----:B------:R-:W-:Y:S02]  /*1ebad0*/  LOP3.LUT R2, R2, 0xfffffbff, RZ, 0xc0, !PT ;  /* 0xfffffbff02027812 */ /* 0x000fe400078ec0ff */
[----:B------:R-:W-:Y:S02]  /*1ebae0*/  ISETP.LT.AND P2, PT, R7, UR67, !P4 ;  /* 0x0000004307007c0c */ /* 0x000fe4000e741270 */
[----:B------:R-:W-:-:S04]  /*1ebaf0*/  @P1 LOP3.LUT R2, R2, 0x400, RZ, 0xfc, !PT ;  /* 0x0000040002021812 */ /* 0x000fc800078efcff */
[----:B------:R-:W-:Y:S02]  /*1ebb00*/  LOP3.LUT R2, R2, 0xfffffdff, RZ, 0xc0, !PT ;  /* 0xfffffdff02027812 */ /* 0x000fe400078ec0ff */
[----:B------:R-:W-:Y:S02]  /*1ebb10*/  ISETP.LT.AND P1, PT, R8, UR65, !P4 ;  /* 0x0000004108007c0c */ /* 0x000fe4000e721270 */
[----:B------:R-:W-:-:S04]  /*1ebb20*/  @P3 LOP3.LUT R2, R2, 0x200, RZ, 0xfc, !PT ;  /* 0x0000020002023812 */ /* 0x000fc800078efcff */
[----:B------:R-:W-:Y:S02]  /*1ebb30*/  LOP3.LUT R2, R2, 0xfffffeff, RZ, 0xc0, !PT ;  /* 0xfffffeff02027812 */ /* 0x000fe400078ec0ff */
[----:B------:R-:W-:Y:S02]  /*1ebb40*/  ISETP.LT.AND P3, PT, R28, UR40, !P4 ;  /* 0x000000281c007c0c */ /* 0x000fe4000e761270 */
[----:B------:R-:W-:Y:S02]  /*1ebb50*/  @P2 LOP3.LUT R2, R2, 0x100, RZ, 0xfc, !PT ;  /* 0x0000010002022812 */ /* 0x000fe400078efcff */
[----:B------:R-:W-:Y:S02]  /*1ebb60*/  LOP3.LUT P5, RZ, R21, 0x1000, RZ, 0xc0, !PT ;  /* 0x0000100015ff7812 */ /* 0x000fe400078ac0ff */
[----:B------:R-:W-:Y:S02]  /*1ebb70*/  LOP3.LUT R2, R2, 0xffffff7f, RZ, 0xc0, !PT ;  /* 0xffffff7f02027812 */ /* 0x000fe400078ec0ff */
[----:B------:R-:W-:-:S02]  /*1ebb80*/  ISETP.LT.AND P2, PT, R10, UR32, !P5 ;  /* 0x000000200a007c0c */ /* 0x000fc4000ef41270 */
[----:B------:R-:W-:-:S04]  /*1ebb90*/  @P1 LOP3.LUT R2, R2, 0x80, RZ, 0xfc, !PT ;  /* 0x0000008002021812 */ /* 0x000fc800078efcff */
        /* <DEDUP_REMOVED lines=12> */
[----:B------:R-:W2:Y:S01]  /*1ebc60*/  LDL.LU R10, [R1+0x73e8] ;  /* 0x0073e800010a7983 */ /* 0x000ea20000300800 */
[----:B------:R-:W-:-:S04]  /*1ebc70*/  @P3 LOP3.LUT R2, R2, 0x8, RZ, 0xfc, !PT ;  /* 0x0000000802023812 */ /* 0x000fc800078efcff */
[----:B------:R-:W-:-:S04]  /*1ebc80*/  LOP3.LUT R2, R2, 0xfffffffb, RZ, 0xc0, !PT ;  /* 0xfffffffb02027812 */ /* 0x000fc800078ec0ff */
[----:B------:R-:W-:Y:S02]  /*1ebc90*/  @P2 LOP3.LUT R2, R2, 0x4, RZ, 0xfc, !PT ;  /* 0x0000000402022812 */ /* 0x000fe400078efcff */
[----:B------:R-:W-:Y:S02]  /*1ebca0*/  ISETP.LT.AND P3, PT, R7, UR71, !P6 ;  /* 0x0000004707007c0c */ /* 0x000fe4000f761270 */
[----:B------:R-:W-:Y:S01]  /*1ebcb0*/  ISETP.LT.AND P2, PT, R8, UR73, !P6 ;  /* 0x0000004908007c0c */ /* 0x000fe2000f741270 */
[----:B------:R-:W3:Y:S01]  /*1ebcc0*/  LDL.LU R7, [R1+0x73e4] ;  /* 0x0073e40001077983 */ /* 0x000ee20000300800 */
[----:B------:R-:W-:-:S03]  /*1ebcd0*/  LOP3.LUT R2, R2, 0xfffffffd, RZ, 0xc0, !PT ;  /* 0xfffffffd02027812 */ /* 0x000fc600078ec0ff */
[----:B------:R-:W4:Y:S01]  /*1ebce0*/  LDL.LU R8, [R1+0x73e0] ;  /* 0x0073e00001087983 */ /* 0x000f220000300800 */
[----:B------:R-:W-:Y:S02]  /*1ebcf0*/  @P1 LOP3.LUT R2, R2, 0x2, RZ, 0xfc, !PT ;  /* 0x0000000202021812 */ /* 0x000fe400078efcff */
[----:B------:R-:W-:Y:S02]  /*1ebd00*/  ISETP.LT.AND P1, PT, R28, UR44, !P6 ;  /* 0x0000002c1c007c0c */ /* 0x000fe4000f721270 */
[----:B------:R-:W2:Y:S01]  /*1ebd10*/  LDL.LU R28, [R1+0x73dc] ;  /* 0x0073dc00011c7983 */ /* 0x000ea20000300800 */
[----:B------:R-:W-:Y:S02]  /*1ebd20*/  LOP3.LUT R2, R2, 0xfffffffe, RZ, 0xc0, !PT ;  /* 0xfffffffe02027812 */ /* 0x000fe400078ec0ff */
[----:B------:R-:W-:Y:S02]  /*1ebd30*/  LOP3.LUT P0, RZ, R21, 0x4000, RZ, 0xc0, !PT ;  /* 0x0000400015ff7812 */ /* 0x000fe4000780c0ff */
[----:B------:R-:W-:-:S02]  /*1ebd40*/  @P3 LOP3.LUT R2, R2, 0x1, RZ, 0xfc, !PT ;  /* 0x0000000102023812 */ /* 0x000fc400078efcff */
[----:B--2---:R-:W-:-:S04]  /*1ebd50*/  LOP3.LUT R28, R28, 0xbfffffff, RZ, 0xc0, !PT ;  /* 0xbfffffff1c1c7812 */ /* 0x004fc800078ec0ff */
[----:B------:R-:W-:-:S04]  /*1ebd60*/  LOP3.LUT R28, R28, 0x7fffffff, RZ, 0xc0, !PT ;  /* 0x7fffffff1c1c7812 */ /* 0x000fc800078ec0ff */
[----:B------:R-:W-:-:S04]  /*1ebd70*/  @P2 LOP3.LUT R28, R28, 0x80000000, RZ, 0xfc, !PT ;  /* 0x800000001c1c2812 */ /* 0x000fc800078efcff */
[----:B------:R-:W-:Y:S01]  /*1ebd80*/  @P1 LOP3.LUT R28, R28, 0x40000000, RZ, 0xfc, !PT ;  /* 0x400000001c1c1812 */ /* 0x000fe200078efcff */
[----:B------:R0:W-:Y:S01]  /*1ebd90*/  STL.64 [R1+0x7bb8], R4 ;  /* 0x007bb80401007387 */ /* 0x0001e20000100a00 */
[----:B------:R-:W1:Y:S01]  /*1ebda0*/  LDCU UR6, c[0x0][0x3b8] ;  /* 0x00007700ff0677ac */ /* 0x000e620008000800 */
[----:B------:R-:W2:Y:S01]  /*1ebdb0*/  LDCU.64 UR8, c[0x0][0x398] ;  /* 0x00007300ff0877ac */ /* 0x000ea20008000a00 */
[----:B------:R-:W1:Y:S01]  /*1ebdc0*/  LDCU UR54, c[0x0][0x398] ;  /* 0x00007300ff3677ac */ /* 0x000e620008000800 */
[----:B0-----:R-:W2:Y:S01]  /*1ebdd0*/  LDL.LU R4, [R1+0x3178] ;  /* 0x0031780001047983 */ /* 0x001ea20000300800 */
[----:B------:R-:W0:Y:S03]  /*1ebde0*/  LDCU UR11, c[0x0][0x398] ;  /* 0x00007300ff0b77ac */ /* 0x000e260008000800 */
[----:B------:R-:W2:Y:S01]  /*1ebdf0*/  LDL.LU R5, [R1+0x317c] ;  /* 0x00317c0001057983 */ /* 0x000ea20000300800 */
[----:B------:R-:W0:Y:S03]  /*1ebe00*/  LDCU UR10, c[0x0][0x398] ;  /* 0x00007300ff0a77ac */ /* 0x000e260008000800 */
[----:B------:R1:W-:Y:S01]  /*1ebe10*/  STL [R1+0x78a8], R0 ;  /* 0x0078a80001007387 */ /* 0x0003e20000100800 */
[----:B------:R-:W0:Y:S01]  /*1ebe20*/  LDCU UR12, c[0x0][0x398] ;  /* 0x00007300ff0c77ac */ /* 0x000e220008000800 */
[----:B------:R-:W0:Y:S01]  /*1ebe30*/  LDCU UR13, c[0x0][0x398] ;  /* 0x00007300ff0d77ac */ /* 0x000e220008000800 */
[----:B------:R-:W0:Y:S01]  /*1ebe40*/  LDCU UR53, c[0x0][0x398] ;  /* 0x00007300ff3577ac */ /* 0x000e220008000800 */
[----:B-1----:R-:W2:Y:S01]  /*1ebe50*/  LDL.LU R0, [R1+0x20e4] ;  /* 0x0020e40001007983 */ /* 0x002ea20000300800 */
[----:B------:R-:W1:Y:S03]  /*1ebe60*/  LDCU UR16, c[0x0][0x398] ;  /* 0x00007300ff1077ac */ /* 0x000e660008000800 */
[----:B------:R0:W-:Y:S01]  /*1ebe70*/  STL [R1+0x7460], R28 ;  /* 0x0074601c01007387 */ /* 0x0001e20000100800 */
[----:B------:R-:W1:Y:S01]  /*1ebe80*/  LDCU UR17, c[0x0][0x398] ;  /* 0x00007300ff1177ac */ /* 0x000e620008000800 */
[----:B------:R-:W1:Y:S02]  /*1ebe90*/  LDCU UR55, c[0x0][0x398] ;  /* 0x00007300ff3777ac */ /* 0x000e640008000800 */
[----:B0-----:R-:W2:Y:S01]  /*1ebea0*/  LDL.LU R28, [R1+0x20e0] ;  /* 0x0020e000011c7983 */ /* 0x001ea20000300800 */
        /* <DEDUP_REMOVED lines=34> */
[----:B------:R-:W-:Y:S01]  /*1ec0d0*/  STL [R1+0x7434], R18 ;  /* 0x0074341201007387 */ /* 0x000fe20000100800 */
        /* <DEDUP_REMOVED lines=17> */
[----:B------:R1:W-:Y:S01]  /*1ec1f0*/  STL [R1+0x73e4], R22 ;  /* 0x0073e41601007387 */ /* 0x0003e20000100800 */
[----:B------:R-:W0:Y:S01]  /*1ec200*/  LDCU UR28, c[0x0][0x398] ;  /* 0x00007300ff1c77ac */ /* 0x000e220008000800 */
[----:B------:R-:W0:Y:S01]  /*1ec210*/  LDCU UR14, c[0x0][0x398] ;  /* 0x00007300ff0e77ac */ /* 0x000e220008000800 */
[----:B------:R-:W0:Y:S01]  /*1ec220*/  LDCU UR15, c[0x0][0x398] ;  /* 0x00007300ff0f77ac */ /* 0x000e220008000800 */
[----:B-1----:R-:W3:Y:S01]  /*1ec230*/  LDL.LU R22, [R1+0x316c] ;  /* 0x00316c0001167983 */ /* 0x002ee20000300800 */
[----:B------:R-:W1:Y:S03]  /*1ec240*/  LDCU UR24, c[0x0][0x398] ;  /* 0x00007300ff1877ac */ /* 0x000e660008000800 */
[----:B------:R0:W-:Y:S01]  /*1ec250*/  STL [R1+0x73e0], R21 ;  /* 0x0073e01501007387 */ /* 0x0001e20000100800 */
[----:B------:R-:W1:Y:S01]  /*1ec260*/  LDCU UR27, c[0x0][0x398] ;  /* 0x00007300ff1b77ac */ /* 0x000e620008000800 */
[----:B------:R-:W1:Y:S02]  /*1ec270*/  LDCU UR23, c[0x0][0x398] ;  /* 0x00007300ff1777ac */ /* 0x000e640008000800 */
[----:B0-----:R-:W3:Y:S01]  /*1ec280*/  LDL.LU R21, [R1+0x3168] ;  /* 0x0031680001157983 */ /* 0x001ee20000300800 */
[----:B------:R-:W0:Y:S03]  /*1ec290*/  LDCU UR26, c[0x0][0x398] ;  /* 0x00007300ff1a77ac */ /* 0x000e260008000800 */
[----:B------:R2:W-:Y:S01]  /*1ec2a0*/  STL [R1+0x73dc], R2 ;  /* 0x0073dc0201007387 */ /* 0x0005e20000100800 */
[----:B------:R-:W0:Y:S03]  /*1ec2b0*/  LDCU UR52, c[0x0][0x398] ;  /* 0x00007300ff3477ac */ /* 0x000e260008000800 */
[----:B------:R-:W3:Y:S01]  /*1ec2c0*/  LDL.LU R20, [R1+0x3150] ;  /* 0x0031500001147983 */ /* 0x000ee20000300800 */
[----:B------:R-:W0:Y:S03]  /*1ec2d0*/  LDCU UR31, c[0x0][0x398] ;  /* 0x00007300ff1f77ac */ /* 0x000e260008000800 */
[----:B------:R-:W3:Y:S01]  /*1ec2e0*/  LDL.LU R29, [R1+0x3154] ;  /* 0x00315400011d7983 */ /* 0x000ee20000300800 */
        /* <DEDUP_REMOVED lines=18> */
[----:B--2---:R-:W-:-:S05]  /*1ec410*/  F2FP.SATFINITE.E5M2.F32.PACK_AB_MERGE_C R2, R16, R17, RZ ;  /* 0x000000111002723e */ /* 0x004fca00048060ff */
[----:B------:R-:W-:Y:S04]  /*1ec420*/  STL [R1+0x550], R2 ;  /* 0x0005500201007387 */ /* 0x000fe80000100800 */
[----:B------:R-:W2:Y:S01]  /*1ec430*/  LDL.LU R23, [R1+0x3158] ;  /* 0x0031580001177983 */ /* 0x000ea20000300800 */
[----:B------:R-:W-:Y:S02]  /*1ec440*/  F2FP.SATFINITE.E5M2.F32.PACK_AB_MERGE_C R0, R0, R28, RZ ;  /* 0x0000001c0000723e */ /* 0x000fe400048060ff */
[----:B------:R-:W-:Y:S02]  /*1ec450*/  F2FP.SATFINITE.E5M2.F32.PACK_AB_MERGE_C R19, R14, R15, RZ ;  /* 0x0000000f0e13723e */ /* 0x000fe400048060ff */
[----:B------:R-:W-:Y:S02]  /*1ec460*/  F2FP.SATFINITE.E5M2.F32.PACK_AB_MERGE_C R12, R12, R13, RZ ;  /* 0x0000000d0c0c723e */ /* 0x000fe400048060ff */
[----:B------:R-:W-:Y:S01]  /*1ec470*/  F2FP.SATFINITE.E5M2.F32.PACK_AB_MERGE_C R4, R5, R4, RZ ;  /* 0x000000040504723e */ /* 0x000fe200048060ff */
[----:B--2---:R2:W-:Y:S04]  /*1ec480*/  STL [R1+0x7bb0], R23 ;  /* 0x007bb01701007387 */ /* 0x0045e80000100800 */
[----:B------:R0:W-:Y:S04]  /*1ec490*/  STL [R1+0x544], R0 ;  /* 0x0005440001007387 */ /* 0x0001e80000100800 */
[----:B--2---:R-:W2:Y:S01]  /*1ec4a0*/  LDL.LU R23, [R1+0x3164] ;  /* 0x0031640001177983 */ /* 0x004ea20000300800 */
[----:B0-----:R-:W-:-:S03]  /*1ec4b0*/  VIADD R0, R11, UR6 ;  /* 0x000000060b007c36 */ /* 0x001fc60008000000 */
[----:B------:R-:W2:Y:S01]  /*1ec4c0*/  LDL.LU R24, [R1+0x315c] ;  /* 0x00315c0001187983 */ /* 0x000ea20000300800 */
[----:B------:R-:W0:Y:S01]  /*1ec4d0*/  LDCU UR6, c[0x0][0x3b8] ;  /* 0x00007700ff0677ac */ /* 0x000e220008000800 */
[----:B------:R-:W-:Y:S02]  /*1ec4e0*/  SHF.R.S32.HI R2, RZ, 0x1f, R0 ;  /* 0x0000001fff027819 */ /* 0x000fe40000011400 */
[----:B------:R-:W2:Y:S01]  /*1ec4f0*/  LDL.LU R18, [R1+0x3140] ;  /* 0x0031400001127983 */ /* 0x000ea20000300800 */
[----:B------:R-:W-:-:S03]  /*1ec500*/  IADD3 R14, P1, PT, R0, R10, RZ ;  /* 0x0000000a000e7210 */ /* 0x000fc60007f3e0ff */
[----:B------:R-:W2:Y:S02]  /*1ec510*/  LDL.LU R17, [R1+0x3144] ;  /* 0x0031440001117983 */ /* 0x000ea40000300800 */
[----:B------:R-:W-:Y:S02]  /*1ec520*/  IMAD.X R15, R2, 0x1, R9, P1 ;  /* 0x00000001020f7824 */ /* 0x000fe400008e0609 */
[----:B------:R-:W2:Y:S04]  /*1ec530*/  LDL.LU R16, [R1+0x3148] ;  /* 0x0031480001107983 */ /* 0x000ea80000300800 */
[----:B------:R-:W2:Y:S04]  /*1ec540*/  LDL.LU R28, [R1+0x314c] ;  /* 0x00314c00011c7983 */ /* 0x000ea80000300800 */
[----:B------:R0:W-:Y:S04]  /*1ec550*/  STL [R1+0x745c], R11 ;  /* 0x00745c0b01007387 */ /* 0x0001e80000100800 */
[----:B0-----:R-:W2:Y:S04]  /*1ec560*/  LDL.LU R11, [R1+0x3160] ;  /* 0x00316000010b7983 */ /* 0x001ea80000300800 */
[----:B------:R-:W-:Y:S04]  /*1ec570*/  STL [R1+0x548], R19 ;  /* 0x0005481301007387 */ /* 0x000fe80000100800 */
[----:B------:R-:W2:Y:S04]  /*1ec580*/  LDL.LU R25, [R1+0x3130] ;  /* 0x0031300001197983 */ /* 0x000ea80000300800 */
[----:B------:R-:W2:Y:S04]  /*1ec590*/  LDL.LU R26, [R1+0x3134] ;  /* 0x00313400011a7983 */ /* 0x000ea80000300800 */
[----:B------:R0:W-:Y:S04]  /*1ec5a0*/  STL.64 [R1+0x3188], R14 ;  /* 0x0031880e01007387 */ /* 0x0001e80000100a00 */
[----:B0-----:R-:W2:Y:S04]  /*1ec5b0*/  LDL.LU R15, [R1+0x3138] ;  /* 0x00313800010f7983 */ /* 0x001ea80000300800 */
[----:B------:R-:W2:Y:S04]  /*1ec5c0*/  LDL.LU R14, [R1+0x313c] ;  /* 0x00313c00010e7983 */ /* 0x000ea80000300800 */
[----:B------:R-:W2:Y:S04]  /*1ec5d0*/  LDL.LU R13, [R1+0x3120] ;  /* 0x00312000010d7983 */ /* 0x000ea80000300800 */
[----:B------:R0:W-:Y:S04]  /*1ec5e0*/  STL [R1+0x5a94], R12 ;  /* 0x005a940c01007387 */ /* 0x0001e80000100800 */
[----:B0-----:R-:W2:Y:S04]  /*1ec5f0*/  LDL.LU R12, [R1+0x3124] ;  /* 0x00312400010c7983 */ /* 0x001ea80000300800 */
[----:B------:R4:W-:Y:S02]  /*1ec600*/  STL [R1+0x317c], R4 ;  /* 0x00317c0401007387 */ /* 0x0009e40000100800 */
[----:B----4-:R-:W-:-:S05]  /*1ec610*/  IADD3 R4, P1, PT, R0, R8, RZ ;  /* 0x0000000800047210 */ /* 0x010fca0007f3e0ff */
[----:B---3--:R-:W-:-:S05]  /*1ec620*/  IMAD.X R5, R2, 0x1, R7, P1 ;  /* 0x0000000102057824 */ /* 0x008fca00008e0607 */
[----:B------:R0:W-:Y:S04]  /*1ec630*/  STL.64 [R1+0x3170], R4 ;  /* 0x0031700401007387 */ /* 0x0001e80000100a00 */
[----:B0-----:R-:W3:Y:S04]  /*1ec640*/  LDL.LU.64 R4, [R1+0x7bb8] ;  /* 0x007bb80001047983 */ /* 0x001ee80000300a00 */
[----:B------:R-:W4:Y:S04]  /*1ec650*/  LDL.LU R27, [R1+0x3128] ;  /* 0x00312800011b7983 */ /* 0x000f280000300800 */
[----:B------:R-:W4:Y:S01]  /*1ec660*/  LDL.LU R19, [R1+0x312c] ;  /* 0x00312c0001137983 */ /* 0x000f220000300800 */
[----:B--2---:R-:W-:-:S02]  /*1ec670*/  F2FP.SATFINITE.E5M2.F32.PACK_AB_MERGE_C R23, R23, R11, RZ ;  /* 0x0000000b1717723e */ /* 0x004fc400048060ff */
[----:B------:R-:W-:Y:S02]  /*1ec680*/  F2FP.SATFINITE.E5M2.F32.PACK_AB_MERGE_C R11, R22, R21, RZ ;  /* 0x00000015160b723e */ /* 0x000fe400048060ff */
[----:B------:R-:W-:Y:S01]  /*1ec690*/  IADD3 R22, P1, PT, R0, R6, RZ ;  /* 0x0000000600167210 */ /* 0x000fe20007f3e0ff */
[----:B------:R-:W-:Y:S04]  /*1ec6a0*/  STL [R1+0x3178], R23 ;  /* 0x0031781701007387 */ /* 0x000fe80000100800 */
[----:B------:R0:W-:Y:S02]  /*1ec6b0*/  STL [R1+0x316c], R11 ;  /* 0x00316c0b01007387 */ /* 0x0001e40000100800 */
[----:B0-----:R-:W-:Y:S02]  /*1ec6c0*/  F2FP.SATFINITE.E5M2.F32.PACK_AB_MERGE_C R11, R29, R20, RZ ;  /* 0x000000141d0b723e */ /* 0x001fe400048060ff */
[----:B------:R-:W2:Y:S04]  /*1ec6d0*/  LDL.LU R20, [R1+0x3110] ;  /* 0x0031100001147983 */ /* 0x000ea80000300800 */
[----:B------:R-:W2:Y:S01]  /*1ec6e0*/  LDL.LU R29, [R1+0x3114] ;  /* 0x00311400011d7983 */ /* 0x000ea20000300800 */
[----:B---3--:R-:W-:-:S05]  /*1ec6f0*/  IMAD.X R23, R2, 0x1, R5, P1 ;  /* 0x0000000102177824 */ /* 0x008fca00008e0605 */
[----:B------:R0:W-:Y:S02]  /*1ec700*/  STL.64 [R1+0x3160], R22 ;  /* 0x0031601601007387 */ /* 0x0001e40000100a00 */
[----:B0-----:R-:W-:Y:S02]  /*1ec710*/  IADD3 R22, P1, PT, R0, R4, RZ ;  /* 0x0000000400167210 */ /* 0x001fe40007f3e0ff */
[----:B------:R-:W-:Y:S03]  /*1ec720*/  STL [R1+0x3168], R11 ;  /* 0x0031680b01007387 */ /* 0x000fe60000100800 */
[----:B------:R-:W-:-:S05]  /*1ec730*/  IMAD.X R23, R2, 0x1, R3, P1 ;  /* 0x0000000102177824 */ /* 0x000fca00008e0603 */
[----:B------:R0:W-:Y:S04]  /*1ec740*/  STL.64 [R1+0x3150], R22 ;  /* 0x0031501601007387 */ /* 0x0001e80000100a00 */
[----:B0-----:R-:W3:Y:S01]  /*1ec750*/  LDL.LU R23, [R1+0x7bb0] ;  /* 0x007bb00001177983 */ /* 0x001ee20000300800 */
[----:B------:R-:W-:Y:S01]  /*1ec760*/  F2FP.SATFINITE.E5M2.F32.PACK_AB_MERGE_C R11, R17, R18, RZ ;  /* 0x00000012110b723e */ /* 0x000fe200048060ff */
[----:B------:R-:W-:Y:S01]  /*1ec770*/  VIADD R0, R0, UR6 ;  /* 0x0000000600007c36 */ /* 0x000fe20008000000 */
[----:B------:R-:W-:Y:S01]  /*1ec780*/  F2FP.SATFINITE.E5M2.F32.PACK_AB_MERGE_C R21, R26, R25, RZ ;  /* 0x000000191a15723e */ /* 0x000fe200048060ff */
[----:B------:R-:W0:Y:S03]  /*1ec790*/  LDCU UR6, c[0x0][0x3b8] ;  /* 0x00007700ff0677ac */ /* 0x000e260008000800 */
[----:B------:R-:W-:-:S02]  /*1ec7a0*/  IADD3 R22, P1, PT, R0, R10, RZ ;  /* 0x0000000a00167210 */ /* 0x000fc40007f3e0ff */
[----:B---3--:R-:W-:-:S05]  /*1ec7b0*/  F2FP.SATFINITE.E5M2.F32.PACK_AB_MERGE_C R2, R24, R23, RZ ;  /* 0x000000171802723e */ /* 0x008fca00048060ff */
[----:B------:R3:W-:Y:S04]  /*1ec7c0*/  STL [R1+0x315c], R2 ;  /* 0x00315c0201007387 */ /* 0x0007e80000100800 */
[----:B------:R0:W-:Y:S04]  /*1ec7d0*/  STL [R1+0x3158], R11 ;  /* 0x0031580b01007387 */ /* 0x0001e80000100800 */
[----:B------:R-:W2:Y:S01]  /*1ec7e0*/  LDL.LU R18, [R1+0x3118] ;  /* 0x0031180001127983 */ /* 0x000ea20000300800 */
[----:B---3--:R-:W-:-:S03]  /*1ec7f0*/  F2FP.SATFINITE.E5M2.F32.PACK_AB_MERGE_C R2, R28, R16, RZ ;  /* 0x000000101c02723e */ /* 0x008fc600048060ff */
[----:B------:R-:W3:Y:S04]  /*1ec800*/  LDL.LU R17, [R1+0x311c] ;  /* 0x00311c0001117983 */ /* 0x000ee80000300800 */
[----:B------:R1:W-:Y:S01]  /*1ec810*/  STL [R1+0x314c], R2 ;  /* 0x00314c0201007387 */ /* 0x0003e20000100800 */
[----:B0-----:R-:W-:-:S03]  /*1ec820*/  F2FP.SATFINITE.E5M2.F32.PACK_AB_MERGE_C R11, R14, R15, RZ ;  /* 0x0000000f0e0b723e */ /* 0x001fc600048060ff */
[----:B------:R-:W3:Y:S04]  /*1ec830*/  LDL.LU R16, [R1+0x3100] ;  /* 0x0031000001107983 */ /* 0x000ee80000300800 */
[----:B------:R-:W3:Y:S01]  /*1ec840*/  LDL.LU R28, [R1+0x3104] ;  /* 0x00310400011c7983 */ /* 0x000ee20000300800 */
[----:B-1----:R-:W-:-:S03]  /*1ec850*/  SHF.R.S32.HI R2, RZ, 0x1f, R0 ;  /* 0x0000001fff027819 */ /* 0x002fc60000011400 */
[----:B------:R-:W3:Y:S02]  /*1ec860*/  LDL.LU R15, [R1+0x3108] ;  /* 0x00310800010f7983 */ /* 0x000ee40000300800 */
[----:B------:R-:W-:-:S05]  /*1ec870*/  IMAD.X R23, R2, 0x1, R9, P1 ;  /* 0x0000000102177824 */ /* 0x000fca00008e0609 */
[----:B------:R0:W-:Y:S04]  /*1ec880*/  STL.64 [R1+0x3140], R22 ;  /* 0x0031401601007387 */ /* 0x0001e80000100a00 */
[----:B------:R-:W-:Y:S04]  /*1ec890*/  STL [R1+0x3148], R21 ;  /* 0x0031481501007387 */ /* 0x000fe80000100800 */
[----:B------:R-:W3:Y:S01]  /*1ec8a0*/  LDL.LU R14, [R1+0x310c] ;  /* 0x00310c00010e7983 */ /* 0x000ee20000300800 */
[----:B0-----:R-:W-:-:S03]  /*1ec8b0*/  IADD3 R22, P1, PT, R0, R8, RZ ;  /* 0x0000000800167210 */ /* 0x001fc60007f3e0ff */
[----:B------:R0:W-:Y:S02]  /*1ec8c0*/  STL [R1+0x313c], R11 ;  /* 0x00313c0b01007387 */ /* 0x0001e40000100800 */
[----:B------:R-:W-:Y:S01]  /*1ec8d0*/  IMAD.X R23, R2, 0x1, R7, P1 ;  /* 0x0000000102177824 */ /* 0x000fe200008e0607 */
[----:B0-----:R-:W-:Y:S02]  /*1ec8e0*/  F2FP.SATFINITE.E5M2.F32.PACK_AB_MERGE_C R11, R12, R13, RZ ;  /* 0x0000000d0c0b723e */ /* 0x001fe400048060ff */
[----:B------:R-:W3:Y:S04]  /*1ec8f0*/  LDL.LU R13, [R1+0x30f0] ;  /* 0x0030f000010d7983 */ /* 0x000ee80000300800 */
[----:B------:R-:W3:Y:S04]  /*1ec900*/  LDL.LU R12, [R1+0x30f4] ;  /* 0x0030f400010c7983 */ /* 0x000ee80000300800 */
[----:B------:R-:W-:Y:S04]  /*1ec910*/  STL.64 [R1+0x3130], R22 ;  /* 0x0031301601007387 */ /* 0x000fe80000100a00 */
[----:B------:R4:W-:Y:S02]  /*1ec920*/  STL [R1+0x3138], R11 ;  /* 0x0031380b01007387 */ /* 0x0009e40000100800 */
[----:B----4-:R-:W-:-:S05]  /*1ec930*/  F2FP.SATFINITE.E5M2.F32.PACK_AB_MERGE_C R11, R19, R27, RZ ;  /* 0x0000001b130b723e */ /* 0x010fca00048060ff */
[----:B------:R2:W-:Y:S04]  /*1ec940*/  STL [R1+0x312c], R11 ;  /* 0x00312c0b01007387 */ /* 0x0005e80000100800 */
[----:B------:R-:W4:Y:S04]  /*1ec950*/  LDL.LU R25, [R1+0x30f8] ;  /* 0x0030f80001197983 */ /* 0x000f280000300800 */
[----:B------:R-:W4:Y:S04]  /*1ec960*/  LDL.LU R26, [R1+0x30fc] ;  /* 0x0030fc00011a7983 */ /* 0x000f280000300800 */
[----:B------:R-:W3:Y:S01]  /*1ec970*/  LDL.LU R27, [R1+0x30e0] ;  /* 0x0030e000011b7983 */ /* 0x000ee20000300800 */
[----:B------:R-:W-:-:S02]  /*1ec980*/  IADD3 R22, P1, PT, R0, R6, RZ ;  /* 0x0000000600167210 */ /* 0x000fc40007f3e0ff */
[----:B--2---:R-:W-:-:S03]  /*1ec990*/  F2FP.SATFINITE.E5M2.F32.PACK_AB_MERGE_C R11, R29, R20, RZ ;  /* 0x000000141d0b723e */ /* 0x004fc600048060ff */
[----:B------:R-:W-:Y:S01]  /*1ec9a0*/  IMAD.X R23, R2, 0x1, R5, P1 ;  /* 0x0000000102177824 */ /* 0x000fe200008e0605 */
[----:B------:R-:W-:-:S04]  /*1ec9b0*/  IADD3 R20, P1, PT, R0, R4, RZ ;  /* 0x0000000400147210 */ /* 0x000fc80007f3e0ff */
[----:B------:R-:W-:Y:S01]  /*1ec9c0*/  STL.64 [R1+0x3120], R22 ;  /* 0x0031201601007387 */ /* 0x000fe20000100a00 */
[----:B------:R-:W-:-:S03]  /*1ec9d0*/  IMAD.X R21, R2, 0x1, R3, P1 ;  /* 0x0000000102157824 */ /* 0x000fc600008e0603 */
[----:B---3--:R-:W-:Y:S04]  /*1ec9e0*/  STL [R1+0x7bac], R27 ;  /* 0x007bac1b01007387 */ /* 0x008fe80000100800 */
[----:B------:R-:W2:Y:S04]  /*1ec9f0*/  LDL.LU R19, [R1+0x30e4] ;  /* 0x0030e40001137983 */ /* 0x000ea80000300800 */
[----:B------:R-:W-:Y:S04]  /*1eca00*/  STL [R1+0x3128], R11 ;  /* 0x0031280b01007387 */ /* 0x000fe80000100800 */
[----:B------:R0:W-:Y:S04]  /*1eca10*/  STL.64 [R1+0x3110], R20 ;  /* 0x0031101401007387 */ /* 0x0001e80000100a00 */
[----:B0-----:R-:W3:Y:S04]  /*1eca20*/  LDL.LU R21, [R1+0x30e8] ;  /* 0x0030e80001157983 */ /* 0x001ee80000300800 */
[----:B------:R-:W3:Y:S04]  /*1eca30*/  LDL.LU R22, [R1+0x30ec] ;  /* 0x0030ec0001167983 */ /* 0x000ee80000300800 */
[----:B------:R-:W2:Y:S01]  /*1eca40*/  LDL.LU R20, [R1+0x30d0] ;  /* 0x0030d00001147983 */ /* 0x000ea20000300800 */
[----:B------:R-:W-:Y:S01]  /*1eca50*/  F2FP.SATFINITE.E5M2.F32.PACK_AB_MERGE_C R11, R17, R18, RZ ;  /* 0x00000012110b723e */ /* 0x000fe200048060ff */
[----:B------:R-:W-:Y:S01]  /*1eca60*/  VIADD R0, R0, UR6 ;  /* 0x0000000600007c36 */ /* 0x000fe20008000000 */
[----:B------:R-:W-:Y:S01]  /*1eca70*/  F2FP.SATFINITE.E5M2.F32.PACK_AB_MERGE_C R2, R28, R16, RZ ;  /* 0x000000101c02723e */ /* 0x000fe200048060ff */
[----:B------:R-:W0:Y:S01]  /*1eca80*/  LDCU UR6, c[0x0][0x3b8] ;  /* 0x00007700ff0677ac */ /* 0x000e220008000800 */
[----:B--2---:R-:W-:Y:S04]  /*1eca90*/  STL [R1+0x7ba8], R20 ;  /* 0x007ba81401007387 */ /* 0x004fe80000100800 */
[----:B------:R-:W2:Y:S04]  /*1ecaa0*/  LDL.LU R29, [R1+0x30d4] ;  /* 0x0030d400011d7983 */ /* 0x000ea80000300800 */
[----:B------:R-:W2:Y:S04]  /*1ecab0*/  LDL.LU R23, [R1+0x30d8] ;  /* 0x0030d80001177983 */ /* 0x000ea80000300800 */
[----:B------:R1:W-:Y:S04]  /*1ecac0*/  STL [R1+0x3118], R11 ;  /* 0x0031180b01007387 */ /* 0x0003e80000100800 */
[----:B------:R-:W2:Y:S04]  /*1ecad0*/  LDL.LU R24, [R1+0x30dc] ;  /* 0x0030dc0001187983 */ /* 0x000ea80000300800 */
[----:B------:R0:W-:Y:S01]  /*1ecae0*/  STL [R1+0xa84], R2 ;  /* 0x000a840201007387 */ /* 0x0001e20000100800 */
[----:B-1----:R-:W-:-:S02]  /*1ecaf0*/  F2FP.SATFINITE.E5M2.F32.PACK_AB_MERGE_C R11, R14, R15, RZ ;  /* 0x0000000f0e0b723e */ /* 0x002fc400048060ff */
[----:B------:R-:W-:Y:S01]  /*1ecb00*/  IADD3 R14, P1, PT, R0, R10, RZ ;  /* 0x0000000a000e7210 */ /* 0x000fe20007f3e0ff */
[----:B------:R-:W2:Y:S04]  /*1ecb10*/  LDL.LU R18, [R1+0x30c0] ;  /* 0x0030c00001127983 */ /* 0x000ea80000300800 */
[----:B------:R-:W2:Y:S01]  /*1ecb20*/  LDL.LU R17, [R1+0x30c4] ;  /* 0x0030c40001117983 */ /* 0x000ea20000300800 */
[----:B0-----:R-:W-:-:S03]  /*1ecb30*/  SHF.R.S32.HI R2, RZ, 0x1f, R0 ;  /* 0x0000001fff027819 */ /* 0x001fc60000011400 */
[----:B------:R-:W2:Y:S02]  /*1ecb40*/  LDL.LU R16, [R1+0x30c8] ;  /* 0x0030c80001107983 */ /* 0x000ea40000300800 */
[----:B------:R-:W-:Y:S02]  /*1ecb50*/  IMAD.X R15, R2, 0x1, R9, P1 ;  /* 0x00000001020f7824 */ /* 0x000fe400008e0609 */
[----:B------:R-:W2:Y:S04]  /*1ecb60*/  LDL.LU R28, [R1+0x30cc] ;  /* 0x0030cc00011c7983 */ /* 0x000ea80000300800 */
[----:B------:R0:W-:Y:S04]  /*1ecb70*/  STL [R1+0x3108], R11 ;  /* 0x0031080b01007387 */ /* 0x0001e80000100800 */
[----:B------:R1:W-:Y:S01]  /*1ecb80*/  STL.64 [R1+0x3100], R14 ;  /* 0x0031000e01007387 */ /* 0x0003e20000100a00 */
[----:B0-----:R-:W-:-:S03]  /*1ecb90*/  F2FP.SATFINITE.E5M2.F32.PACK_AB_MERGE_C R11, R12, R13, RZ ;  /* 0x0000000d0c0b723e */ /* 0x001fc600048060ff */
[----:B-1----:R-:W2:Y:S04]  /*1ecba0*/  LDL.LU R15, [R1+0x30b0] ;  /* 0x0030b000010f7983 */ /* 0x002ea80000300800 */
[----:B------:R-:W2:Y:S04]  /*1ecbb0*/  LDL.LU R14, [R1+0x30b4] ;  /* 0x0030b400010e7983 */ /* 0x000ea80000300800 */
[----:B------:R4:W-:Y:S04]  /*1ecbc0*/  STL [R1+0xa54], R11 ;  /* 0x000a540b01007387 */ /* 0x0009e80000100800 */
[----:B------:R-:W2:Y:S04]  /*1ecbd0*/  LDL.LU R13, [R1+0x30b8] ;  /* 0x0030b800010d7983 */ /* 0x000ea80000300800 */
[----:B------:R-:W2:Y:S01]  /*1ecbe0*/  LDL.LU R12, [R1+0x30bc] ;  /* 0x0030bc00010c7983 */ /* 0x000ea20000300800 */
[----:B----4-:R-:W-:-:S02]  /*1ecbf0*/  F2FP.SATFINITE.E5M2.F32.PACK_AB_MERGE_C R11, R26, R25, RZ ;  /* 0x000000191a0b723e */ /* 0x010fc400048060ff */
[----:B------:R-:W-:-:S05]  /*1ecc00*/  IADD3 R26, P1, PT, R0, R8, RZ ;  /* 0x00000008001a7210 */ /* 0x000fca0007f3e0ff */
[----:B------:R-:W-:Y:S01]  /*1ecc10*/  IMAD.X R27, R2, 0x1, R7, P1 ;  /* 0x00000001021b7824 */ /* 0x000fe200008e0607 */
[----:B------:R-:W-:Y:S04]  /*1ecc20*/  STL [R1+0x30f8], R11 ;  /* 0x0030f80b01007387 */ /* 0x000fe80000100800 */
[----:B------:R0:W-:Y:S04]  /*1ecc30*/  STL.64 [R1+0x30f0], R26 ;  /* 0x0030f01a01007387 */ /* 0x0001e80000100a00 */
[----:B0-----:R-:W4:Y:S01]  /*1ecc40*/  LDL.LU R27, [R1+0x7bac] ;  /* 0x007bac00011b7983 */ /* 0x001f220000300800 */
[----:B------:R-:W-:-:S03]  /*1ecc50*/  IADD3 R20, P1, PT, R0, R6, RZ ;  /* 0x0000000600147210 */ /* 0x000fc60007f3e0ff */
[----:B------:R-:W2:Y:S04]  /*1ecc60*/  LDL.LU R25, [R1+0x30a0] ;  /* 0x0030a00001197983 */ /* 0x000ea80000300800 */
[----:B------:R-:W2:Y:S01]  /*1ecc70*/  LDL.LU R26, [R1+0x30a4] ;  /* 0x0030a400011a7983 */ /* 0x000ea20000300800 */
[----:B----4-:R-:W-:-:S05]  /*1ecc80*/  F2FP.SATFINITE.E5M2.F32.PACK_AB_MERGE_C R11, R19, R27, RZ ;  /* 0x0000001b130b723e */ /* 0x010fca00048060ff */
[----:B------:R3:W-:Y:S04]  /*1ecc90*/  STL [R1+0xa0c], R11 ;  /* 0x000a0c0b01007387 */ /* 0x0007e80000100800 */
[----:B------:R-:W4:Y:S04]  /*1ecca0*/  LDL.LU R27, [R1+0x30a8] ;  /* 0x0030a800011b7983 */ /* 0x000f280000300800 */
[----:B------:R-:W4:Y:S01]  /*1eccb0*/  LDL.LU R19, [R1+0x30ac] ;  /* 0x0030ac0001137983 */ /* 0x000f220000300800 */
[----:B---3--:R-:W-:Y:S01]  /*1eccc0*/  F2FP.SATFINITE.E5M2.F32.PACK_AB_MERGE_C R11, R22, R21, RZ ;  /* 0x00000015160b723e */ /* 0x008fe200048060ff */
[----:B------:R-:W-:-:S04]  /*1eccd0*/  IMAD.X R21, R2, 0x1, R5, P1 ;  /* 0x0000000102157824 */ /* 0x000fc800008e0605 */
[----:B------:R-:W-:Y:S04]  /*1ecce0*/  STL [R1+0xa1c], R11 ;  /* 0x000a1c0b01007387 */ /* 0x000fe80000100800 */
[----:B------:R0:W-:Y:S04]  /*1eccf0*/  STL.64 [R1+0x30e0], R20 ;  /* 0x0030e01401007387 */ /* 0x0001e80000100a00 */
[----:B0-----:R-:W2:Y:S02]  /*1ecd00*/  LDL.LU R20, [R1+0x7ba8] ;  /* 0x007ba80001147983 */ /* 0x001ea40000300800 */
[----:B--2---:R-:W-:-:S02]  /*1ecd10*/  F2FP.SATFINITE.E5M2.F32.PACK_AB_MERGE_C R11, R29, R20, RZ ;  /* 0x000000141d0b723e */ /* 0x004fc400048060ff */
[----:B------:R-:W-:-:S05]  /*1ecd20*/  IADD3 R20, P1, PT, R0, R4, RZ ;  /* 0x0000000400147210 */ /* 0x000fca0007f3e0ff */
[----:B------:R-:W-:Y:S01]  /*1ecd30*/  IMAD.X R21, R2, 0x1, R3, P1 ;  /* 0x0000000102157824 */ /* 0x000fe200008e0603 */
[----:B------:R-:W-:Y:S01]  /*1ecd40*/  F2FP.SATFINITE.E5M2.F32.PACK_AB_MERGE_C R2, R24, R23, RZ ;  /* 0x000000171802723e */ /* 0x000fe200048060ff */
[----:B------:R0:W-:Y:S04]  /*1ecd50*/  STL [R1+0x99c], R11 ;  /* 0x00099c0b01007387 */ /* 0x0001e80000100800 */
[----:B------:R1:W-:Y:S01]  /*1ecd60*/  STL.64 [R1+0x30d0], R20 ;  /* 0x0030d01401007387 */ /* 0x0003e20000100a00 */
[----:B0-----:R-:W-:-:S03]  /*1ecd70*/  F2FP.SATFINITE.E5M2.F32.PACK_AB_MERGE_C R11, R17, R18, RZ ;  /* 0x00000012110b723e */ /* 0x001fc600048060ff */
[----:B-1----:R-:W2:Y:S04]  /*1ecd80*/  LDL.LU R20, [R1+0x3090] ;  /* 0x0030900001147983 */ /* 0x002ea80000300800 */
[----:B------:R-:W2:Y:S04]  /*1ecd90*/  LDL.LU R29, [R1+0x3094] ;  /* 0x00309400011d7983 */ /* 0x000ea80000300800 */
[----:B------:R0:W-:Y:S04]  /*1ecda0*/  STL [R1+0x9c4], R2 ;  /* 0x0009c40201007387 */ /* 0x0001e80000100800 */
[----:B------:R1:W-:Y:S04]  /*1ecdb0*/  STL [R1+0x988], R11 ;  /* 0x0009880b01007387 */ /* 0x0003e80000100800 */
[----:B------:R-:W3:Y:S01]  /*1ecdc0*/  LDL.LU R18, [R1+0x3098] ;  /* 0x0030980001127983 */ /* 0x000ee20000300800 */
[----:B0-----:R-:W-:-:S03]  /*1ecdd0*/  F2FP.SATFINITE.E5M2.F32.PACK_AB_MERGE_C R2, R28, R16, RZ ;  /* 0x000000101c02723e */ /* 0x001fc600048060ff */
[----:B------:R-:W2:Y:S04]  /*1ecde0*/  LDL.LU R17, [R1+0x309c] ;  /* 0x00309c0001117983 */ /* 0x000ea80000300800 */
[----:B------:R0:W-:Y:S04]  /*1ecdf0*/  STL [R1+0x30c8], R2 ;  /* 0x0030c80201007387 */ /* 0x0001e80000100800 */
[----:B------:R-:W2:Y:S01]  /*1ece00*/  LDL.LU R16, [R1+0x3080] ;  /* 0x0030800001107983 */ /* 0x000ea20000300800 */
[----:B------:R-:W-:Y:S01]  /*1ece10*/  VIADD R0, R0, UR6 ;  /* 0x0000000600007c36 */ /* 0x000fe20008000000 */
[----:B-1----:R-:W-:Y:S01]  /*1ece20*/  F2FP.SATFINITE.E5M2.F32.PACK_AB_MERGE_C R11, R12, R13, RZ ;  /* 0x0000000d0c0b723e */ /* 0x002fe200048060ff */
[----:B------:R-:W1:Y:S03]  /*1ece30*/  LDCU UR6, c[0x0][0x3b8] ;  /* 0x00007700ff0677ac */ /* 0x000e660008000800 */
[----:B0-----:R-:W-:-:S02]  /*1ece40*/  SHF.R.S32.HI R2, RZ, 0x1f, R0 ;  /* 0x0000001fff027819 */ /* 0x001fc40000011400 */
[----:B------:R-:W-:Y:S02]  /*1ece50*/  IADD3 R22, P1, PT, R0, R10, RZ ;  /* 0x0000000a00167210 */ /* 0x000fe40007f3e0ff */
[----:B------:R-:W-:-:S03]  /*1ece60*/  F2FP.SATFINITE.E5M2.F32.PACK_AB_MERGE_C R14, R14, R15, RZ ;  /* 0x0000000f0e0e723e */ /* 0x000fc600048060ff */
[----:B------:R-:W-:Y:S01]  /*1ece70*/  IMAD.X R23, R2, 0x1, R9, P1 ;  /* 0x0000000102177824 */ /* 0x000fe200008e0609 */
[----:B------:R-:W-:-:S05]  /*1ece80*/  IADD3 R12, P1, PT, R0, R8, RZ ;  /* 0x00000008000c7210 */ /* 0x000fca0007f3e0ff */
[----:B------:R-:W-:Y:S01]  /*1ece90*/  IMAD.X R13, R2, 0x1, R7, P1 ;  /* 0x00000001020d7824 */ /* 0x000fe200008e0607 */
[----:B--2---:R0:W-:Y:S04]  /*1ecea0*/  STL.64 [R1+0x7ba0], R16 ;  /* 0x007ba01001007387 */ /* 0x0041e80000100a00 */
[----:B------:R-:W2:Y:S04]  /*1eceb0*/  LDL.LU R28, [R1+0x3084] ;  /* 0x00308400011c7983 */ /* 0x000ea80000300800 */
[----:B------:R-:W2:Y:S04]  /*1ecec0*/  LDL.LU R15, [R1+0x3088] ;  /* 0x00308800010f7983 */ /* 0x000ea80000300800 */
[----:B------:R-:W-:Y:S01]  /*1eced0*/  STL.64 [R1+0x30c0], R22 ;  /* 0x0030c01601007387 */ /* 0x000fe20000100a00 */
[----:B0-----:R-:W-:-:S03]  /*1ecee0*/  F2FP.SATFINITE.E5M2.F32.PACK_AB_MERGE_C R16, R26, R25, RZ ;  /* 0x000000191a10723e */ /* 0x001fc600048060ff */
[----:B------:R0:W-:Y:S04]  /*1ecef0*/  STL [R1+0x94c], R14 ;  /* 0x00094c0e01007387 */ /* 0x0001e80000100800 */
[----:B0-----:R-:W2:Y:S04]  /*1ecf00*/  LDL.LU R14, [R1+0x308c] ;  /* 0x00308c00010e7983 */ /* 0x001ea80000300800 */
[----:B------:R4:W-:Y:S04]  /*1ecf10*/  STL [R1+0x944], R11 ;  /* 0x0009440b01007387 */ /* 0x0009e80000100800 */
[----:B------:R0:W-:Y:S01]  /*1ecf20*/  STL.64 [R1+0x30b0], R12 ;  /* 0x0030b00c01007387 */ /* 0x0001e20000100a00 */
[----:B----4-:R-:W-:-:S03]  /*1ecf30*/  F2FP.SATFINITE.E5M2.F32.PACK_AB_MERGE_C R11, R19, R27, RZ ;  /* 0x0000001b130b723e */ /* 0x010fc600048060ff */
[----:B0-----:R-:W4:Y:S04]  /*1ecf40*/  LDL.LU R13, [R1+0x3070] ;  /* 0x00307000010d7983 */ /* 0x001f280000300800 */
[----:B------:R-:W4:Y:S04]  /*1ecf50*/  LDL.LU R12, [R1+0x3074] ;  /* 0x00307400010c7983 */ /* 0x000f280000300800 */
[----:B------:R-:W3:Y:S04]  /*1ecf60*/  LDL.LU R21, [R1+0x3078] ;  /* 0x0030780001157983 */ /* 0x000ee80000300800 */
[----:B------:R0:W-:Y:S04]  /*1ecf70*/  STL [R1+0x918], R16 ;  /* 0x0009181001007387 */ /* 0x0001e80000100800 */
[----:B------:R-:W3:Y:S01]  /*1ecf80*/  LDL.LU R22, [R1+0x307c] ;  /* 0x00307c0001167983 */ /* 0x000ee20000300800 */
[----:B0-----:R-:W-:-:S03]  /*1ecf90*/  IADD3 R16, P1, PT, R0, R6, RZ ;  /* 0x0000000600107210 */ /* 0x001fc60007f3e0ff */
[----:B------:R0:W-:Y:S02]  /*1ecfa0*/  STL [R1+0x938], R11 ;  /* 0x0009380b01007387 */ /* 0x0001e40000100800 */
[----:B------:R-:W-:Y:S02]  /*1ecfb0*/  IMAD.X R17, R2, 0x1, R5, P1 ;  /* 0x0000000102117824 */ /* 0x000fe400008e0605 */
[----:B------:R-:W3:Y:S04]  /*1ecfc0*/  LDL.LU R24, [R1+0x3060] ;  /* 0x0030600001187983 */ /* 0x000ee80000300800 */
[----:B------:R-:W3:Y:S04]  /*1ecfd0*/  LDL.LU R25, [R1+0x3064] ;  /* 0x0030640001197983 */ /* 0x000ee80000300800 */
[----:B------:R-:W3:Y:S04]  /*1ecfe0*/  LDL.LU R26, [R1+0x3068] ;  /* 0x00306800011a7983 */ /* 0x000ee80000300800 */
[----:B------:R-:W3:Y:S04]  /*1ecff0*/  LDL.LU R19, [R1+0x306c] ;  /* 0x00306c0001137983 */ /* 0x000ee80000300800 */
[----:B------:R1:W-:Y:S01]  /*1ed000*/  STL.64 [R1+0x30a0], R16 ;  /* 0x0030a01001007387 */ /* 0x0003e20000100a00 */
[----:B0-----:R-:W-:-:S02]  /*1ed010*/  F2FP.SATFINITE.E5M2.F32.PACK_AB_MERGE_C R11, R29, R20, RZ ;  /* 0x000000141d0b723e */ /* 0x001fc400048060ff */
[----:B-1----:R-:W-:-:S03]  /*1ed020*/  IADD3 R16, P1, PT, R0, R4, RZ ;  /* 0x0000000400107210 */ /* 0x002fc60007f3e0ff */
[----:B------:R-:W-:Y:S02]  /*1ed030*/  STL [R1+0x878], R11 ;  /* 0x0008780b01007387 */ /* 0x000fe40000100800 */
[----:B------:R-:W-:-:S05]  /*1ed040*/  IMAD.X R17, R2, 0x1, R3, P1 ;  /* 0x0000000102117824 */ /* 0x000fca00008e0603 */
[----:B------:R0:W-:Y:S04]  /*1ed050*/  STL.64 [R1+0x3090], R16 ;  /* 0x0030901001007387 */ /* 0x0001e80000100a00 */
[----:B0-----:R-:W3:Y:S04]  /*1ed060*/  LDL.LU.64 R16, [R1+0x7ba0] ;  /* 0x007ba00001107983 */ /* 0x001ee80000300a00 */
[----:B------:R-:W4:Y:S01]  /*1ed070*/  LDL.LU R23, [R1+0x3050] ;  /* 0x0030500001177983 */ /* 0x000f220000300800 */
[----:B------:R-:W-:Y:S01]  /*1ed080*/  VIADD R0, R0, UR6 ;  /* 0x0000000600007c36 */ /* 0x000fe20008000000 */
[----:B------:R-:W0:Y:S01]  /*1ed090*/  LDCU UR6, c[0x0][0x3b8] ;  /* 0x00007700ff0677ac */ /* 0x000e220008000800 */
[----:B--2---:R-:W-:-:S03]  /*1ed0a0*/  F2FP.SATFINITE.E5M2.F32.PACK_AB_MERGE_C R11, R14, R15, RZ ;  /* 0x0000000f0e0b723e */ /* 0x004fc600048060ff */
[----:B------:R-:W-:Y:S02]  /*1ed0b0*/  IADD3 R14, P1, PT, R0, R10, RZ ;  /* 0x0000000a000e7210 */ /* 0x000fe40007f3e0ff */
[----:B---3--:R-:W-:Y:S01]  /*1ed0c0*/  F2FP.SATFINITE.E5M2.F32.PACK_AB_MERGE_C R2, R17, R18, RZ ;  /* 0x000000121102723e */ /* 0x008fe200048060ff */
[----:B----4-:R-:W-:Y:S04]  /*1ed0d0*/  STL [R1+0x7b98], R23 ;  /* 0x007b981701007387 */ /* 0x010fe80000100800 */
[----:B------:R-:W2:Y:S04]  /*1ed0e0*/  LDL.LU R27, [R1+0x3054] ;  /* 0x00305400011b7983 */ /* 0x000ea80000300800 */
[----:B------:R-:W3:Y:S04]  /*1ed0f0*/  LDL.LU R20, [R1+0x3058] ;  /* 0x0030580001147983 */ /* 0x000ee80000300800 */
[----:B------:R-:W3:Y:S04]  /*1ed100*/  LDL.LU R29, [R1+0x305c] ;  /* 0x00305c00011d7983 */ /* 0x000ee80000300800 */
[----:B------:R1:W-:Y:S04]  /*1ed110*/  STL [R1+0x3098], R2 ;  /* 0x0030980201007387 */ /* 0x0003e80000100800 */
[----:B------:R-:W4:Y:S04]  /*1ed120*/  LDL.LU R18, [R1+0x3040] ;  /* 0x0030400001127983 */ /* 0x000f280000300800 */
[----:B------:R-:W4:Y:S01]  /*1ed130*/  LDL.LU R17, [R1+0x3044] ;  /* 0x0030440001117983 */ /* 0x000f220000300800 */
[----:B-1----:R-:W-:-:S05]  /*1ed140*/  F2FP.SATFINITE.E5M2.F32.PACK_AB_MERGE_C R2, R28, R16, RZ ;  /* 0x000000101c02723e */ /* 0x002fca00048060ff */
[----:B------:R1:W-:Y:S04]  /*1ed150*/  STL [R1+0x848], R2 ;  /* 0x0008480201007387 */ /* 0x0003e80000100800 */
[----:B------:R-:W2:Y:S04]  /*1ed160*/  LDL.LU R16, [R1+0x3048] ;  /* 0x0030480001107983 */ /* 0x000ea80000300800 */
[----:B------:R-:W2:Y:S01]  /*1ed170*/  LDL.LU R28, [R1+0x304c] ;  /* 0x00304c00011c7983 */ /* 0x000ea20000300800 */
[----:B-1----:R-:W-:-:S03]  /*1ed180*/  SHF.R.S32.HI R2, RZ, 0x1f, R0 ;  /* 0x0000001fff027819 */ /* 0x002fc60000011400 */
[----:B------:R1:W-:Y:S02]  /*1ed190*/  STL [R1+0x828], R11 ;  /* 0x0008280b01007387 */ /* 0x0003e40000100800 */
[----:B------:R-:W-:-:S05]  /*1ed1a0*/  IMAD.X R15, R2, 0x1, R9, P1 ;  /* 0x00000001020f7824 */ /* 0x000fca00008e0609 */
[----:B------:R0:W-:Y:S01]  /*1ed1b0*/  STL.64 [R1+0x3080], R14 ;  /* 0x0030800e01007387 */ /* 0x0001e20000100a00 */
[----:B-1----:R-:W-:-:S03]  /*1ed1c0*/  F2FP.SATFINITE.E5M2.F32.PACK_AB_MERGE_C R11, R12, R13, RZ ;  /* 0x0000000d0c0b723e */ /* 0x002fc600048060ff */
[----:B0-----:R-:W2:Y:S04]  /*1ed1d0*/  LDL.LU R15, [R1+0x3030] ;  /* 0x00303000010f7983 */ /* 0x001ea80000300800 */
[----:B------:R-:W2:Y:S04]  /*1ed1e0*/  LDL.LU R14, [R1+0x3034] ;  /* 0x00303400010e7983 */ /* 0x000ea80000300800 */
[----:B------:R0:W-:Y:S04]  /*1ed1f0*/  STL [R1+0x7b4], R11 ;  /* 0x0007b40b01007387 */ /* 0x0001e80000100800 */
[----:B------:R-:W2:Y:S04]  /*1ed200*/  LDL.LU R13, [R1+0x3038] ;  /* 0x00303800010d7983 */ /* 0x000ea80000300800 */
[----:B------:R-:W2:Y:S01]  /*1ed210*/  LDL.LU R12, [R1+0x303c] ;  /* 0x00303c00010c7983 */ /* 0x000ea20000300800 */
[----:B0-----:R-:W-:-:S02]  /*1ed220*/  F2FP.SATFINITE.E5M2.F32.PACK_AB_MERGE_C R11, R22, R21, RZ ;  /* 0x00000015160b723e */ /* 0x001fc400048060ff */
[----:B------:R-:W-:Y:S02]  /*1ed230*/  IADD3 R22, P1, PT, R0, R8, RZ ;  /* 0x0000000800167210 */ /* 0x000fe40007f3e0ff */
[----:B------:R-:W-:-:S03]  /*1ed240*/  F2FP.SATFINITE.E5M2.F32.PACK_AB_MERGE_C R21, R25, R24, RZ ;  /* 0x000000181915723e */ /* 0x000fc600048060ff */
[----:B------:R-:W-:Y:S01]  /*1ed250*/  IMAD.X R23, R2, 0x1, R7, P1 ;  /* 0x0000000102177824 */ /* 0x000fe200008e0607 */
[----:B------:R0:W-:Y:S04]  /*1ed260*/  STL [R1+0x7ec], R11 ;  /* 0x0007ec0b01007387 */ /* 0x0001e80000100800 */
[----:B------:R-:W3:Y:S04]  /*1ed270*/  LDL.LU R24, [R1+0x3020] ;  /* 0x0030200001187983 */ /* 0x000ee80000300800 */
[----:B------:R1:W-:Y:S01]  /*1ed280*/  STL.64 [R1+0x3070], R22 ;  /* 0x0030701601007387 */ /* 0x0003e20000100a00 */
[----:B0-----:R-:W-:-:S03]  /*1ed290*/  F2FP.SATFINITE.E5M2.F32.PACK_AB_MERGE_C R11, R19, R26, RZ ;  /* 0x0000001a130b723e */ /* 0x001fc600048060ff */
[----:B------:R-:W-:Y:S04]  /*1ed2a0*/  STL [R1+0x790], R21 ;  /* 0x0007901501007387 */ /* 0x000fe80000100800 */
[----:B------:R-:W3:Y:S01]  /*1ed2b0*/  LDL.LU R25, [R1+0x3024] ;  /* 0x0030240001197983 */ /* 0x000ee20000300800 */
[----:B-1----:R-:W-:-:S03]  /*1ed2c0*/  IADD3 R22, P1, PT, R0, R6, RZ ;  /* 0x0000000600167210 */ /* 0x002fc60007f3e0ff */
[----:B------:R-:W-:Y:S02]  /*1ed2d0*/  STL [R1+0x3068], R11 ;  /* 0x0030680b01007387 */ /* 0x000fe40000100800 */
[----:B------:R-:W-:Y:S02]  /*1ed2e0*/  IMAD.X R23, R2, 0x1, R5, P1 ;  /* 0x0000000102177824 */ /* 0x000fe400008e0605 */
[----:B------:R-:W3:Y:S04]  /*1ed2f0*/  LDL.LU R26, [R1+0x3028] ;  /* 0x00302800011a7983 */ /* 0x000ee80000300800 */
[----:B------:R-:W3:Y:S04]  /*1ed300*/  LDL.LU R19, [R1+0x302c] ;  /* 0x00302c0001137983 */ /* 0x000ee80000300800 */
[----:B------:R0:W-:Y:S04]  /*1ed310*/  STL.64 [R1+0x3060], R22 ;  /* 0x0030601601007387 */ /* 0x0001e80000100a00 */
[----:B0-----:R-:W3:Y:S01]  /*1ed320*/  LDL.LU R23, [R1+0x7b98] ;  /* 0x007b980001177983 */ /* 0x001ee20000300800 */
[C---:B------:R-:W-:Y:S01]  /*1ed330*/  IADD3 R22, P1, PT, R0.reuse, R4, RZ ;  /* 0x0000000400167210 */ /* 0x040fe20007f3e0ff */
[----:B------:R-:W-:Y:S01]  /*1ed340*/  VIADD R0, R0, UR6 ;  /* 0x0000000600007c36 */ /* 0x000fe20008000000 */
[----:B------:R-:W0:Y:S01]  /*1ed350*/  LDCU UR6, c[0x0][0x3b8] ;  /* 0x00007700ff0677ac */ /* 0x000e220008000800 */
[----:B--2---:R-:W-:-:S02]  /*1ed360*/  F2FP.SATFINITE.E5M2.F32.PACK_AB_MERGE_C R12, R12, R13, RZ ;  /* 0x0000000d0c0c723e */ /* 0x004fc400048060ff */
[----:B---3--:R-:W-:Y:S01]  /*1ed370*/  F2FP.SATFINITE.E5M2.F32.PACK_AB_MERGE_C R11, R27, R23, RZ ;  /* 0x000000171b0b723e */ /* 0x008fe200048060ff */
[----:B------:R-:W-:Y:S01]  /*1ed380*/  IMAD.X R23, R2, 0x1, R3, P1 ;  /* 0x0000000102177824 */ /* 0x000fe200008e0603 */
[----:B------:R-:W-:-:S03]  /*1ed390*/  F2FP.SATFINITE.E5M2.F32.PACK_AB_MERGE_C R2, R29, R20, RZ ;  /* 0x000000141d02723e */ /* 0x000fc600048060ff */
[----:B------:R4:W-:Y:S04]  /*1ed3a0*/  STL [R1+0x740], R11 ;  /* 0x0007400b01007387 */ /* 0x0009e80000100800 */
[----:B------:R-:W2:Y:S04]  /*1ed3b0*/  LDL.LU R27, [R1+0x3010] ;  /* 0x00301000011b7983 */ /* 0x000ea80000300800 */
[----:B------:R1:W-:Y:S01]  /*1ed3c0*/  STL.64 [R1+0x3050], R22 ;  /* 0x0030501601007387 */ /* 0x0003e20000100a00 */
[----:B----4-:R-:W-:-:S03]  /*1ed3d0*/  F2FP.SATFINITE.E5M2.F32.PACK_AB_MERGE_C R11, R17, R18, RZ ;  /* 0x00000012110b723e */ /* 0x010fc600048060ff */
[----:B------:R-:W2:Y:S04]  /*1ed3e0*/  LDL.LU R20, [R1+0x3014] ;  /* 0x0030140001147983 */ /* 0x000ea80000300800 */
[----:B------:R3:W-:Y:S04]  /*1ed3f0*/  STL [R1+0x744], R2 ;  /* 0x0007440201007387 */ /* 0x0007e80000100800 */
[----:B------:R4:W-:Y:S01]  /*1ed400*/  STL [R1+0x6e8], R11 ;  /* 0x0006e80b01007387 */ /* 0x0009e20000100800 */
[----:B-1----:R-:W-:Y:S02]  /*1ed410*/  IADD3 R22, P1, PT, R0, R10, RZ ;  /* 0x0000000a00167210 */ /* 0x002fe40007f3e0ff */
[----:B------:R-:W-:Y:S01]  /*1ed420*/  F2FP.SATFINITE.E5M2.F32.PACK_AB_MERGE_C R17, R14, R15, RZ ;  /* 0x0000000f0e11723e */ /* 0x000fe200048060ff */
[----:B------:R-:W2:Y:S01]  /*1ed430*/  LDL.LU R29, [R1+0x3018] ;  /* 0x00301800011d7983 */ /* 0x000ea20000300800 */
[----:B---3--:R-:W-:-:S03]  /*1ed440*/  F2FP.SATFINITE.E5M2.F32.PACK_AB_MERGE_C R2, R28, R16, RZ ;  /* 0x000000101c02723e */ /* 0x008fc600048060ff */
[----:B------:R-:W3:Y:S01]  /*1ed450*/  LDL.LU R18, [R1+0x301c] ;  /* 0x00301c0001127983 */ /* 0x000ee20000300800 */
[----:B----4-:R-:W-:-:S03]  /*1ed460*/  SHF.R.S32.HI R11, RZ, 0x1f, R0 ;  /* 0x0000001fff0b7819 */ /* 0x010fc60000011400 */
[----:B------:R1:W-:Y:S02]  /*1ed470*/  STL [R1+0x6ec], R2 ;  /* 0x0006ec0201007387 */ /* 0x0003e40000100800 */
[----:B------:R-:W-:Y:S02]  /*1ed480*/  IMAD.X R23, R11, 0x1, R9, P1 ;  /* 0x000000010b177824 */ /* 0x000fe400008e0609 */
[----:B------:R-:W4:Y:S04]  /*1ed490*/  LDL.LU R16, [R1+0x3000] ;  /* 0x0030000001107983 */ /* 0x000f280000300800 */
[----:B------:R-:W4:Y:S04]  /*1ed4a0*/  LDL.LU R28, [R1+0x3004] ;  /* 0x00300400011c7983 */ /* 0x000f280000300800 */
[----:B------:R-:W-:Y:S04]  /*1ed4b0*/  STL [R1+0x7808], R17 ;  /* 0x0078081101007387 */ /* 0x000fe80000100800 */
[----:B------:R0:W-:Y:S04]  /*1ed4c0*/  STL.64 [R1+0x3040], R22 ;  /* 0x0030401601007387 */ /* 0x0001e80000100a00 */
[----:B-1----:R-:W3:Y:S04]  /*1ed4d0*/  LDL.LU R2, [R1+0x3008] ;  /* 0x0030080001027983 */ /* 0x002ee80000300800 */
[----:B------:R-:W3:Y:S01]  /*1ed4e0*/  LDL.LU R21, [R1+0x300c] ;  /* 0x00300c0001157983 */ /* 0x000ee20000300800 */
[----:B0-----:R-:W-:-:S03]  /*1ed4f0*/  IADD3 R22, P1, PT, R0, R8, RZ ;  /* 0x0000000800167210 */ /* 0x001fc60007f3e0ff */
[----:B------:R0:W-:Y:S02]  /*1ed500*/  STL [R1+0x3038], R12 ;  /* 0x0030380c01007387 */ /* 0x0001e40000100800 */
[----:B------:R-:W-:Y:S02]  /*1ed510*/  IMAD.X R23, R11, 0x1, R7, P1 ;  /* 0x000000010b177824 */ /* 0x000fe400008e0607 */
[----:B------:R-:W3:Y:S04]  /*1ed520*/  LDL.LU R15, [R1+0x2ff0] ;  /* 0x002ff000010f7983 */ /* 0x000ee80000300800 */
[----:B------:R-:W3:Y:S04]  /*1ed530*/  LDL.LU R14, [R1+0x2ff4] ;  /* 0x002ff400010e7983 */ /* 0x000ee80000300800 */
[----:B------:R-:W4:Y:S04]  /*1ed540*/  LDL.LU R13, [R1+0x2ff8] ;  /* 0x002ff800010d7983 */ /* 0x000f280000300800 */
[----:B0-----:R-:W4:Y:S04]  /*1ed550*/  LDL.LU R12, [R1+0x2ffc] ;  /* 0x002ffc00010c7983 */ /* 0x001f280000300800 */
[----:B------:R0:W-:Y:S02]  /*1ed560*/  STL.64 [R1+0x3030], R22 ;  /* 0x0030301601007387 */ /* 0x0001e40000100a00 */
[----:B0-----:R-:W-:-:S02]  /*1ed570*/  F2FP.SATFINITE.E5M2.F32.PACK_AB_MERGE_C R22, R25, R24, RZ ;  /* 0x000000181916723e */ /* 0x001fc400048060ff */
[----:B------:R-:W4:Y:S04]  /*1ed580*/  LDL.LU R24, [R1+0x2fe0] ;  /* 0x002fe00001187983 */ /* 0x000f280000300800 */
[----:B------:R0:W-:Y:S04]  /*1ed590*/  STL [R1+0x638], R22 ;  /* 0x0006381601007387 */ /* 0x0001e80000100800 */
[----:B------:R-:W4:Y:S01]  /*1ed5a0*/  LDL.LU R25, [R1+0x2fe4] ;  /* 0x002fe40001197983 */ /* 0x000f220000300800 */
[----:B------:R-:W-:Y:S02]  /*1ed5b0*/  F2FP.SATFINITE.E5M2.F32.PACK_AB_MERGE_C R17, R19, R26, RZ ;  /* 0x0000001a1311723e */ /* 0x000fe400048060ff */
[----:B0-----:R-:W-:-:S03]  /*1ed5c0*/  IADD3 R22, P1, PT, R0, R6, RZ ;  /* 0x0000000600167210 */ /* 0x001fc60007f3e0ff */
[----:B------:R2:W-:Y:S02]  /*1ed5d0*/  STL [R1+0x63c], R17 ;  /* 0x00063c1101007387 */ /* 0x0005e40000100800 */
[----:B------:R-:W-:Y:S01]  /*1ed5e0*/  IMAD.X R23, R11, 0x1, R5, P1 ;  /* 0x000000010b177824 */ /* 0x000fe200008e0605 */
[----:B--2---:R-:W-:Y:S02]  /*1ed5f0*/  F2FP.SATFINITE.E5M2.F32.PACK_AB_MERGE_C R17, R20, R27, RZ ;  /* 0x0000001b1411723e */ /* 0x004fe400048060ff */
[----:B---3--:R-:W-:Y:S01]  /*1ed600*/  F2FP.SATFINITE.E5M2.F32.PACK_AB_MERGE_C R15, R14, R15, RZ ;  /* 0x0000000f0e0f723e */ /* 0x008fe200048060ff */
[----:B----4-:R-:W-:Y:S04]  /*1ed610*/  STL.64 [R1+0x7b90], R24 ;  /* 0x007b901801007387 */ /* 0x010fe80000100a00 */
[----:B------:R-:W2:Y:S04]  /*1ed620*/  LDL.LU R26, [R1+0x2fe8] ;  /* 0x002fe800011a7983 */ /* 0x000ea80000300800 */
[----:B------:R-:W2:Y:S04]  /*1ed630*/  LDL.LU R19, [R1+0x2fec] ;  /* 0x002fec0001137983 */ /* 0x000ea80000300800 */
[----:B------:R0:W-:Y:S04]  /*1ed640*/  STL.64 [R1+0x3020], R22 ;  /* 0x0030201601007387 */ /* 0x0001e80000100a00 */
[----:B------:R1:W-:Y:S01]  /*1ed650*/  STL [R1+0x5e8], R17 ;  /* 0x0005e81101007387 */ /* 0x0003e20000100800 */
[----:B0-----:R-:W-:-:S05]  /*1ed660*/  IADD3 R22, P1, PT, R0, R4, RZ ;  /* 0x0000000400167210 */ /* 0x001fca0007f3e0ff */
[----:B------:R-:W-:Y:S01]  /*1ed670*/  IMAD.X R23, R11, 0x1, R3, P1 ;  /* 0x000000010b177824 */ /* 0x000fe200008e0603 */
[----:B-1----:R-:W-:Y:S02]  /*1ed680*/  F2FP.SATFINITE.E5M2.F32.PACK_AB_MERGE_C R17, R18, R29, RZ ;  /* 0x0000001d1211723e */ /* 0x002fe400048060ff */
[----:B------:R-:W-:Y:S02]  /*1ed690*/  F2FP.SATFINITE.E5M2.F32.PACK_AB_MERGE_C R11, R28, R16, RZ ;  /* 0x000000101c0b723e */ /* 0x000fe400048060ff */
[----:B------:R0:W-:Y:S01]  /*1ed6a0*/  STL.64 [R1+0x3010], R22 ;  /* 0x0030101601007387 */ /* 0x0001e20000100a00 */
[----:B------:R-:W-:Y:S01]  /*1ed6b0*/  VIADD R0, R0, UR6 ;  /* 0x0000000600007c36 */ /* 0x000fe20008000000 */
[----:B------:R-:W1:Y:S02]  /*1ed6c0*/  LDCU UR6, c[0x0][0x3b8] ;  /* 0x00007700ff0677ac */ /* 0x000e640008000800 */
[----:B0-----:R-:W3:Y:S04]  /*1ed6d0*/  LDL.LU R22, [R1+0x2fd0] ;  /* 0x002fd00001167983 */ /* 0x001ee80000300800 */
[----:B------:R-:W3:Y:S04]  /*1ed6e0*/  LDL.LU R23, [R1+0x2fd4] ;  /* 0x002fd40001177983 */ /* 0x000ee80000300800 */
[----:B------:R-:W4:Y:S04]  /*1ed6f0*/  LDL.LU R27, [R1+0x2fd8] ;  /* 0x002fd800011b7983 */ /* 0x000f280000300800 */
[----:B------:R-:W-:Y:S01]  /*1ed700*/  STL [R1+0x5f8], R17 ;  /* 0x0005f81101007387 */ /* 0x000fe20000100800 */
[----:B------:R-:W-:-:S03]  /*1ed710*/  IADD3 R24, P1, PT, R0, R10, RZ ;  /* 0x0000000a00187210 */ /* 0x000fc60007f3e0ff */
[----:B------:R-:W4:Y:S04]  /*1ed720*/  LDL.LU R20, [R1+0x2fdc] ;  /* 0x002fdc0001147983 */ /* 0x000f280000300800 */
[----:B------:R0:W-:Y:S04]  /*1ed730*/  STL [R1+0x5ac], R11 ;  /* 0x0005ac0b01007387 */ /* 0x0001e80000100800 */
[----:B------:R-:W3:Y:S04]  /*1ed740*/  LDL.LU R29, [R1+0x2fc0] ;  /* 0x002fc000011d7983 */ /* 0x000ee80000300800 */
[----:B------:R-:W3:Y:S01]  /*1ed750*/  LDL.LU R18, [R1+0x2fc4] ;  /* 0x002fc40001127983 */ /* 0x000ee20000300800 */
[----:B0-----:R-:W-:-:S02]  /*1ed760*/  F2FP.SATFINITE.E5M2.F32.PACK_AB_MERGE_C R11, R21, R2, RZ ;  /* 0x00000002150b723e */ /* 0x001fc400048060ff */
[----:B------:R-:W-:Y:S01]  /*1ed770*/  SHF.R.S32.HI R2, RZ, 0x1f, R0 ;  /* 0x0000001fff027819 */ /* 0x000fe20000011400 */
[----:B------:R-:W3:Y:S04]  /*1ed780*/  LDL.LU R16, [R1+0x2fc8] ;  /* 0x002fc80001107983 */ /* 0x000ee80000300800 */
[----:B------:R-:W-:Y:S01]  /*1ed790*/  IMAD.X R25, R2, 0x1, R9, P1 ;  /* 0x0000000102197824 */ /* 0x000fe200008e0609 */
[----:B------:R-:W3:Y:S04]  /*1ed7a0*/  LDL.LU R28, [R1+0x2fcc] ;  /* 0x002fcc00011c7983 */ /* 0x000ee80000300800 */
[----:B------:R0:W-:Y:S04]  /*1ed7b0*/  STL [R1+0x3008], R11 ;  /* 0x0030080b01007387 */ /* 0x0001e80000100800 */
[----:B------:R-:W3:Y:S04]  /*1ed7c0*/  LDL.LU R14, [R1+0x2fb0] ;  /* 0x002fb000010e7983 */ /* 0x000ee80000300800 */
[----:B------:R1:W-:Y:S01]  /*1ed7d0*/  STL.64 [R1+0x3000], R24 ;  /* 0x0030001801007387 */ /* 0x0003e20000100a00 */
[----:B0-----:R-:W-:-:S03]  /*1ed7e0*/  F2FP.SATFINITE.E5M2.F32.PACK_AB_MERGE_C R11, R12, R13, RZ ;  /* 0x0000000d0c0b723e */ /* 0x001fc600048060ff */
[----:B------:R0:W-:Y:S04]  /*1ed7f0*/  STL [R1+0x584], R15 ;  /* 0x0005840f01007387 */ /* 0x0001e80000100800 */
[----:B------:R-:W3:Y:S01]  /*1ed800*/  LDL.LU R12, [R1+0x2fb4] ;  /* 0x002fb400010c7983 */ /* 0x000ee20000300800 */
[----:B-1----:R-:W-:-:S03]  /*1ed810*/  IADD3 R24, P1, PT, R0, R8, RZ ;  /* 0x0000000800187210 */ /* 0x002fc60007f3e0ff */
[----:B------:R-:W-:Y:S02]  /*1ed820*/  STL [R1+0x588], R11 ;  /* 0x0005880b01007387 */ /* 0x000fe40000100800 */
[----:B------:R-:W-:Y:S02]  /*1ed830*/  IMAD.X R25, R2, 0x1, R7, P1 ;  /* 0x0000000102197824 */ /* 0x000fe400008e0607 */
[----:B0-----:R-:W3:Y:S04]  /*1ed840*/  LDL.LU R15, [R1+0x2fb8] ;  /* 0x002fb800010f7983 */ /* 0x001ee80000300800 */
[----:B------:R-:W3:Y:S04]  /*1ed850*/  LDL.LU R13, [R1+0x2fbc] ;  /* 0x002fbc00010d7983 */ /* 0x000ee80000300800 */
[----:B------:R0:W-:Y:S04]  /*1ed860*/  STL.64 [R1+0x2ff0], R24 ;  /* 0x002ff01801007387 */ /* 0x0001e80000100a00 */
[----:B0-----:R-:W3:Y:S01]  /*1ed870*/  LDL.LU.64 R24, [R1+0x7b90] ;  /* 0x007b900001187983 */ /* 0x001ee20000300a00 */
[----:B--2---:R-:W-:-:S02]  /*1ed880*/  F2FP.SATFINITE.E5M2.F32.PACK_AB_MERGE_C R11, R19, R26, RZ ;  /* 0x0000001a130b723e */ /* 0x004fc400048060ff */
[----:B---3--:R-:W-:Y:S02]  /*1ed890*/  F2FP.SATFINITE.E5M2.F32.PACK_AB_MERGE_C R17, R25, R24, RZ ;  /* 0x000000181911723e */ /* 0x008fe400048060ff */
[----:B------:R-:W-:-:S05]  /*1ed8a0*/  IADD3 R24, P1, PT, R0, R6, RZ ;  /* 0x0000000600187210 */ /* 0x000fca0007f3e0ff */
[----:B------:R-:W-:Y:S01]  /*1ed8b0*/  IMAD.X R25, R2, 0x1, R5, P1 ;  /* 0x0000000102197824 */ /* 0x000fe200008e0605 */
[----:B------:R-:W-:Y:S04]  /*1ed8c0*/  STL [R1+0x554], R17 ;  /* 0x0005541101007387 */ /* 0x000fe80000100800 */
[----:B------:R-:W-:Y:S04]  /*1ed8d0*/  STL [R1+0x558], R11 ;  /* 0x0005580b01007387 */ /* 0x000fe80000100800 */
[----:B------:R0:W-:Y:S04]  /*1ed8e0*/  STL.64 [R1+0x2fe0], R24 ;  /* 0x002fe01801007387 */ /* 0x0001e80000100a00 */
[----:B0-----:R-:W2:Y:S04]  /*1ed8f0*/  LDL.LU R24, [R1+0x2fa0] ;  /* 0x002fa00001187983 */ /* 0x001ea80000300800 */
[----:B------:R-:W3:Y:S04]  /*1ed900*/  LDL.LU R19, [R1+0x2fa4] ;  /* 0x002fa40001137983 */ /* 0x000ee80000300800 */
[----:B------:R-:W2:Y:S01]  /*1ed910*/  LDL.LU R25, [R1+0x2fa8] ;  /* 0x002fa80001197983 */ /* 0x000ea20000300800 */
[----:B------:R-:W-:-:S02]  /*1ed920*/  F2FP.SATFINITE.E5M2.F32.PACK_AB_MERGE_C R11, R23, R22, RZ ;  /* 0x00000016170b723e */ /* 0x000fc400048060ff */
[----:B------:R-:W-:-:S05]  /*1ed930*/  IADD3 R22, P1, PT, R0, R4, RZ ;  /* 0x0000000400167210 */ /* 0x000fca0007f3e0ff */
[----:B------:R-:W-:Y:S01]  /*1ed940*/  IMAD.X R23, R2, 0x1, R3, P1 ;  /* 0x0000000102177824 */ /* 0x000fe200008e0603 */
[----:B----4-:R-:W-:Y:S01]  /*1ed950*/  F2FP.SATFINITE.E5M2.F32.PACK_AB_MERGE_C R2, R20, R27, RZ ;  /* 0x0000001b1402723e */ /* 0x010fe200048060ff */
[----:B------:R-:W-:Y:S01]  /*1ed960*/  VIADD R0, R0, UR6 ;  /* 0x0000000600007c36 */ /* 0x000fe20008000000 */
[----:B------:R-:W0:Y:S01]  /*1ed970*/  LDCU UR6, c[0x0][0x3b8] ;  /* 0x00007700ff0677ac */ /* 0x000e220008000800 */
[----:B--2---:R-:W-:Y:S04]  /*1ed980*/  STL.64 [R1+0x7b88], R24 ;  /* 0x007b881801007387 */ /* 0x004fe80000100a00 */
[----:B------:R-:W2:Y:S04]  /*1ed990*/  LDL.LU R26, [R1+0x2fac] ;  /* 0x002fac00011a7983 */ /* 0x000ea80000300800 */
[----:B------:R1:W-:Y:S04]  /*1ed9a0*/  STL [R1+0x54c], R11 ;  /* 0x00054c0b01007387 */ /* 0x0003e80000100800 */
[----:B------:R4:W-:Y:S01]  /*1ed9b0*/  STL.64 [R1+0x2fd0], R22 ;  /* 0x002fd01601007387 */ /* 0x0009e20000100a00 */
[----:B-1----:R-:W-:-:S03]  /*1ed9c0*/  F2FP.SATFINITE.E5M2.F32.PACK_AB_MERGE_C R11, R28, R16, RZ ;  /* 0x000000101c0b723e */ /* 0x002fc600048060ff */
[----:B----4-:R-:W4:Y:S04]  /*1ed9d0*/  LDL.LU R22, [R1+0x2f90] ;  /* 0x002f900001167983 */ /* 0x010f280000300800 */
[----:B------:R-:W4:Y:S04]  /*1ed9e0*/  LDL.LU R27, [R1+0x2f94] ;  /* 0x002f9400011b7983 */ /* 0x000f280000300800 */
[----:B------:R1:W-:Y:S01]  /*1ed9f0*/  STL [R1+0x2fd8], R2 ;  /* 0x002fd80201007387 */ /* 0x0003e20000100800 */
[----:B------:R-:W-:Y:S02]  /*1eda00*/  IADD3 R16, P1, PT, R0, R10, RZ ;  /* 0x0000000a00107210 */ /* 0x000fe40007f3e0ff */
[----:B-1----:R-:W-:-:S05]  /*1eda10*/  F2FP.SATFINITE.E5M2.F32.PACK_AB_MERGE_C R2, R18, R29, RZ ;  /* 0x0000001d1202723e */ /* 0x002fca00048060ff */
[----:B------:R1:W-:Y:S04]  /*1eda20*/  STL [R1+0x538], R2 ;  /* 0x0005380201007387 */ /* 0x0003e80000100800 */
[----:B-1----:R-:W2:Y:S04]  /*1eda30*/  LDL.LU R2, [R1+0x2f98] ;  /* 0x002f980001027983 */ /* 0x002ea80000300800 */
[----:B------:R-:W2:Y:S04]  /*1eda40*/  LDL.LU R21, [R1+0x2f9c] ;  /* 0x002f9c0001157983 */ /* 0x000ea80000300800 */
[----:B------:R1:W-:Y:S04]  /*1eda50*/  STL [R1+0x534], R11 ;  /* 0x0005340b01007387 */ /* 0x0003e80000100800 */
[----:B------:R-:W2:Y:S04]  /*1eda60*/  LDL.LU R20, [R1+0x1d10] ;  /* 0x001d100001147983 */ /* 0x000ea80000300800 */
[----:B------:R-:W2:Y:S01]  /*1eda70*/  LDL.LU R28, [R1+0x1d14] ;  /* 0x001d1400011c7983 */ /* 0x000ea20000300800 */
[----:B-1----:R-:W-:-:S05]  /*1eda80*/  SHF.R.S32.HI R11, RZ, 0x1f, R0 ;  /* 0x0000001fff0b7819 */ /* 0x002fca0000011400 */
[----:B------:R-:W-:Y:S01]  /*1eda90*/  IMAD.X R17, R11, 0x1, R9, P1 ;  /* 0x000000010b117824 */ /* 0x000fe200008e0609 */
[----:B------:R-:W-:-:S04]  /*1edaa0*/  IADD3 R24, P1, PT, R0, R8, RZ ;  /* 0x0000000800187210 */ /* 0x000fc80007f3e0ff */
[----:B------:R1:W-:Y:S01]  /*1edab0*/  STL.64 [R1+0x2fc0], R16 ;  /* 0x002fc01001007387 */ /* 0x0003e20000100a00 */
[----:B------:R-:W-:Y:S01]  /*1edac0*/  F2FP.SATFINITE.E5M2.F32.PACK_AB_MERGE_C R18, R13, R15, RZ ;  /* 0x0000000f0d12723e */ /* 0x000fe200048060ff */
[----:B------:R-:W-:Y:S01]  /*1edad0*/  IMAD.X R25, R11, 0x1, R7, P1 ;  /* 0x000000010b197824 */ /* 0x000fe200008e0607 */
[----:B-1----:R-:W-:Y:S02]  /*1edae0*/  F2FP.SATFINITE.E5M2.F32.PACK_AB_MERGE_C R16, R12, R14, RZ ;  /* 0x0000000e0c10723e */ /* 0x002fe400048060ff */
[----:B------:R-:W2:Y:S04]  /*1edaf0*/  LDL.LU R14, [R1+0x1d18] ;  /* 0x001d1800010e7983 */ /* 0x000ea80000300800 */
[----:B------:R-:W2:Y:S04]  /*1edb00*/  LDL.LU R12, [R1+0x1d1c] ;  /* 0x001d1c00010c7983 */ /* 0x000ea80000300800 */
[----:B------:R1:W-:Y:S04]  /*1edb10*/  STL [R1+0x524], R16 ;  /* 0x0005241001007387 */ /* 0x0003e80000100800 */
[----:B------:R-:W2:Y:S04]  /*1edb20*/  LDL.LU R29, [R1+0x2f80] ;  /* 0x002f8000011d7983 */ /* 0x000ea80000300800 */
[----:B-1----:R-:W2:Y:S04]  /*1edb30*/  LDL.LU R16, [R1+0x2f84] ;  /* 0x002f840001107983 */ /* 0x002ea80000300800 */
[----:B------:R-:W2:Y:S04]  /*1edb40*/  LDL.LU R15, [R1+0x2f88] ;  /* 0x002f8800010f7983 */ /* 0x000ea80000300800 */
[----:B------:R-:W2:Y:S04]  /*1edb50*/  LDL.LU R13, [R1+0x2f8c] ;  /* 0x002f8c00010d7983 */ /* 0x000ea80000300800 */
[----:B------:R-:W-:Y:S04]  /*1edb60*/  STL [R1+0x7864], R18 ;  /* 0x0078641201007387 */ /* 0x000fe80000100800 */
[----:B------:R1:W-:Y:S04]  /*1edb70*/  STL.64 [R1+0x2fb0], R24 ;  /* 0x002fb01801007387 */ /* 0x0003e80000100a00 */
[----:B-1----:R-:W3:Y:S01]  /*1edb80*/  LDL.LU.64 R24, [R1+0x7b88] ;  /* 0x007b880001187983 */ /* 0x002ee20000300a00 */
[----:B------:R-:W-:-:S02]  /*1edb90*/  IADD3 R18, P1, PT, R0, R6, RZ ;  /* 0x0000000600127210 */ /* 0x000fc40007f3e0ff */
[----:B---3--:R-:W-:Y:S02]  /*1edba0*/  F2FP.SATFINITE.E5M2.F32.PACK_AB_MERGE_C R19, R19, R24, RZ ;  /* 0x000000181313723e */ /* 0x008fe400048060ff */
[----:B--2---:R-:W-:-:S03]  /*1edbb0*/  F2FP.SATFINITE.E5M2.F32.PACK_AB_MERGE_C R17, R26, R25, RZ ;  /* 0x000000191a11723e */ /* 0x004fc600048060ff */
[----:B------:R1:W-:Y:S04]  /*1edbc0*/  STL [R1+0x7b04], R19 ;  /* 0x007b041301007387 */ /* 0x0003e80000100800 */
[----:B------:R-:W2:Y:S04]  /*1edbd0*/  LDL.LU R23, [R1+0x2f70] ;  /* 0x002f700001177983 */ /* 0x000ea80000300800 */
[----:B------:R-:W2:Y:S01]  /*1edbe0*/  LDL.LU R24, [R1+0x2f74] ;  /* 0x002f740001187983 */ /* 0x000ea20000300800 */
[----:B-1----:R-:W-:-:S03]  /*1edbf0*/  IMAD.X R19, R11, 0x1, R5, P1 ;  /* 0x000000010b137824 */ /* 0x002fc600008e0605 */
[----:B------:R4:W-:Y:S04]  /*1edc00*/  STL [R1+0x2fb8], R17 ;  /* 0x002fb81101007387 */ /* 0x0009e80000100800 */
[----:B------:R-:W3:Y:S04]  /*1edc10*/  LDL.LU R25, [R1+0x2f78] ;  /* 0x002f780001197983 */ /* 0x000ee80000300800 */
[----:B------:R-:W3:Y:S01]  /*1edc20*/  LDL.LU R26, [R1+0x2f7c] ;  /* 0x002f7c00011a7983 */ /* 0x000ee20000300800 */
[----:B----4-:R-:W-:-:S03]  /*1edc30*/  F2FP.SATFINITE.E5M2.F32.PACK_AB_MERGE_C R17, R27, R22, RZ ;  /* 0x000000161b11723e */ /* 0x010fc600048060ff */
[----:B------:R1:W-:Y:S04]  /*1edc40*/  STL.64 [R1+0x2fa8], R18 ;  /* 0x002fa81201007387 */ /* 0x0003e80000100a00 */
[----:B------:R4:W-:Y:S04]  /*1edc50*/  STL [R1+0x514], R17 ;  /* 0x0005141101007387 */ /* 0x0009e80000100800 */
[----:B------:R-:W3:Y:S01]  /*1edc60*/  LDL.LU R22, [R1+0x2f60] ;  /* 0x002f600001167983 */ /* 0x000ee20000300800 */
[----:B-1----:R-:W-:-:S03]  /*1edc70*/  IADD3 R18, P1, PT, R0, R4, RZ ;  /* 0x0000000400127210 */ /* 0x002fc60007f3e0ff */
[----:B------:R-:W3:Y:S01]  /*1edc80*/  LDL.LU R27, [R1+0x2f64] ;  /* 0x002f6400011b7983 */ /* 0x000ee20000300800 */
[----:B----4-:R-:W-:Y:S01]  /*1edc90*/  F2FP.SATFINITE.E5M2.F32.PACK_AB_MERGE_C R17, R21, R2, RZ ;  /* 0x000000021511723e */ /* 0x010fe200048060ff */
[----:B------:R-:W-:Y:S01]  /*1edca0*/  IMAD.X R19, R11, 0x1, R3, P1 ;  /* 0x000000010b137824 */ /* 0x000fe200008e0603 */
[----:B------:R-:W-:-:S04]  /*1edcb0*/  F2FP.SATFINITE.E5M2.F32.PACK_AB_MERGE_C R11, R28, R20, RZ ;  /* 0x000000141c0b723e */ /* 0x000fc800048060ff */
[----:B------:R-:W-:Y:S04]  /*1edcc0*/  STL.64 [R1+0x2fa0], R18 ;  /* 0x002fa01201007387 */ /* 0x000fe80000100a00 */
[----:B------:R-:W4:Y:S04]  /*1edcd0*/  LDL.LU R2, [R1+0x2f68] ;  /* 0x002f680001027983 */ /* 0x000f280000300800 */
[----:B------:R-:W-:Y:S04]  /*1edce0*/  STL [R1+0x510], R17 ;  /* 0x0005101101007387 */ /* 0x000fe80000100800 */
[----:B------:R-:W4:Y:S04]  /*1edcf0*/  LDL.LU R21, [R1+0x2f6c] ;  /* 0x002f6c0001157983 */ /* 0x000f280000300800 */
[----:B------:R1:W-:Y:S04]  /*1edd00*/  STL [R1+0x2f9c], R11 ;  /* 0x002f9c0b01007387 */ /* 0x0003e80000100800 */
[----:B------:R-:W4:Y:S04]  /*1edd10*/  LDL.LU R20, [R1+0x2f50] ;  /* 0x002f500001147983 */ /* 0x000f280000300800 */
[----:B------:R-:W4:Y:S01]  /*1edd20*/  LDL.LU R28, [R1+0x2f54] ;  /* 0x002f5400011c7983 */ /* 0x000f220000300800 */
[----:B0-----:R-:W-:Y:S01]  /*1edd30*/  VIADD R0, R0, UR6 ;  /* 0x0000000600007c36 */ /* 0x001fe20008000000 */
[----:B-1----:R-:W-:Y:S01]  /*1edd40*/  F2FP.SATFINITE.E5M2.F32.PACK_AB_MERGE_C R11, R12, R14, RZ ;  /* 0x0000000e0c0b723e */ /* 0x002fe200048060ff */
[----:B------:R-:W0:Y:S01]  /*1edd50*/  LDCU UR6, c[0x0][0x3b8] ;  /* 0x00007700ff0677ac */ /* 0x000e220008000800 */
[----:B------:R-:W4:Y:S02]  /*1edd60*/  LDL.LU R14, [R1+0x2f58] ;  /* 0x002f5800010e7983 */ /* 0x000f240000300800 */
[----:B------:R-:W-:-:S02]  /*1edd70*/  IADD3 R18, P1, PT, R0, R10, RZ ;  /* 0x0000000a00127210 */ /* 0x000fc40007f3e0ff */
[----:B------:R-:W4:Y:S04]  /*1edd80*/  LDL.LU R12, [R1+0x2f5c] ;  /* 0x002f5c00010c7983 */ /* 0x000f280000300800 */
[----:B------:R1:W-:Y:S01]  /*1edd90*/  STL [R1+0x2fbc], R11 ;  /* 0x002fbc0b01007387 */ /* 0x0003e20000100800 */
[----:B------:R-:W-:-:S03]  /*1edda0*/  F2FP.SATFINITE.E5M2.F32.PACK_AB_MERGE_C R16, R16, R29, RZ ;  /* 0x0000001d1010723e */ /* 0x000fc600048060ff */
[----:B------:R-:W4:Y:S01]  /*1eddb0*/  LDL.LU R29, [R1+0x2f40] ;  /* 0x002f4000011d7983 */ /* 0x000f220000300800 */
[----:B-1----:R-:W-:-:S05]  /*1eddc0*/  SHF.R.S32.HI R11, RZ, 0x1f, R0 ;  /* 0x0000001fff0b7819 */ /* 0x002fca0000011400 */
[----:B------:R-:W-:Y:S01]  /*1eddd0*/  IMAD.X R19, R11, 0x1, R9, P1 ;  /* 0x000000010b137824 */ /* 0x000fe200008e0609 */
[----:B------:R-:W-:-:S04]  /*1edde0*/  F2FP.SATFINITE.E5M2.F32.PACK_AB_MERGE_C R13, R13, R15, RZ ;  /* 0x0000000f0d0d723e */ /* 0x000fc800048060ff */
[----:B------:R1:W-:Y:S04]  /*1eddf0*/  STL.64 [R1+0x2f90], R18 ;  /* 0x002f901201007387 */ /* 0x0003e80000100a00 */
[----:B------:R0:W-:Y:S01]  /*1ede00*/  STL [R1+0x2f98], R16 ;  /* 0x002f981001007387 */ /* 0x0001e20000100800 */
[----:B-1----:R-:W-:-:S03]  /*1ede10*/  IADD3 R18, P1, PT, R0, R8, RZ ;  /* 0x0000000800127210 */ /* 0x002fc60007f3e0ff */
[----:B0-----:R-:W4:Y:S02]  /*1ede20*/  LDL.LU R16, [R1+0x2f44] ;  /* 0x002f440001107983 */ /* 0x001f240000300800 */
[----:B------:R-:W-:Y:S02]  /*1ede30*/  IMAD.X R19, R11, 0x1, R7, P1 ;  /* 0x000000010b137824 */ /* 0x000fe400008e0607 */
[----:B------:R0:W-:Y:S04]  /*1ede40*/  STL [R1+0x2f8c], R13 ;  /* 0x002f8c0d01007387 */ /* 0x0001e80000100800 */
[----:B------:R-:W4:Y:S04]  /*1ede50*/  LDL.LU R15, [R1+0x2f48] ;  /* 0x002f4800010f7983 */ /* 0x000f280000300800 */
[----:B0-----:R-:W4:Y:S04]  /*1ede60*/  LDL.LU R13, [R1+0x2f4c] ;  /* 0x002f4c00010d7983 */ /* 0x001f280000300800 */
[----:B------:R2:W-:Y:S02]  /*1ede70*/  STL.64 [R1+0x2f80], R18 ;  /* 0x002f801201007387 */ /* 0x0005e40000100a00 */
[----:B--2---:R-:W-:-:S02]  /*1ede80*/  F2FP.SATFINITE.E5M2.F32.PACK_AB_MERGE_C R18, R24, R23, RZ ;  /* 0x000000171812723e */ /* 0x004fc400048060ff */
[----:B------:R-:W2:Y:S04]  /*1ede90*/  LDL.LU R23, [R1+0x2f30] ;  /* 0x002f300001177983 */ /* 0x000ea80000300800 */
[----:B------:R0:W-:Y:S04]  /*1edea0*/  STL [R1+0x2f88], R18 ;  /* 0x002f881201007387 */ /* 0x0001e80000100800 */
[----:B------:R-:W2:Y:S01]  /*1edeb0*/  LDL.LU R24, [R1+0x2f34] ;  /* 0x002f340001187983 */ /* 0x000ea20000300800 */
[----:B---3--:R-:W-:Y:S02]  /*1edec0*/  F2FP.SATFINITE.E5M2.F32.PACK_AB_MERGE_C R17, R26, R25, RZ ;  /* 0x000000191a11723e */ /* 0x008fe400048060ff */
[----:B0-----:R-:W-:-:S03]  /*1eded0*/  IADD3 R18, P1, PT, R0, R6, RZ ;  /* 0x0000000600127210 */ /* 0x001fc60007f3e0ff */
[----:B------:R0:W-:Y:S02]  /*1edee0*/  STL [R1+0x2f7c], R17 ;  /* 0x002f7c1101007387 */ /* 0x0001e40000100800 */
[----:B------:R-:W-:Y:S02]  /*1edef0*/  IMAD.X R19, R11, 0x1, R5, P1 ;  /* 0x000000010b137824 */ /* 0x000fe400008e0605 */
[----:B------:R-:W3:Y:S04]  /*1edf00*/  LDL.LU R25, [R1+0x2f38] ;  /* 0x002f380001197983 */ /* 0x000ee80000300800 */
[----:B------:R-:W3:Y:S01]  /*1edf10*/  LDL.LU R26, [R1+0x2f3c] ;  /* 0x002f3c00011a7983 */ /* 0x000ee20000300800 */
[----:B0-----:R-:W-:-:S03]  /*1edf20*/  F2FP.SATFINITE.E5M2.F32.PACK_AB_MERGE_C R17, R27, R22, RZ ;  /* 0x000000161b11723e */ /* 0x001fc600048060ff */
[----:B------:R0:W-:Y:S04]  /*1edf30*/  STL.64 [R1+0x2f70], R18 ;  /* 0x002f701201007387 */ /* 0x0001e80000100a00 */
[----:B------:R-:W-:Y:S04]  /*1edf40*/  STL [R1+0x2f78], R17 ;  /* 0x002f781101007387 */ /* 0x000fe80000100800 */
[----:B------:R-:W3:Y:S01]  /*1edf50*/  LDL.LU R22, [R1+0x2f20] ;  /* 0x002f200001167983 */ /* 0x000ee20000300800 */
[----:B0-----:R-:W-:-:S03]  /*1edf60*/  IADD3 R18, P1, PT, R0, R4, RZ ;  /* 0x0000000400127210 */ /* 0x001fc60007f3e0ff */
[----:B------:R-:W3:Y:S02]  /*1edf70*/  LDL.LU R27, [R1+0x2f24] ;  /* 0x002f2400011b7983 */ /* 0x000ee40000300800 */
[----:B------:R-:W-:Y:S01]  /*1edf80*/  IMAD.X R19, R11, 0x1, R3, P1 ;  /* 0x000000010b137824 */ /* 0x000fe200008e0603 */
[----:B----4-:R-:W-:-:S04]  /*1edf90*/  F2FP.SATFINITE.E5M2.F32.PACK_AB_MERGE_C R2, R21, R2, RZ ;  /* 0x000000021502723e */ /* 0x010fc800048060ff */
[----:B------:R-:W-:Y:S04]  /*1edfa0*/  STL.64 [R1+0x2f60], R18 ;  /* 0x002f601201007387 */ /* 0x000fe80000100a00 */
[----:B------:R0:W-:Y:S01]  /*1edfb0*/  STL [R1+0x2f6c], R2 ;  /* 0x002f6c0201007387 */ /* 0x0001e20000100800 */
[----:B------:R-:W-:-:S03]  /*1edfc0*/  F2FP.SATFINITE.E5M2.F32.PACK_AB_MERGE_C R11, R28, R20, RZ ;  /* 0x000000141c0b723e */ /* 0x000fc600048060ff */
[----:B0-----:R-:W4:Y:S04]  /*1edfd0*/  LDL.LU R2, [R1+0x2f28] ;  /* 0x002f280001027983 */ /* 0x001f280000300800 */
[----:B------:R0:W-:Y:S04]  /*1edfe0*/  STL [R1+0x2f68], R11 ;  /* 0x002f680b01007387 */ /* 0x0001e80000100800 */
[----:B------:R-:W4:Y:S04]  /*1edff0*/  LDL.LU R21, [R1+0x2f2c] ;  /* 0x002f2c0001157983 */ /* 0x000f280000300800 */
[----:B------:R-:W4:Y:S04]  /*1ee000*/  LDL.LU R20, [R1+0x2f10] ;  /* 0x002f100001147983 */ /* 0x000f280000300800 */
[----:B------:R-:W4:Y:S01]  /*1ee010*/  LDL.LU R28, [R1+0x2f14] ;  /* 0x002f1400011c7983 */ /* 0x000f220000300800 */
[----:B0-----:R-:W-:Y:S01]  /*1ee020*/  F2FP.SATFINITE.E5M2.F32.PACK_AB_MERGE_C R11, R12, R14, RZ ;  /* 0x0000000e0c0b723e */ /* 0x001fe200048060ff */
[----:B------:R-:W-:Y:S01]  /*1ee030*/  VIADD R0, R0, UR6 ;  /* 0x0000000600007c36 */ /* 0x000fe20008000000 */
[----:B------:R-:W0:Y:S03]  /*1ee040*/  LDCU UR6, c[0x0][0x3b8] ;  /* 0x00007700ff0677ac */ /* 0x000e260008000800 */
[----:B------:R-:W-:Y:S01]  /*1ee050*/  STL [R1+0x2f5c], R11 ;  /* 0x002f5c0b01007387 */ /* 0x000fe20000100800 */
[----:B------:R-:W-:-:S02]  /*1ee060*/  SHF.R.S32.HI R17, RZ, 0x1f, R0 ;  /* 0x0000001fff117819 */ /* 0x000fc40000011400 */
[----:B------:R-:W-:Y:S01]  /*1ee070*/  IADD3 R18, P1, PT, R0, R10, RZ ;  /* 0x0000000a00127210 */ /* 0x000fe20007f3e0ff */
[----:B------:R-:W4:Y:S04]  /*1ee080*/  LDL.LU R14, [R1+0x2f18] ;  /* 0x002f1800010e7983 */ /* 0x000f280000300800 */
[----:B------:R-:W4:Y:S01]  /*1ee090*/  LDL.LU R12, [R1+0x2f1c] ;  /* 0x002f1c00010c7983 */ /* 0x000f220000300800 */
[----:B------:R-:W-:-:S05]  /*1ee0a0*/  IMAD.X R19, R17, 0x1, R9, P1 ;  /* 0x0000000111137824 */ /* 0x000fca00008e0609 */
[----:B------:R1:W-:Y:S01]  /*1ee0b0*/  STL.64 [R1+0x2f50], R18 ;  /* 0x002f501201007387 */ /* 0x0003e20000100a00 */
[----:B------:R-:W-:-:S03]  /*1ee0c0*/  F2FP.SATFINITE.E5M2.F32.PACK_AB_MERGE_C R16, R16, R29, RZ ;  /* 0x0000001d1010723e */ /* 0x000fc600048060ff */
[----:B------:R-:W4:Y:S01]  /*1ee0d0*/  LDL.LU R29, [R1+0x2f00] ;  /* 0x002f0000011d7983 */ /* 0x000f220000300800 */
[----:B-1----:R-:W-:-:S03]  /*1ee0e0*/  IADD3 R18, P1, PT, R0, R8, RZ ;  /* 0x0000000800127210 */ /* 0x002fc60007f3e0ff */
[----:B------:R1:W-:Y:S01]  /*1ee0f0*/  STL [R1+0x2f58], R16 ;  /* 0x002f581001007387 */ /* 0x0003e20000100800 */
[----:B------:R-:W-:Y:S01]  /*1ee100*/  F2FP.SATFINITE.E5M2.F32.PACK_AB_MERGE_C R11, R13, R15, RZ ;  /* 0x0000000f0d0b723e */ /* 0x000fe200048060ff */
[----:B------:R-:W-:Y:S02]  /*1ee110*/  IMAD.X R19, R17, 0x1, R7, P1 ;  /* 0x0000000111137824 */ /* 0x000fe400008e0607 */
[----:B-1----:R-:W4:Y:S04]  /*1ee120*/  LDL.LU R16, [R1+0x2f04] ;  /* 0x002f040001107983 */ /* 0x002f280000300800 */
[----:B------:R-:W-:Y:S04]  /*1ee130*/  STL [R1+0x2f4c], R11 ;  /* 0x002f4c0b01007387 */ /* 0x000fe80000100800 */
[----:B------:R-:W4:Y:S04]  /*1ee140*/  LDL.LU R15, [R1+0x2f08] ;  /* 0x002f0800010f7983 */ /* 0x000f280000300800 */
[----:B------:R-:W4:Y:S04]  /*1ee150*/  LDL.LU R13, [R1+0x2f0c] ;  /* 0x002f0c00010d7983 */ /* 0x000f280000300800 */
[----:B------:R2:W-:Y:S02]  /*1ee160*/  STL.64 [R1+0x2f40], R18 ;  /* 0x002f401201007387 */ /* 0x0005e40000100a00 */
[----:B--2---:R-:W-:-:S02]  /*1ee170*/  F2FP.SATFINITE.E5M2.F32.PACK_AB_MERGE_C R18, R24, R23, RZ ;  /* 0x000000171812723e */ /* 0x004fc400048060ff */
[----:B------:R-:W2:Y:S04]  /*1ee180*/  LDL.LU R23, [R1+0x2ef0] ;  /* 0x002ef00001177983 */ /* 0x000ea80000300800 */
[----:B------:R1:W-:Y:S04]  /*1ee190*/  STL [R1+0x2f48], R18 ;  /* 0x002f481201007387 */ /* 0x0003e80000100800 */
[----:B------:R-:W2:Y:S01]  /*1ee1a0*/  LDL.LU R24, [R1+0x2ef4] ;  /* 0x002ef40001187983 */ /* 0x000ea20000300800 */
[----:B-1----:R-:W-:Y:S02]  /*1ee1b0*/  IADD3 R18, P1, PT, R0, R6, RZ ;  /* 0x0000000600127210 */ /* 0x002fe40007f3e0ff */
[----:B---3--:R-:W-:-:S02]  /*1ee1c0*/  F2FP.SATFINITE.E5M2.F32.PACK_AB_MERGE_C R11, R26, R25, RZ ;  /* 0x000000191a0b723e */ /* 0x008fc400048060ff */
[----:B------:R-:W3:Y:S01]  /*1ee1d0*/  LDL.LU R25, [R1+0x2ef8] ;  /* 0x002ef80001197983 */ /* 0x000ee20000300800 */
[----:B------:R-:W-:-:S03]  /*1ee1e0*/  IMAD.X R19, R17, 0x1, R5, P1 ;  /* 0x0000000111137824 */ /* 0x000fc600008e0605 */
[----:B------:R-:W3:Y:S04]  /*1ee1f0*/  LDL.LU R26, [R1+0x2efc] ;  /* 0x002efc00011a7983 */ /* 0x000ee80000300800 */
[----:B------:R1:W-:Y:S04]  /*1ee200*/  STL [R1+0x7748], R11 ;  /* 0x0077480b01007387 */ /* 0x0003e80000100800 */
[----:B------:R0:W-:Y:S01]  /*1ee210*/  STL.64 [R1+0x2f30], R18 ;  /* 0x002f301201007387 */ /* 0x0001e20000100a00 */
[----:B-1----:R-:W-:Y:S02]  /*1ee220*/  F2FP.SATFINITE.E5M2.F32.PACK_AB_MERGE_C R11, R27, R22, RZ ;  /* 0x000000161b0b723e */ /* 0x002fe400048060ff */
[----:B0-----:R-:W-:-:S03]  /*1ee230*/  IADD3 R18, P1, PT, R0, R4, RZ ;  /* 0x0000000400127210 */ /* 0x001fc60007f3e0ff */
[----:B------:R0:W-:Y:S02]  /*1ee240*/  STL [R1+0xa6c], R11 ;  /* 0x000a6c0b01007387 */ /* 0x0001e40000100800 */
[----:B------:R-:W-:Y:S02]  /*1ee250*/  IMAD.X R19, R17, 0x1, R3, P1 ;  /* 0x0000000111137824 */ /* 0x000fe400008e0603 */
[----:B------:R-:W3:Y:S04]  /*1ee260*/  LDL.LU R22, [R1+0x2ee0] ;  /* 0x002ee00001167983 */ /* 0x000ee80000300800 */
[----:B------:R-:W3:Y:S04]  /*1ee270*/  LDL.LU R27, [R1+0x2ee4] ;  /* 0x002ee400011b7983 */ /* 0x000ee80000300800 */
[----:B------:R-:W-:Y:S01]  /*1ee280*/  STL.64 [R1+0x2f20], R18 ;  /* 0x002f201201007387 */ /* 0x000fe20000100a00 */
[----:B----4-:R-:W-:-:S03]  /*1ee290*/  F2FP.SATFINITE.E5M2.F32.PACK_AB_MERGE_C R17, R21, R2, RZ ;  /* 0x000000021511723e */ /* 0x010fc600048060ff */
[----:B------:R-:W4:Y:S01]  /*1ee2a0*/  LDL.LU R2, [R1+0x2ee8] ;  /* 0x002ee80001027983 */ /* 0x000f220000300800 */
[----:B0-----:R-:W-:-:S03]  /*1ee2b0*/  F2FP.SATFINITE.E5M2.F32.PACK_AB_MERGE_C R11, R28, R20, RZ ;  /* 0x000000141c0b723e */ /* 0x001fc600048060ff */
[----:B------:R-:W-:Y:S04]  /*1ee2c0*/  STL [R1+0xa50], R17 ;  /* 0x000a501101007387 */ /* 0x000fe80000100800 */
[----:B------:R-:W4:Y:S04]  /*1ee2d0*/  LDL.LU R21, [R1+0x2eec] ;  /* 0x002eec0001157983 */ /* 0x000f280000300800 */
[----:B------:R0:W-:Y:S04]  /*1ee2e0*/  STL [R1+0xa20], R11 ;  /* 0x000a200b01007387 */ /* 0x0001e80000100800 */
[----:B------:R-:W4:Y:S04]  /*1ee2f0*/  LDL.LU R20, [R1+0x2ed0] ;  /* 0x002ed00001147983 */ /* 0x000f280000300800 */
[----:B------:R-:W4:Y:S01]  /*1ee300*/  LDL.LU R28, [R1+0x2ed4] ;  /* 0x002ed400011c7983 */ /* 0x000f220000300800 */
[----:B------:R-:W-:Y:S01]  /*1ee310*/  VIADD R0, R0, UR6 ;  /* 0x0000000600007c36 */ /* 0x000fe20008000000 */
[----:B0-----:R-:W-:Y:S01]  /*1ee320*/  F2FP.SATFINITE.E5M2.F32.PACK_AB_MERGE_C R11, R12, R14, RZ ;  /* 0x0000000e0c0b723e */ /* 0x001fe200048060ff */
[----:B------:R-:W0:Y:S01]  /*1ee330*/  LDCU UR6, c[0x0][0x3b8] ;  /* 0x00007700ff0677ac */ /* 0x000e220008000800 */
[----:B------:R-:W4:Y:S02]  /*1ee340*/  LDL.LU R14, [R1+0x2ed8] ;  /* 0x002ed800010e7983 */ /* 0x000f240000300800 */
[----:B------:R-:W-:-:S02]  /*1ee350*/  IADD3 R18, P1, PT, R0, R10, RZ ;  /* 0x0000000a00127210 */ /* 0x000fc40007f3e0ff */
[----:B------:R-:W4:Y:S04]  /*1ee360*/  LDL.LU R12, [R1+0x2edc] ;  /* 0x002edc00010c7983 */ /* 0x000f280000300800 */
[----:B------:R1:W-:Y:S02]  /*1ee370*/  STL [R1+0x9fc], R11 ;  /* 0x0009fc0b01007387 */ /* 0x0003e40000100800 */
[----:B-1----:R-:W-:-:S05]  /*1ee380*/  SHF.R.S32.HI R11, RZ, 0x1f, R0 ;  /* 0x0000001fff0b7819 */ /* 0x002fca0000011400 */
[----:B------:R-:W-:Y:S01]  /*1ee390*/  IMAD.X R19, R11, 0x1, R9, P1 ;  /* 0x000000010b137824 */ /* 0x000fe200008e0609 */
[----:B------:R-:W-:Y:S02]  /*1ee3a0*/  F2FP.SATFINITE.E5M2.F32.PACK_AB_MERGE_C R16, R16, R29, RZ ;  /* 0x0000001d1010723e */ /* 0x000fe400048060ff */
[----:B------:R-:W4:Y:S04]  /*1ee3b0*/  LDL.LU R29, [R1+0x2ec0] ;  /* 0x002ec000011d7983 */ /* 0x000f280000300800 */
[----:B------:R1:W-:Y:S01]  /*1ee3c0*/  STL.64 [R1+0x2f10], R18 ;  /* 0x002f101201007387 */ /* 0x0003e20000100a00 */
[----:B------:R-:W-:-:S03]  /*1ee3d0*/  F2FP.SATFINITE.E5M2.F32.PACK_AB_MERGE_C R13, R13, R15, RZ ;  /* 0x0000000f0d0d723e */ /* 0x000fc600048060ff */
        /* <DEDUP_REMOVED lines=14> */
[----:B------:R-:W-:Y:S02]  /*1ee4c0*/  STL [R1+0x990], R17 ;  /* 0x0009901101007387 */ /* 0x000fe40000100800 */
[----:B------:R-:W-:Y:S02]  /*1ee4d0*/  IMAD.X R19, R11, 0x1, R5, P1 ;  /* 0x000000010b137824 */ /* 0x000fe400008e0605 */
[----:B------:R-:W3:Y:S04]  /*1ee4e0*/  LDL.LU R25, [R1+0x2eb8] ;  /* 0x002eb80001197983 */ /* 0x000ee80000300800 */
[----:B------:R-:W3:Y:S04]  /*1ee4f0*/  LDL.LU R26, [R1+0x2ebc] ;  /* 0x002ebc00011a7983 */ /* 0x000ee80000300800 */
[----:B------:R0:W-:Y:S02]  /*1ee500*/  STL.64 [R1+0x2ef0], R18 ;  /* 0x002ef01201007387 */ /* 0x0001e40000100a00 */
[----:B0-----:R-:W-:-:S02]  /*1ee510*/  IADD3 R18, P1, PT, R0, R4, RZ ;  /* 0x0000000400127210 */ /* 0x001fc40007f3e0ff */
[----:B------:R-:W-:-:S03]  /*1ee520*/  F2FP.SATFINITE.E5M2.F32.PACK_AB_MERGE_C R17, R27, R22, RZ ;  /* 0x000000161b11723e */ /* 0x000fc600048060ff */
[----:B------:R-:W-:Y:S02]  /*1ee530*/  IMAD.X R19, R11, 0x1, R3, P1 ;  /* 0x000000010b137824 */ /* 0x000fe400008e0603 */
[----:B------:R4:W-:Y:S04]  /*1ee540*/  STL [R1+0x948], R17 ;  /* 0x0009481101007387 */ /* 0x0009e80000100800 */
[----:B------:R-:W3:Y:S04]  /*1ee550*/  LDL.LU R22, [R1+0x2ea0] ;  /* 0x002ea00001167983 */ /* 0x000ee80000300800 */
[----:B------:R-:W3:Y:S04]  /*1ee560*/  LDL.LU R27, [R1+0x2ea4] ;  /* 0x002ea400011b7983 */ /* 0x000ee80000300800 */
[----:B------:R-:W-:Y:S01]  /*1ee570*/  STL.64 [R1+0x2ee0], R18 ;  /* 0x002ee01201007387 */ /* 0x000fe20000100a00 */
[----:B----4-:R-:W-:-:S03]  /*1ee580*/  F2FP.SATFINITE.E5M2.F32.PACK_AB_MERGE_C R17, R21, R2, RZ ;  /* 0x000000021511723e */ /* 0x010fc600048060ff */
[----:B------:R-:W4:Y:S04]  /*1ee590*/  LDL.LU R2, [R1+0x2ea8] ;  /* 0x002ea80001027983 */ /* 0x000f280000300800 */
[----:B------:R-:W-:Y:S04]  /*1ee5a0*/  STL [R1+0x950], R17 ;  /* 0x0009501101007387 */ /* 0x000fe80000100800 */
[----:B------:R-:W4:Y:S01]  /*1ee5b0*/  LDL.LU R21, [R1+0x2eac] ;  /* 0x002eac0001157983 */ /* 0x000f220000300800 */
[----:B------:R-:W-:-:S05]  /*1ee5c0*/  F2FP.SATFINITE.E5M2.F32.PACK_AB_MERGE_C R11, R28, R20, RZ ;  /* 0x000000141c0b723e */ /* 0x000fca00048060ff */
        /* <DEDUP_REMOVED lines=14> */
[----:B------:R1:W-:Y:S04]  /*1ee6b0*/  STL.64 [R1+0x2ed0], R18 ;  /* 0x002ed01201007387 */ /* 0x0003e80000100a00 */
[----:B------:R0:W-:Y:S01]  /*1ee6c0*/  STL [R1+0x85c], R16 ;  /* 0x00085c1001007387 */ /* 0x0001e20000100800 */
[----:B------:R-:W-:-:S02]  /*1ee6d0*/  F2FP.SATFINITE.E5M2.F32.PACK_AB_MERGE_C R13, R13, R15, RZ ;  /* 0x0000000f0d0d723e */ /* 0x000fc400048060ff */
[----:B-1----:R-:W-:Y:S01]  /*1ee6e0*/  IADD3 R18, P1, PT, R0, R8, RZ ;  /* 0x0000000800127210 */ /* 0x002fe20007f3e0ff */
[----:B0-----:R-:W4:Y:S04]  /*1ee6f0*/  LDL.LU R16, [R1+0x2e84] ;  /* 0x002e840001107983 */ /* 0x001f280000300800 */
[----:B------:R-:W-:Y:S01]  /*1ee700*/  IMAD.X R19, R11, 0x1, R7, P1 ;  /* 0x000000010b137824 */ /* 0x000fe200008e0607 */
        /* <DEDUP_REMOVED lines=8> */
[----:B0-----:R-:W-:Y:S02]  /*1ee790*/  IADD3 R18, P1, PT, R0, R6, RZ ;  /* 0x0000000600127210 */ /* 0x001fe40007f3e0ff */
[----:B---3--:R-:W-:-:S03]  /*1ee7a0*/  F2FP.SATFINITE.E5M2.F32.PACK_AB_MERGE_C R17, R26, R25, RZ ;  /* 0x000000191a11723e */ /* 0x008fc600048060ff */
[----:B------:R-:W-:Y:S02]  /*1ee7b0*/  IMAD.X R19, R11, 0x1, R5, P1 ;  /* 0x000000010b137824 */ /* 0x000fe400008e0605 */
[----:B------:R-:W-:Y:S04]  /*1ee7c0*/  STL [R1+0x844], R17 ;  /* 0x0008441101007387 */ /* 0x000fe80000100800 */
        /* <DEDUP_REMOVED lines=8> */
[----:B------:R-:W3:Y:S01]  /*1ee850*/  LDL.LU R27, [R1+0x2e64] ;  /* 0x002e6400011b7983 */ /* 0x000ee20000300800 */
[----:B----4-:R-:W-:-:S03]  /*1ee860*/  F2FP.SATFINITE.E5M2.F32.PACK_AB_MERGE_C R17, R21, R2, RZ ;  /* 0x000000021511723e */ /* 0x010fc600048060ff */
[----:B------:R-:W-:Y:S04]  /*1ee870*/  STL.64 [R1+0x2ea0], R18 ;  /* 0x002ea01201007387 */ /* 0x000fe80000100a00 */
        /* <DEDUP_REMOVED lines=126> */
[----:B0-----:R-:W-:-:S05]  /*1ef060*/  IADD3 R18, P1, PT, R0, R6, RZ ;  /* 0x0000000600127210 */ /* 0x001fca0007f3e0ff */
[----:B------:R-:W-:Y:S01]  /*1ef070*/  IMAD.X R19, R11, 0x1, R5, P1 ;  /* 0x000000010b137824 */ /* 0x000fe200008e0605 */
[----:B---3--:R-:W-:-:S05]  /*1ef080*/  F2FP.SATFINITE.E5M2.F32.PACK_AB_MERGE_C R17, R26, R25, RZ ;  /* 0x000000191a11723e */ /* 0x008fca00048060ff */
        /* <DEDUP_REMOVED lines=336> */
[----:B------:R-:W-:Y:S04]  /*1f0590*/  STL [R1+0x4f4], R17 ;  /* 0x0004f41101007387 */ /* 0x000fe80000100800 */
[----:B------:R-:W2:Y:S04]  /*1f05a0*/  LDL.LU R22, [R1+0x2bf0] ;  /* 0x002bf00001167983 */ /* 0x000ea80000300800 */
[----:B------:R-:W2:Y:S01]  /*1f05b0*/  LDL.LU R27, [R1+0x2bf4] ;  /* 0x002bf400011b7983 */ /* 0x000ea20000300800 */
[----:B----4-:R-:W-:-:S03]  /*1f05c0*/  F2FP.SATFINITE.E5M2.F32.PACK_AB_MERGE_C R11, R21, R2, RZ ;  /* 0x00000002150b723e */ /* 0x010fc600048060ff */
[----:B------:R-:W-:Y:S04]  /*1f05d0*/  STL.64 [R1+0x2c30], R18 ;  /* 0x002c301201007387 */ /* 0x000fe80000100a00 */
[----:B------:R0:W-:Y:S01]  /*1f05e0*/  STL [R1+0x4f8], R11 ;  /* 0x0004f80b01007387 */ /* 0x0001e20000100800 */
[----:B------:R-:W-:-:S03]  /*1f05f0*/  F2FP.SATFINITE.E5M2.F32.PACK_AB_MERGE_C R2, R28, R20, RZ ;  /* 0x000000141c02723e */ /* 0x000fc600048060ff */
[----:B------:R-:W4:Y:S01]  /*1f0600*/  LDL.LU R20, [R1+0x2bf8] ;  /* 0x002bf80001147983 */ /* 0x000f220000300800 */
[----:B------:R-:W-:Y:S01]  /*1f0610*/  VIADD R0, R0, UR6 ;  /* 0x0000000600007c36 */ /* 0x000fe20008000000 */
[----:B------:R-:W1:Y:S04]  /*1f0620*/  LDCU UR6, c[0x0][0x3b8] ;  /* 0x00007700ff0677ac */ /* 0x000e680008000800 */
[----:B0-----:R-:W-:Y:S02]  /*1f0630*/  SHF.R.S32.HI R11, RZ, 0x1f, R0 ;  /* 0x0000001fff0b7819 */ /* 0x001fe40000011400 */
[----:B------:R-:W-:Y:S01]  /*1f0640*/  IADD3 R18, P1, PT, R0, R10, RZ ;  /* 0x0000000a00127210 */ /* 0x000fe20007f3e0ff */
[----:B------:R0:W-:Y:S04]  /*1f0650*/  STL [R1+0x4d8], R2 ;  /* 0x0004d80201007387 */ /* 0x0001e80000100800 */
[----:B------:R-:W-:Y:S01]  /*1f0660*/  IMAD.X R19, R11, 0x1, R9, P1 ;  /* 0x000000010b137824 */ /* 0x000fe200008e0609 */
[----:B0-----:R-:W-:-:S02]  /*1f0670*/  F2FP.SATFINITE.E5M2.F32.PACK_AB_MERGE_C R2, R12, R14, RZ ;  /* 0x0000000e0c02723e */ /* 0x001fc400048060ff */
[----:B------:R-:W-:Y:S02]  /*1f0680*/  F2FP.SATFINITE.E5M2.F32.PACK_AB_MERGE_C R16, R16, R29, RZ ;  /* 0x0000001d1010723e */ /* 0x000fe400048060ff */
[----:B------:R-:W-:Y:S02]  /*1f0690*/  F2FP.SATFINITE.E5M2.F32.PACK_AB_MERGE_C R13, R13, R15, RZ ;  /* 0x0000000f0d0d723e */ /* 0x000fe400048060ff */
[----:B---3--:R-:W-:Y:S01]  /*1f06a0*/  F2FP.SATFINITE.E5M2.F32.PACK_AB_MERGE_C R17, R26, R25, RZ ;  /* 0x000000191a11723e */ /* 0x008fe200048060ff */
[----:B----4-:R0:W-:Y:S04]  /*1f06b0*/  STL [R1+0x7b80], R20 ;  /* 0x007b801401007387 */ /* 0x0101e80000100800 */
[----:B------:R-:W3:Y:S04]  /*1f06c0*/  LDL.LU R28, [R1+0x2bfc] ;  /* 0x002bfc00011c7983 */ /* 0x000ee80000300800 */
[----:B------:R-:W4:Y:S01]  /*1f06d0*/  LDL.LU R14, [R1+0x2be0] ;  /* 0x002be000010e7983 */ /* 0x000f220000300800 */
[----:B0-----:R-:W-:-:S03]  /*1f06e0*/  IADD3 R20, P1, PT, R0, R8, RZ ;  /* 0x0000000800147210 */ /* 0x001fc60007f3e0ff */
[----:B------:R-:W4:Y:S04]  /*1f06f0*/  LDL.LU R12, [R1+0x2be4] ;  /* 0x002be400010c7983 */ /* 0x000f280000300800 */
[----:B------:R-:W-:Y:S04]  /*1f0700*/  STL [R1+0x4e8], R2 ;  /* 0x0004e80201007387 */ /* 0x000fe80000100800 */
[----:B------:R0:W-:Y:S01]  /*1f0710*/  STL.64 [R1+0x2c20], R18 ;  /* 0x002c201201007387 */ /* 0x0001e20000100a00 */
[----:B------:R-:W-:-:S03]  /*1f0720*/  IMAD.X R21, R11, 0x1, R7, P1 ;  /* 0x000000010b157824 */ /* 0x000fc600008e0607 */
[----:B0-----:R-:W3:Y:S04]  /*1f0730*/  LDL.LU R18, [R1+0x2be8] ;  /* 0x002be80001127983 */ /* 0x001ee80000300800 */
[----:B------:R-:W3:Y:S04]  /*1f0740*/  LDL.LU R2, [R1+0x2bec] ;  /* 0x002bec0001027983 */ /* 0x000ee80000300800 */
[----:B------:R0:W-:Y:S04]  /*1f0750*/  STL [R1+0x4c8], R16 ;  /* 0x0004c81001007387 */ /* 0x0001e80000100800 */
[----:B------:R-:W3:Y:S01]  /*1f0760*/  LDL.LU R29, [R1+0x2bd0] ;  /* 0x002bd000011d7983 */ /* 0x000ee20000300800 */
[----:B--2---:R-:W-:-:S03]  /*1f0770*/  F2FP.SATFINITE.E5M2.F32.PACK_AB_MERGE_C R19, R24, R23, RZ ;  /* 0x000000171813723e */ /* 0x004fc600048060ff */
[----:B0-----:R-:W2:Y:S04]  /*1f0780*/  LDL.LU R16, [R1+0x2bd4] ;  /* 0x002bd40001107983 */ /* 0x001ea80000300800 */
[----:B------:R0:W-:Y:S04]  /*1f0790*/  STL [R1+0x2c18], R13 ;  /* 0x002c180d01007387 */ /* 0x0001e80000100800 */
[----:B------:R-:W2:Y:S04]  /*1f07a0*/  LDL.LU R15, [R1+0x2bd8] ;  /* 0x002bd800010f7983 */ /* 0x000ea80000300800 */
[----:B0-----:R-:W2:Y:S04]  /*1f07b0*/  LDL.LU R13, [R1+0x2bdc] ;  /* 0x002bdc00010d7983 */ /* 0x001ea80000300800 */
[----:B------:R-:W2:Y:S04]  /*1f07c0*/  LDL.LU R23, [R1+0x2bc0] ;  /* 0x002bc00001177983 */ /* 0x000ea80000300800 */
[----:B------:R0:W-:Y:S04]  /*1f07d0*/  STL.64 [R1+0x2c10], R20 ;  /* 0x002c101401007387 */ /* 0x0001e80000100a00 */
[----:B------:R-:W-:Y:S04]  /*1f07e0*/  STL [R1+0x3f0], R19 ;  /* 0x0003f01301007387 */ /* 0x000fe80000100800 */
[----:B------:R-:W2:Y:S01]  /*1f07f0*/  LDL.LU R24, [R1+0x2bc4] ;  /* 0x002bc40001187983 */ /* 0x000ea20000300800 */
[----:B0-----:R-:W-:-:S03]  /*1f0800*/  IADD3 R20, P1, PT, R0, R6, RZ ;  /* 0x0000000600147210 */ /* 0x001fc60007f3e0ff */
[----:B------:R0:W-:Y:S02]  /*1f0810*/  STL [R1+0x4b4], R17 ;  /* 0x0004b41101007387 */ /* 0x0001e40000100800 */
[----:B------:R-:W-:Y:S02]  /*1f0820*/  IMAD.X R21, R11, 0x1, R5, P1 ;  /* 0x000000010b157824 */ /* 0x000fe400008e0605 */
[----:B------:R-:W2:Y:S04]  /*1f0830*/  LDL.LU R25, [R1+0x2bc8] ;  /* 0x002bc80001197983 */ /* 0x000ea80000300800 */
[----:B------:R-:W2:Y:S04]  /*1f0840*/  LDL.LU R26, [R1+0x2bcc] ;  /* 0x002bcc00011a7983 */ /* 0x000ea80000300800 */
[----:B------:R1:W-:Y:S01]  /*1f0850*/  STL.64 [R1+0x2c00], R20 ;  /* 0x002c001401007387 */ /* 0x0003e20000100a00 */
[----:B0-----:R-:W-:-:S02]  /*1f0860*/  F2FP.SATFINITE.E5M2.F32.PACK_AB_MERGE_C R17, R27, R22, RZ ;  /* 0x000000161b11723e */ /* 0x001fc400048060ff */
[----:B-1----:R-:W-:-:S03]  /*1f0870*/  IADD3 R20, P1, PT, R0, R4, RZ ;  /* 0x0000000400147210 */ /* 0x002fc60007f3e0ff */
[----:B------:R-:W-:Y:S02]  /*1f0880*/  STL [R1+0x3e4], R17 ;  /* 0x0003e41101007387 */ /* 0x000fe40000100800 */
[----:B------:R-:W-:-:S05]  /*1f0890*/  IMAD.X R21, R11, 0x1, R3, P1 ;  /* 0x000000010b157824 */ /* 0x000fca00008e0603 */
[----:B------:R0:W-:Y:S04]  /*1f08a0*/  STL.64 [R1+0x2bf0], R20 ;  /* 0x002bf01401007387 */ /* 0x0001e80000100a00 */
[----:B0-----:R-:W3:Y:S04]  /*1f08b0*/  LDL.LU R20, [R1+0x7b80] ;  /* 0x007b800001147983 */ /* 0x001ee80000300800 */
[----:B------:R-:W2:Y:S04]  /*1f08c0*/  LDL.LU R17, [R1+0x2bb0] ;  /* 0x002bb00001117983 */ /* 0x000ea80000300800 */
[----:B------:R-:W2:Y:S04]  /*1f08d0*/  LDL.LU R21, [R1+0x2bb4] ;  /* 0x002bb40001157983 */ /* 0x000ea80000300800 */
[----:B------:R-:W2:Y:S04]  /*1f08e0*/  LDL.LU R22, [R1+0x2bb8] ;  /* 0x002bb80001167983 */ /* 0x000ea80000300800 */
[----:B------:R-:W2:Y:S01]  /*1f08f0*/  LDL.LU R27, [R1+0x2bbc] ;  /* 0x002bbc00011b7983 */ /* 0x000ea20000300800 */
[----:B------:R-:W-:Y:S01]  /*1f0900*/  VIADD R0, R0, UR6 ;  /* 0x0000000600007c36 */ /* 0x000fe20008000000 */
[----:B------:R-:W0:Y:S01]  /*1f0910*/  LDCU UR6, c[0x0][0x3b8] ;  /* 0x00007700ff0677ac */ /* 0x000e220008000800 */
[----:B---3--:R-:W-:-:S05]  /*1f0920*/  F2FP.SATFINITE.E5M2.F32.PACK_AB_MERGE_C R11, R28, R20, RZ ;  /* 0x000000141c0b723e */ /* 0x008fca00048060ff */
[----:B------:R4:W-:Y:S04]  /*1f0930*/  STL [R1+0x3e0], R11 ;  /* 0x0003e00b01007387 */ /* 0x0009e80000100800 */
[----:B------:R-:W3:Y:S04]  /*1f0940*/  LDL.LU R20, [R1+0x18f0] ;  /* 0x0018f00001147983 */ /* 0x000ee80000300800 */
[----:B------:R-:W3:Y:S01]  /*1f0950*/  LDL.LU R28, [R1+0x18f4] ;  /* 0x0018f400011c7983 */ /* 0x000ee20000300800 */
[----:B----4-:R-:W-:-:S03]  /*1f0960*/  F2FP.SATFINITE.E5M2.F32.PACK_AB_MERGE_C R11, R12, R14, RZ ;  /* 0x0000000e0c0b723e */ /* 0x010fc600048060ff */
[----:B------:R-:W4:Y:S04]  /*1f0970*/  LDL.LU R14, [R1+0x18f8] ;  /* 0x0018f800010e7983 */ /* 0x000f280000300800 */
[----:B------:R1:W-:Y:S01]  /*1f0980*/  STL [R1+0x3dc], R11 ;  /* 0x0003dc0b01007387 */ /* 0x0003e20000100800 */
[----:B--2---:R-:W-:-:S03]  /*1f0990*/  F2FP.SATFINITE.E5M2.F32.PACK_AB_MERGE_C R16, R16, R29, RZ ;  /* 0x0000001d1010723e */ /* 0x004fc600048060ff */
[----:B------:R-:W4:Y:S01]  /*1f09a0*/  LDL.LU R12, [R1+0x18fc] ;  /* 0x0018fc00010c7983 */ /* 0x000f220000300800 */
[----:B-1----:R-:W-:Y:S02]  /*1f09b0*/  F2FP.SATFINITE.E5M2.F32.PACK_AB_MERGE_C R11, R2, R18, RZ ;  /* 0x00000012020b723e */ /* 0x002fe400048060ff */
[----:B------:R-:W-:Y:S02]  /*1f09c0*/  SHF.R.S32.HI R2, RZ, 0x1f, R0 ;  /* 0x0000001fff027819 */ /* 0x000fe40000011400 */
[----:B------:R-:W-:Y:S01]  /*1f09d0*/  IADD3 R18, P1, PT, R0, R10, RZ ;  /* 0x0000000a00127210 */ /* 0x000fe20007f3e0ff */
[----:B------:R1:W-:Y:S04]  /*1f09e0*/  STL [R1+0x2be8], R11 ;  /* 0x002be80b01007387 */ /* 0x0003e80000100800 */
[----:B------:R-:W-:Y:S01]  /*1f09f0*/  IMAD.X R19, R2, 0x1, R9, P1 ;  /* 0x0000000102137824 */ /* 0x000fe200008e0609 */
[----:B------:R-:W2:Y:S04]  /*1f0a00*/  LDL.LU R29, [R1+0x2ba0] ;  /* 0x002ba000011d7983 */ /* 0x000ea80000300800 */
[----:B------:R0:W-:Y:S01]  /*1f0a10*/  STL.64 [R1+0x2be0], R18 ;  /* 0x002be01201007387 */ /* 0x0001e20000100a00 */
[----:B-1----:R-:W-:-:S03]  /*1f0a20*/  F2FP.SATFINITE.E5M2.F32.PACK_AB_MERGE_C R11, R13, R15, RZ ;  /* 0x0000000f0d0b723e */ /* 0x002fc600048060ff */
[----:B------:R1:W-:Y:S01]  /*1f0a30*/  STL [R1+0x3d4], R16 ;  /* 0x0003d41001007387 */ /* 0x0003e20000100800 */
[----:B0-----:R-:W-:-:S03]  /*1f0a40*/  IADD3 R18, P1, PT, R0, R8, RZ ;  /* 0x0000000800127210 */ /* 0x001fc60007f3e0ff */
[----:B-1----:R-:W2:Y:S02]  /*1f0a50*/  LDL.LU R16, [R1+0x2ba4] ;  /* 0x002ba40001107983 */ /* 0x002ea40000300800 */
[----:B------:R-:W-:Y:S02]  /*1f0a60*/  IMAD.X R19, R2, 0x1, R7, P1 ;  /* 0x0000000102137824 */ /* 0x000fe400008e0607 */
[----:B------:R0:W-:Y:S01]  /*1f0a70*/  STL [R1+0x3d8], R11 ;  /* 0x0003d80b01007387 */ /* 0x0001e20000100800 */
[----:B------:R-:W-:-:S03]  /*1f0a80*/  F2FP.SATFINITE.E5M2.F32.PACK_AB_MERGE_C R23, R24, R23, RZ ;  /* 0x000000171817723e */ /* 0x000fc600048060ff */
[----:B------:R-:W2:Y:S04]  /*1f0a90*/  LDL.LU R15, [R1+0x2ba8] ;  /* 0x002ba800010f7983 */ /* 0x000ea80000300800 */
[----:B------:R-:W2:Y:S01]  /*1f0aa0*/  LDL.LU R13, [R1+0x2bac] ;  /* 0x002bac00010d7983 */ /* 0x000ea20000300800 */
[----:B0-----:R-:W-:-:S03]  /*1f0ab0*/  F2FP.SATFINITE.E5M2.F32.PACK_AB_MERGE_C R11, R26, R25, RZ ;  /* 0x000000191a0b723e */ /* 0x001fc600048060ff */
[----:B------:R0:W-:Y:S04]  /*1f0ac0*/  STL.64 [R1+0x2bd0], R18 ;  /* 0x002bd01201007387 */ /* 0x0001e80000100a00 */
[----:B------:R1:W-:Y:S01]  /*1f0ad0*/  STL [R1+0x3cc], R23 ;  /* 0x0003cc1701007387 */ /* 0x0003e20000100800 */
[----:B0-----:R-:W-:-:S03]  /*1f0ae0*/  IADD3 R18, P1, PT, R0, R6, RZ ;  /* 0x0000000600127210 */ /* 0x001fc60007f3e0ff */
[----:B------:R0:W-:Y:S02]  /*1f0af0*/  STL [R1+0x3d0], R11 ;  /* 0x0003d00b01007387 */ /* 0x0001e40000100800 */
[----:B------:R-:W-:Y:S02]  /*1f0b00*/  IMAD.X R19, R2, 0x1, R5, P1 ;  /* 0x0000000102137824 */ /* 0x000fe400008e0605 */
[----:B-1----:R-:W2:Y:S04]  /*1f0b10*/  LDL.LU R23, [R1+0x2b90] ;  /* 0x002b900001177983 */ /* 0x002ea80000300800 */
[----:B------:R-:W2:Y:S04]  /*1f0b20*/  LDL.LU R24, [R1+0x2b94] ;  /* 0x002b940001187983 */ /* 0x000ea80000300800 */
[----:B------:R-:W2:Y:S04]  /*1f0b30*/  LDL.LU R25, [R1+0x2b98] ;  /* 0x002b980001197983 */ /* 0x000ea80000300800 */
[----:B------:R1:W-:Y:S01]  /*1f0b40*/  STL.64 [R1+0x2bc8], R18 ;  /* 0x002bc81201007387 */ /* 0x0003e20000100a00 */
[----:B0-----:R-:W-:-:S03]  /*1f0b50*/  F2FP.SATFINITE.E5M2.F32.PACK_AB_MERGE_C R11, R21, R17, RZ ;  /* 0x00000011150b723e */ /* 0x001fc600048060ff */
[----:B------:R-:W2:Y:S01]  /*1f0b60*/  LDL.LU R26, [R1+0x2b9c] ;  /* 0x002b9c00011a7983 */ /* 0x000ea20000300800 */
[----:B-1----:R-:W-:-:S05]  /*1f0b70*/  IADD3 R18, P1, PT, R0, R4, RZ ;  /* 0x0000000400127210 */ /* 0x002fca0007f3e0ff */
[----:B------:R-:W-:Y:S01]  /*1f0b80*/  IMAD.X R19, R2, 0x1, R3, P1 ;  /* 0x0000000102137824 */ /* 0x000fe200008e0603 */
[----:B------:R-:W-:Y:S01]  /*1f0b90*/  F2FP.SATFINITE.E5M2.F32.PACK_AB_MERGE_C R2, R27, R22, RZ ;  /* 0x000000161b02723e */ /* 0x000fe200048060ff */
[----:B------:R-:W-:Y:S04]  /*1f0ba0*/  STL [R1+0x3c0], R11 ;  /* 0x0003c00b01007387 */ /* 0x000fe80000100800 */
[----:B------:R3:W-:Y:S04]  /*1f0bb0*/  STL [R1+0x769c], R2 ;  /* 0x00769c0201007387 */ /* 0x0007e80000100800 */
[----:B------:R-:W-:Y:S04]  /*1f0bc0*/  STL.64 [R1+0x2bc0], R18 ;  /* 0x002bc01201007387 */ /* 0x000fe80000100a00 */
[----:B------:R-:W2:Y:S01]  /*1f0bd0*/  LDL.LU R27, [R1+0x2b80] ;  /* 0x002b8000011b7983 */ /* 0x000ea20000300800 */
[----:B---3--:R-:W-:-:S03]  /*1f0be0*/  F2FP.SATFINITE.E5M2.F32.PACK_AB_MERGE_C R2, R28, R20, RZ ;  /* 0x000000141c02723e */ /* 0x008fc600048060ff */
[----:B------:R-:W3:Y:S04]  /*1f0bf0*/  LDL.LU R28, [R1+0x2b84] ;  /* 0x002b8400011c7983 */ /* 0x000ee80000300800 */
[----:B------:R0:W-:Y:S04]  /*1f0c00*/  STL [R1+0x3b0], R2 ;  /* 0x0003b00201007387 */ /* 0x0001e80000100800 */
[----:B0-----:R-:W2:Y:S04]  /*1f0c10*/  LDL.LU R2, [R1+0x2b88] ;  /* 0x002b880001027983 */ /* 0x001ea80000300800 */
[----:B------:R-:W2:Y:S01]  /*1f0c20*/  LDL.LU R11, [R1+0x2b8c] ;  /* 0x002b8c00010b7983 */ /* 0x000ea20000300800 */
[----:B------:R-:W-:Y:S01]  /*1f0c30*/  VIADD R0, R0, UR6 ;  /* 0x0000000600007c36 */ /* 0x000fe20008000000 */
[----:B----4-:R-:W-:Y:S01]  /*1f0c40*/  F2FP.SATFINITE.E5M2.F32.PACK_AB_MERGE_C R12, R12, R14, RZ ;  /* 0x0000000e0c0c723e */ /* 0x010fe200048060ff */
[----:B------:R-:W0:Y:S03]  /*1f0c50*/  LDCU UR6, c[0x0][0x3b8] ;  /* 0x00007700ff0677ac */ /* 0x000e260008000800 */
[----:B------:R-:W-:-:S02]  /*1f0c60*/  SHF.R.S32.HI R14, RZ, 0x1f, R0 ;  /* 0x0000001fff0e7819 */ /* 0x000fc40000011400 */
[----:B------:R-:W-:Y:S01]  /*1f0c70*/  IADD3 R18, P1, PT, R0, R10, RZ ;  /* 0x0000000a00127210 */ /* 0x000fe20007f3e0ff */
[----:B------:R1:W-:Y:S04]  /*1f0c80*/  STL [R1+0x3b4], R12 ;  /* 0x0003b40c01007387 */ /* 0x0003e80000100800 */
[----:B------:R-:W4:Y:S01]  /*1f0c90*/  LDL.LU R20, [R1+0x2b70] ;  /* 0x002b700001147983 */ /* 0x000f220000300800 */
[----:B------:R-:W-:-:S03]  /*1f0ca0*/  IMAD.X R19, R14, 0x1, R9, P1 ;  /* 0x000000010e137824 */ /* 0x000fc600008e0609 */
[----:B-1----:R-:W4:Y:S04]  /*1f0cb0*/  LDL.LU R12, [R1+0x2b74] ;  /* 0x002b7400010c7983 */ /* 0x002f280000300800 */
[----:B--2---:R1:W-:Y:S04]  /*1f0cc0*/  STL.64 [R1+0x7b78], R10 ;  /* 0x007b780a01007387 */ /* 0x0043e80000100a00 */
[----:B------:R2:W-:Y:S01]  /*1f0cd0*/  STL.64 [R1+0x2bb0], R18 ;  /* 0x002bb01201007387 */ /* 0x0005e20000100a00 */
[----:B-1----:R-:W-:-:S03]  /*1f0ce0*/  F2FP.SATFINITE.E5M2.F32.PACK_AB_MERGE_C R10, R16, R29, RZ ;  /* 0x0000001d100a723e */ /* 0x002fc600048060ff */
[----:B--2---:R-:W2:Y:S04]  /*1f0cf0*/  LDL.LU R19, [R1+0x2b78] ;  /* 0x002b780001137983 */ /* 0x004ea80000300800 */
[----:B------:R-:W2:Y:S04]  /*1f0d00*/  LDL.LU R18, [R1+0x2b7c] ;  /* 0x002b7c0001127983 */ /* 0x000ea80000300800 */
[----:B------:R1:W-:Y:S04]  /*1f0d10*/  STL [R1+0x2bb8], R10 ;  /* 0x002bb80a01007387 */ /* 0x0003e80000100800 */
[----:B------:R-:W2:Y:S04]  /*1f0d20*/  LDL.LU R29, [R1+0x2b60] ;  /* 0x002b6000011d7983 */ /* 0x000ea80000300800 */
[----:B------:R-:W2:Y:S01]  /*1f0d30*/  LDL.LU R16, [R1+0x2b64] ;  /* 0x002b640001107983 */ /* 0x000ea20000300800 */
[----:B-1----:R-:W-:-:S05]  /*1f0d40*/  F2FP.SATFINITE.E5M2.F32.PACK_AB_MERGE_C R10, R13, R15, RZ ;  /* 0x0000000f0d0a723e */ /* 0x002fca00048060ff */
[----:B------:R1:W-:Y:S04]  /*1f0d50*/  STL [R1+0x2bac], R10 ;  /* 0x002bac0a01007387 */ /* 0x0003e80000100800 */
[----:B------:R-:W2:Y:S04]  /*1f0d60*/  LDL.LU R15, [R1+0x2b68] ;  /* 0x002b6800010f7983 */ /* 0x000ea80000300800 */
[----:B------:R-:W2:Y:S01]  /*1f0d70*/  LDL.LU R13, [R1+0x2b6c] ;  /* 0x002b6c00010d7983 */ /* 0x000ea20000300800 */
[----:B-1----:R-:W-:-:S05]  /*1f0d80*/  IADD3 R10, P1, PT, R0, R8, RZ ;  /* 0x00000008000a7210 */ /* 0x002fca0007f3e0ff */
[----:B------:R-:W-:-:S05]  /*1f0d90*/  IMAD.X R11, R14, 0x1, R7, P1 ;  /* 0x000000010e0b7824 */ /* 0x000fca00008e0607 */
[----:B------:R1:W-:Y:S04]  /*1f0da0*/  STL.64 [R1+0x2ba0], R10 ;  /* 0x002ba00a01007387 */ /* 0x0003e80000100a00 */
[----:B------:R-:W2:Y:S01]  /*1f0db0*/  LDL.LU R17, [R1+0x2b50] ;  /* 0x002b500001117983 */ /* 0x000ea20000300800 */
[----:B-1----:R-:W-:Y:S02]  /*1f0dc0*/  F2FP.SATFINITE.E5M2.F32.PACK_AB_MERGE_C R11, R24, R23, RZ ;  /* 0x00000017180b723e */ /* 0x002fe400048060ff */
[----:B------:R-:W-:-:S03]  /*1f0dd0*/  F2FP.SATFINITE.E5M2.F32.PACK_AB_MERGE_C R10, R26, R25, RZ ;  /* 0x000000191a0a723e */ /* 0x000fc600048060ff */
[----:B------:R-:W-:Y:S04]  /*1f0de0*/  STL [R1+0x2ba8], R11 ;  /* 0x002ba80b01007387 */ /* 0x000fe80000100800 */
[----:B------:R-:W2:Y:S04]  /*1f0df0*/  LDL.LU R21, [R1+0x2b54] ;  /* 0x002b540001157983 */ /* 0x000ea80000300800 */
[----:B------:R1:W-:Y:S04]  /*1f0e00*/  STL [R1+0x2b9c], R10 ;  /* 0x002b9c0a01007387 */ /* 0x0003e80000100800 */
[----:B------:R-:W2:Y:S04]  /*1f0e10*/  LDL.LU R23, [R1+0x2b58] ;  /* 0x002b580001177983 */ /* 0x000ea80000300800 */
[----:B------:R-:W2:Y:S01]  /*1f0e20*/  LDL.LU R24, [R1+0x2b5c] ;  /* 0x002b5c0001187983 */ /* 0x000ea20000300800 */
[----:B-1----:R-:W-:-:S03]  /*1f0e30*/  IADD3 R10, P1, PT, R0, R6, RZ ;  /* 0x00000006000a7210 */ /* 0x002fc60007f3e0ff */
[----:B------:R-:W2:Y:S02]  /*1f0e40*/  LDL.LU R25, [R1+0x2b40] ;  /* 0x002b400001197983 */ /* 0x000ea40000300800 */
[----:B------:R-:W-:Y:S02]  /*1f0e50*/  IMAD.X R11, R14, 0x1, R5, P1 ;  /* 0x000000010e0b7824 */ /* 0x000fe400008e0605 */
[----:B------:R-:W2:Y:S04]  /*1f0e60*/  LDL.LU R26, [R1+0x2b44] ;  /* 0x002b4400011a7983 */ /* 0x000ea80000300800 */
[----:B------:R1:W-:Y:S01]  /*1f0e70*/  STL.64 [R1+0x2b90], R10 ;  /* 0x002b900a01007387 */ /* 0x0003e20000100a00 */
[----:B---3--:R-:W-:Y:S02]  /*1f0e80*/  F2FP.SATFINITE.E5M2.F32.PACK_AB_MERGE_C R22, R28, R27, RZ ;  /* 0x0000001b1c16723e */ /* 0x008fe400048060ff */
[----:B-1----:R-:W-:-:S03]  /*1f0e90*/  IADD3 R10, P1, PT, R0, R4, RZ ;  /* 0x00000004000a7210 */ /* 0x002fc60007f3e0ff */
[----:B------:R-:W-:Y:S02]  /*1f0ea0*/  STL [R1+0x2b98], R22 ;  /* 0x002b981601007387 */ /* 0x000fe40000100800 */
[----:B------:R-:W-:-:S05]  /*1f0eb0*/  IMAD.X R11, R14, 0x1, R3, P1 ;  /* 0x000000010e0b7824 */ /* 0x000fca00008e0603 */
[----:B------:R1:W-:Y:S04]  /*1f0ec0*/  STL.64 [R1+0x2b80], R10 ;  /* 0x002b800a01007387 */ /* 0x0003e80000100a00 */
[----:B-1----:R-:W3:Y:S04]  /*1f0ed0*/  LDL.LU.64 R10, [R1+0x7b78] ;  /* 0x007b7800010a7983 */ /* 0x002ee80000300a00 */
[----:B------:R-:W2:Y:S04]  /*1f0ee0*/  LDL.LU R22, [R1+0x2b48] ;  /* 0x002b480001167983 */ /* 0x000ea80000300800 */
[----:B------:R-:W2:Y:S04]  /*1f0ef0*/  LDL.LU R27, [R1+0x2b4c] ;  /* 0x002b4c00011b7983 */ /* 0x000ea80000300800 */
[----:B------:R-:W2:Y:S04]  /*1f0f00*/  LDL.LU R14, [R1+0x2b30] ;  /* 0x002b3000010e7983 */ /* 0x000ea80000300800 */
[----:B------:R-:W2:Y:S01]  /*1f0f10*/  LDL.LU R28, [R1+0x2b34] ;  /* 0x002b3400011c7983 */ /* 0x000ea20000300800 */
[----:B0-----:R-:W-:Y:S01]  /*1f0f20*/  VIADD R0, R0, UR6 ;  /* 0x0000000600007c36 */ /* 0x001fe20008000000 */
[----:B------:R-:W0:Y:S01]  /*1f0f30*/  LDCU UR6, c[0x0][0x3b8] ;  /* 0x00007700ff0677ac */ /* 0x000e220008000800 */
[----:B---3--:R-:W-:-:S02]  /*1f0f40*/  F2FP.SATFINITE.E5M2.F32.PACK_AB_MERGE_C R11, R11, R2, RZ ;  /* 0x000000020b0b723e */ /* 0x008fc400048060ff */
[----:B----4-:R-:W-:Y:S02]  /*1f0f50*/  F2FP.SATFINITE.E5M2.F32.PACK_AB_MERGE_C R2, R12, R20, RZ ;  /* 0x000000140c02723e */ /* 0x010fe400048060ff */
[----:B------:R-:W3:Y:S04]  /*1f0f60*/  LDL.LU R20, [R1+0x2b38] ;  /* 0x002b380001147983 */ /* 0x000ee80000300800 */
[----:B------:R2:W-:Y:S04]  /*1f0f70*/  STL [R1+0x2b8c], R11 ;  /* 0x002b8c0b01007387 */ /* 0x0005e80000100800 */
[----:B------:R-:W3:Y:S04]  /*1f0f80*/  LDL.LU R12, [R1+0x2b3c] ;  /* 0x002b3c00010c7983 */ /* 0x000ee80000300800 */
[----:B------:R1:W-:Y:S01]  /*1f0f90*/  STL [R1+0x2b88], R2 ;  /* 0x002b880201007387 */ /* 0x0003e20000100800 */
[----:B--2---:R-:W-:-:S02]  /*1f0fa0*/  F2FP.SATFINITE.E5M2.F32.PACK_AB_MERGE_C R11, R18, R19, RZ ;  /* 0x00000013120b723e */ /* 0x004fc400048060ff */
[----:B------:R-:W-:Y:S02]  /*1f0fb0*/  IADD3 R18, P1, PT, R0, R10, RZ ;  /* 0x0000000a00127210 */ /* 0x000fe40007f3e0ff */
[----:B-1----:R-:W-:Y:S01]  /*1f0fc0*/  SHF.R.S32.HI R2, RZ, 0x1f, R0 ;  /* 0x0000001fff027819 */ /* 0x002fe20000011400 */
[----:B------:R1:W-:Y:S01]  /*1f0fd0*/  STL [R1+0x2b7c], R11 ;  /* 0x002b7c0b01007387 */ /* 0x0003e20000100800 */
[----:B------:R-:W-:-:S03]  /*1f0fe0*/  F2FP.SATFINITE.E5M2.F32.PACK_AB_MERGE_C R16, R16, R29, RZ ;  /* 0x0000001d1010723e */ /* 0x000fc600048060ff */
[----:B------:R-:W-:Y:S01]  /*1f0ff0*/  IMAD.X R19, R2, 0x1, R9, P1 ;  /* 0x0000000102137824 */ /* 0x000fe200008e0609 */
[----:B------:R-:W2:Y:S04]  /*1f1000*/  LDL.LU R29, [R1+0x2b20] ;  /* 0x002b2000011d7983 */ /* 0x000ea80000300800 */
[----:B------:R4:W-:Y:S01]  /*1f1010*/  STL.64 [R1+0x2b70], R18 ;  /* 0x002b701201007387 */ /* 0x0009e20000100a00 */
[----:B-1----:R-:W-:-:S03]  /*1f1020*/  F2FP.SATFINITE.E5M2.F32.PACK_AB_MERGE_C R11, R13, R15, RZ ;  /* 0x0000000f0d0b723e */ /* 0x002fc600048060ff */
[----:B------:R1:W-:Y:S01]  /*1f1030*/  STL [R1+0x2b78], R16 ;  /* 0x002b781001007387 */ /* 0x0003e20000100800 */
[----:B----4-:R-:W-:-:S03]  /*1f1040*/  IADD3 R18, P1, PT, R0, R8, RZ ;  /* 0x0000000800127210 */ /* 0x010fc60007f3e0ff */
[----:B-1----:R-:W2:Y:S02]  /*1f1050*/  LDL.LU R16, [R1+0x2b24] ;  /* 0x002b240001107983 */ /* 0x002ea40000300800 */
[----:B------:R-:W-:Y:S02]  /*1f1060*/  IMAD.X R19, R2, 0x1, R7, P1 ;  /* 0x0000000102137824 */ /* 0x000fe400008e0607 */
[----:B------:R1:W-:Y:S04]  /*1f1070*/  STL [R1+0x2b68], R11 ;  /* 0x002b680b01007387 */ /* 0x0003e80000100800 */
[----:B------:R-:W4:Y:S01]  /*1f1080*/  LDL.LU R15, [R1+0x2b28] ;  /* 0x002b2800010f7983 */ /* 0x000f220000300800 */
[----:B------:R-:W-:-:S03]  /*1f1090*/  F2FP.SATFINITE.E5M2.F32.PACK_AB_MERGE_C R17, R21, R17, RZ ;  /* 0x000000111511723e */ /* 0x000fc600048060ff */
[----:B------:R-:W4:Y:S04]  /*1f10a0*/  LDL.LU R13, [R1+0x2b2c] ;  /* 0x002b2c00010d7983 */ /* 0x000f280000300800 */
[----:B------:R0:W-:Y:S01]  /*1f10b0*/  STL.64 [R1+0x2b60], R18 ;  /* 0x002b601201007387 */ /* 0x0001e20000100a00 */
[----:B-1----:R-:W-:-:S03]  /*1f10c0*/  F2FP.SATFINITE.E5M2.F32.PACK_AB_MERGE_C R11, R24, R23, RZ ;  /* 0x00000017180b723e */ /* 0x002fc600048060ff */
[----:B------:R-:W-:Y:S01]  /*1f10d0*/  STL [R1+0xa68], R17 ;  /* 0x000a681101007387 */ /* 0x000fe20000100800 */
[----:B0-----:R-:W-:-:S03]  /*1f10e0*/  IADD3 R18, P1, PT, R0, R6, RZ ;  /* 0x0000000600127210 */ /* 0x001fc60007f3e0ff */
[----:B------:R0:W-:Y:S02]  /*1f10f0*/  STL [R1+0xa7c], R11 ;  /* 0x000a7c0b01007387 */ /* 0x0001e40000100800 */
[----:B------:R-:W-:Y:S02]  /*1f1100*/  IMAD.X R19, R2, 0x1, R5, P1 ;  /* 0x0000000102137824 */ /* 0x000fe400008e0605 */
[----:B------:R-:W4:Y:S04]  /*1f1110*/  LDL.LU R23, [R1+0x2b10] ;  /* 0x002b100001177983 */ /* 0x000f280000300800 */
[----:B------:R-:W4:Y:S01]  /*1f1120*/  LDL.LU R24, [R1+0x2b14] ;  /* 0x002b140001187983 */ /* 0x000f220000300800 */
[----:B0-----:R-:W-:-:S03]  /*1f1130*/  F2FP.SATFINITE.E5M2.F32.PACK_AB_MERGE_C R11, R26, R25, RZ ;  /* 0x000000191a0b723e */ /* 0x001fc600048060ff */
[----:B------:R0:W-:Y:S04]  /*1f1140*/  STL.64 [R1+0x2b50], R18 ;  /* 0x002b501201007387 */ /* 0x0001e80000100a00 */
[----:B------:R1:W-:Y:S04]  /*1f1150*/  STL [R1+0xa08], R11 ;  /* 0x000a080b01007387 */ /* 0x0003e80000100800 */
[----:B------:R-:W4:Y:S01]  /*1f1160*/  LDL.LU R25, [R1+0x2b18] ;  /* 0x002b180001197983 */ /* 0x000f220000300800 */
[----:B0-----:R-:W-:-:S03]  /*1f1170*/  IADD3 R18, P1, PT, R0, R4, RZ ;  /* 0x0000000400127210 */ /* 0x001fc60007f3e0ff */
[----:B------:R-:W4:Y:S01]  /*1f1180*/  LDL.LU R26, [R1+0x2b1c] ;  /* 0x002b1c00011a7983 */ /* 0x000f220000300800 */
[----:B-1----:R-:W-:Y:S01]  /*1f1190*/  F2FP.SATFINITE.E5M2.F32.PACK_AB_MERGE_C R11, R27, R22, RZ ;  /* 0x000000161b0b723e */ /* 0x002fe200048060ff */
[----:B------:R-:W-:Y:S01]  /*1f11a0*/  IMAD.X R19, R2, 0x1, R3, P1 ;  /* 0x0000000102137824 */ /* 0x000fe200008e0603 */
[----:B------:R-:W-:-:S04]  /*1f11b0*/  F2FP.SATFINITE.E5M2.F32.PACK_AB_MERGE_C R2, R28, R14, RZ ;  /* 0x0000000e1c02723e */ /* 0x000fc800048060ff */
[----:B------:R-:W-:Y:S04]  /*1f11c0*/  STL.64 [R1+0x2b40], R18 ;  /* 0x002b401201007387 */ /* 0x000fe80000100a00 */
[----:B------:R-:W4:Y:S04]  /*1f11d0*/  LDL.LU R14, [R1+0x2b00] ;  /* 0x002b0000010e7983 */ /* 0x000f280000300800 */
[----:B------:R-:W-:Y:S04]  /*1f11e0*/  STL [R1+0x9f4], R11 ;  /* 0x0009f40b01007387 */ /* 0x000fe80000100800 */
[----:B------:R-:W4:Y:S04]  /*1f11f0*/  LDL.LU R28, [R1+0x2b04] ;  /* 0x002b0400011c7983 */ /* 0x000f280000300800 */
[----:B------:R0:W-:Y:S04]  /*1f1200*/  STL [R1+0x9a8], R2 ;  /* 0x0009a80201007387 */ /* 0x0001e80000100800 */
[----:B0-----:R-:W4:Y:S04]  /*1f1210*/  LDL.LU R2, [R1+0x2b08] ;  /* 0x002b080001027983 */ /* 0x001f280000300800 */
[----:B------:R-:W4:Y:S01]  /*1f1220*/  LDL.LU R11, [R1+0x2b0c] ;  /* 0x002b0c00010b7983 */ /* 0x000f220000300800 */
[----:B---3--:R-:W-:-:S05]  /*1f1230*/  F2FP.SATFINITE.E5M2.F32.PACK_AB_MERGE_C R12, R12, R20, RZ ;  /* 0x000000140c0c723e */ /* 0x008fca00048060ff */
[----:B------:R0:W-:Y:S04]  /*1f1240*/  STL [R1+0x9c0], R12 ;  /* 0x0009c00c01007387 */ /* 0x0001e80000100800 */
[----:B------:R-:W3:Y:S04]  /*1f1250*/  LDL.LU R19, [R1+0x2af0] ;  /* 0x002af00001137983 */ /* 0x000ee80000300800 */
[----:B------:R-:W3:Y:S01]  /*1f1260*/  LDL.LU R18, [R1+0x2af4] ;  /* 0x002af40001127983 */ /* 0x000ee20000300800 */
[----:B------:R-:W-:Y:S01]  /*1f1270*/  VIADD R0, R0, UR6 ;  /* 0x0000000600007c36 */ /* 0x000fe20008000000 */
[----:B------:R-:W1:Y:S04]  /*1f1280*/  LDCU UR6, c[0x0][0x3b8] ;  /* 0x00007700ff0677ac */ /* 0x000e680008000800 */
[----:B0-----:R-:W-:-:S02]  /*1f1290*/  SHF.R.S32.HI R12, RZ, 0x1f, R0 ;  /* 0x0000001fff0c7819 */ /* 0x001fc40000011400 */
[----:B--2---:R-:W-:Y:S02]  /*1f12a0*/  F2FP.SATFINITE.E5M2.F32.PACK_AB_MERGE_C R16, R16, R29, RZ ;  /* 0x0000001d1010723e */ /* 0x004fe400048060ff */
[----:B----4-:R-:W-:Y:S02]  /*1f12b0*/  F2FP.SATFINITE.E5M2.F32.PACK_AB_MERGE_C R13, R13, R15, RZ ;  /* 0x0000000f0d0d723e */ /* 0x010fe400048060ff */
[----:B------:R-:W-:Y:S01]  /*1f12c0*/  F2FP.SATFINITE.E5M2.F32.PACK_AB_MERGE_C R14, R28, R14, RZ ;  /* 0x0000000e1c0e723e */ /* 0x000fe200048060ff */
[----:B---3--:R0:W-:Y:S04]  /*1f12d0*/  STL.64 [R1+0x7b70], R18 ;  /* 0x007b701201007387 */ /* 0x0081e80000100a00 */
[----:B------:R-:W2:Y:S04]  /*1f12e0*/  LDL.LU R27, [R1+0x2af8] ;  /* 0x002af800011b7983 */ /* 0x000ea80000300800 */
[----:B------:R-:W2:Y:S01]  /*1f12f0*/  LDL.LU R20, [R1+0x2afc] ;  /* 0x002afc0001147983 */ /* 0x000ea20000300800 */
[----:B0-----:R-:W-:-:S03]  /*1f1300*/  IADD3 R18, P1, PT, R0, R10, RZ ;  /* 0x0000000a00127210 */ /* 0x001fc60007f3e0ff */
[----:B------:R-:W3:Y:S02]  /*1f1310*/  LDL.LU R17, [R1+0x2ae0] ;  /* 0x002ae00001117983 */ /* 0x000ee40000300800 */
[----:B------:R-:W-:-:S05]  /*1f1320*/  IMAD.X R19, R12, 0x1, R9, P1 ;  /* 0x000000010c137824 */ /* 0x000fca00008e0609 */
[----:B------:R0:W-:Y:S04]  /*1f1330*/  STL.64 [R1+0x2b30], R18 ;  /* 0x002b301201007387 */ /* 0x0001e80000100a00 */
[----:B------:R4:W-:Y:S04]  /*1f1340*/  STL [R1+0x968], R16 ;  /* 0x0009681001007387 */ /* 0x0009e80000100800 */
[----:B------:R-:W3:Y:S01]  /*1f1350*/  LDL.LU R21, [R1+0x2ae4] ;  /* 0x002ae40001157983 */ /* 0x000ee20000300800 */
[----:B0-----:R-:W-:-:S03]  /*1f1360*/  IADD3 R18, P1, PT, R0, R8, RZ ;  /* 0x0000000800127210 */ /* 0x001fc60007f3e0ff */
[----:B------:R0:W-:Y:S02]  /*1f1370*/  STL [R1+0x96c], R13 ;  /* 0x00096c0d01007387 */ /* 0x0001e40000100800 */
[----:B------:R-:W-:Y:S02]  /*1f1380*/  IMAD.X R19, R12, 0x1, R7, P1 ;  /* 0x000000010c137824 */ /* 0x000fe400008e0607 */
[----:B------:R-:W3:Y:S04]  /*1f1390*/  LDL.LU R29, [R1+0x2ae8] ;  /* 0x002ae800011d7983 */ /* 0x000ee80000300800 */
[----:B----4-:R-:W3:Y:S04]  /*1f13a0*/  LDL.LU R16, [R1+0x2aec] ;  /* 0x002aec0001107983 */ /* 0x010ee80000300800 */
[----:B------:R-:W4:Y:S04]  /*1f13b0*/  LDL.LU R15, [R1+0x2ad0] ;  /* 0x002ad000010f7983 */ /* 0x000f280000300800 */
[----:B0-----:R-:W4:Y:S04]  /*1f13c0*/  LDL.LU R13, [R1+0x2ad4] ;  /* 0x002ad400010d7983 */ /* 0x001f280000300800 */
[----:B------:R0:W-:Y:S04]  /*1f13d0*/  STL.64 [R1+0x2b20], R18 ;  /* 0x002b201201007387 */ /* 0x0001e80000100a00 */
[----:B------:R-:W3:Y:S01]  /*1f13e0*/  LDL.LU R22, [R1+0x2ad8] ;  /* 0x002ad80001167983 */ /* 0x000ee20000300800 */
[----:B0-----:R-:W-:-:S02]  /*1f13f0*/  F2FP.SATFINITE.E5M2.F32.PACK_AB_MERGE_C R19, R24, R23, RZ ;  /* 0x000000171813723e */ /* 0x001fc400048060ff */
[----:B------:R-:W-:-:S03]  /*1f1400*/  F2FP.SATFINITE.E5M2.F32.PACK_AB_MERGE_C R18, R26, R25, RZ ;  /* 0x000000191a12723e */ /* 0x000fc600048060ff */
[----:B------:R-:W-:Y:S04]  /*1f1410*/  STL [R1+0x910], R19 ;  /* 0x0009101301007387 */ /* 0x000fe80000100800 */
[----:B------:R-:W3:Y:S04]  /*1f1420*/  LDL.LU R23, [R1+0x2adc] ;  /* 0x002adc0001177983 */ /* 0x000ee80000300800 */
[----:B------:R0:W-:Y:S04]  /*1f1430*/  STL [R1+0x934], R18 ;  /* 0x0009341201007387 */ /* 0x0001e80000100800 */
[----:B------:R-:W3:Y:S04]  /*1f1440*/  LDL.LU R24, [R1+0x2ac0] ;  /* 0x002ac00001187983 */ /* 0x000ee80000300800 */
[----:B------:R-:W3:Y:S01]  /*1f1450*/  LDL.LU R25, [R1+0x2ac4] ;  /* 0x002ac40001197983 */ /* 0x000ee20000300800 */
[----:B0-----:R-:W-:-:S05]  /*1f1460*/  IADD3 R18, P1, PT, R0, R6, RZ ;  /* 0x0000000600127210 */ /* 0x001fca0007f3e0ff */
[----:B------:R-:W-:-:S05]  /*1f1470*/  IMAD.X R19, R12, 0x1, R5, P1 ;  /* 0x000000010c137824 */ /* 0x000fca00008e0605 */
[----:B------:R0:W-:Y:S02]  /*1f1480*/  STL.64 [R1+0x2b10], R18 ;  /* 0x002b101201007387 */ /* 0x0001e40000100a00 */
[----:B0-----:R-:W-:Y:S02]  /*1f1490*/  IADD3 R18, P1, PT, R0, R4, RZ ;  /* 0x0000000400127210 */ /* 0x001fe40007f3e0ff */
[----:B------:R-:W-:Y:S03]  /*1f14a0*/  STL [R1+0x898], R14 ;  /* 0x0008980e01007387 */ /* 0x000fe60000100800 */
[----:B------:R-:W-:-:S05]  /*1f14b0*/  IMAD.X R19, R12, 0x1, R3, P1 ;  /* 0x000000010c137824 */ /* 0x000fca00008e0603 */
[----:B------:R0:W-:Y:S04]  /*1f14c0*/  STL.64 [R1+0x2b00], R18 ;  /* 0x002b001201007387 */ /* 0x0001e80000100a00 */
[----:B0-----:R-:W3:Y:S04]  /*1f14d0*/  LDL.LU.64 R18, [R1+0x7b70] ;  /* 0x007b700001127983 */ /* 0x001ee80000300a00 */
[----:B------:R-:W4:Y:S04]  /*1f14e0*/  LDL.LU R26, [R1+0x2ac8] ;  /* 0x002ac800011a7983 */ /* 0x000f280000300800 */
[----:B------:R-:W4:Y:S04]  /*1f14f0*/  LDL.LU R14, [R1+0x2acc] ;  /* 0x002acc00010e7983 */ /* 0x000f280000300800 */
[----:B------:R-:W4:Y:S04]  /*1f1500*/  LDL.LU R12, [R1+0x2ab0] ;  /* 0x002ab000010c7983 */ /* 0x000f280000300800 */
[----:B------:R-:W4:Y:S01]  /*1f1510*/  LDL.LU R28, [R1+0x2ab4] ;  /* 0x002ab400011c7983 */ /* 0x000f220000300800 */
[----:B------:R-:W-:Y:S01]  /*1f1520*/  F2FP.SATFINITE.E5M2.F32.PACK_AB_MERGE_C R2, R11, R2, RZ ;  /* 0x000000020b02723e */ /* 0x000fe200048060ff */
[----:B-1----:R-:W-:Y:S01]  /*1f1530*/  VIADD R0, R0, UR6 ;  /* 0x0000000600007c36 */ /* 0x002fe20008000000 */
[----:B------:R-:W0:Y:S03]  /*1f1540*/  LDCU UR6, c[0x0][0x3b8] ;  /* 0x00007700ff0677ac */ /* 0x000e260008000800 */
[----:B------:R2:W-:Y:S02]  /*1f1550*/  STL [R1+0x8c0], R2 ;  /* 0x0008c00201007387 */ /* 0x0005e40000100800 */
[----:B--2---:R-:W-:-:S02]  /*1f1560*/  F2FP.SATFINITE.E5M2.F32.PACK_AB_MERGE_C R2, R20, R27, RZ ;  /* 0x0000001b1402723e */ /* 0x004fc400048060ff */
[----:B---3--:R-:W-:-:S05]  /*1f1570*/  F2FP.SATFINITE.E5M2.F32.PACK_AB_MERGE_C R11, R18, R19, RZ ;  /* 0x00000013120b723e */ /* 0x008fca00048060ff */
[----:B------:R-:W-:Y:S01]  /*1f1580*/  STL [R1+0x840], R11 ;  /* 0x0008400b01007387 */ /* 0x000fe20000100800 */
[----:B------:R-:W-:-:S03]  /*1f1590*/  IADD3 R18, P1, PT, R0, R10, RZ ;  /* 0x0000000a00127210 */ /* 0x000fc60007f3e0ff */
[----:B------:R-:W2:Y:S04]  /*1f15a0*/  LDL.LU R27, [R1+0x2ab8] ;  /* 0x002ab800011b7983 */ /* 0x000ea80000300800 */
[----:B------:R-:W2:Y:S04]  /*1f15b0*/  LDL.LU R20, [R1+0x2abc] ;  /* 0x002abc0001147983 */ /* 0x000ea80000300800 */
[----:B------:R1:W-:Y:S02]  /*1f15c0*/  STL [R1+0x868], R2 ;  /* 0x0008680201007387 */ /* 0x0003e40000100800 */
[----:B-1----:R-:W-:-:S05]  /*1f15d0*/  SHF.R.S32.HI R2, RZ, 0x1f, R0 ;  /* 0x0000001fff027819 */ /* 0x002fca0000011400 */
[----:B------:R-:W-:Y:S01]  /*1f15e0*/  IMAD.X R19, R2, 0x1, R9, P1 ;  /* 0x0000000102137824 */ /* 0x000fe200008e0609 */
[----:B------:R-:W-:Y:S02]  /*1f15f0*/  F2FP.SATFINITE.E5M2.F32.PACK_AB_MERGE_C R11, R16, R29, RZ ;  /* 0x0000001d100b723e */ /* 0x000fe400048060ff */
[----:B------:R-:W-:Y:S02]  /*1f1600*/  IADD3 R16, P1, PT, R0, R8, RZ ;  /* 0x0000000800107210 */ /* 0x000fe40007f3e0ff */
[----:B------:R1:W-:Y:S02]  /*1f1610*/  STL.64 [R1+0x2af0], R18 ;  /* 0x002af01201007387 */ /* 0x0003e40000100a00 */
[----:B-1----:R-:W-:Y:S01]  /*1f1620*/  F2FP.SATFINITE.E5M2.F32.PACK_AB_MERGE_C R18, R21, R17, RZ ;  /* 0x000000111512723e */ /* 0x002fe200048060ff */
[----:B------:R-:W-:-:S04]  /*1f1630*/  IMAD.X R17, R2, 0x1, R7, P1 ;  /* 0x0000000102117824 */ /* 0x000fc800008e0607 */
[----:B------:R1:W-:Y:S04]  /*1f1640*/  STL [R1+0x7a8], R18 ;  /* 0x0007a81201007387 */ /* 0x0003e80000100800 */
[----:B------:R4:W-:Y:S04]  /*1f1650*/  STL [R1+0x7b8], R11 ;  /* 0x0007b80b01007387 */ /* 0x0009e80000100800 */
[----:B------:R-:W3:Y:S01]  /*1f1660*/  LDL.LU R29, [R1+0x2aa0] ;  /* 0x002aa000011d7983 */ /* 0x000ee20000300800 */
[----:B-1----:R-:W-:Y:S02]  /*1f1670*/  IADD3 R18, P1, PT, R0, R6, RZ ;  /* 0x0000000600127210 */ /* 0x002fe40007f3e0ff */
[----:B----4-:R-:W-:Y:S01]  /*1f1680*/  F2FP.SATFINITE.E5M2.F32.PACK_AB_MERGE_C R11, R13, R15, RZ ;  /* 0x0000000f0d0b723e */ /* 0x010fe200048060ff */
[----:B------:R1:W-:Y:S02]  /*1f1690*/  STL.64 [R1+0x2ae0], R16 ;  /* 0x002ae01001007387 */ /* 0x0003e40000100a00 */
[----:B------:R-:W-:-:S02]  /*1f16a0*/  IMAD.X R19, R2, 0x1, R5, P1 ;  /* 0x0000000102137824 */ /* 0x000fc400008e0605 */
[----:B-1----:R-:W3:Y:S04]  /*1f16b0*/  LDL.LU R16, [R1+0x2aa4] ;  /* 0x002aa40001107983 */ /* 0x002ee80000300800 */
[----:B------:R1:W-:Y:S04]  /*1f16c0*/  STL [R1+0x764], R11 ;  /* 0x0007640b01007387 */ /* 0x0003e80000100800 */
[----:B------:R-:W4:Y:S04]  /*1f16d0*/  LDL.LU R15, [R1+0x2aa8] ;  /* 0x002aa800010f7983 */ /* 0x000f280000300800 */
[----:B------:R-:W4:Y:S01]  /*1f16e0*/  LDL.LU R13, [R1+0x2aac] ;  /* 0x002aac00010d7983 */ /* 0x000f220000300800 */
[----:B-1----:R-:W-:-:S03]  /*1f16f0*/  F2FP.SATFINITE.E5M2.F32.PACK_AB_MERGE_C R11, R23, R22, RZ ;  /* 0x00000016170b723e */ /* 0x002fc600048060ff */
[----:B------:R1:W-:Y:S04]  /*1f1700*/  STL [R1+0x7b60], R6 ;  /* 0x007b600601007387 */ /* 0x0003e80000100800 */
[----:B------:R-:W-:Y:S04]  /*1f1710*/  STL [R1+0x77c], R11 ;  /* 0x00077c0b01007387 */ /* 0x000fe80000100800 */
[----:B------:R0:W-:Y:S01]  /*1f1720*/  STL.64 [R1+0x2ad0], R18 ;  /* 0x002ad01201007387 */ /* 0x0001e20000100a00 */
[----:B-1----:R-:W-:-:S03]  /*1f1730*/  F2FP.SATFINITE.E5M2.F32.PACK_AB_MERGE_C R6, R25, R24, RZ ;  /* 0x000000181906723e */ /* 0x002fc600048060ff */
[----:B------:R1:W-:Y:S01]  /*1f1740*/  STL.64 [R1+0x7b68], R4 ;  /* 0x007b680401007387 */ /* 0x0003e20000100a00 */
[----:B0-----:R-:W-:-:S03]  /*1f1750*/  IADD3 R18, P1, PT, R0, R4, RZ ;  /* 0x0000000400127210 */ /* 0x001fc60007f3e0ff */
[----:B------:R0:W-:Y:S01]  /*1f1760*/  STL [R1+0x738], R6 ;  /* 0x0007380601007387 */ /* 0x0001e20000100800 */
[----:B-1----:R-:W-:Y:S01]  /*1f1770*/  F2FP.SATFINITE.E5M2.F32.PACK_AB_MERGE_C R4, R14, R26, RZ ;  /* 0x0000001a0e04723e */ /* 0x002fe200048060ff */
[----:B------:R-:W-:Y:S02]  /*1f1780*/  IMAD.X R19, R2, 0x1, R3, P1 ;  /* 0x0000000102137824 */ /* 0x000fe400008e0603 */
[----:B------:R-:W3:Y:S01]  /*1f1790*/  LDL.LU R11, [R1+0x2a9c] ;  /* 0x002a9c00010b7983 */ /* 0x000ee20000300800 */
[----:B------:R-:W-:-:S03]  /*1f17a0*/  F2FP.SATFINITE.E5M2.F32.PACK_AB_MERGE_C R2, R28, R12, RZ ;  /* 0x0000000c1c02723e */ /* 0x000fc600048060ff */
[----:B------:R1:W-:Y:S04]  /*1f17b0*/  STL.64 [R1+0x2ac0], R18 ;  /* 0x002ac01201007387 */ /* 0x0003e80000100a00 */
[----:B------:R-:W-:Y:S04]  /*1f17c0*/  STL [R1+0x724], R4 ;  /* 0x0007240401007387 */ /* 0x000fe80000100800 */
[----:B0-----:R-:W3:Y:S04]  /*1f17d0*/  LDL.LU R6, [R1+0x2a90] ;  /* 0x002a900001067983 */ /* 0x001ee80000300800 */
[----:B------:R-:W3:Y:S04]  /*1f17e0*/  LDL.LU R26, [R1+0x2a80] ;  /* 0x002a8000011a7983 */ /* 0x000ee80000300800 */
[----:B------:R2:W-:Y:S04]  /*1f17f0*/  STL [R1+0x6d0], R2 ;  /* 0x0006d00201007387 */ /* 0x0005e80000100800 */
[----:B------:R-:W3:Y:S04]  /*1f1800*/  LDL.LU R14, [R1+0x2a84] ;  /* 0x002a8400010e7983 */ /* 0x000ee80000300800 */
[----:B------:R-:W3:Y:S04]  /*1f1810*/  LDL.LU R12, [R1+0x2a88] ;  /* 0x002a8800010c7983 */ /* 0x000ee80000300800 */
[----:B------:R-:W3:Y:S04]  /*1f1820*/  LDL.LU R28, [R1+0x2a8c] ;  /* 0x002a8c00011c7983 */ /* 0x000ee80000300800 */
[----:B-1----:R-:W3:Y:S04]  /*1f1830*/  LDL.LU R19, [R1+0x2a70] ;  /* 0x002a700001137983 */ /* 0x002ee80000300800 */
[----:B------:R-:W3:Y:S01]  /*1f1840*/  LDL.LU R18, [R1+0x2a74] ;  /* 0x002a740001127983 */ /* 0x000ee20000300800 */
[----:B--2---:R-:W-:-:S05]  /*1f1850*/  F2FP.SATFINITE.E5M2.F32.PACK_AB_MERGE_C R2, R20, R27, RZ ;  /* 0x0000001b1402723e */ /* 0x004fca00048060ff */
[----:B------:R-:W-:Y:S04]  /*1f1860*/  STL [R1+0x6bc], R2 ;  /* 0x0006bc0201007387 */ /* 0x000fe80000100800 */
[----:B---3--:R0:W-:Y:S04]  /*1f1870*/  STL.64 [R1+0x7b58], R18 ;  /* 0x007b581201007387 */ /* 0x0081e80000100a00 */
[----:B0-----:R-:W2:Y:S01]  /*1f1880*/  LDL.LU R18, [R1+0x2a94] ;  /* 0x002a940001127983 */ /* 0x001ea20000300800 */
[----:B------:R-:W-:Y:S01]  /*1f1890*/  VIADD R0, R0, UR6 ;  /* 0x0000000600007c36 */ /* 0x000fe20008000000 */
[----:B------:R-:W0:Y:S02]  /*1f18a0*/  LDCU UR6, c[0x0][0x3b8] ;  /* 0x00007700ff0677ac */ /* 0x000e240008000800 */
[----:B------:R-:W3:Y:S02]  /*1f18b0*/  LDL.LU R19, [R1+0x2a98] ;  /* 0x002a980001137983 */ /* 0x000ee40000300800 */
[----:B------:R-:W-:-:S02]  /*1f18c0*/  SHF.R.S32.HI R2, RZ, 0x1f, R0 ;  /* 0x0000001fff027819 */ /* 0x000fc40000011400 */
[----:B------:R-:W-:Y:S01]  /*1f18d0*/  IADD3 R4, P1, PT, R0, R10, RZ ;  /* 0x0000000a00047210 */ /* 0x000fe20007f3e0ff */
[----:B------:R-:W3:Y:S04]  /*1f18e0*/  LDL.LU R27, [R1+0x2a78] ;  /* 0x002a7800011b7983 */ /* 0x000ee80000300800 */
[----:B------:R-:W-:Y:S01]  /*1f18f0*/  IMAD.X R5, R2, 0x1, R9, P1 ;  /* 0x0000000102057824 */ /* 0x000fe200008e0609 */
[----:B------:R-:W3:Y:S04]  /*1f1900*/  LDL.LU R20, [R1+0x2a7c] ;  /* 0x002a7c0001147983 */ /* 0x000ee80000300800 */
[----:B------:R1:W-:Y:S04]  /*1f1910*/  STL.64 [R1+0x2ab0], R4 ;  /* 0x002ab00401007387 */ /* 0x0003e80000100a00 */
[----:B------:R-:W3:Y:S01]  /*1f1920*/  LDL.LU R17, [R1+0x2a60] ;  /* 0x002a600001117983 */ /* 0x000ee20000300800 */
[----:B-1----:R-:W-:-:S02]  /*1f1930*/  F2FP.SATFINITE.E5M2.F32.PACK_AB_MERGE_C R5, R16, R29, RZ ;  /* 0x0000001d1005723e */ /* 0x002fc400048060ff */
[----:B----4-:R-:W-:-:S03]  /*1f1940*/  F2FP.SATFINITE.E5M2.F32.PACK_AB_MERGE_C R4, R13, R15, RZ ;  /* 0x0000000f0d04723e */ /* 0x010fc600048060ff */
[----:B------:R-:W-:Y:S04]  /*1f1950*/  STL [R1+0x66c], R5 ;  /* 0x00066c0501007387 */ /* 0x000fe80000100800 */
[----:B------:R-:W4:Y:S04]  /*1f1960*/  LDL.LU R21, [R1+0x2a64] ;  /* 0x002a640001157983 */ /* 0x000f280000300800 */
[----:B------:R1:W-:Y:S04]  /*1f1970*/  STL [R1+0x680], R4 ;  /* 0x0006800401007387 */ /* 0x0003e80000100800 */
[----:B------:R-:W4:Y:S04]  /*1f1980*/  LDL.LU R22, [R1+0x2a68] ;  /* 0x002a680001167983 */ /* 0x000f280000300800 */
[----:B------:R-:W4:Y:S01]  /*1f1990*/  LDL.LU R23, [R1+0x2a6c] ;  /* 0x002a6c0001177983 */ /* 0x000f220000300800 */
[----:B-1----:R-:W-:-:S03]  /*1f19a0*/  IADD3 R4, P1, PT, R0, R8, RZ ;  /* 0x0000000800047210 */ /* 0x002fc60007f3e0ff */
[----:B------:R-:W4:Y:S02]  /*1f19b0*/  LDL.LU R24, [R1+0x2a50] ;  /* 0x002a500001187983 */ /* 0x000f240000300800 */
[----:B------:R-:W-:Y:S02]  /*1f19c0*/  IMAD.X R5, R2, 0x1, R7, P1 ;  /* 0x0000000102057824 */ /* 0x000fe400008e0607 */
[----:B------:R-:W4:Y:S04]  /*1f19d0*/  LDL.LU R25, [R1+0x2a54] ;  /* 0x002a540001197983 */ /* 0x000f280000300800 */
[----:B------:R-:W4:Y:S04]  /*1f19e0*/  LDL.LU R29, [R1+0x2a58] ;  /* 0x002a5800011d7983 */ /* 0x000f280000300800 */
[----:B------:R-:W4:Y:S04]  /*1f19f0*/  LDL.LU R16, [R1+0x2a5c] ;  /* 0x002a5c0001107983 */ /* 0x000f280000300800 */
[----:B------:R1:W-:Y:S04]  /*1f1a00*/  STL.64 [R1+0x2aa0], R4 ;  /* 0x002aa00401007387 */ /* 0x0003e80000100a00 */
[----:B-1----:R-:W4:Y:S04]  /*1f1a10*/  LDL.LU.64 R4, [R1+0x7b68] ;  /* 0x007b680001047983 */ /* 0x002f280000300a00 */
[----:B------:R-:W4:Y:S04]  /*1f1a20*/  LDL.LU R15, [R1+0x2a40] ;  /* 0x002a4000010f7983 */ /* 0x000f280000300800 */
[----:B------:R-:W4:Y:S01]  /*1f1a30*/  LDL.LU R13, [R1+0x2a44] ;  /* 0x002a4400010d7983 */ /* 0x000f220000300800 */
[----:B--2---:R-:W-:-:S03]  /*1f1a40*/  F2FP.SATFINITE.E5M2.F32.PACK_AB_MERGE_C R18, R18, R6, RZ ;  /* 0x000000061212723e */ /* 0x004fc600048060ff */
[----:B------:R-:W2:Y:S04]  /*1f1a50*/  LDL.LU R6, [R1+0x7b60] ;  /* 0x007b600001067983 */ /* 0x000ea80000300800 */
[----:B------:R-:W-:Y:S01]  /*1f1a60*/  STL [R1+0x614], R18 ;  /* 0x0006141201007387 */ /* 0x000fe20000100800 */
[----:B---3--:R-:W-:-:S05]  /*1f1a70*/  F2FP.SATFINITE.E5M2.F32.PACK_AB_MERGE_C R11, R11, R19, RZ ;  /* 0x000000130b0b723e */ /* 0x008fca00048060ff */
[----:B------:R1:W-:Y:S02]  /*1f1a80*/  STL [R1+0x624], R11 ;  /* 0x0006240b01007387 */ /* 0x0003e40000100800 */
[----:B-1----:R-:W-:Y:S02]  /*1f1a90*/  F2FP.SATFINITE.E5M2.F32.PACK_AB_MERGE_C R11, R14, R26, RZ ;  /* 0x0000001a0e0b723e */ /* 0x002fe400048060ff */
[----:B--2---:R-:W-:-:S05]  /*1f1aa0*/  IADD3 R18, P1, PT, R0, R6, RZ ;  /* 0x0000000600127210 */ /* 0x004fca0007f3e0ff */
[----:B----4-:R-:W-:-:S05]  /*1f1ab0*/  IMAD.X R19, R2, 0x1, R5, P1 ;  /* 0x0000000102137824 */ /* 0x010fca00008e0605 */
[----:B------:R1:W-:Y:S02]  /*1f1ac0*/  STL.64 [R1+0x2a90], R18 ;  /* 0x002a901201007387 */ /* 0x0003e40000100a00 */
[----:B-1----:R-:W-:Y:S02]  /*1f1ad0*/  IADD3 R18, P1, PT, R0, R4, RZ ;  /* 0x0000000400127210 */ /* 0x002fe40007f3e0ff */
[----:B------:R-:W-:Y:S03]  /*1f1ae0*/  STL [R1+0x5bc], R11 ;  /* 0x0005bc0b01007387 */ /* 0x000fe60000100800 */
[----:B------:R-:W-:-:S05]  /*1f1af0*/  IMAD.X R19, R2, 0x1, R3, P1 ;  /* 0x0000000102137824 */ /* 0x000fca00008e0603 */
[----:B------:R1:W-:Y:S04]  /*1f1b00*/  STL.64 [R1+0x2a80], R18 ;  /* 0x002a801201007387 */ /* 0x0003e80000100a00 */
[----:B-1----:R-:W2:Y:S01]  /*1f1b10*/  LDL.LU.64 R18, [R1+0x7b58] ;  /* 0x007b580001127983 */ /* 0x002ea20000300a00 */
[----:B------:R-:W-:-:S03]  /*1f1b20*/  F2FP.SATFINITE.E5M2.F32.PACK_AB_MERGE_C R2, R28, R12, RZ ;  /* 0x0000000c1c02723e */ /* 0x000fc600048060ff */
[----:B------:R-:W3:Y:S04]  /*1f1b30*/  LDL.LU R26, [R1+0x2a48] ;  /* 0x002a4800011a7983 */ /* 0x000ee80000300800 */
[----:B------:R-:W3:Y:S04]  /*1f1b40*/  LDL.LU R14, [R1+0x2a4c] ;  /* 0x002a4c00010e7983 */ /* 0x000ee80000300800 */
[----:B------:R2:W-:Y:S04]  /*1f1b50*/  STL [R1+0x5c4], R2 ;  /* 0x0005c40201007387 */ /* 0x0005e80000100800 */
[----:B------:R-:W4:Y:S04]  /*1f1b60*/  LDL.LU R12, [R1+0x2a30] ;  /* 0x002a3000010c7983 */ /* 0x000f280000300800 */
[----:B------:R-:W4:Y:S01]  /*1f1b70*/  LDL.LU R28, [R1+0x2a34] ;  /* 0x002a3400011c7983 */ /* 0x000f220000300800 */
[----:B0-----:R-:W-:Y:S01]  /*1f1b80*/  VIADD R0, R0, UR6 ;  /* 0x0000000600007c36 */ /* 0x001fe20008000000 */
[----:B------:R-:W-:Y:S01]  /*1f1b90*/  F2FP.SATFINITE.E5M2.F32.PACK_AB_MERGE_C R11, R20, R27, RZ ;  /* 0x0000001b140b723e */ /* 0x000fe200048060ff */
[----:B------:R-:W0:Y:S01]  /*1f1ba0*/  LDCU UR6, c[0x0][0x3b8] ;  /* 0x00007700ff0677ac */ /* 0x000e220008000800 */
[----:B--2---:R-:W-:-:S02]  /*1f1bb0*/  F2FP.SATFINITE.E5M2.F32.PACK_AB_MERGE_C R2, R18, R19, RZ ;  /* 0x000000131202723e */ /* 0x004fc400048060ff */
[----:B------:R-:W-:-:S03]  /*1f1bc0*/  IADD3 R18, P1, PT, R0, R10, RZ ;  /* 0x0000000a00127210 */ /* 0x000fc60007f3e0ff */
[----:B------:R1:W-:Y:S02]  /*1f1bd0*/  STL [R1+0x4d4], R2 ;  /* 0x0004d40201007387 */ /* 0x0003e40000100800 */
[----:B-1----:R-:W-:Y:S02]  /*1f1be0*/  SHF.R.S32.HI R2, RZ, 0x1f, R0 ;  /* 0x0000001fff027819 */ /* 0x002fe40000011400 */
[----:B------:R1:W-:Y:S03]  /*1f1bf0*/  STL [R1+0x4e0], R11 ;  /* 0x0004e00b01007387 */ /* 0x0003e60000100800 */
[----:B------:R-:W-:Y:S01]  /*1f1c00*/  IMAD.X R19, R2, 0x1, R9, P1 ;  /* 0x0000000102137824 */ /* 0x000fe200008e0609 */
[----:B------:R-:W2:Y:S04]  /*1f1c10*/  LDL.LU R27, [R1+0x2a38] ;  /* 0x002a3800011b7983 */ /* 0x000ea80000300800 */
[----:B------:R-:W2:Y:S01]  /*1f1c20*/  LDL.LU R20, [R1+0x2a3c] ;  /* 0x002a3c0001147983 */ /* 0x000ea20000300800 */
[----:B-1----:R-:W-:-:S03]  /*1f1c30*/  F2FP.SATFINITE.E5M2.F32.PACK_AB_MERGE_C R11, R21, R17, RZ ;  /* 0x00000011150b723e */ /* 0x002fc600048060ff */
[----:B------:R1:W-:Y:S01]  /*1f1c40*/  STL.64 [R1+0x2a70], R18 ;  /* 0x002a701201007387 */ /* 0x0003e20000100a00 */
[----:B------:R-:W-:Y:S02]  /*1f1c50*/  F2FP.SATFINITE.E5M2.F32.PACK_AB_MERGE_C R17, R23, R22, RZ ;  /* 0x000000161711723e */ /* 0x000fe400048060ff */
[----:B-1----:R-:W-:-:S03]  /*1f1c60*/  IADD3 R18, P1, PT, R0, R8, RZ ;  /* 0x0000000800127210 */ /* 0x002fc60007f3e0ff */
[----:B------:R-:W-:Y:S02]  /*1f1c70*/  STL [R1+0x780c], R17 ;  /* 0x00780c1101007387 */ /* 0x000fe40000100800 */
[----:B------:R-:W-:Y:S02]  /*1f1c80*/  IMAD.X R19, R2, 0x1, R7, P1 ;  /* 0x0000000102137824 */ /* 0x000fe400008e0607 */
[----:B------:R1:W-:Y:S04]  /*1f1c90*/  STL [R1+0x4c4], R11 ;  /* 0x0004c40b01007387 */ /* 0x0003e80000100800 */
[----:B------:R0:W-:Y:S01]  /*1f1ca0*/  STL.64 [R1+0x2a60], R18 ;  /* 0x002a601201007387 */ /* 0x0001e20000100a00 */
[----:B-1----:R-:W-:Y:S02]  /*1f1cb0*/  F2FP.SATFINITE.E5M2.F32.PACK_AB_MERGE_C R11, R16, R29, RZ ;  /* 0x0000001d100b723e */ /* 0x002fe400048060ff */
[----:B------:R-:W-:-:S02]  /*1f1cc0*/  IADD3 R16, P1, PT, R0, R6, RZ ;  /* 0x0000000600107210 */ /* 0x000fc40007f3e0ff */
[----:B0-----:R-:W-:-:S03]  /*1f1cd0*/  F2FP.SATFINITE.E5M2.F32.PACK_AB_MERGE_C R18, R25, R24, RZ ;  /* 0x000000181912723e */ /* 0x001fc600048060ff */
[----:B------:R-:W-:Y:S02]  /*1f1ce0*/  IMAD.X R17, R2, 0x1, R5, P1 ;  /* 0x0000000102117824 */ /* 0x000fe400008e0605 */
[----:B------:R0:W-:Y:S04]  /*1f1cf0*/  STL [R1+0x4ac], R18 ;  /* 0x0004ac1201007387 */ /* 0x0001e80000100800 */
[----:B------:R1:W-:Y:S04]  /*1f1d00*/  STL [R1+0x4b0], R11 ;  /* 0x0004b00b01007387 */ /* 0x0003e80000100800 */
[----:B------:R-:W2:Y:S01]  /*1f1d10*/  LDL.LU R29, [R1+0x2a20] ;  /* 0x002a2000011d7983 */ /* 0x000ea20000300800 */
[----:B0-----:R-:W-:-:S02]  /*1f1d20*/  IADD3 R18, P1, PT, R0, R4, RZ ;  /* 0x0000000400127210 */ /* 0x001fc40007f3e0ff */
[----:B-1----:R-:W-:Y:S01]  /*1f1d30*/  F2FP.SATFINITE.E5M2.F32.PACK_AB_MERGE_C R11, R13, R15, RZ ;  /* 0x0000000f0d0b723e */ /* 0x002fe200048060ff */
[----:B------:R0:W-:Y:S02]  /*1f1d40*/  STL.64 [R1+0x2a50], R16 ;  /* 0x002a501001007387 */ /* 0x0001e40000100a00 */
[----:B------:R-:W-:Y:S01]  /*1f1d50*/  IMAD.X R19, R2, 0x1, R3, P1 ;  /* 0x0000000102137824 */ /* 0x000fe200008e0603 */
[----:B----4-:R-:W-:Y:S01]  /*1f1d60*/  F2FP.SATFINITE.E5M2.F32.PACK_AB_MERGE_C R2, R28, R12, RZ ;  /* 0x0000000c1c02723e */ /* 0x010fe200048060ff */
[----:B0-----:R-:W4:Y:S04]  /*1f1d70*/  LDL.LU R16, [R1+0x2a24] ;  /* 0x002a240001107983 */ /* 0x001f280000300800 */
[----:B------:R-:W-:Y:S04]  /*1f1d80*/  STL [R1+0x4a8], R11 ;  /* 0x0004a80b01007387 */ /* 0x000fe80000100800 */
[----:B------:R-:W4:Y:S04]  /*1f1d90*/  LDL.LU R15, [R1+0x2a28] ;  /* 0x002a2800010f7983 */ /* 0x000f280000300800 */
[----:B------:R-:W4:Y:S04]  /*1f1da0*/  LDL.LU R13, [R1+0x2a2c] ;  /* 0x002a2c00010d7983 */ /* 0x000f280000300800 */
[----:B------:R3:W-:Y:S04]  /*1f1db0*/  STL.64 [R1+0x7b50], R4 ;  /* 0x007b500401007387 */ /* 0x0007e80000100a00 */
[----:B------:R-:W4:Y:S04]  /*1f1dc0*/  LDL.LU R17, [R1+0x2a14] ;  /* 0x002a140001117983 */ /* 0x000f280000300800 */
[----:B------:R-:W4:Y:S01]  /*1f1dd0*/  LDL.LU R24, [R1+0x2a18] ;  /* 0x002a180001187983 */ /* 0x000f220000300800 */
[----:B---3--:R-:W-:-:S03]  /*1f1de0*/  F2FP.SATFINITE.E5M2.F32.PACK_AB_MERGE_C R4, R14, R26, RZ ;  /* 0x0000001a0e04723e */ /* 0x008fc600048060ff */
[----:B------:R-:W3:Y:S04]  /*1f1df0*/  LDL.LU R25, [R1+0x2a1c] ;  /* 0x002a1c0001197983 */ /* 0x000ee80000300800 */
[----:B------:R0:W-:Y:S04]  /*1f1e00*/  STL.64 [R1+0x2a40], R18 ;  /* 0x002a401201007387 */ /* 0x0001e80000100a00 */
[----:B------:R-:W3:Y:S04]  /*1f1e10*/  LDL.LU R11, [R1+0x2a00] ;  /* 0x002a0000010b7983 */ /* 0x000ee80000300800 */
[----:B------:R1:W-:Y:S04]  /*1f1e20*/  STL [R1+0x4a4], R4 ;  /* 0x0004a40401007387 */ /* 0x0003e80000100800 */
[----:B0-----:R-:W3:Y:S04]  /*1f1e30*/  LDL.LU R19, [R1+0x2a04] ;  /* 0x002a040001137983 */ /* 0x001ee80000300800 */
[----:B------:R2:W-:Y:S04]  /*1f1e40*/  STL [R1+0x494], R2 ;  /* 0x0004940201007387 */ /* 0x0005e80000100800 */
[----:B------:R-:W3:Y:S04]  /*1f1e50*/  LDL.LU R26, [R1+0x2a08] ;  /* 0x002a0800011a7983 */ /* 0x000ee80000300800 */
[----:B------:R-:W3:Y:S04]  /*1f1e60*/  LDL.LU R14, [R1+0x2a0c] ;  /* 0x002a0c00010e7983 */ /* 0x000ee80000300800 */
[----:B------:R-:W3:Y:S04]  /*1f1e70*/  LDL.LU R12, [R1+0x27f0] ;  /* 0x0027f000010c7983 */ /* 0x000ee80000300800 */
[----:B------:R-:W3:Y:S04]  /*1f1e80*/  LDL.LU R28, [R1+0x27f4] ;  /* 0x0027f400011c7983 */ /* 0x000ee80000300800 */
[----:B------:R-:W3:Y:S01]  /*1f1e90*/  LDL.LU R18, [R1+0x27f8] ;  /* 0x0027f80001127983 */ /* 0x000ee20000300800 */
[----:B------:R-:W-:Y:S01]  /*1f1ea0*/  VIADD R0, R0, UR6 ;  /* 0x0000000600007c36 */ /* 0x000fe20008000000 */
[----:B------:R-:W0:Y:S04]  /*1f1eb0*/  LDCU UR6, c[0x0][0x3b8] ;  /* 0x00007700ff0677ac */ /* 0x000e280008000800 */
[----:B-1----:R-:W-:-:S02]  /*1f1ec0*/  IADD3 R4, P1, PT, R0, R10, RZ ;  /* 0x0000000a00047210 */ /* 0x002fc40007f3e0ff */
[----:B--2---:R-:W-:Y:S01]  /*1f1ed0*/  F2FP.SATFINITE.E5M2.F32.PACK_AB_MERGE_C R2, R20, R27, RZ ;  /* 0x0000001b1402723e */ /* 0x004fe200048060ff */
[----:B---3--:R1:W-:Y:S04]  /*1f1ee0*/  STL [R1+0x7b48], R18 ;  /* 0x007b481201007387 */ /* 0x0083e80000100800 */
[----:B------:R2:W-:Y:S04]  /*1f1ef0*/  STL [R1+0x498], R2 ;  /* 0x0004980201007387 */ /* 0x0005e80000100800 */
[----:B-1----:R-:W3:Y:S01]  /*1f1f00*/  LDL.LU R18, [R1+0x2a10] ;  /* 0x002a100001127983 */ /* 0x002ee20000300800 */
[----:B--2---:R-:W-:-:S03]  /*1f1f10*/  SHF.R.S32.HI R2, RZ, 0x1f, R0 ;  /* 0x0000001fff027819 */ /* 0x004fc60000011400 */
[----:B------:R-:W-:Y:S02]  /*1f1f20*/  STL [R1+0x7b4c], R19 ;  /* 0x007b4c1301007387 */ /* 0x000fe40000100800 */
[----:B------:R-:W-:Y:S02]  /*1f1f30*/  IMAD.X R5, R2, 0x1, R9, P1 ;  /* 0x0000000102057824 */ /* 0x000fe400008e0609 */
[----:B------:R-:W2:Y:S04]  /*1f1f40*/  LDL.LU R21, [R1+0x27fc] ;  /* 0x0027fc0001157983 */ /* 0x000ea80000300800 */
[----:B------:R-:W2:Y:S04]  /*1f1f50*/  LDL.LU R22, [R1+0x27e0] ;  /* 0x0027e00001167983 */ /* 0x000ea80000300800 */
[----:B------:R-:W2:Y:S04]  /*1f1f60*/  LDL.LU R23, [R1+0x27e4] ;  /* 0x0027e40001177983 */ /* 0x000ea80000300800 */
[----:B------:R-:W2:Y:S04]  /*1f1f70*/  LDL.LU R27, [R1+0x27e8] ;  /* 0x0027e800011b7983 */ /* 0x000ea80000300800 */
[----:B------:R4:W-:Y:S04]  /*1f1f80*/  STL.64 [R1+0x2a30], R4 ;  /* 0x002a300401007387 */ /* 0x0009e80000100a00 */
[----:B------:R-:W2:Y:S01]  /*1f1f90*/  LDL.LU R20, [R1+0x27ec] ;  /* 0x0027ec0001147983 */ /* 0x000ea20000300800 */
[----:B----4-:R-:W-:-:S02]  /*1f1fa0*/  F2FP.SATFINITE.E5M2.F32.PACK_AB_MERGE_C R5, R16, R29, RZ ;  /* 0x0000001d1005723e */ /* 0x010fc400048060ff */
[----:B------:R-:W-:Y:S01]  /*1f1fb0*/  F2FP.SATFINITE.E5M2.F32.PACK_AB_MERGE_C R4, R13, R15, RZ ;  /* 0x0000000f0d04723e */ /* 0x000fe200048060ff */
[----:B------:R-:W4:Y:S04]  /*1f1fc0*/  LDL.LU R29, [R1+0x27d0] ;  /* 0x0027d000011d7983 */ /* 0x000f280000300800 */
[----:B------:R-:W-:Y:S04]  /*1f1fd0*/  STL [R1+0x3c4], R5 ;  /* 0x0003c40501007387 */ /* 0x000fe80000100800 */
[----:B------:R-:W4:Y:S04]  /*1f1fe0*/  LDL.LU R16, [R1+0x27d4] ;  /* 0x0027d40001107983 */ /* 0x000f280000300800 */
[----:B------:R1:W-:Y:S02]  /*1f1ff0*/  STL [R1+0x3c8], R4 ;  /* 0x0003c80401007387 */ /* 0x0003e40000100800 */
[----:B-1----:R-:W-:-:S05]  /*1f2000*/  IADD3 R4, P1, PT, R0, R8, RZ ;  /* 0x0000000800047210 */ /* 0x002fca0007f3e0ff */
[----:B------:R-:W-:-:S05]  /*1f2010*/  IMAD.X R5, R2, 0x1, R7, P1 ;  /* 0x0000000102057824 */ /* 0x000fca00008e0607 */
[----:B------:R1:W-:Y:S04]  /*1f2020*/  STL.64 [R1+0x2a20], R4 ;  /* 0x002a200401007387 */ /* 0x0003e80000100a00 */
[----:B-1----:R-:W2:Y:S04]  /*1f2030*/  LDL.LU.64 R4, [R1+0x7b50] ;  /* 0x007b500001047983 */ /* 0x002ea80000300a00 */
[----:B------:R-:W4:Y:S04]  /*1f2040*/  LDL.LU R15, [R1+0x27d8] ;  /* 0x0027d800010f7983 */ /* 0x000f280000300800 */
[----:B------:R-:W4:Y:S01]  /*1f2050*/  LDL.LU R13, [R1+0x27dc] ;  /* 0x0027dc00010d7983 */ /* 0x000f220000300800 */
[----:B---3--:R-:W-:-:S02]  /*1f2060*/  F2FP.SATFINITE.E5M2.F32.PACK_AB_MERGE_C R18, R17, R18, RZ ;  /* 0x000000121112723e */ /* 0x008fc400048060ff */
[----:B------:R-:W-:Y:S02]  /*1f2070*/  F2FP.SATFINITE.E5M2.F32.PACK_AB_MERGE_C R17, R25, R24, RZ ;  /* 0x000000181911723e */ /* 0x000fe400048060ff */
[----:B------:R-:W3:Y:S04]  /*1f2080*/  LDL.LU R24, [R1+0x27c0] ;  /* 0x0027c00001187983 */ /* 0x000ee80000300800 */
[----:B------:R1:W-:Y:S04]  /*1f2090*/  STL [R1+0x3b8], R18 ;  /* 0x0003b81201007387 */ /* 0x0003e80000100800 */
[----:B------:R-:W3:Y:S01]  /*1f20a0*/  LDL.LU R25, [R1+0x27c4] ;  /* 0x0027c40001197983 */ /* 0x000ee20000300800 */
[----:B-1----:R-:W-:-:S03]  /*1f20b0*/  IADD3 R18, P1, PT, R0, R6, RZ ;  /* 0x0000000600127210 */ /* 0x002fc60007f3e0ff */
[----:B------:R-:W-:Y:S02]  /*1f20c0*/  STL [R1+0x3bc], R17 ;  /* 0x0003bc1101007387 */ /* 0x000fe40000100800 */
[----:B--2---:R-:W-:-:S05]  /*1f20d0*/  IMAD.X R19, R2, 0x1, R5, P1 ;  /* 0x0000000102137824 */ /* 0x004fca00008e0605 */
[----:B------:R1:W-:Y:S04]  /*1f20e0*/  STL.64 [R1+0x2a10], R18 ;  /* 0x002a101201007387 */ /* 0x0003e80000100a00 */
[----:B-1----:R-:W2:Y:S01]  /*1f20f0*/  LDL.LU R19, [R1+0x7b4c] ;  /* 0x007b4c0001137983 */ /* 0x002ea20000300800 */
[----:B------:R-:W-:Y:S02]  /*1f2100*/  IADD3 R18, P1, PT, R0, R4, RZ ;  /* 0x0000000400127210 */ /* 0x000fe40007f3e0ff */
[----:B--2---:R-:W-:-:S03]  /*1f2110*/  F2FP.SATFINITE.E5M2.F32.PACK_AB_MERGE_C R11, R19, R11, RZ ;  /* 0x0000000b130b723e */ /* 0x004fc600048060ff */
[----:B------:R-:W-:Y:S02]  /*1f2120*/  IMAD.X R19, R2, 0x1, R3, P1 ;  /* 0x0000000102137824 */ /* 0x000fe400008e0603 */
[----:B------:R-:W-:Y:S04]  /*1f2130*/  STL [R1+0x3ac], R11 ;  /* 0x0003ac0b01007387 */ /* 0x000fe80000100800 */
[----:B------:R1:W-:Y:S04]  /*1f2140*/  STL.64 [R1+0x2a00], R18 ;  /* 0x002a001201007387 */ /* 0x0003e80000100a00 */
[----:B-1----:R-:W2:Y:S01]  /*1f2150*/  LDL.LU R18, [R1+0x7b48] ;  /* 0x007b480001127983 */ /* 0x002ea20000300800 */
[----:B------:R-:W-:Y:S01]  /*1f2160*/  F2FP.SATFINITE.E5M2.F32.PACK_AB_MERGE_C R11, R14, R26, RZ ;  /* 0x0000001a0e0b723e */ /* 0x000fe200048060ff */
[----:B0-----:R-:W-:Y:S01]  /*1f2170*/  VIADD R0, R0, UR6 ;  /* 0x0000000600007c36 */ /* 0x001fe20008000000 */
[----:B------:R-:W-:Y:S01]  /*1f2180*/  F2FP.SATFINITE.E5M2.F32.PACK_AB_MERGE_C R2, R28, R12, RZ ;  /* 0x0000000c1c02723e */ /* 0x000fe200048060ff */
[----:B------:R-:W3:Y:S01]  /*1f2190*/  LDL.LU R26, [R1+0x27c8] ;  /* 0x0027c800011a7983 */ /* 0x000ee20000300800 */
[----:B------:R-:W-:Y:S01]  /*1f21a0*/  F2FP.SATFINITE.E5M2.F32.PACK_AB_MERGE_C R17, R23, R22, RZ ;  /* 0x000000161711723e */ /* 0x000fe200048060ff */
[----:B------:R-:W0:Y:S02]  /*1f21b0*/  LDCU UR6, c[0x0][0x3b8] ;  /* 0x00007700ff0677ac */ /* 0x000e240008000800 */
[----:B------:R-:W-:Y:S04]  /*1f21c0*/  STL [R1+0x3a8], R11 ;  /* 0x0003a80b01007387 */ /* 0x000fe80000100800 */
[----:B------:R-:W3:Y:S04]  /*1f21d0*/  LDL.LU R14, [R1+0x27cc] ;  /* 0x0027cc00010e7983 */ /* 0x000ee80000300800 */
[----:B------:R1:W-:Y:S04]  /*1f21e0*/  STL [R1+0x3a4], R2 ;  /* 0x0003a40201007387 */ /* 0x0003e80000100800 */
[----:B------:R-:W3:Y:S04]  /*1f21f0*/  LDL.LU R12, [R1+0x16f0] ;  /* 0x0016f000010c7983 */ /* 0x000ee80000300800 */
[----:B------:R-:W3:Y:S01]  /*1f2200*/  LDL.LU R28, [R1+0x16f4] ;  /* 0x0016f400011c7983 */ /* 0x000ee20000300800 */
[----:B-1----:R-:W-:-:S02]  /*1f2210*/  SHF.R.S32.HI R2, RZ, 0x1f, R0 ;  /* 0x0000001fff027819 */ /* 0x002fc40000011400 */
[----:B--2---:R-:W-:Y:S02]  /*1f2220*/  F2FP.SATFINITE.E5M2.F32.PACK_AB_MERGE_C R11, R21, R18, RZ ;  /* 0x00000012150b723e */ /* 0x004fe400048060ff */
[----:B------:R-:W-:-:S03]  /*1f2230*/  IADD3 R18, P1, PT, R0, R10, RZ ;  /* 0x0000000a00127210 */ /* 0x000fc60007f3e0ff */
[----:B------:R1:W-:Y:S02]  /*1f2240*/  STL [R1+0x3a0], R11 ;  /* 0x0003a00b01007387 */ /* 0x0003e40000100800 */
[----:B------:R-:W-:Y:S01]  /*1f2250*/  IMAD.X R19, R2, 0x1, R9, P1 ;  /* 0x0000000102137824 */ /* 0x000fe200008e0609 */
[----:B-1----:R-:W-:Y:S02]  /*1f2260*/  F2FP.SATFINITE.E5M2.F32.PACK_AB_MERGE_C R11, R20, R27, RZ ;  /* 0x0000001b140b723e */ /* 0x002fe400048060ff */
[----:B------:R-:W2:Y:S04]  /*1f2270*/  LDL.LU R27, [R1+0x16f8] ;  /* 0x0016f800011b7983 */ /* 0x000ea80000300800 */
[----:B------:R1:W-:Y:S04]  /*1f2280*/  STL.64 [R1+0x27f0], R18 ;  /* 0x0027f01201007387 */ /* 0x0003e80000100a00 */
[----:B------:R-:W-:Y:S04]  /*1f2290*/  STL [R1+0x394], R17 ;  /* 0x0003941101007387 */ /* 0x000fe80000100800 */
[----:B------:R-:W2:Y:S01]  /*1f22a0*/  LDL.LU R20, [R1+0x16fc] ;  /* 0x0016fc0001147983 */ /* 0x000ea20000300800 */
[----:B-1----:R-:W-:-:S03]  /*1f22b0*/  IADD3 R18, P1, PT, R0, R8, RZ ;  /* 0x0000000800127210 */ /* 0x002fc60007f3e0ff */
[----:B------:R4:W-:Y:S02]  /*1f22c0*/  STL [R1+0x398], R11 ;  /* 0x0003980b01007387 */ /* 0x0009e40000100800 */
[----:B------:R-:W-:Y:S01]  /*1f22d0*/  IMAD.X R19, R2, 0x1, R7, P1 ;  /* 0x0000000102137824 */ /* 0x000fe200008e0607 */
[----:B----4-:R-:W-:Y:S02]  /*1f22e0*/  F2FP.SATFINITE.E5M2.F32.PACK_AB_MERGE_C R11, R16, R29, RZ ;  /* 0x0000001d100b723e */ /* 0x010fe400048060ff */
[----:B------:R-:W4:Y:S04]  /*1f22f0*/  LDL.LU R29, [R1+0x27b0] ;  /* 0x0027b000011d7983 */ /* 0x000f280000300800 */
[----:B------:R-:W4:Y:S04]  /*1f2300*/  LDL.LU R16, [R1+0x27b4] ;  /* 0x0027b40001107983 */ /* 0x000f280000300800 */
[----:B------:R1:W-:Y:S04]  /*1f2310*/  STL.64 [R1+0x27e0], R18 ;  /* 0x0027e01201007387 */ /* 0x0003e80000100a00 */
[----:B------:R0:W-:Y:S01]  /*1f2320*/  STL [R1+0x38c], R11 ;  /* 0x00038c0b01007387 */ /* 0x0001e20000100800 */
[----:B-1----:R-:W-:-:S02]  /*1f2330*/  IADD3 R18, P1, PT, R0, R6, RZ ;  /* 0x0000000600127210 */ /* 0x002fc40007f3e0ff */
[----:B0-----:R-:W-:-:S03]  /*1f2340*/  F2FP.SATFINITE.E5M2.F32.PACK_AB_MERGE_C R11, R13, R15, RZ ;  /* 0x0000000f0d0b723e */ /* 0x001fc600048060ff */
[----:B------:R-:W-:Y:S02]  /*1f2350*/  IMAD.X R19, R2, 0x1, R5, P1 ;  /* 0x0000000102137824 */ /* 0x000fe400008e0605 */
[----:B------:R3:W-:Y:S04]  /*1f2360*/  STL [R1+0x390], R11 ;  /* 0x0003900b01007387 */ /* 0x0007e80000100800 */
[----:B------:R-:W4:Y:S04]  /*1f2370*/  LDL.LU R15, [R1+0x27b8] ;  /* 0x0027b800010f7983 */ /* 0x000f280000300800 */
[----:B------:R-:W4:Y:S04]  /*1f2380*/  LDL.LU R13, [R1+0x27bc] ;  /* 0x0027bc00010d7983 */ /* 0x000f280000300800 */
[----:B------:R0:W-:Y:S01]  /*1f2390*/  STL.64 [R1+0x27d8], R18 ;  /* 0x0027d81201007387 */ /* 0x0001e20000100a00 */
[----:B---3--:R-:W-:-:S03]  /*1f23a0*/  F2FP.SATFINITE.E5M2.F32.PACK_AB_MERGE_C R11, R25, R24, RZ ;  /* 0x00000018190b723e */ /* 0x008fc600048060ff */
[----:B------:R-:W-:Y:S01]  /*1f23b0*/  STL.64 [R1+0x7b40], R4 ;  /* 0x007b400401007387 */ /* 0x000fe20000100a00 */
[----:B0-----:R-:W-:-:S03]  /*1f23c0*/  IADD3 R18, P1, PT, R0, R4, RZ ;  /* 0x0000000400127210 */ /* 0x001fc60007f3e0ff */
[----:B------:R0:W-:Y:S02]  /*1f23d0*/  STL [R1+0x380], R11 ;  /* 0x0003800b01007387 */ /* 0x0001e40000100800 */
[----:B------:R-:W-:Y:S02]  /*1f23e0*/  IMAD.X R19, R2, 0x1, R3, P1 ;  /* 0x0000000102137824 */ /* 0x000fe400008e0603 */
[----:B------:R-:W3:Y:S04]  /*1f23f0*/  LDL.LU R17, [R1+0x27a4] ;  /* 0x0027a40001117983 */ /* 0x000ee80000300800 */
[----:B0-----:R-:W3:Y:S04]  /*1f2400*/  LDL.LU R11, [R1+0x27a8] ;  /* 0x0027a800010b7983 */ /* 0x001ee80000300800 */
[----:B------:R0:W-:Y:S04]  /*1f2410*/  STL.64 [R1+0x27d0], R18 ;  /* 0x0027d01201007387 */ /* 0x0001e80000100a00 */
[----:B0-----:R-:W3:Y:S04]  /*1f2420*/  LDL.LU R19, [R1+0x27ac] ;  /* 0x0027ac0001137983 */ /* 0x001ee80000300800 */
[----:B------:R-:W3:Y:S04]  /*1f2430*/  LDL.LU R23, [R1+0x2790] ;  /* 0x0027900001177983 */ /* 0x000ee80000300800 */
[----:B------:R-:W3:Y:S04]  /*1f2440*/  LDL.LU R24, [R1+0x2794] ;  /* 0x0027940001187983 */ /* 0x000ee80000300800 */
[----:B------:R-:W3:Y:S01]  /*1f2450*/  LDL.LU R18, [R1+0x2798] ;  /* 0x0027980001127983 */ /* 0x000ee20000300800 */
[----:B------:R-:W-:Y:S01]  /*1f2460*/  F2FP.SATFINITE.E5M2.F32.PACK_AB_MERGE_C R4, R14, R26, RZ ;  /* 0x0000001a0e04723e */ /* 0x000fe200048060ff */
[----:B------:R-:W-:Y:S01]  /*1f2470*/  VIADD R0, R0, UR6 ;  /* 0x0000000600007c36 */ /* 0x000fe20008000000 */
[----:B------:R-:W-:Y:S01]  /*1f2480*/  F2FP.SATFINITE.E5M2.F32.PACK_AB_MERGE_C R2, R28, R12, RZ ;  /* 0x0000000c1c02723e */ /* 0x000fe200048060ff */
[----:B------:R-:W0:Y:S02]  /*1f2490*/  LDCU UR6, c[0x0][0x3b8] ;  /* 0x00007700ff0677ac */ /* 0x000e240008000800 */
[----:B------:R1:W-:Y:S02]  /*1f24a0*/  STL [R1+0x37c], R4 ;  /* 0x00037c0401007387 */ /* 0x0003e40000100800 */
[----:B-1----:R-:W-:-:S02]  /*1f24b0*/  IADD3 R4, P1, PT, R0, R10, RZ ;  /* 0x0000000a00047210 */ /* 0x002fc40007f3e0ff */
[----:B--2---:R-:W-:Y:S01]  /*1f24c0*/  F2FP.SATFINITE.E5M2.F32.PACK_AB_MERGE_C R20, R20, R27, RZ ;  /* 0x0000001b1414723e */ /* 0x004fe200048060ff */
[----:B---3--:R1:W-:Y:S04]  /*1f24d0*/  STL [R1+0x7b38], R18 ;  /* 0x007b381201007387 */ /* 0x0083e80000100800 */
[----:B------:R2:W-:Y:S04]  /*1f24e0*/  STL [R1+0x36c], R2 ;  /* 0x00036c0201007387 */ /* 0x0005e80000100800 */
[----:B-1----:R-:W3:Y:S01]  /*1f24f0*/  LDL.LU R18, [R1+0x27a0] ;  /* 0x0027a00001127983 */ /* 0x002ee20000300800 */
[----:B--2---:R-:W-:-:S03]  /*1f2500*/  SHF.R.S32.HI R2, RZ, 0x1f, R0 ;  /* 0x0000001fff027819 */ /* 0x004fc60000011400 */
[----:B------:R-:W2:Y:S04]  /*1f2510*/  LDL.LU R25, [R1+0x279c] ;  /* 0x00279c0001197983 */ /* 0x000ea80000300800 */
[----:B------:R-:W2:Y:S01]  /*1f2520*/  LDL.LU R26, [R1+0x2780] ;  /* 0x00278000011a7983 */ /* 0x000ea20000300800 */
[----:B------:R-:W-:-:S03]  /*1f2530*/  IMAD.X R5, R2, 0x1, R9, P1 ;  /* 0x0000000102057824 */ /* 0x000fc600008e0609 */
[----:B------:R-:W2:Y:S04]  /*1f2540*/  LDL.LU R14, [R1+0x2784] ;  /* 0x00278400010e7983 */ /* 0x000ea80000300800 */
[----:B------:R-:W2:Y:S04]  /*1f2550*/  LDL.LU R12, [R1+0x2788] ;  /* 0x00278800010c7983 */ /* 0x000ea80000300800 */
[----:B------:R-:W2:Y:S04]  /*1f2560*/  LDL.LU R28, [R1+0x278c] ;  /* 0x00278c00011c7983 */ /* 0x000ea80000300800 */
[----:B------:R-:W-:Y:S04]  /*1f2570*/  STL [R1+0x370], R20 ;  /* 0x0003701401007387 */ /* 0x000fe80000100800 */
[----:B------:R4:W-:Y:S04]  /*1f2580*/  STL.64 [R1+0x27c0], R4 ;  /* 0x0027c00401007387 */ /* 0x0009e80000100a00 */
[----:B------:R-:W2:Y:S04]  /*1f2590*/  LDL.LU R21, [R1+0x2770] ;  /* 0x0027700001157983 */ /* 0x000ea80000300800 */
[----:B------:R-:W2:Y:S01]  /*1f25a0*/  LDL.LU R22, [R1+0x2774] ;  /* 0x0027740001167983 */ /* 0x000ea20000300800 */
[----:B----4-:R-:W-:-:S05]  /*1f25b0*/  F2FP.SATFINITE.E5M2.F32.PACK_AB_MERGE_C R4, R16, R29, RZ ;  /* 0x0000001d1004723e */ /* 0x010fca00048060ff */
[----:B------:R1:W-:Y:S04]  /*1f25c0*/  STL [R1+0x27c8], R4 ;  /* 0x0027c80401007387 */ /* 0x0003e80000100800 */
[----:B------:R-:W4:Y:S04]  /*1f25d0*/  LDL.LU R27, [R1+0x2778] ;  /* 0x00277800011b7983 */ /* 0x000f280000300800 */
[----:B------:R-:W4:Y:S01]  /*1f25e0*/  LDL.LU R29, [R1+0x277c] ;  /* 0x00277c00011d7983 */ /* 0x000f220000300800 */
[----:B-1----:R-:W-:-:S03]  /*1f25f0*/  F2FP.SATFINITE.E5M2.F32.PACK_AB_MERGE_C R4, R13, R15, RZ ;  /* 0x0000000f0d04723e */ /* 0x002fc600048060ff */
[----:B------:R-:W2:Y:S04]  /*1f2600*/  LDL.LU R20, [R1+0x2760] ;  /* 0x0027600001147983 */ /* 0x000ea80000300800 */
[----:B------:R-:W2:Y:S04]  /*1f2610*/  LDL.LU R16, [R1+0x2764] ;  /* 0x0027640001107983 */ /* 0x000ea80000300800 */
[----:B------:R1:W-:Y:S04]  /*1f2620*/  STL [R1+0x27bc], R4 ;  /* 0x0027bc0401007387 */ /* 0x0003e80000100800 */
[----:B------:R-:W2:Y:S04]  /*1f2630*/  LDL.LU R15, [R1+0x2768] ;  /* 0x00276800010f7983 */ /* 0x000ea80000300800 */
[----:B------:R-:W2:Y:S01]  /*1f2640*/  LDL.LU R13, [R1+0x276c] ;  /* 0x00276c00010d7983 */ /* 0x000ea20000300800 */
[----:B-1----:R-:W-:-:S05]  /*1f2650*/  IADD3 R4, P1, PT, R0, R8, RZ ;  /* 0x0000000800047210 */ /* 0x002fca0007f3e0ff */
[----:B------:R-:W-:-:S05]  /*1f2660*/  IMAD.X R5, R2, 0x1, R7, P1 ;  /* 0x0000000102057824 */ /* 0x000fca00008e0607 */
[----:B------:R1:W-:Y:S04]  /*1f2670*/  STL.64 [R1+0x27b0], R4 ;  /* 0x0027b00401007387 */ /* 0x0003e80000100a00 */
[----:B-1----:R-:W2:Y:S01]  /*1f2680*/  LDL.LU.64 R4, [R1+0x7b40] ;  /* 0x007b400001047983 */ /* 0x002ea20000300a00 */
[----:B------:R-:W-:Y:S02]  /*1f2690*/  F2FP.SATFINITE.E5M2.F32.PACK_AB_MERGE_C R11, R19, R11, RZ ;  /* 0x0000000b130b723e */ /* 0x000fe400048060ff */
[----:B---3--:R-:W-:Y:S02]  /*1f26a0*/  F2FP.SATFINITE.E5M2.F32.PACK_AB_MERGE_C R17, R17, R18, RZ ;  /* 0x000000121111723e */ /* 0x008fe400048060ff */
[----:B------:R-:W-:-:S03]  /*1f26b0*/  IADD3 R18, P1, PT, R0, R6, RZ ;  /* 0x0000000600127210 */ /* 0x000fc60007f3e0ff */
[----:B------:R-:W-:Y:S04]  /*1f26c0*/  STL [R1+0x27b8], R17 ;  /* 0x0027b81101007387 */ /* 0x000fe80000100800 */
[----:B------:R1:W-:Y:S02]  /*1f26d0*/  STL [R1+0x27ac], R11 ;  /* 0x0027ac0b01007387 */ /* 0x0003e40000100800 */
[----:B-1----:R-:W-:Y:S02]  /*1f26e0*/  F2FP.SATFINITE.E5M2.F32.PACK_AB_MERGE_C R11, R24, R23, RZ ;  /* 0x00000017180b723e */ /* 0x002fe400048060ff */
[----:B------:R-:W3:Y:S04]  /*1f26f0*/  LDL.LU R23, [R1+0x2750] ;  /* 0x0027500001177983 */ /* 0x000ee80000300800 */
[----:B------:R-:W3:Y:S01]  /*1f2700*/  LDL.LU R24, [R1+0x2754] ;  /* 0x0027540001187983 */ /* 0x000ee20000300800 */
[----:B--2---:R-:W-:-:S05]  /*1f2710*/  IMAD.X R19, R2, 0x1, R5, P1 ;  /* 0x0000000102137824 */ /* 0x004fca00008e0605 */
[----:B------:R1:W-:Y:S02]  /*1f2720*/  STL.64 [R1+0x27a0], R18 ;  /* 0x0027a01201007387 */ /* 0x0003e40000100a00 */
[----:B-1----:R-:W-:Y:S02]  /*1f2730*/  IADD3 R18, P1, PT, R0, R4, RZ ;  /* 0x0000000400127210 */ /* 0x002fe40007f3e0ff */
[----:B------:R-:W-:Y:S03]  /*1f2740*/  STL [R1+0x27a8], R11 ;  /* 0x0027a80b01007387 */ /* 0x000fe60000100800 */
[----:B------:R-:W-:-:S05]  /*1f2750*/  IMAD.X R19, R2, 0x1, R3, P1 ;  /* 0x0000000102137824 */ /* 0x000fca00008e0603 */
[----:B------:R1:W-:Y:S04]  /*1f2760*/  STL.64 [R1+0x2790], R18 ;  /* 0x0027901201007387 */ /* 0x0003e80000100a00 */
[----:B-1----:R-:W2:Y:S01]  /*1f2770*/  LDL.LU R18, [R1+0x7b38] ;  /* 0x007b380001127983 */ /* 0x002ea20000300800 */
[----:B------:R-:W-:Y:S01]  /*1f2780*/  F2FP.SATFINITE.E5M2.F32.PACK_AB_MERGE_C R2, R14, R26, RZ ;  /* 0x0000001a0e02723e */ /* 0x000fe200048060ff */
[----:B0-----:R-:W-:Y:S01]  /*1f2790*/  VIADD R0, R0, UR6 ;  /* 0x0000000600007c36 */ /* 0x001fe20008000000 */
[----:B------:R-:W-:Y:S01]  /*1f27a0*/  F2FP.SATFINITE.E5M2.F32.PACK_AB_MERGE_C R14, R28, R12, RZ ;  /* 0x0000000c1c0e723e */ /* 0x000fe200048060ff */
[----:B------:R-:W0:Y:S01]  /*1f27b0*/  LDCU UR6, c[0x0][0x3b8] ;  /* 0x00007700ff0677ac */ /* 0x000e220008000800 */
[----:B--2---:R-:W-:Y:S02]  /*1f27c0*/  F2FP.SATFINITE.E5M2.F32.PACK_AB_MERGE_C R11, R25, R18, RZ ;  /* 0x00000012190b723e */ /* 0x004fe400048060ff */
[----:B------:R-:W-:-:S03]  /*1f27d0*/  IADD3 R18, P1, PT, R0, R10, RZ ;  /* 0x0000000a00127210 */ /* 0x000fc60007f3e0ff */
[----:B------:R-:W-:Y:S04]  /*1f27e0*/  STL [R1+0x279c], R11 ;  /* 0x00279c0b01007387 */ /* 0x000fe80000100800 */
[----:B------:R1:W-:Y:S04]  /*1f27f0*/  STL [R1+0x2798], R2 ;  /* 0x0027980201007387 */ /* 0x0003e80000100800 */
[----:B------:R-:W2:Y:S04]  /*1f2800*/  LDL.LU R25, [R1+0x2758] ;  /* 0x0027580001197983 */ /* 0x000ea80000300800 */
[----:B------:R-:W2:Y:S01]  /*1f2810*/  LDL.LU R26, [R1+0x275c] ;  /* 0x00275c00011a7983 */ /* 0x000ea20000300800 */
[----:B-1----:R-:W-:-:S03]  /*1f2820*/  SHF.R.S32.HI R2, RZ, 0x1f, R0 ;  /* 0x0000001fff027819 */ /* 0x002fc60000011400 */
[----:B------:R-:W2:Y:S02]  /*1f2830*/  LDL.LU R12, [R1+0x2740] ;  /* 0x00274000010c7983 */ /* 0x000ea40000300800 */
[----:B------:R-:W-:Y:S02]  /*1f2840*/  IMAD.X R19, R2, 0x1, R9, P1 ;  /* 0x0000000102137824 */ /* 0x000fe400008e0609 */
[----:B------:R-:W2:Y:S01]  /*1f2850*/  LDL.LU R28, [R1+0x2744] ;  /* 0x00274400011c7983 */ /* 0x000ea20000300800 */
[----:B----4-:R-:W-:-:S03]  /*1f2860*/  F2FP.SATFINITE.E5M2.F32.PACK_AB_MERGE_C R11, R29, R27, RZ ;  /* 0x0000001b1d0b723e */ /* 0x010fc600048060ff */
[----:B------:R1:W-:Y:S04]  /*1f2870*/  STL [R1+0x76f0], R14 ;  /* 0x0076f00e01007387 */ /* 0x0003e80000100800 */
[----:B------:R-:W4:Y:S01]  /*1f2880*/  LDL.LU R27, [R1+0x2748] ;  /* 0x00274800011b7983 */ /* 0x000f220000300800 */
[----:B-1----:R-:W-:-:S03]  /*1f2890*/  F2FP.SATFINITE.E5M2.F32.PACK_AB_MERGE_C R14, R22, R21, RZ ;  /* 0x00000015160e723e */ /* 0x002fc600048060ff */
[----:B------:R1:W-:Y:S04]  /*1f28a0*/  STL.64 [R1+0x2780], R18 ;  /* 0x0027801201007387 */ /* 0x0003e80000100a00 */
[----:B------:R0:W-:Y:S04]  /*1f28b0*/  STL [R1+0x2788], R14 ;  /* 0x0027880e01007387 */ /* 0x0001e80000100800 */
[----:B------:R-:W4:Y:S01]  /*1f28c0*/  LDL.LU R29, [R1+0x274c] ;  /* 0x00274c00011d7983 */ /* 0x000f220000300800 */
[----:B-1----:R-:W-:Y:S02]  /*1f28d0*/  IADD3 R18, P1, PT, R0, R8, RZ ;  /* 0x0000000800127210 */ /* 0x002fe40007f3e0ff */
[----:B0-----:R-:W-:-:S03]  /*1f28e0*/  F2FP.SATFINITE.E5M2.F32.PACK_AB_MERGE_C R14, R16, R20, RZ ;  /* 0x00000014100e723e */ /* 0x001fc600048060ff */
[----:B------:R-:W-:Y:S01]  /*1f28f0*/  IMAD.X R19, R2, 0x1, R7, P1 ;  /* 0x0000000102137824 */ /* 0x000fe200008e0607 */
[----:B------:R0:W-:Y:S04]  /*1f2900*/  STL [R1+0x2778], R11 ;  /* 0x0027780b01007387 */ /* 0x0001e80000100800 */
[----:B------:R-:W4:Y:S04]  /*1f2910*/  LDL.LU R20, [R1+0x2730] ;  /* 0x0027300001147983 */ /* 0x000f280000300800 */
[----:B------:R1:W-:Y:S01]  /*1f2920*/  STL.64 [R1+0x2770], R18 ;  /* 0x0027701201007387 */ /* 0x0003e20000100a00 */
[----:B0-----:R-:W-:-:S03]  /*1f2930*/  F2FP.SATFINITE.E5M2.F32.PACK_AB_MERGE_C R11, R13, R15, RZ ;  /* 0x0000000f0d0b723e */ /* 0x001fc600048060ff */
[----:B------:R-:W-:Y:S04]  /*1f2940*/  STL [R1+0xa78], R14 ;  /* 0x000a780e01007387 */ /* 0x000fe80000100800 */
[----:B------:R-:W4:Y:S04]  /*1f2950*/  LDL.LU R16, [R1+0x2734] ;  /* 0x0027340001107983 */ /* 0x000f280000300800 */
[----:B------:R-:W-:Y:S04]  /*1f2960*/  STL [R1+0x2768], R11 ;  /* 0x0027680b01007387 */ /* 0x000fe80000100800 */
[----:B------:R-:W4:Y:S04]  /*1f2970*/  LDL.LU R15, [R1+0x2738] ;  /* 0x00273800010f7983 */ /* 0x000f280000300800 */
[----:B------:R-:W4:Y:S01]  /*1f2980*/  LDL.LU R13, [R1+0x273c] ;  /* 0x00273c00010d7983 */ /* 0x000f220000300800 */
[----:B-1----:R-:W-:-:S05]  /*1f2990*/  IADD3 R18, P1, PT, R0, R6, RZ ;  /* 0x0000000600127210 */ /* 0x002fca0007f3e0ff */
[----:B------:R-:W-:Y:S01]  /*1f29a0*/  IMAD.X R19, R2, 0x1, R5, P1 ;  /* 0x0000000102137824 */ /* 0x000fe200008e0605 */
[----:B------:R3:W-:Y:S04]  /*1f29b0*/  STL [R1+0x7b28], R6 ;  /* 0x007b280601007387 */ /* 0x0007e80000100800 */
[----:B------:R0:W-:Y:S01]  /*1f29c0*/  STL.64 [R1+0x2760], R18 ;  /* 0x0027601201007387 */ /* 0x0001e20000100a00 */
[----:B---3--:R-:W-:-:S03]  /*1f29d0*/  F2FP.SATFINITE.E5M2.F32.PACK_AB_MERGE_C R6, R24, R23, RZ ;  /* 0x000000171806723e */ /* 0x008fc600048060ff */
[----:B------:R-:W-:Y:S01]  /*1f29e0*/  STL.64 [R1+0x7b30], R4 ;  /* 0x007b300401007387 */ /* 0x000fe20000100a00 */
[----:B0-----:R-:W-:-:S03]  /*1f29f0*/  IADD3 R18, P1, PT, R0, R4, RZ ;  /* 0x0000000400127210 */ /* 0x001fc60007f3e0ff */
[----:B------:R0:W-:Y:S02]  /*1f2a00*/  STL [R1+0xa00], R6 ;  /* 0x000a000601007387 */ /* 0x0001e40000100800 */
[----:B------:R-:W-:Y:S02]  /*1f2a10*/  IMAD.X R19, R2, 0x1, R3, P1 ;  /* 0x0000000102137824 */ /* 0x000fe400008e0603 */
[----:B0-----:R-:W3:Y:S04]  /*1f2a20*/  LDL.LU R6, [R1+0x2720] ;  /* 0x0027200001067983 */ /* 0x001ee80000300800 */
[----:B------:R-:W3:Y:S04]  /*1f2a30*/  LDL.LU R14, [R1+0x2728] ;  /* 0x00272800010e7983 */ /* 0x000ee80000300800 */
[----:B------:R-:W3:Y:S04]  /*1f2a40*/  LDL.LU R17, [R1+0x272c] ;  /* 0x00272c0001117983 */ /* 0x000ee80000300800 */
[----:B------:R0:W-:Y:S04]  /*1f2a50*/  STL.64 [R1+0x2750], R18 ;  /* 0x0027501201007387 */ /* 0x0001e80000100a00 */
[----:B------:R-:W3:Y:S01]  /*1f2a60*/  LDL.LU R11, [R1+0x2710] ;  /* 0x00271000010b7983 */ /* 0x000ee20000300800 */
[----:B------:R-:W-:Y:S01]  /*1f2a70*/  VIADD R0, R0, UR6 ;  /* 0x0000000600007c36 */ /* 0x000fe20008000000 */
[----:B------:R-:W1:Y:S02]  /*1f2a80*/  LDCU UR6, c[0x0][0x3b8] ;  /* 0x00007700ff0677ac */ /* 0x000e640008000800 */
[----:B0-----:R-:W3:Y:S01]  /*1f2a90*/  LDL.LU R19, [R1+0x2714] ;  /* 0x0027140001137983 */ /* 0x001ee20000300800 */
[----:B--2---:R-:W-:-:S02]  /*1f2aa0*/  F2FP.SATFINITE.E5M2.F32.PACK_AB_MERGE_C R4, R26, R25, RZ ;  /* 0x000000191a04723e */ /* 0x004fc400048060ff */
[----:B------:R-:W-:Y:S02]  /*1f2ab0*/  F2FP.SATFINITE.E5M2.F32.PACK_AB_MERGE_C R2, R28, R12, RZ ;  /* 0x0000000c1c02723e */ /* 0x000fe400048060ff */
[----:B------:R-:W2:Y:S04]  /*1f2ac0*/  LDL.LU R12, [R1+0x2718] ;  /* 0x00271800010c7983 */ /* 0x000ea80000300800 */
[----:B------:R-:W-:Y:S04]  /*1f2ad0*/  STL [R1+0xa04], R4 ;  /* 0x000a040401007387 */ /* 0x000fe80000100800 */
[----:B------:R-:W2:Y:S04]  /*1f2ae0*/  LDL.LU R28, [R1+0x271c] ;  /* 0x00271c00011c7983 */ /* 0x000ea80000300800 */
[----:B------:R4:W-:Y:S04]  /*1f2af0*/  STL [R1+0x9d0], R2 ;  /* 0x0009d00201007387 */ /* 0x0009e80000100800 */
[----:B------:R-:W2:Y:S04]  /*1f2b00*/  LDL.LU R18, [R1+0x2700] ;  /* 0x0027000001127983 */ /* 0x000ea80000300800 */
[----:B------:R-:W2:Y:S01]  /*1f2b10*/  LDL.LU R21, [R1+0x2704] ;  /* 0x0027040001157983 */ /* 0x000ea20000300800 */
[----:B----4-:R-:W-:-:S03]  /*1f2b20*/  F2FP.SATFINITE.E5M2.F32.PACK_AB_MERGE_C R2, R29, R27, RZ ;  /* 0x0000001b1d02723e */ /* 0x010fc600048060ff */
[----:B------:R-:W4:Y:S04]  /*1f2b30*/  LDL.LU R22, [R1+0x2708] ;  /* 0x0027080001167983 */ /* 0x000f280000300800 */
[----:B------:R-:W4:Y:S01]  /*1f2b40*/  LDL.LU R23, [R1+0x270c] ;  /* 0x00270c0001177983 */ /* 0x000f220000300800 */
[----:B------:R-:W-:-:S03]  /*1f2b50*/  IADD3 R4, P1, PT, R0, R10, RZ ;  /* 0x0000000a00047210 */ /* 0x000fc60007f3e0ff */
[----:B------:R-:W2:Y:S04]  /*1f2b60*/  LDL.LU R24, [R1+0x26f0] ;  /* 0x0026f00001187983 */ /* 0x000ea80000300800 */
[----:B------:R-:W2:Y:S04]  /*1f2b70*/  LDL.LU R25, [R1+0x26f4] ;  /* 0x0026f40001197983 */ /* 0x000ea80000300800 */
[----:B------:R0:W-:Y:S04]  /*1f2b80*/  STL [R1+0x9f0], R2 ;  /* 0x0009f00201007387 */ /* 0x0001e80000100800 */
[----:B------:R-:W2:Y:S04]  /*1f2b90*/  LDL.LU R26, [R1+0x26f8] ;  /* 0x0026f800011a7983 */ /* 0x000ea80000300800 */
[----:B------:R-:W2:Y:S01]  /*1f2ba0*/  LDL.LU R29, [R1+0x26fc] ;  /* 0x0026fc00011d7983 */ /* 0x000ea20000300800 */
[----:B0-----:R-:W-:-:S05]  /*1f2bb0*/  SHF.R.S32.HI R2, RZ, 0x1f, R0 ;  /* 0x0000001fff027819 */ /* 0x001fca0000011400 */
[----:B------:R-:W-:-:S05]  /*1f2bc0*/  IMAD.X R5, R2, 0x1, R9, P1 ;  /* 0x0000000102057824 */ /* 0x000fca00008e0609 */
[----:B------:R0:W-:Y:S04]  /*1f2bd0*/  STL.64 [R1+0x2740], R4 ;  /* 0x0027400401007387 */ /* 0x0001e80000100a00 */
[----:B------:R-:W2:Y:S01]  /*1f2be0*/  LDL.LU R27, [R1+0x26e0] ;  /* 0x0026e000011b7983 */ /* 0x000ea20000300800 */
[----:B0-----:R-:W-:Y:S02]  /*1f2bf0*/  F2FP.SATFINITE.E5M2.F32.PACK_AB_MERGE_C R4, R16, R20, RZ ;  /* 0x000000141004723e */ /* 0x001fe400048060ff */
[----:B------:R-:W-:-:S03]  /*1f2c00*/  F2FP.SATFINITE.E5M2.F32.PACK_AB_MERGE_C R16, R13, R15, RZ ;  /* 0x0000000f0d10723e */ /* 0x000fc600048060ff */
[----:B------:R-:W-:Y:S04]  /*1f2c10*/  STL [R1+0x980], R4 ;  /* 0x0009800401007387 */ /* 0x000fe80000100800 */
[----:B------:R-:W2:Y:S04]  /*1f2c20*/  LDL.LU R20, [R1+0x26e4] ;  /* 0x0026e40001147983 */ /* 0x000ea80000300800 */
[----:B------:R-:W2:Y:S04]  /*1f2c30*/  LDL.LU R15, [R1+0x26e8] ;  /* 0x0026e800010f7983 */ /* 0x000ea80000300800 */
[----:B------:R-:W2:Y:S04]  /*1f2c40*/  LDL.LU R13, [R1+0x26ec] ;  /* 0x0026ec00010d7983 */ /* 0x000ea80000300800 */
[----:B------:R0:W-:Y:S04]  /*1f2c50*/  STL [R1+0x76d4], R16 ;  /* 0x0076d41001007387 */ /* 0x0001e80000100800 */
[----:B0-----:R-:W3:Y:S01]  /*1f2c60*/  LDL.LU R16, [R1+0x2724] ;  /* 0x0027240001107983 */ /* 0x001ee20000300800 */
[----:B------:R-:W-:-:S05]  /*1f2c70*/  IADD3 R4, P1, PT, R0, R8, RZ ;  /* 0x0000000800047210 */ /* 0x000fca0007f3e0ff */
[----:B------:R-:W-:-:S05]  /*1f2c80*/  IMAD.X R5, R2, 0x1, R7, P1 ;  /* 0x0000000102057824 */ /* 0x000fca00008e0607 */
[----:B------:R0:W-:Y:S04]  /*1f2c90*/  STL.64 [R1+0x2730], R4 ;  /* 0x0027300401007387 */ /* 0x0001e80000100a00 */
[----:B0-----:R-:W2:Y:S01]  /*1f2ca0*/  LDL.LU.64 R4, [R1+0x7b30] ;  /* 0x007b300001047983 */ /* 0x001ea20000300a00 */
[----:B---3--:R-:W-:-:S03]  /*1f2cb0*/  F2FP.SATFINITE.E5M2.F32.PACK_AB_MERGE_C R16, R16, R6, RZ ;  /* 0x000000061010723e */ /* 0x008fc600048060ff */
[----:B------:R-:W3:Y:S04]  /*1f2cc0*/  LDL.LU R6, [R1+0x7b28] ;  /* 0x007b280001067983 */ /* 0x000ee80000300800 */
[----:B------:R-:W-:Y:S01]  /*1f2cd0*/  STL [R1+0x8b0], R16 ;  /* 0x0008b01001007387 */ /* 0x000fe20000100800 */
[----:B------:R-:W-:-:S05]  /*1f2ce0*/  F2FP.SATFINITE.E5M2.F32.PACK_AB_MERGE_C R14, R17, R14, RZ ;  /* 0x0000000e110e723e */ /* 0x000fca00048060ff */
[----:B------:R2:W-:Y:S01]  /*1f2cf0*/  STL [R1+0x8e4], R14 ;  /* 0x0008e40e01007387 */ /* 0x0005e20000100800 */
[----:B------:R-:W-:Y:S02]  /*1f2d00*/  F2FP.SATFINITE.E5M2.F32.PACK_AB_MERGE_C R11, R19, R11, RZ ;  /* 0x0000000b130b723e */ /* 0x000fe400048060ff */
[----:B--2---:R-:W-:Y:S02]  /*1f2d10*/  F2FP.SATFINITE.E5M2.F32.PACK_AB_MERGE_C R14, R29, R26, RZ ;  /* 0x0000001a1d0e723e */ /* 0x004fe400048060ff */
[----:B------:R-:W-:Y:S02]  /*1f2d20*/  F2FP.SATFINITE.E5M2.F32.PACK_AB_MERGE_C R13, R13, R15, RZ ;  /* 0x0000000f0d0d723e */ /* 0x000fe400048060ff */
[----:B---3--:R-:W-:-:S05]  /*1f2d30*/  IADD3 R16, P1, PT, R0, R6, RZ ;  /* 0x0000000600107210 */ /* 0x008fca0007f3e0ff */
[----:B------:R-:W-:-:S05]  /*1f2d40*/  IMAD.X R17, R2, 0x1, R5, P1 ;  /* 0x0000000102117824 */ /* 0x000fca00008e0605 */
[----:B------:R0:W-:Y:S04]  /*1f2d50*/  STL.64 [R1+0x2720], R16 ;  /* 0x0027201001007387 */ /* 0x0001e80000100a00 */
[----:B------:R2:W-:Y:S01]  /*1f2d60*/  STL [R1+0x834], R11 ;  /* 0x0008340b01007387 */ /* 0x0005e20000100800 */
[C---:B0-----:R-:W-:Y:S01]  /*1f2d70*/  IADD3 R16, P1, PT, R0.reuse, R4, RZ ;  /* 0x0000000400107210 */ /* 0x041fe20007f3e0ff */
[----:B-1----:R-:W-:Y:S01]  /*1f2d80*/  VIADD R0, R0, UR6 ;  /* 0x0000000600007c36 */ /* 0x002fe20008000000 */
[----:B--2---:R-:W-:Y:S01]  /*1f2d90*/  F2FP.SATFINITE.E5M2.F32.PACK_AB_MERGE_C R11, R21, R18, RZ ;  /* 0x00000012150b723e */ /* 0x004fe200048060ff */
[----:B------:R-:W0:Y:S02]  /*1f2da0*/  LDCU UR6, c[0x0][0x3b8] ;  /* 0x00007700ff0677ac */ /* 0x000e240008000800 */
[----:B------:R-:W-:Y:S01]  /*1f2db0*/  IMAD.X R17, R2, 0x1, R3, P1 ;  /* 0x0000000102117824 */ /* 0x000fe200008e0603 */
[----:B------:R-:W-:-:S02]  /*1f2dc0*/  F2FP.SATFINITE.E5M2.F32.PACK_AB_MERGE_C R2, R28, R12, RZ ;  /* 0x0000000c1c02723e */ /* 0x000fc400048060ff */
[----:B------:R-:W2:Y:S04]  /*1f2dd0*/  LDL.LU R12, [R1+0x26d0] ;  /* 0x0026d000010c7983 */ /* 0x000ea80000300800 */
[----:B------:R1:W-:Y:S04]  /*1f2de0*/  STL.64 [R1+0x2710], R16 ;  /* 0x0027101001007387 */ /* 0x0003e80000100a00 */
[----:B------:R-:W2:Y:S04]  /*1f2df0*/  LDL.LU R28, [R1+0x26d4] ;  /* 0x0026d400011c7983 */ /* 0x000ea80000300800 */
[----:B------:R4:W-:Y:S04]  /*1f2e00*/  STL [R1+0x864], R2 ;  /* 0x0008640201007387 */ /* 0x0009e80000100800 */
[----:B------:R3:W-:Y:S01]  /*1f2e10*/  STL [R1+0x7bc], R11 ;  /* 0x0007bc0b01007387 */ /* 0x0007e20000100800 */
[----:B-1----:R-:W-:-:S02]  /*1f2e20*/  IADD3 R16, P1, PT, R0, R10, RZ ;  /* 0x0000000a00107210 */ /* 0x002fc40007f3e0ff */
[----:B----4-:R-:W-:Y:S02]  /*1f2e30*/  F2FP.SATFINITE.E5M2.F32.PACK_AB_MERGE_C R2, R23, R22, RZ ;  /* 0x000000161702723e */ /* 0x010fe400048060ff */
[----:B---3--:R-:W-:-:S03]  /*1f2e40*/  SHF.R.S32.HI R11, RZ, 0x1f, R0 ;  /* 0x0000001fff0b7819 */ /* 0x008fc60000011400 */
[----:B------:R1:W-:Y:S02]  /*1f2e50*/  STL [R1+0x2708], R2 ;  /* 0x0027080201007387 */ /* 0x0003e40000100800 */
[----:B------:R-:W-:-:S05]  /*1f2e60*/  IMAD.X R17, R11, 0x1, R9, P1 ;  /* 0x000000010b117824 */ /* 0x000fca00008e0609 */
[----:B------:R3:W-:Y:S04]  /*1f2e70*/  STL.64 [R1+0x2700], R16 ;  /* 0x0027001001007387 */ /* 0x0007e80000100a00 */
[----:B-1----:R-:W4:Y:S01]  /*1f2e80*/  LDL.LU R2, [R1+0x26dc] ;  /* 0x0026dc0001027983 */ /* 0x002f220000300800 */
[----:B---3--:R-:W-:-:S05]  /*1f2e90*/  F2FP.SATFINITE.E5M2.F32.PACK_AB_MERGE_C R16, R25, R24, RZ ;  /* 0x000000181910723e */ /* 0x008fca00048060ff */
[----:B------:R1:W-:Y:S04]  /*1f2ea0*/  STL [R1+0x76c], R16 ;  /* 0x00076c1001007387 */ /* 0x0003e80000100800 */
[----:B------:R-:W3:Y:S01]  /*1f2eb0*/  LDL.LU R23, [R1+0x26c0] ;  /* 0x0026c00001177983 */ /* 0x000ee20000300800 */
[----:B-1----:R-:W-:-:S03]  /*1f2ec0*/  IADD3 R16, P1, PT, R0, R8, RZ ;  /* 0x0000000800107210 */ /* 0x002fc60007f3e0ff */
[----:B------:R1:W-:Y:S04]  /*1f2ed0*/  STL [R1+0x750], R14 ;  /* 0x0007500e01007387 */ /* 0x0003e80000100800 */
[----:B------:R-:W3:Y:S01]  /*1f2ee0*/  LDL.LU R24, [R1+0x26c4] ;  /* 0x0026c40001187983 */ /* 0x000ee20000300800 */
[----:B------:R-:W-:-:S03]  /*1f2ef0*/  IMAD.X R17, R11, 0x1, R7, P1 ;  /* 0x000000010b117824 */ /* 0x000fc600008e0607 */
[----:B------:R-:W2:Y:S01]  /*1f2f00*/  LDL.LU R25, [R1+0x26c8] ;  /* 0x0026c80001197983 */ /* 0x000ea20000300800 */
[----:B-1----:R-:W-:-:S03]  /*1f2f10*/  F2FP.SATFINITE.E5M2.F32.PACK_AB_MERGE_C R14, R20, R27, RZ ;  /* 0x0000001b140e723e */ /* 0x002fc600048060ff */
[----:B------:R-:W2:Y:S04]  /*1f2f20*/  LDL.LU R29, [R1+0x26cc] ;  /* 0x0026cc00011d7983 */ /* 0x000ea80000300800 */
[----:B------:R1:W-:Y:S04]  /*1f2f30*/  STL [R1+0x7b18], R8 ;  /* 0x007b180801007387 */ /* 0x0003e80000100800 */
[----:B-1----:R-:W2:Y:S04]  /*1f2f40*/  LDL.LU R8, [R1+0x26b0] ;  /* 0x0026b00001087983 */ /* 0x002ea80000300800 */
[----:B------:R1:W-:Y:S04]  /*1f2f50*/  STL.64 [R1+0x26f0], R16 ;  /* 0x0026f01001007387 */ /* 0x0003e80000100a00 */
[----:B------:R0:W-:Y:S04]  /*1f2f60*/  STL [R1+0x700], R14 ;  /* 0x0007000e01007387 */ /* 0x0001e80000100800 */
[----:B-1----:R-:W2:Y:S04]  /*1f2f70*/  LDL.LU R16, [R1+0x26b4] ;  /* 0x0026b40001107983 */ /* 0x002ea80000300800 */
[----:B------:R-:W-:Y:S04]  /*1f2f80*/  STL [R1+0x728], R13 ;  /* 0x0007280d01007387 */ /* 0x000fe80000100800 */
[----:B0-----:R-:W2:Y:S04]  /*1f2f90*/  LDL.LU R14, [R1+0x26b8] ;  /* 0x0026b800010e7983 */ /* 0x001ea80000300800 */
[----:B------:R-:W2:Y:S01]  /*1f2fa0*/  LDL.LU R17, [R1+0x26bc] ;  /* 0x0026bc0001117983 */ /* 0x000ea20000300800 */
[----:B------:R-:W-:-:S05]  /*1f2fb0*/  IADD3 R18, P1, PT, R0, R6, RZ ;  /* 0x0000000600127210 */ /* 0x000fca0007f3e0ff */
[----:B------:R-:W-:Y:S01]  /*1f2fc0*/  IMAD.X R19, R11, 0x1, R5, P1 ;  /* 0x000000010b137824 */ /* 0x000fe200008e0605 */
[----:B--2---:R0:W-:Y:S04]  /*1f2fd0*/  STL.64 [R1+0x7b20], R16 ;  /* 0x007b201001007387 */ /* 0x0041e80000100a00 */
[----:B0-----:R-:W4:Y:S04]  /*1f2fe0*/  LDL.LU R17, [R1+0x26d8] ;  /* 0x0026d80001117983 */ /* 0x001f280000300800 */
[----:B------:R-:W2:Y:S04]  /*1f2ff0*/  LDL.LU R26, [R1+0x26a0] ;  /* 0x0026a000011a7983 */ /* 0x000ea80000300800 */
[----:B------:R-:W2:Y:S04]  /*1f3000*/  LDL.LU R27, [R1+0x26a4] ;  /* 0x0026a400011b7983 */ /* 0x000ea80000300800 */
[----:B------:R-:W2:Y:S04]  /*1f3010*/  LDL.LU R15, [R1+0x26a8] ;  /* 0x0026a800010f7983 */ /* 0x000ea80000300800 */
[----:B------:R-:W2:Y:S04]  /*1f3020*/  LDL.LU R13, [R1+0x26ac] ;  /* 0x0026ac00010d7983 */ /* 0x000ea80000300800 */
[----:B------:R0:W-:Y:S01]  /*1f3030*/  STL.64 [R1+0x26e0], R18 ;  /* 0x0026e01201007387 */ /* 0x0001e20000100a00 */
[----:B------:R-:W-:-:S02]  /*1f3040*/  F2FP.SATFINITE.E5M2.F32.PACK_AB_MERGE_C R12, R28, R12, RZ ;  /* 0x0000000c1c0c723e */ /* 0x000fc400048060ff */
[----:B0-----:R-:W-:-:S03]  /*1f3050*/  IADD3 R18, P1, PT, R0, R4, RZ ;  /* 0x0000000400127210 */ /* 0x001fc60007f3e0ff */
[----:B------:R-:W-:Y:S02]  /*1f3060*/  STL [R1+0x6c8], R12 ;  /* 0x0006c80c01007387 */ /* 0x000fe40000100800 */
[----:B------:R-:W-:Y:S02]  /*1f3070*/  IMAD.X R19, R11, 0x1, R3, P1 ;  /* 0x000000010b137824 */ /* 0x000fe400008e0603 */
[----:B------:R-:W2:Y:S04]  /*1f3080*/  LDL.LU R11, [R1+0x2690] ;  /* 0x00269000010b7983 */ /* 0x000ea80000300800 */
[----:B------:R0:W-:Y:S01]  /*1f3090*/  STL.64 [R1+0x26d0], R18 ;  /* 0x0026d01201007387 */ /* 0x0001e20000100a00 */
[----:B---3--:R-:W-:Y:S01]  /*1f30a0*/  F2FP.SATFINITE.E5M2.F32.PACK_AB_MERGE_C R16, R24, R23, RZ ;  /* 0x000000171810723e */ /* 0x008fe200048060ff */
[----:B------:R-:W-:Y:S01]  /*1f30b0*/  VIADD R0, R0, UR6 ;  /* 0x0000000600007c36 */ /* 0x000fe20008000000 */
[----:B------:R-:W1:Y:S01]  /*1f30c0*/  LDCU UR6, c[0x0][0x3b8] ;  /* 0x00007700ff0677ac */ /* 0x000e620008000800 */
[----:B0-----:R-:W3:Y:S04]  /*1f30d0*/  LDL.LU R19, [R1+0x2694] ;  /* 0x0026940001137983 */ /* 0x001ee80000300800 */
[----:B------:R-:W2:Y:S04]  /*1f30e0*/  LDL.LU R18, [R1+0x2698] ;  /* 0x0026980001127983 */ /* 0x000ea80000300800 */
[----:B------:R-:W2:Y:S04]  /*1f30f0*/  LDL.LU R21, [R1+0x269c] ;  /* 0x00269c0001157983 */ /* 0x000ea80000300800 */
[----:B------:R-:W2:Y:S04]  /*1f3100*/  LDL.LU R22, [R1+0x2680] ;  /* 0x0026800001167983 */ /* 0x000ea80000300800 */
[----:B------:R-:W2:Y:S04]  /*1f3110*/  LDL.LU R20, [R1+0x2684] ;  /* 0x0026840001147983 */ /* 0x000ea80000300800 */
[----:B------:R-:W2:Y:S04]  /*1f3120*/  LDL.LU R12, [R1+0x2688] ;  /* 0x00268800010c7983 */ /* 0x000ea80000300800 */
[----:B------:R-:W2:Y:S01]  /*1f3130*/  LDL.LU R28, [R1+0x268c] ;  /* 0x00268c00011c7983 */ /* 0x000ea20000300800 */
[----:B----4-:R-:W-:-:S05]  /*1f3140*/  F2FP.SATFINITE.E5M2.F32.PACK_AB_MERGE_C R2, R2, R17, RZ ;  /* 0x000000110202723e */ /* 0x010fca00048060ff */
[----:B------:R0:W-:Y:S04]  /*1f3150*/  STL [R1+0x26d8], R2 ;  /* 0x0026d80201007387 */ /* 0x0001e80000100800 */
[----:B------:R4:W-:Y:S04]  /*1f3160*/  STL [R1+0x674], R16 ;  /* 0x0006741001007387 */ /* 0x0009e80000100800 */
[----:B------:R-:W2:Y:S01]  /*1f3170*/  LDL.LU R23, [R1+0x2670] ;  /* 0x0026700001177983 */ /* 0x000ea20000300800 */
[----:B0-----:R-:W-:-:S03]  /*1f3180*/  F2FP.SATFINITE.E5M2.F32.PACK_AB_MERGE_C R2, R29, R25, RZ ;  /* 0x000000191d02723e */ /* 0x001fc600048060ff */
[----:B------:R-:W2:Y:S01]  /*1f3190*/  LDL.LU R24, [R1+0x2674] ;  /* 0x0026740001187983 */ /* 0x000ea20000300800 */
[----:B----4-:R-:W-:-:S03]  /*1f31a0*/  IADD3 R16, P1, PT, R0, R10, RZ ;  /* 0x0000000a00107210 */ /* 0x010fc60007f3e0ff */
[----:B------:R0:W-:Y:S04]  /*1f31b0*/  STL [R1+0x660], R2 ;  /* 0x0006600201007387 */ /* 0x0001e80000100800 */
[----:B------:R-:W4:Y:S04]  /*1f31c0*/  LDL.LU R25, [R1+0x2678] ;  /* 0x0026780001197983 */ /* 0x000f280000300800 */
[----:B------:R-:W4:Y:S01]  /*1f31d0*/  LDL.LU R29, [R1+0x267c] ;  /* 0x00267c00011d7983 */ /* 0x000f220000300800 */
[----:B0-----:R-:W-:-:S05]  /*1f31e0*/  SHF.R.S32.HI R2, RZ, 0x1f, R0 ;  /* 0x0000001fff027819 */ /* 0x001fca0000011400 */
[----:B------:R-:W-:-:S05]  /*1f31f0*/  IMAD.X R17, R2, 0x1, R9, P1 ;  /* 0x0000000102117824 */ /* 0x000fca00008e0609 */
[----:B------:R0:W-:Y:S04]  /*1f3200*/  STL.64 [R1+0x26c0], R16 ;  /* 0x0026c01001007387 */ /* 0x0001e80000100a00 */
[----:B0-----:R-:W2:Y:S02]  /*1f3210*/  LDL.LU.64 R16, [R1+0x7b20] ;  /* 0x007b200001107983 */ /* 0x001ea40000300a00 */
[----:B--2---:R-:W-:Y:S02]  /*1f3220*/  F2FP.SATFINITE.E5M2.F32.PACK_AB_MERGE_C R16, R16, R8, RZ ;  /* 0x000000081010723e */ /* 0x004fe400048060ff */
[----:B------:R-:W2:Y:S04]  /*1f3230*/  LDL.LU R8, [R1+0x7b18] ;  /* 0x007b180001087983 */ /* 0x000ea80000300800 */
[----:B------:R-:W-:Y:S01]  /*1f3240*/  STL [R1+0x60c], R16 ;  /* 0x00060c1001007387 */ /* 0x000fe20000100800 */
[----:B------:R-:W-:-:S05]  /*1f3250*/  F2FP.SATFINITE.E5M2.F32.PACK_AB_MERGE_C R14, R17, R14, RZ ;  /* 0x0000000e110e723e */ /* 0x000fca00048060ff */
[----:B------:R0:W-:Y:S02]  /*1f3260*/  STL [R1+0x61c], R14 ;  /* 0x00061c0e01007387 */ /* 0x0001e40000100800 */
[----:B0-----:R-:W-:Y:S02]  /*1f3270*/  F2FP.SATFINITE.E5M2.F32.PACK_AB_MERGE_C R14, R13, R15, RZ ;  /* 0x0000000f0d0e723e */ /* 0x001fe400048060ff */
[----:B--2---:R-:W-:-:S05]  /*1f3280*/  IADD3 R16, P1, PT, R0, R8, RZ ;  /* 0x0000000800107210 */ /* 0x004fca0007f3e0ff */
[----:B------:R-:W-:-:S05]  /*1f3290*/  IMAD.X R17, R2, 0x1, R7, P1 ;  /* 0x0000000102117824 */ /* 0x000fca00008e0607 */
[----:B------:R0:W-:Y:S04]  /*1f32a0*/  STL.64 [R1+0x26b0], R16 ;  /* 0x0026b01001007387 */ /* 0x0001e80000100a00 */
[----:B------:R-:W2:Y:S01]  /*1f32b0*/  LDL.LU R15, [R1+0x2660] ;  /* 0x00266000010f7983 */ /* 0x000ea20000300800 */
[----:B0-----:R-:W-:-:S05]  /*1f32c0*/  F2FP.SATFINITE.E5M2.F32.PACK_AB_MERGE_C R16, R27, R26, RZ ;  /* 0x0000001a1b10723e */ /* 0x001fca00048060ff */
[----:B------:R0:W-:Y:S04]  /*1f32d0*/  STL [R1+0x5b8], R16 ;  /* 0x0005b81001007387 */ /* 0x0001e80000100800 */
[----:B------:R-:W2:Y:S01]  /*1f32e0*/  LDL.LU R13, [R1+0x2664] ;  /* 0x00266400010d7983 */ /* 0x000ea20000300800 */
[----:B0-----:R-:W-:-:S03]  /*1f32f0*/  IADD3 R16, P1, PT, R0, R6, RZ ;  /* 0x0000000600107210 */ /* 0x001fc60007f3e0ff */
[----:B------:R-:W-:Y:S02]  /*1f3300*/  STL [R1+0x26a8], R14 ;  /* 0x0026a80e01007387 */ /* 0x000fe40000100800 */
[----:B------:R-:W-:Y:S02]  /*1f3310*/  IMAD.X R17, R2, 0x1, R5, P1 ;  /* 0x0000000102117824 */ /* 0x000fe400008e0605 */
[----:B------:R-:W2:Y:S04]  /*1f3320*/  LDL.LU R26, [R1+0x2668] ;  /* 0x00266800011a7983 */ /* 0x000ea80000300800 */
[----:B------:R-:W2:Y:S04]  /*1f3330*/  LDL.LU R27, [R1+0x266c] ;  /* 0x00266c00011b7983 */ /* 0x000ea80000300800 */
[----:B------:R0:W-:Y:S01]  /*1f3340*/  STL.64 [R1+0x26a0], R16 ;  /* 0x0026a01001007387 */ /* 0x0001e20000100a00 */
[----:B---3--:R-:W-:-:S02]  /*1f3350*/  F2FP.SATFINITE.E5M2.F32.PACK_AB_MERGE_C R11, R19, R11, RZ ;  /* 0x0000000b130b723e */ /* 0x008fc400048060ff */
[C---:B0-----:R-:W-:Y:S01]  /*1f3360*/  IADD3 R16, P1, PT, R0.reuse, R4, RZ ;  /* 0x0000000400107210 */ /* 0x041fe20007f3e0ff */
[----:B-1----:R-:W-:Y:S02]  /*1f3370*/  VIADD R0, R0, UR6 ;  /* 0x0000000600007c36 */ /* 0x002fe40008000000 */
[----:B------:R0:W-:Y:S01]  /*1f3380*/  STL [R1+0x4a0], R11 ;  /* 0x0004a00b01007387 */ /* 0x0001e20000100800 */
[----:B------:R-:W1:Y:S01]  /*1f3390*/  LDCU UR6, c[0x0][0x3b8] ;  /* 0x00007700ff0677ac */ /* 0x000e620008000800 */
[----:B------:R-:W-:Y:S01]  /*1f33a0*/  IMAD.X R17, R2, 0x1, R3, P1 ;  /* 0x0000000102117824 */ /* 0x000fe200008e0603 */
[----:B------:R-:W-:-:S04]  /*1f33b0*/  F2FP.SATFINITE.E5M2.F32.PACK_AB_MERGE_C R2, R21, R18, RZ ;  /* 0x000000121502723e */ /* 0x000fc800048060ff */
[----:B------:R3:W-:Y:S01]  /*1f33c0*/  STL.64 [R1+0x2690], R16 ;  /* 0x0026901001007387 */ /* 0x0007e20000100a00 */
[----:B0-----:R-:W-:-:S03]  /*1f33d0*/  F2FP.SATFINITE.E5M2.F32.PACK_AB_MERGE_C R11, R20, R22, RZ ;  /* 0x00000016140b723e */ /* 0x001fc600048060ff */
[----:B------:R0:W-:Y:S04]  /*1f33e0*/  STL [R1+0x49c], R2 ;  /* 0x00049c0201007387 */ /* 0x0001e80000100800 */
[----:B------:R1:W-:Y:S01]  /*1f33f0*/  STL [R1+0x490], R11 ;  /* 0x0004900b01007387 */ /* 0x0003e20000100800 */
[----:B---3--:R-:W-:-:S03]  /*1f3400*/  IADD3 R16, P1, PT, R0, R10, RZ ;  /* 0x0000000a00107210 */ /* 0x008fc60007f3e0ff */
[----:B------:R-:W3:Y:S01]  /*1f3410*/  LDL.LU R20, [R1+0x2650] ;  /* 0x0026500001147983 */ /* 0x000ee20000300800 */
[----:B0-----:R-:W-:Y:S02]  /*1f3420*/  F2FP.SATFINITE.E5M2.F32.PACK_AB_MERGE_C R2, R28, R12, RZ ;  /* 0x0000000c1c02723e */ /* 0x001fe400048060ff */
[----:B------:R-:W-:Y:S01]  /*1f3430*/  SHF.R.S32.HI R12, RZ, 0x1f, R0 ;  /* 0x0000001fff0c7819 */ /* 0x000fe20000011400 */
[----:B------:R-:W3:Y:S01]  /*1f3440*/  LDL.LU R28, [R1+0x2654] ;  /* 0x00265400011c7983 */ /* 0x000ee20000300800 */
[----:B-1----:R-:W-:-:S03]  /*1f3450*/  F2FP.SATFINITE.E5M2.F32.PACK_AB_MERGE_C R11, R24, R23, RZ ;  /* 0x00000017180b723e */ /* 0x002fc600048060ff */
[----:B------:R-:W-:Y:S01]  /*1f3460*/  IMAD.X R17, R12, 0x1, R9, P1 ;  /* 0x000000010c117824 */ /* 0x000fe200008e0609 */
[----:B------:R4:W-:Y:S01]  /*1f3470*/  STL [R1+0x48c], R2 ;  /* 0x00048c0201007387 */ /* 0x0009e20000100800 */
[----:B------:R-:W-:-:S03]  /*1f3480*/  IADD3 R22, P1, PT, R0, R8, RZ ;  /* 0x0000000800167210 */ /* 0x000fc60007f3e0ff */
[----:B------:R0:W-:Y:S01]  /*1f3490*/  STL [R1+0x7b08], R10 ;  /* 0x007b080a01007387 */ /* 0x0001e20000100800 */
[----:B----4-:R-:W-:-:S03]  /*1f34a0*/  F2FP.SATFINITE.E5M2.F32.PACK_AB_MERGE_C R2, R29, R25, RZ ;  /* 0x000000191d02723e */ /* 0x010fc600048060ff */
[----:B0-----:R-:W4:Y:S01]  /*1f34b0*/  LDL.LU R10, [R1+0x2658] ;  /* 0x00265800010a7983 */ /* 0x001f220000300800 */
[----:B------:R-:W-:-:S03]  /*1f34c0*/  IMAD.X R23, R12, 0x1, R7, P1 ;  /* 0x000000010c177824 */ /* 0x000fc600008e0607 */
[----:B------:R0:W-:Y:S04]  /*1f34d0*/  STL.64 [R1+0x2680], R16 ;  /* 0x0026801001007387 */ /* 0x0001e80000100a00 */
[----:B------:R-:W-:Y:S04]  /*1f34e0*/  STL [R1+0x488], R11 ;  /* 0x0004880b01007387 */ /* 0x000fe80000100800 */
[----:B------:R-:W4:Y:S04]  /*1f34f0*/  LDL.LU R19, [R1+0x265c] ;  /* 0x00265c0001137983 */ /* 0x000f280000300800 */
[----:B------:R1:W-:Y:S04]  /*1f3500*/  STL [R1+0x2678], R2 ;  /* 0x0026780201007387 */ /* 0x0003e80000100800 */
[----:B0-----:R-:W3:Y:S04]  /*1f3510*/  LDL.LU R16, [R1+0x2644] ;  /* 0x0026440001107983 */ /* 0x001ee80000300800 */
[----:B------:R-:W3:Y:S04]  /*1f3520*/  LDL.LU R14, [R1+0x2648] ;  /* 0x00264800010e7983 */ /* 0x000ee80000300800 */
[----:B-1----:R-:W3:Y:S04]  /*1f3530*/  LDL.LU R2, [R1+0x264c] ;  /* 0x00264c0001027983 */ /* 0x002ee80000300800 */
[----:B------:R-:W-:Y:S04]  /*1f3540*/  STL.64 [R1+0x7b10], R8 ;  /* 0x007b100801007387 */ /* 0x000fe80000100a00 */
[----:B------:R0:W-:Y:S04]  /*1f3550*/  STL.64 [R1+0x2670], R22 ;  /* 0x0026701601007387 */ /* 0x0001e80000100a00 */
[----:B0-----:R-:W3:Y:S04]  /*1f3560*/  LDL.LU R22, [R1+0x2630] ;  /* 0x0026300001167983 */ /* 0x001ee80000300800 */
[----:B------:R-:W3:Y:S01]  /*1f3570*/  LDL.LU R29, [R1+0x2634] ;  /* 0x00263400011d7983 */ /* 0x000ee20000300800 */
[----:B--2---:R-:W-:-:S03]  /*1f3580*/  F2FP.SATFINITE.E5M2.F32.PACK_AB_MERGE_C R8, R13, R15, RZ ;  /* 0x0000000f0d08723e */ /* 0x004fc600048060ff */
[----:B------:R-:W2:Y:S04]  /*1f3590*/  LDL.LU R15, [R1+0x2638] ;  /* 0x00263800010f7983 */ /* 0x000ea80000300800 */
[----:B------:R-:W2:Y:S04]  /*1f35a0*/  LDL.LU R13, [R1+0x263c] ;  /* 0x00263c00010d7983 */ /* 0x000ea80000300800 */
[----:B------:R0:W-:Y:S04]  /*1f35b0*/  STL [R1+0x484], R8 ;  /* 0x0004840801007387 */ /* 0x0001e80000100800 */
[----:B------:R-:W2:Y:S01]  /*1f35c0*/  LDL.LU R17, [R1+0x2620] ;  /* 0x0026200001117983 */ /* 0x000ea20000300800 */
[----:B0-----:R-:W-:-:S02]  /*1f35d0*/  F2FP.SATFINITE.E5M2.F32.PACK_AB_MERGE_C R8, R27, R26, RZ ;  /* 0x0000001a1b08723e */ /* 0x001fc400048060ff */
[----:B----4-:R-:W-:Y:S01]  /*1f35e0*/  F2FP.SATFINITE.E5M2.F32.PACK_AB_MERGE_C R19, R19, R10, RZ ;  /* 0x0000000a1313723e */ /* 0x010fe200048060ff */
[----:B--2---:R0:W-:Y:S04]  /*1f35f0*/  STL [R1+0x7b00], R17 ;  /* 0x007b001101007387 */ /* 0x0041e80000100800 */
[----:B------:R1:W-:Y:S04]  /*1f3600*/  STL [R1+0x480], R8 ;  /* 0x0004800801007387 */ /* 0x0003e80000100800 */
[----:B0-----:R-:W2:Y:S01]  /*1f3610*/  LDL.LU R17, [R1+0x2640] ;  /* 0x0026400001117983 */ /* 0x001ea20000300800 */
[----:B-1----:R-:W-:-:S03]  /*1f3620*/  IADD3 R8, P1, PT, R0, R6, RZ ;  /* 0x0000000600087210 */ /* 0x002fc60007f3e0ff */
[----:B------:R-:W4:Y:S02]  /*1f3630*/  LDL.LU R11, [R1+0x2624] ;  /* 0x00262400010b7983 */ /* 0x000f240000300800 */
[----:B------:R-:W-:Y:S02]  /*1f3640*/  IMAD.X R9, R12, 0x1, R5, P1 ;  /* 0x000000010c097824 */ /* 0x000fe400008e0605 */
[----:B------:R-:W4:Y:S04]  /*1f3650*/  LDL.LU R18, [R1+0x2628] ;  /* 0x0026280001127983 */ /* 0x000f280000300800 */
[----:B------:R-:W4:Y:S04]  /*1f3660*/  LDL.LU R21, [R1+0x262c] ;  /* 0x00262c0001157983 */ /* 0x000f280000300800 */
[----:B------:R-:W4:Y:S04]  /*1f3670*/  LDL.LU R23, [R1+0x2610] ;  /* 0x0026100001177983 */ /* 0x000f280000300800 */
[----:B------:R-:W4:Y:S04]  /*1f3680*/  LDL.LU R24, [R1+0x2614] ;  /* 0x0026140001187983 */ /* 0x000f280000300800 */
[----:B------:R3:W-:Y:S04]  /*1f3690*/  STL.64 [R1+0x2660], R8 ;  /* 0x0026600801007387 */ /* 0x0007e80000100a00 */
[----:B------:R-:W4:Y:S04]  /*1f36a0*/  LDL.LU R25, [R1+0x2618] ;  /* 0x0026180001197983 */ /* 0x000f280000300800 */
[----:B------:R-:W4:Y:S01]  /*1f36b0*/  LDL.LU R26, [R1+0x261c] ;  /* 0x00261c00011a7983 */ /* 0x000f220000300800 */
[----:B---3--:R-:W-:-:S05]  /*1f36c0*/  F2FP.SATFINITE.E5M2.F32.PACK_AB_MERGE_C R8, R28, R20, RZ ;  /* 0x000000141c08723e */ /* 0x008fca00048060ff */
[----:B------:R0:W-:Y:S02]  /*1f36d0*/  STL [R1+0x470], R8 ;  /* 0x0004700801007387 */ /* 0x0001e40000100800 */
[----:B0-----:R-:W-:-:S05]  /*1f36e0*/  IADD3 R8, P1, PT, R0, R4, RZ ;  /* 0x0000000400087210 */ /* 0x001fca0007f3e0ff */
[----:B------:R-:W-:-:S05]  /*1f36f0*/  IMAD.X R9, R12, 0x1, R3, P1 ;  /* 0x000000010c097824 */ /* 0x000fca00008e0603 */
[----:B------:R0:W-:Y:S04]  /*1f3700*/  STL.64 [R1+0x2650], R8 ;  /* 0x0026500801007387 */ /* 0x0001e80000100a00 */
[----:B0-----:R-:W3:Y:S04]  /*1f3710*/  LDL.LU.64 R8, [R1+0x7b10] ;  /* 0x007b100001087983 */ /* 0x001ee80000300a00 */
[----:B------:R-:W3:Y:S04]  /*1f3720*/  LDL.LU R27, [R1+0x2600] ;  /* 0x00260000011b7983 */ /* 0x000ee80000300800 */
[----:B------:R-:W3:Y:S04]  /*1f3730*/  LDL.LU R20, [R1+0x2604] ;  /* 0x0026040001147983 */ /* 0x000ee80000300800 */
[----:B------:R-:W3:Y:S04]  /*1f3740*/  LDL.LU R12, [R1+0x2608] ;  /* 0x00260800010c7983 */ /* 0x000ee80000300800 */
[----:B------:R-:W3:Y:S04]  /*1f3750*/  LDL.LU R28, [R1+0x260c] ;  /* 0x00260c00011c7983 */ /* 0x000ee80000300800 */
[----:B------:R-:W3:Y:S01]  /*1f3760*/  LDL.LU R10, [R1+0x7b08] ;  /* 0x007b0800010a7983 */ /* 0x000ee20000300800 */
[----:B------:R-:W-:Y:S01]  /*1f3770*/  VIADD R0, R0, UR6 ;  /* 0x0000000600007c36 */ /* 0x000fe20008000000 */
[----:B------:R-:W-:Y:S01]  /*1f3780*/  F2FP.SATFINITE.E5M2.F32.PACK_AB_MERGE_C R14, R2, R14, RZ ;  /* 0x0000000e020e723e */ /* 0x000fe200048060ff */
[----:B------:R-:W0:Y:S01]  /*1f3790*/  LDCU UR6, c[0x0][0x3b8] ;  /* 0x00007700ff0677ac */ /* 0x000e220008000800 */
[----:B------:R1:W-:Y:S02]  /*1f37a0*/  STL [R1+0x474], R19 ;  /* 0x0004741301007387 */ /* 0x0003e40000100800 */
[----:B------:R-:W-:-:S02]  /*1f37b0*/  SHF.R.S32.HI R2, RZ, 0x1f, R0 ;  /* 0x0000001fff027819 */ /* 0x000fc40000011400 */
[----:B-1----:R-:W4:Y:S01]  /*1f37c0*/  LDL.LU R19, [R1+0x7b04] ;  /* 0x007b040001137983 */ /* 0x002f220000300800 */
[----:B--2---:R-:W-:-:S05]  /*1f37d0*/  F2FP.SATFINITE.E5M2.F32.PACK_AB_MERGE_C R16, R16, R17, RZ ;  /* 0x000000111010723e */ /* 0x004fca00048060ff */
[----:B------:R-:W-:Y:S04]  /*1f37e0*/  STL [R1+0x39c], R16 ;  /* 0x00039c1001007387 */ /* 0x000fe80000100800 */
[----:B------:R1:W-:Y:S02]  /*1f37f0*/  STL [R1+0x2648], R14 ;  /* 0x0026480e01007387 */ /* 0x0003e40000100800 */
[----:B-1----:R-:W-:Y:S02]  /*1f3800*/  F2FP.SATFINITE.E5M2.F32.PACK_AB_MERGE_C R14, R29, R22, RZ ;  /* 0x000000161d0e723e */ /* 0x002fe400048060ff */
[----:B------:R-:W2:Y:S04]  /*1f3810*/  LDL.LU R22, [R1+0x25f0] ;  /* 0x0025f00001167983 */ /* 0x000ea80000300800 */
[----:B------:R-:W2:Y:S01]  /*1f3820*/  LDL.LU R29, [R1+0x25f4] ;  /* 0x0025f400011d7983 */ /* 0x000ea20000300800 */
[----:B---3--:R-:W-:-:S05]  /*1f3830*/  IADD3 R16, P1, PT, R0, R10, RZ ;  /* 0x0000000a00107210 */ /* 0x008fca0007f3e0ff */
[----:B------:R-:W-:-:S05]  /*1f3840*/  IMAD.X R17, R2, 0x1, R9, P1 ;  /* 0x0000000102117824 */ /* 0x000fca00008e0609 */
[----:B------:R1:W-:Y:S04]  /*1f3850*/  STL.64 [R1+0x2640], R16 ;  /* 0x0026401001007387 */ /* 0x0003e80000100a00 */
[----:B------:R3:W-:Y:S01]  /*1f3860*/  STL [R1+0x388], R14 ;  /* 0x0003880e01007387 */ /* 0x0007e20000100800 */
[----:B-1----:R-:W-:Y:S02]  /*1f3870*/  IADD3 R16, P1, PT, R0, R8, RZ ;  /* 0x0000000800107210 */ /* 0x002fe40007f3e0ff */
[----:B---3--:R-:W-:Y:S02]  /*1f3880*/  F2FP.SATFINITE.E5M2.F32.PACK_AB_MERGE_C R14, R13, R15, RZ ;  /* 0x0000000f0d0e723e */ /* 0x008fe400048060ff */
[----:B------:R-:W3:Y:S01]  /*1f3890*/  LDL.LU R15, [R1+0x25f8] ;  /* 0x0025f800010f7983 */ /* 0x000ee20000300800 */
[----:B------:R-:W-:-:S03]  /*1f38a0*/  IMAD.X R17, R2, 0x1, R7, P1 ;  /* 0x0000000102117824 */ /* 0x000fc600008e0607 */
[----:B------:R-:W3:Y:S04]  /*1f38b0*/  LDL.LU R13, [R1+0x25fc] ;  /* 0x0025fc00010d7983 */ /* 0x000ee80000300800 */
[----:B------:R-:W-:Y:S04]  /*1f38c0*/  STL [R1+0x384], R14 ;  /* 0x0003840e01007387 */ /* 0x000fe80000100800 */
[----:B------:R1:W-:Y:S04]  /*1f38d0*/  STL.64 [R1+0x2630], R16 ;  /* 0x0026301001007387 */ /* 0x0003e80000100a00 */
[----:B-1----:R-:W4:Y:S01]  /*1f38e0*/  LDL.LU R17, [R1+0x7b00] ;  /* 0x007b000001117983 */ /* 0x002f220000300800 */
[----:B------:R-:W-:-:S02]  /*1f38f0*/  IADD3 R16, P1, PT, R0, R6, RZ ;  /* 0x0000000600107210 */ /* 0x000fc40007f3e0ff */
[----:B----4-:R-:W-:-:S03]  /*1f3900*/  F2FP.SATFINITE.E5M2.F32.PACK_AB_MERGE_C R14, R11, R17, RZ ;  /* 0x000000110b0e723e */ /* 0x010fc600048060ff */
[----:B------:R-:W-:Y:S01]  /*1f3910*/  IMAD.X R17, R2, 0x1, R5, P1 ;  /* 0x0000000102117824 */ /* 0x000fe200008e0605 */
[----:B------:R-:W-:Y:S01]  /*1f3920*/  F2FP.SATFINITE.E5M2.F32.PACK_AB_MERGE_C R11, R21, R18, RZ ;  /* 0x00000012150b723e */ /* 0x000fe200048060ff */
[----:B------:R-:W-:Y:S04]  /*1f3930*/  STL [R1+0x378], R14 ;  /* 0x0003780e01007387 */ /* 0x000fe80000100800 */
[----:B------:R1:W-:Y:S04]  /*1f3940*/  STL [R1+0x374], R11 ;  /* 0x0003740b01007387 */ /* 0x0003e80000100800 */
[----:B------:R4:W-:Y:S01]  /*1f3950*/  STL.64 [R1+0x2620], R16 ;  /* 0x0026201001007387 */ /* 0x0009e20000100a00 */
[----:B-1----:R-:W-:-:S02]  /*1f3960*/  F2FP.SATFINITE.E5M2.F32.PACK_AB_MERGE_C R11, R24, R23, RZ ;  /* 0x00000017180b723e */ /* 0x002fc400048060ff */
[----:B----4-:R-:W-:-:S03]  /*1f3970*/  IADD3 R16, P1, PT, R0, R4, RZ ;  /* 0x0000000400107210 */ /* 0x010fc60007f3e0ff */
[----:B------:R1:W-:Y:S02]  /*1f3980*/  STL [R1+0x368], R11 ;  /* 0x0003680b01007387 */ /* 0x0003e40000100800 */
[----:B------:R-:W-:Y:S01]  /*1f3990*/  IMAD.X R17, R2, 0x1, R3, P1 ;  /* 0x0000000102117824 */ /* 0x000fe200008e0603 */
[----:B------:R-:W-:Y:S01]  /*1f39a0*/  F2FP.SATFINITE.E5M2.F32.PACK_AB_MERGE_C R2, R26, R25, RZ ;  /* 0x000000191a02723e */ /* 0x000fe200048060ff */
[----:B------:R-:W4:Y:S04]  /*1f39b0*/  LDL.LU R23, [R1+0x25e0] ;  /* 0x0025e00001177983 */ /* 0x000f280000300800 */
[----:B------:R-:W-:Y:S04]  /*1f39c0*/  STL.64 [R1+0x2610], R16 ;  /* 0x0026101001007387 */ /* 0x000fe80000100a00 */
[----:B------:R-:W4:Y:S04]  /*1f39d0*/  LDL.LU R24, [R1+0x25e4] ;  /* 0x0025e40001187983 */ /* 0x000f280000300800 */
[----:B------:R0:W-:Y:S04]  /*1f39e0*/  STL [R1+0x2618], R2 ;  /* 0x0026180201007387 */ /* 0x0001e80000100800 */
[----:B------:R-:W4:Y:S04]  /*1f39f0*/  LDL.LU R25, [R1+0x25e8] ;  /* 0x0025e80001197983 */ /* 0x000f280000300800 */
[----:B------:R-:W4:Y:S01]  /*1f3a00*/  LDL.LU R26, [R1+0x25ec] ;  /* 0x0025ec00011a7983 */ /* 0x000f220000300800 */
[----:B-1----:R-:W-:-:S02]  /*1f3a10*/  F2FP.SATFINITE.E5M2.F32.PACK_AB_MERGE_C R11, R20, R27, RZ ;  /* 0x0000001b140b723e */ /* 0x002fc400048060ff */
[----:B0-----:R-:W-:-:S03]  /*1f3a20*/  F2FP.SATFINITE.E5M2.F32.PACK_AB_MERGE_C R2, R28, R12, RZ ;  /* 0x0000000c1c02723e */ /* 0x001fc600048060ff */
[----:B------:R-:W-:Y:S04]  /*1f3a30*/  STL [R1+0x35c], R11 ;  /* 0x00035c0b01007387 */ /* 0x000fe80000100800 */
[----:B------:R-:W4:Y:S04]  /*1f3a40*/  LDL.LU R12, [R1+0x25d0] ;  /* 0x0025d000010c7983 */ /* 0x000f280000300800 */
[----:B------:R-:W4:Y:S04]  /*1f3a50*/  LDL.LU R28, [R1+0x25d4] ;  /* 0x0025d400011c7983 */ /* 0x000f280000300800 */
[----:B------:R-:W-:Y:S04]  /*1f3a60*/  STL [R1+0x358], R2 ;  /* 0x0003580201007387 */ /* 0x000fe80000100800 */
[----:B------:R0:W-:Y:S04]  /*1f3a70*/  STL [R1+0x7afc], R10 ;  /* 0x007afc0a01007387 */ /* 0x0001e80000100800 */
[----:B------:R-:W4:Y:S04]  /*1f3a80*/  LDL.LU R27, [R1+0x25d8] ;  /* 0x0025d800011b7983 */ /* 0x000f280000300800 */
[----:B------:R-:W4:Y:S01]  /*1f3a90*/  LDL.LU R20, [R1+0x25dc] ;  /* 0x0025dc0001147983 */ /* 0x000f220000300800 */
[----:B------:R-:W-:Y:S01]  /*1f3aa0*/  VIADD R0, R0, UR6 ;  /* 0x0000000600007c36 */ /* 0x000fe20008000000 */
[----:B--2---:R-:W-:Y:S01]  /*1f3ab0*/  F2FP.SATFINITE.E5M2.F32.PACK_AB_MERGE_C R18, R29, R22, RZ ;  /* 0x000000161d12723e */ /* 0x004fe200048060ff */
[----:B------:R-:W1:Y:S03]  /*1f3ac0*/  LDCU UR6, c[0x0][0x3b8] ;  /* 0x00007700ff0677ac */ /* 0x000e660008000800 */
[----:B------:R-:W-:-:S02]  /*1f3ad0*/  IADD3 R16, P1, PT, R0, R10, RZ ;  /* 0x0000000a00107210 */ /* 0x000fc40007f3e0ff */
[----:B0-----:R-:W-:-:S05]  /*1f3ae0*/  SHF.R.S32.HI R10, RZ, 0x1f, R0 ;  /* 0x0000001fff0a7819 */ /* 0x001fca0000011400 */
[----:B------:R-:W-:Y:S01]  /*1f3af0*/  IMAD.X R17, R10, 0x1, R9, P1 ;  /* 0x000000010a117824 */ /* 0x000fe200008e0609 */
[----:B------:R-:W-:Y:S02]  /*1f3b00*/  IADD3 R14, P1, PT, R0, R8, RZ ;  /* 0x00000008000e7210 */ /* 0x000fe40007f3e0ff */
[----:B---3--:R-:W-:Y:S02]  /*1f3b10*/  F2FP.SATFINITE.E5M2.F32.PACK_AB_MERGE_C R2, R13, R15, RZ ;  /* 0x0000000f0d02723e */ /* 0x008fe400048060ff */
[----:B------:R-:W-:Y:S01]  /*1f3b20*/  STL.64 [R1+0x2600], R16 ;  /* 0x0026001001007387 */ /* 0x000fe20000100a00 */
[----:B------:R-:W-:-:S03]  /*1f3b30*/  IMAD.X R15, R10, 0x1, R7, P1 ;  /* 0x000000010a0f7824 */ /* 0x000fc600008e0607 */
[----:B------:R-:W-:Y:S04]  /*1f3b40*/  STL [R1+0x7868], R18 ;  /* 0x0078681201007387 */ /* 0x000fe80000100800 */
[----:B------:R0:W-:Y:S04]  /*1f3b50*/  STL [R1+0x7a78], R19 ;  /* 0x007a781301007387 */ /* 0x0001e80000100800 */
[----:B0-----:R-:W2:Y:S04]  /*1f3b60*/  LDL.LU R19, [R1+0x14f4] ;  /* 0x0014f40001137983 */ /* 0x001ea80000300800 */
[----:B------:R-:W3:Y:S04]  /*1f3b70*/  LDL.LU R18, [R1+0x14f8] ;  /* 0x0014f80001127983 */ /* 0x000ee80000300800 */
[----:B------:R0:W-:Y:S04]  /*1f3b80*/  STL [R1+0x34c], R2 ;  /* 0x00034c0201007387 */ /* 0x0001e80000100800 */
[----:B0-----:R-:W3:Y:S04]  /*1f3b90*/  LDL.LU R2, [R1+0x14fc] ;  /* 0x0014fc0001027983 */ /* 0x001ee80000300800 */
[----:B------:R-:W2:Y:S04]  /*1f3ba0*/  LDL.LU R16, [R1+0x25c0] ;  /* 0x0025c00001107983 */ /* 0x000ea80000300800 */
[----:B------:R0:W-:Y:S04]  /*1f3bb0*/  STL.64 [R1+0x25f0], R14 ;  /* 0x0025f00e01007387 */ /* 0x0001e80000100a00 */
[----:B0-----:R-:W2:Y:S04]  /*1f3bc0*/  LDL.LU R15, [R1+0x25c4] ;  /* 0x0025c400010f7983 */ /* 0x001ea80000300800 */
[----:B------:R-:W2:Y:S04]  /*1f3bd0*/  LDL.LU R14, [R1+0x25c8] ;  /* 0x0025c800010e7983 */ /* 0x000ea80000300800 */
[----:B------:R-:W3:Y:S04]  /*1f3be0*/  LDL.LU R17, [R1+0x25cc] ;  /* 0x0025cc0001117983 */ /* 0x000ee80000300800 */
[----:B------:R-:W3:Y:S04]  /*1f3bf0*/  LDL.LU R11, [R1+0x25b0] ;  /* 0x0025b000010b7983 */ /* 0x000ee80000300800 */
[----:B------:R-:W3:Y:S04]  /*1f3c00*/  LDL.LU R21, [R1+0x25b4] ;  /* 0x0025b40001157983 */ /* 0x000ee80000300800 */
[----:B------:R-:W3:Y:S04]  /*1f3c10*/  LDL.LU R29, [R1+0x25b8] ;  /* 0x0025b800011d7983 */ /* 0x000ee80000300800 */
[----:B------:R-:W3:Y:S01]  /*1f3c20*/  LDL.LU R13, [R1+0x25bc] ;  /* 0x0025bc00010d7983 */ /* 0x000ee20000300800 */
[----:B----4-:R-:W-:-:S02]  /*1f3c30*/  F2FP.SATFINITE.E5M2.F32.PACK_AB_MERGE_C R22, R24, R23, RZ ;  /* 0x000000171816723e */ /* 0x010fc400048060ff */
[----:B------:R-:W-:-:S05]  /*1f3c40*/  F2FP.SATFINITE.E5M2.F32.PACK_AB_MERGE_C R26, R26, R25, RZ ;  /* 0x000000191a1a723e */ /* 0x000fca00048060ff */
[----:B------:R0:W-:Y:S04]  /*1f3c50*/  STL [R1+0x76a0], R26 ;  /* 0x0076a01a01007387 */ /* 0x0001e80000100800 */
[----:B------:R4:W-:Y:S01]  /*1f3c60*/  STL [R1+0x344], R22 ;  /* 0x0003441601007387 */ /* 0x0009e20000100800 */
[----:B------:R-:W-:-:S03]  /*1f3c70*/  F2FP.SATFINITE.E5M2.F32.PACK_AB_MERGE_C R24, R28, R12, RZ ;  /* 0x0000000c1c18723e */ /* 0x000fc600048060ff */
[----:B0-----:R-:W3:Y:S01]  /*1f3c80*/  LDL.LU R26, [R1+0x14f0] ;  /* 0x0014f000011a7983 */ /* 0x001ee20000300800 */
[----:B----4-:R-:W-:-:S05]  /*1f3c90*/  IADD3 R22, P1, PT, R0, R6, RZ ;  /* 0x0000000600167210 */ /* 0x010fca0007f3e0ff */
[----:B------:R-:W-:-:S05]  /*1f3ca0*/  IMAD.X R23, R10, 0x1, R5, P1 ;  /* 0x000000010a177824 */ /* 0x000fca00008e0605 */
[----:B------:R0:W-:Y:S04]  /*1f3cb0*/  STL.64 [R1+0x25e8], R22 ;  /* 0x0025e81601007387 */ /* 0x0001e80000100a00 */
[----:B0-----:R-:W4:Y:S04]  /*1f3cc0*/  LDL.LU R22, [R1+0x25a0] ;  /* 0x0025a00001167983 */ /* 0x001f280000300800 */
[----:B------:R-:W4:Y:S04]  /*1f3cd0*/  LDL.LU R23, [R1+0x25a4] ;  /* 0x0025a40001177983 */ /* 0x000f280000300800 */
[----:B------:R-:W4:Y:S04]  /*1f3ce0*/  LDL.LU R12, [R1+0x25a8] ;  /* 0x0025a800010c7983 */ /* 0x000f280000300800 */
[----:B------:R-:W4:Y:S04]  /*1f3cf0*/  LDL.LU R28, [R1+0x25ac] ;  /* 0x0025ac00011c7983 */ /* 0x000f280000300800 */
[----:B------:R0:W-:Y:S02]  /*1f3d00*/  STL [R1+0x330], R24 ;  /* 0x0003301801007387 */ /* 0x0001e40000100800 */
[----:B0-----:R-:W-:-:S05]  /*1f3d10*/  IADD3 R24, P1, PT, R0, R4, RZ ;  /* 0x0000000400187210 */ /* 0x001fca0007f3e0ff */
[----:B------:R-:W-:Y:S02]  /*1f3d20*/  IMAD.X R25, R10, 0x1, R3, P1 ;  /* 0x000000010a197824 */ /* 0x000fe400008e0603 */
[----:B------:R-:W4:Y:S01]  /*1f3d30*/  LDL.LU R10, [R1+0x7afc] ;  /* 0x007afc00010a7983 */ /* 0x000f220000300800 */
[----:B------:R-:W-:-:S03]  /*1f3d40*/  F2FP.SATFINITE.E5M2.F32.PACK_AB_MERGE_C R20, R20, R27, RZ ;  /* 0x0000001b1414723e */ /* 0x000fc600048060ff */
[----:B------:R0:W-:Y:S04]  /*1f3d50*/  STL.64 [R1+0x25e0], R24 ;  /* 0x0025e01801007387 */ /* 0x0001e80000100a00 */
[----:B0-----:R-:W4:Y:S04]  /*1f3d60*/  LDL.LU R24, [R1+0x2590] ;  /* 0x0025900001187983 */ /* 0x001f280000300800 */
[----:B------:R-:W4:Y:S04]  /*1f3d70*/  LDL.LU R25, [R1+0x2594] ;  /* 0x0025940001197983 */ /* 0x000f280000300800 */
[----:B------:R0:W-:Y:S04]  /*1f3d80*/  STL [R1+0x32c], R20 ;  /* 0x00032c1401007387 */ /* 0x0001e80000100800 */
[----:B------:R-:W4:Y:S04]  /*1f3d90*/  LDL.LU R27, [R1+0x2598] ;  /* 0x00259800011b7983 */ /* 0x000f280000300800 */
[----:B0-----:R-:W4:Y:S01]  /*1f3da0*/  LDL.LU R20, [R1+0x259c] ;  /* 0x00259c0001147983 */ /* 0x001f220000300800 */
[----:B-1----:R-:W-:Y:S01]  /*1f3db0*/  VIADD R0, R0, UR6 ;  /* 0x0000000600007c36 */ /* 0x002fe20008000000 */
[----:B--2---:R-:W-:Y:S01]  /*1f3dc0*/  F2FP.SATFINITE.E5M2.F32.PACK_AB_MERGE_C R15, R15, R16, RZ ;  /* 0x000000100f0f723e */ /* 0x004fe200048060ff */
[----:B------:R-:W0:Y:S01]  /*1f3dd0*/  LDCU UR6, c[0x0][0x3b8] ;  /* 0x00007700ff0677ac */ /* 0x000e220008000800 */
[----:B---3--:R-:W-:-:S02]  /*1f3de0*/  F2FP.SATFINITE.E5M2.F32.PACK_AB_MERGE_C R16, R17, R14, RZ ;  /* 0x0000000e1110723e */ /* 0x008fc400048060ff */
[----:B------:R-:W-:Y:S02]  /*1f3df0*/  F2FP.SATFINITE.E5M2.F32.PACK_AB_MERGE_C R19, R19, R26, RZ ;  /* 0x0000001a1313723e */ /* 0x000fe400048060ff */
[----:B------:R-:W-:Y:S02]  /*1f3e00*/  F2FP.SATFINITE.E5M2.F32.PACK_AB_MERGE_C R26, R2, R18, RZ ;  /* 0x00000012021a723e */ /* 0x000fe400048060ff */
[----:B------:R-:W-:Y:S01]  /*1f3e10*/  SHF.R.S32.HI R2, RZ, 0x1f, R0 ;  /* 0x0000001fff027819 */ /* 0x000fe20000011400 */
[----:B------:R1:W-:Y:S04]  /*1f3e20*/  STL [R1+0x25dc], R19 ;  /* 0x0025dc1301007387 */ /* 0x0003e80000100800 */
[----:B------:R-:W-:Y:S04]  /*1f3e30*/  STL [R1+0x25fc], R26 ;  /* 0x0025fc1a01007387 */ /* 0x000fe80000100800 */
[----:B------:R2:W-:Y:S01]  /*1f3e40*/  STL [R1+0x76e4], R15 ;  /* 0x0076e40f01007387 */ /* 0x0005e20000100800 */
[----:B----4-:R-:W-:-:S05]  /*1f3e50*/  IADD3 R18, P1, PT, R0, R10, RZ ;  /* 0x0000000a00127210 */ /* 0x010fca0007f3e0ff */
[----:B-1----:R-:W-:Y:S01]  /*1f3e60*/  IMAD.X R19, R2, 0x1, R9, P1 ;  /* 0x0000000102137824 */ /* 0x002fe200008e0609 */
[----:B------:R-:W-:-:S05]  /*1f3e70*/  IADD3 R14, P1, PT, R0, R8, RZ ;  /* 0x00000008000e7210 */ /* 0x000fca0007f3e0ff */
[----:B--2---:R-:W-:Y:S01]  /*1f3e80*/  IMAD.X R15, R2, 0x1, R7, P1 ;  /* 0x00000001020f7824 */ /* 0x004fe200008e0607 */
[----:B------:R-:W-:Y:S04]  /*1f3e90*/  STL.64 [R1+0x25d0], R18 ;  /* 0x0025d01201007387 */ /* 0x000fe80000100a00 */
[----:B------:R1:W-:Y:S04]  /*1f3ea0*/  STL [R1+0x25cc], R16 ;  /* 0x0025cc1001007387 */ /* 0x0003e80000100800 */
[----:B------:R2:W-:Y:S01]  /*1f3eb0*/  STL.64 [R1+0x25c0], R14 ;  /* 0x0025c00e01007387 */ /* 0x0005e20000100a00 */
[----:B-1----:R-:W-:-:S02]  /*1f3ec0*/  F2FP.SATFINITE.E5M2.F32.PACK_AB_MERGE_C R16, R21, R11, RZ ;  /* 0x0000000b1510723e */ /* 0x002fc400048060ff */
[----:B------:R-:W-:Y:S02]  /*1f3ed0*/  F2FP.SATFINITE.E5M2.F32.PACK_AB_MERGE_C R11, R13, R29, RZ ;  /* 0x0000001d0d0b723e */ /* 0x000fe400048060ff */
[----:B--2---:R-:W-:Y:S01]  /*1f3ee0*/  IADD3 R14, P1, PT, R0, R6, RZ ;  /* 0x00000006000e7210 */ /* 0x004fe20007f3e0ff */
[----:B------:R-:W-:Y:S04]  /*1f3ef0*/  STL [R1+0x25c8], R16 ;  /* 0x0025c81001007387 */ /* 0x000fe80000100800 */
[----:B------:R-:W-:Y:S01]  /*1f3f00*/  IMAD.X R15, R2, 0x1, R5, P1 ;  /* 0x00000001020f7824 */ /* 0x000fe200008e0605 */
[----:B------:R1:W-:Y:S04]  /*1f3f10*/  STL [R1+0x25bc], R11 ;  /* 0x0025bc0b01007387 */ /* 0x0003e80000100800 */
[----:B------:R-:W2:Y:S04]  /*1f3f20*/  LDL.LU R17, [R1+0x2580] ;  /* 0x0025800001117983 */ /* 0x000ea80000300800 */
[----:B-1----:R-:W2:Y:S04]  /*1f3f30*/  LDL.LU R11, [R1+0x2584] ;  /* 0x00258400010b7983 */ /* 0x002ea80000300800 */
[----:B------:R-:W3:Y:S04]  /*1f3f40*/  LDL.LU R29, [R1+0x2588] ;  /* 0x00258800011d7983 */ /* 0x000ee80000300800 */
[----:B------:R1:W-:Y:S01]  /*1f3f50*/  STL.64 [R1+0x25b0], R14 ;  /* 0x0025b00e01007387 */ /* 0x0003e20000100a00 */
[----:B------:R-:W-:-:S03]  /*1f3f60*/  F2FP.SATFINITE.E5M2.F32.PACK_AB_MERGE_C R16, R23, R22, RZ ;  /* 0x000000161710723e */ /* 0x000fc600048060ff */
[----:B------:R-:W3:Y:S01]  /*1f3f70*/  LDL.LU R13, [R1+0x258c] ;  /* 0x00258c00010d7983 */ /* 0x000ee20000300800 */
[----:B-1----:R-:W-:-:S03]  /*1f3f80*/  IADD3 R14, P1, PT, R0, R4, RZ ;  /* 0x00000004000e7210 */ /* 0x002fc60007f3e0ff */
[----:B------:R-:W-:Y:S02]  /*1f3f90*/  STL [R1+0x25b8], R16 ;  /* 0x0025b81001007387 */ /* 0x000fe40000100800 */
[----:B------:R-:W-:Y:S01]  /*1f3fa0*/  IMAD.X R15, R2, 0x1, R3, P1 ;  /* 0x00000001020f7824 */ /* 0x000fe200008e0603 */
[----:B------:R-:W-:Y:S01]  /*1f3fb0*/  F2FP.SATFINITE.E5M2.F32.PACK_AB_MERGE_C R2, R28, R12, RZ ;  /* 0x0000000c1c02723e */ /* 0x000fe200048060ff */
[----:B------:R-:W4:Y:S04]  /*1f3fc0*/  LDL.LU R22, [R1+0x2570] ;  /* 0x0025700001167983 */ /* 0x000f280000300800 */
[----:B------:R1:W-:Y:S04]  /*1f3fd0*/  STL.64 [R1+0x25a0], R14 ;  /* 0x0025a00e01007387 */ /* 0x0003e80000100a00 */
[----:B------:R-:W4:Y:S04]  /*1f3fe0*/  LDL.LU R28, [R1+0x2574] ;  /* 0x00257400011c7983 */ /* 0x000f280000300800 */
[----:B------:R0:W-:Y:S01]  /*1f3ff0*/  STL [R1+0x25ac], R2 ;  /* 0x0025ac0201007387 */ /* 0x0001e20000100800 */
[----:B-1----:R-:W-:-:S03]  /*1f4000*/  F2FP.SATFINITE.E5M2.F32.PACK_AB_MERGE_C R14, R25, R24, RZ ;  /* 0x00000018190e723e */ /* 0x002fc600048060ff */
[----:B------:R-:W2:Y:S04]  /*1f4010*/  LDL.LU R23, [R1+0x2578] ;  /* 0x0025780001177983 */ /* 0x000ea80000300800 */
[----:B------:R-:W2:Y:S01]  /*1f4020*/  LDL.LU R12, [R1+0x257c] ;  /* 0x00257c00010c7983 */ /* 0x000ea20000300800 */
[----:B0-----:R-:W-:-:S03]  /*1f4030*/  F2FP.SATFINITE.E5M2.F32.PACK_AB_MERGE_C R2, R20, R27, RZ ;  /* 0x0000001b1402723e */ /* 0x001fc600048060ff */
[----:B------:R-:W-:Y:S04]  /*1f4040*/  STL [R1+0x25a8], R14 ;  /* 0x0025a80e01007387 */ /* 0x000fe80000100800 */
[----:B------:R-:W2:Y:S04]  /*1f4050*/  LDL.LU R26, [R1+0x2564] ;  /* 0x00256400011a7983 */ /* 0x000ea80000300800 */
[----:B------:R-:W2:Y:S04]  /*1f4060*/  LDL.LU R19, [R1+0x2568] ;  /* 0x0025680001137983 */ /* 0x000ea80000300800 */
[----:B------:R-:W-:Y:S04]  /*1f4070*/  STL [R1+0x2598], R2 ;  /* 0x0025980201007387 */ /* 0x000fe80000100800 */
[----:B------:R-:W2:Y:S01]  /*1f4080*/  LDL.LU R18, [R1+0x256c] ;  /* 0x00256c0001127983 */ /* 0x000ea20000300800 */
[----:B------:R-:W-:Y:S01]  /*1f4090*/  VIADD R0, R0, UR6 ;  /* 0x0000000600007c36 */ /* 0x000fe20008000000 */
[----:B------:R-:W0:Y:S02]  /*1f40a0*/  LDCU UR6, c[0x0][0x3b8] ;  /* 0x00007700ff0677ac */ /* 0x000e240008000800 */
[----:B--2---:R1:W-:Y:S04]  /*1f40b0*/  STL.64 [R1+0x7af0], R18 ;  /* 0x007af01201007387 */ /* 0x0043e80000100a00 */
[----:B-1----:R-:W2:Y:S01]  /*1f40c0*/  LDL.LU R19, [R1+0x2560] ;  /* 0x0025600001137983 */ /* 0x002ea20000300800 */
[----:B------:R-:W-:-:S02]  /*1f40d0*/  SHF.R.S32.HI R15, RZ, 0x1f, R0 ;  /* 0x0000001fff0f7819 */ /* 0x000fc40000011400 */
[----:B------:R-:W-:-:S05]  /*1f40e0*/  IADD3 R24, P1, PT, R0, R10, RZ ;  /* 0x0000000a00187210 */ /* 0x000fca0007f3e0ff */
[----:B------:R-:W-:Y:S01]  /*1f40f0*/  IMAD.X R25, R15, 0x1, R9, P1 ;  /* 0x000000010f197824 */ /* 0x000fe200008e0609 */
[----:B------:R-:W-:Y:S02]  /*1f4100*/  F2FP.SATFINITE.E5M2.F32.PACK_AB_MERGE_C R17, R11, R17, RZ ;  /* 0x000000110b11723e */ /* 0x000fe400048060ff */
[----:B------:R-:W-:Y:S02]  /*1f4110*/  IADD3 R18, P1, PT, R0, R8, RZ ;  /* 0x0000000800127210 */ /* 0x000fe40007f3e0ff */
[----:B---3--:R-:W-:Y:S02]  /*1f4120*/  F2FP.SATFINITE.E5M2.F32.PACK_AB_MERGE_C R11, R13, R29, RZ ;  /* 0x0000001d0d0b723e */ /* 0x008fe400048060ff */
[----:B----4-:R-:W-:Y:S02]  /*1f4130*/  F2FP.SATFINITE.E5M2.F32.PACK_AB_MERGE_C R28, R28, R22, RZ ;  /* 0x000000161c1c723e */ /* 0x010fe400048060ff */
[----:B------:R-:W-:Y:S01]  /*1f4140*/  F2FP.SATFINITE.E5M2.F32.PACK_AB_MERGE_C R12, R12, R23, RZ ;  /* 0x000000170c0c723e */ /* 0x000fe200048060ff */
[----:B--2---:R1:W-:Y:S04]  /*1f4150*/  STL [R1+0x7af8], R19 ;  /* 0x007af81301007387 */ /* 0x0043e80000100800 */
[----:B------:R-:W2:Y:S04]  /*1f4160*/  LDL.LU R16, [R1+0x2550] ;  /* 0x0025500001107983 */ /* 0x000ea80000300800 */
[----:B------:R-:W2:Y:S04]  /*1f4170*/  LDL.LU R21, [R1+0x2554] ;  /* 0x0025540001157983 */ /* 0x000ea80000300800 */
[----:B------:R-:W3:Y:S04]  /*1f4180*/  LDL.LU R14, [R1+0x2558] ;  /* 0x00255800010e7983 */ /* 0x000ee80000300800 */
[----:B------:R-:W3:Y:S04]  /*1f4190*/  LDL.LU R2, [R1+0x255c] ;  /* 0x00255c0001027983 */ /* 0x000ee80000300800 */
[----:B------:R4:W-:Y:S01]  /*1f41a0*/  STL.64 [R1+0x2590], R24 ;  /* 0x0025901801007387 */ /* 0x0009e20000100a00 */
[----:B-1----:R-:W-:-:S03]  /*1f41b0*/  IMAD.X R19, R15, 0x1, R7, P1 ;  /* 0x000000010f137824 */ /* 0x002fc600008e0607 */
[----:B----4-:R-:W4:Y:S04]  /*1f41c0*/  LDL.LU R24, [R1+0x2540] ;  /* 0x0025400001187983 */ /* 0x010f280000300800 */
[----:B------:R-:W4:Y:S04]  /*1f41d0*/  LDL.LU R25, [R1+0x2544] ;  /* 0x0025440001197983 */ /* 0x000f280000300800 */
[----:B------:R-:W2:Y:S04]  /*1f41e0*/  LDL.LU R27, [R1+0x2548] ;  /* 0x00254800011b7983 */ /* 0x000ea80000300800 */
[----:B------:R-:W2:Y:S04]  /*1f41f0*/  LDL.LU R20, [R1+0x254c] ;  /* 0x00254c0001147983 */ /* 0x000ea80000300800 */
[----:B------:R1:W-:Y:S04]  /*1f4200*/  STL [R1+0xa60], R17 ;  /* 0x000a601101007387 */ /* 0x0003e80000100800 */
[----:B------:R0:W-:Y:S04]  /*1f4210*/  STL [R1+0xa64], R11 ;  /* 0x000a640b01007387 */ /* 0x0001e80000100800 */
[----:B-1----:R-:W2:Y:S04]  /*1f4220*/  LDL.LU R17, [R1+0x2530] ;  /* 0x0025300001117983 */ /* 0x002ea80000300800 */
[----:B0-----:R-:W2:Y:S04]  /*1f4230*/  LDL.LU R11, [R1+0x2534] ;  /* 0x00253400010b7983 */ /* 0x001ea80000300800 */
[----:B------:R-:W2:Y:S04]  /*1f4240*/  LDL.LU R29, [R1+0x2538] ;  /* 0x00253800011d7983 */ /* 0x000ea80000300800 */
[----:B------:R0:W-:Y:S04]  /*1f4250*/  STL.64 [R1+0x2580], R18 ;  /* 0x0025801201007387 */ /* 0x0001e80000100a00 */
[----:B------:R-:W2:Y:S01]  /*1f4260*/  LDL.LU R13, [R1+0x253c] ;  /* 0x00253c00010d7983 */ /* 0x000ea20000300800 */
[----:B0-----:R-:W-:-:S03]  /*1f4270*/  IADD3 R18, P1, PT, R0, R6, RZ ;  /* 0x0000000600127210 */ /* 0x001fc60007f3e0ff */
[----:B------:R-:W-:Y:S02]  /*1f4280*/  STL [R1+0x7750], R28 ;  /* 0x0077501c01007387 */ /* 0x000fe40000100800 */
[----:B------:R-:W-:Y:S02]  /*1f4290*/  IMAD.X R19, R15, 0x1, R5, P1 ;  /* 0x000000010f137824 */ /* 0x000fe400008e0605 */
[----:B------:R-:W2:Y:S04]  /*1f42a0*/  LDL.LU R22, [R1+0x2520] ;  /* 0x0025200001167983 */ /* 0x000ea80000300800 */
[----:B------:R-:W2:Y:S04]  /*1f42b0*/  LDL.LU R23, [R1+0x2524] ;  /* 0x0025240001177983 */ /* 0x000ea80000300800 */
[----:B------:R-:W-:Y:S04]  /*1f42c0*/  STL [R1+0x774c], R12 ;  /* 0x00774c0c01007387 */ /* 0x000fe80000100800 */
[----:B------:R0:W-:Y:S04]  /*1f42d0*/  STL.64 [R1+0x2570], R18 ;  /* 0x0025701201007387 */ /* 0x0001e80000100a00 */
[----:B0-----:R-:W2:Y:S01]  /*1f42e0*/  LDL.LU R19, [R1+0x7af8] ;  /* 0x007af80001137983 */ /* 0x001ea20000300800 */
[----:B------:R-:W-:-:S02]  /*1f42f0*/  IADD3 R18, P1, PT, R0, R4, RZ ;  /* 0x0000000400127210 */ /* 0x000fc40007f3e0ff */
[----:B--2---:R-:W-:-:S03]  /*1f4300*/  F2FP.SATFINITE.E5M2.F32.PACK_AB_MERGE_C R12, R26, R19, RZ ;  /* 0x000000131a0c723e */ /* 0x004fc600048060ff */
[----:B------:R-:W-:Y:S02]  /*1f4310*/  IMAD.X R19, R15, 0x1, R3, P1 ;  /* 0x000000010f137824 */ /* 0x000fe400008e0603 */
[----:B------:R-:W-:Y:S04]  /*1f4320*/  STL [R1+0x9dc], R12 ;  /* 0x0009dc0c01007387 */ /* 0x000fe80000100800 */
[----:B------:R0:W-:Y:S04]  /*1f4330*/  STL.64 [R1+0x2560], R18 ;  /* 0x0025601201007387 */ /* 0x0001e80000100a00 */
[----:B0-----:R-:W2:Y:S01]  /*1f4340*/  LDL.LU.64 R18, [R1+0x7af0] ;  /* 0x007af00001127983 */ /* 0x001ea20000300a00 */
[----:B------:R-:W-:Y:S01]  /*1f4350*/  F2FP.SATFINITE.E5M2.F32.PACK_AB_MERGE_C R21, R21, R16, RZ ;  /* 0x000000101515723e */ /* 0x000fe200048060ff */
[----:B------:R-:W-:Y:S01]  /*1f4360*/  VIADD R0, R0, UR6 ;  /* 0x0000000600007c36 */ /* 0x000fe20008000000 */
[----:B------:R-:W0:Y:S03]  /*1f4370*/  LDCU UR6, c[0x0][0x3b8] ;  /* 0x00007700ff0677ac */ /* 0x000e260008000800 */
[----:B------:R3:W-:Y:S02]  /*1f4380*/  STL [R1+0x7770], R21 ;  /* 0x0077701501007387 */ /* 0x0007e40000100800 */
[----:B---3--:R-:W-:-:S02]  /*1f4390*/  F2FP.SATFINITE.E5M2.F32.PACK_AB_MERGE_C R21, R2, R14, RZ ;  /* 0x0000000e0215723e */ /* 0x008fc400048060ff */
[----:B------:R-:W-:Y:S02]  /*1f43a0*/  SHF.R.S32.HI R2, RZ, 0x1f, R0 ;  /* 0x0000001fff027819 */ /* 0x000fe40000011400 */
[----:B------:R-:W-:-:S05]  /*1f43b0*/  IADD3 R14, P1, PT, R0, R10, RZ ;  /* 0x0000000a000e7210 */ /* 0x000fca0007f3e0ff */
[----:B------:R-:W-:Y:S01]  /*1f43c0*/  IMAD.X R15, R2, 0x1, R9, P1 ;  /* 0x00000001020f7824 */ /* 0x000fe200008e0609 */
[----:B--2---:R-:W-:-:S05]  /*1f43d0*/  F2FP.SATFINITE.E5M2.F32.PACK_AB_MERGE_C R12, R18, R19, RZ ;  /* 0x00000013120c723e */ /* 0x004fca00048060ff */
[----:B------:R1:W-:Y:S04]  /*1f43e0*/  STL [R1+0x9d8], R12 ;  /* 0x0009d80c01007387 */ /* 0x0003e80000100800 */
[----:B------:R-:W-:Y:S01]  /*1f43f0*/  STL [R1+0x7780], R21 ;  /* 0x0077801501007387 */ /* 0x000fe20000100800 */
[----:B------:R-:W-:-:S03]  /*1f4400*/  IADD3 R18, P1, PT, R0, R8, RZ ;  /* 0x0000000800127210 */ /* 0x000fc60007f3e0ff */
[----:B------:R4:W-:Y:S01]  /*1f4410*/  STL.64 [R1+0x2550], R14 ;  /* 0x0025500e01007387 */ /* 0x0009e20000100a00 */
[----:B-1----:R-:W-:-:S03]  /*1f4420*/  F2FP.SATFINITE.E5M2.F32.PACK_AB_MERGE_C R12, R20, R27, RZ ;  /* 0x0000001b140c723e */ /* 0x002fc600048060ff */
[----:B------:R-:W2:Y:S01]  /*1f4430*/  LDL.LU R16, [R1+0x2528] ;  /* 0x0025280001107983 */ /* 0x000ea20000300800 */
[----:B------:R-:W-:Y:S01]  /*1f4440*/  IMAD.X R19, R2, 0x1, R7, P1 ;  /* 0x0000000102137824 */ /* 0x000fe200008e0607 */
[----:B----4-:R-:W-:-:S05]  /*1f4450*/  F2FP.SATFINITE.E5M2.F32.PACK_AB_MERGE_C R14, R25, R24, RZ ;  /* 0x00000018190e723e */ /* 0x010fca00048060ff */
[----:B------:R1:W-:Y:S01]  /*1f4460*/  STL [R1+0x838], R14 ;  /* 0x0008380e01007387 */ /* 0x0003e20000100800 */
[----:B------:R-:W-:Y:S02]  /*1f4470*/  F2FP.SATFINITE.E5M2.F32.PACK_AB_MERGE_C R15, R11, R17, RZ ;  /* 0x000000110b0f723e */ /* 0x000fe400048060ff */
[----:B------:R-:W-:Y:S01]  /*1f4480*/  F2FP.SATFINITE.E5M2.F32.PACK_AB_MERGE_C R11, R13, R29, RZ ;  /* 0x0000001d0d0b723e */ /* 0x000fe200048060ff */
[----:B-1----:R-:W2:Y:S04]  /*1f4490*/  LDL.LU R14, [R1+0x252c] ;  /* 0x00252c00010e7983 */ /* 0x002ea80000300800 */
[----:B------:R1:W-:Y:S04]  /*1f44a0*/  STL [R1+0x874], R12 ;  /* 0x0008740c01007387 */ /* 0x0003e80000100800 */
[----:B------:R-:W3:Y:S04]  /*1f44b0*/  LDL.LU R24, [R1+0x2510] ;  /* 0x0025100001187983 */ /* 0x000ee80000300800 */
[----:B------:R-:W3:Y:S01]  /*1f44c0*/  LDL.LU R25, [R1+0x2514] ;  /* 0x0025140001197983 */ /* 0x000ee20000300800 */
[----:B-1----:R-:W-:-:S03]  /*1f44d0*/  IADD3 R12, P1, PT, R0, R6, RZ ;  /* 0x00000006000c7210 */ /* 0x002fc60007f3e0ff */
[----:B------:R-:W4:Y:S02]  /*1f44e0*/  LDL.LU R27, [R1+0x2518] ;  /* 0x00251800011b7983 */ /* 0x000f240000300800 */
[----:B------:R-:W-:Y:S02]  /*1f44f0*/  IMAD.X R13, R2, 0x1, R5, P1 ;  /* 0x00000001020d7824 */ /* 0x000fe400008e0605 */
[----:B------:R-:W4:Y:S04]  /*1f4500*/  LDL.LU R20, [R1+0x251c] ;  /* 0x00251c0001147983 */ /* 0x000f280000300800 */
[----:B------:R1:W-:Y:S04]  /*1f4510*/  STL.64 [R1+0x2540], R18 ;  /* 0x0025401201007387 */ /* 0x0003e80000100a00 */
[----:B------:R-:W-:Y:S04]  /*1f4520*/  STL [R1+0x7b0], R15 ;  /* 0x0007b00f01007387 */ /* 0x000fe80000100800 */
[----:B------:R-:W-:Y:S04]  /*1f4530*/  STL [R1+0x7e8], R11 ;  /* 0x0007e80b01007387 */ /* 0x000fe80000100800 */
[----:B------:R-:W4:Y:S01]  /*1f4540*/  LDL.LU R29, [R1+0x2500] ;  /* 0x00250000011d7983 */ /* 0x000f220000300800 */
[----:B-1----:R-:W-:-:S03]  /*1f4550*/  IADD3 R18, P1, PT, R0, R4, RZ ;  /* 0x0000000400127210 */ /* 0x002fc60007f3e0ff */
[----:B------:R1:W-:Y:S02]  /*1f4560*/  STL.64 [R1+0x2530], R12 ;  /* 0x0025300c01007387 */ /* 0x0003e40000100a00 */
[----:B------:R-:W-:Y:S01]  /*1f4570*/  IMAD.X R19, R2, 0x1, R3, P1 ;  /* 0x0000000102137824 */ /* 0x000fe200008e0603 */
[----:B-1----:R-:W-:Y:S01]  /*1f4580*/  F2FP.SATFINITE.E5M2.F32.PACK_AB_MERGE_C R12, R23, R22, RZ ;  /* 0x00000016170c723e */ /* 0x002fe200048060ff */
[----:B------:R-:W4:Y:S04]  /*1f4590*/  LDL.LU R13, [R1+0x2504] ;  /* 0x00250400010d7983 */ /* 0x000f280000300800 */
[----:B------:R-:W4:Y:S04]  /*1f45a0*/  LDL.LU R17, [R1+0x2508] ;  /* 0x0025080001117983 */ /* 0x000f280000300800 */
[----:B------:R-:W4:Y:S04]  /*1f45b0*/  LDL.LU R11, [R1+0x250c] ;  /* 0x00250c00010b7983 */ /* 0x000f280000300800 */
[----:B------:R-:W-:Y:S04]  /*1f45c0*/  STL [R1+0x754], R12 ;  /* 0x0007540c01007387 */ /* 0x000fe80000100800 */
[----:B------:R-:W-:Y:S04]  /*1f45d0*/  STL.64 [R1+0x7ae8], R4 ;  /* 0x007ae80401007387 */ /* 0x000fe80000100a00 */
[----:B------:R-:W4:Y:S04]  /*1f45e0*/  LDL.LU R21, [R1+0x24f4] ;  /* 0x0024f40001157983 */ /* 0x000f280000300800 */
[----:B------:R-:W4:Y:S04]  /*1f45f0*/  LDL.LU R28, [R1+0x24f8] ;  /* 0x0024f800011c7983 */ /* 0x000f280000300800 */
[----:B------:R-:W4:Y:S04]  /*1f4600*/  LDL.LU R15, [R1+0x24fc] ;  /* 0x0024fc00010f7983 */ /* 0x000f280000300800 */
[----:B------:R1:W-:Y:S04]  /*1f4610*/  STL.64 [R1+0x2520], R18 ;  /* 0x0025201201007387 */ /* 0x0003e80000100a00 */
[----:B------:R-:W4:Y:S04]  /*1f4620*/  LDL.LU R26, [R1+0x24e0] ;  /* 0x0024e000011a7983 */ /* 0x000f280000300800 */
[----:B-1----:R-:W4:Y:S04]  /*1f4630*/  LDL.LU R19, [R1+0x24e4] ;  /* 0x0024e40001137983 */ /* 0x002f280000300800 */
[----:B------:R-:W4:Y:S01]  /*1f4640*/  LDL.LU R18, [R1+0x24e8] ;  /* 0x0024e80001127983 */ /* 0x000f220000300800 */
[----:B0-----:R-:W-:Y:S01]  /*1f4650*/  VIADD R0, R0, UR6 ;  /* 0x0000000600007c36 */ /* 0x001fe20008000000 */
[----:B------:R-:W0:Y:S04]  /*1f4660*/  LDCU UR6, c[0x0][0x3b8] ;  /* 0x00007700ff0677ac */ /* 0x000e280008000800 */
[----:B------:R-:W-:-:S02]  /*1f4670*/  SHF.R.S32.HI R12, RZ, 0x1f, R0 ;  /* 0x0000001fff0c7819 */ /* 0x000fc40000011400 */
[----:B--2---:R-:W-:Y:S02]  /*1f4680*/  F2FP.SATFINITE.E5M2.F32.PACK_AB_MERGE_C R5, R14, R16, RZ ;  /* 0x000000100e05723e */ /* 0x004fe400048060ff */
[----:B---3--:R-:W-:Y:S01]  /*1f4690*/  F2FP.SATFINITE.E5M2.F32.PACK_AB_MERGE_C R4, R25, R24, RZ ;  /* 0x000000181904723e */ /* 0x008fe200048060ff */
[----:B----4-:R1:W-:Y:S04]  /*1f46a0*/  STL [R1+0x7ae0], R18 ;  /* 0x007ae01201007387 */ /* 0x0103e80000100800 */
[----:B-1----:R-:W2:Y:S04]  /*1f46b0*/  LDL.LU R18, [R1+0x24f0] ;  /* 0x0024f00001127983 */ /* 0x002ea80000300800 */
[----:B------:R-:W-:Y:S04]  /*1f46c0*/  STL [R1+0x7ae4], R19 ;  /* 0x007ae41301007387 */ /* 0x000fe80000100800 */
[----:B------:R-:W3:Y:S04]  /*1f46d0*/  LDL.LU R2, [R1+0x24ec] ;  /* 0x0024ec0001027983 */ /* 0x000ee80000300800 */
[----:B------:R-:W4:Y:S04]  /*1f46e0*/  LDL.LU R22, [R1+0x24d0] ;  /* 0x0024d00001167983 */ /* 0x000f280000300800 */
[----:B------:R-:W4:Y:S04]  /*1f46f0*/  LDL.LU R23, [R1+0x24d4] ;  /* 0x0024d40001177983 */ /* 0x000f280000300800 */
[----:B------:R-:W-:Y:S04]  /*1f4700*/  STL [R1+0x768], R5 ;  /* 0x0007680501007387 */ /* 0x000fe80000100800 */
[----:B------:R-:W3:Y:S04]  /*1f4710*/  LDL.LU R24, [R1+0x24d8] ;  /* 0x0024d80001187983 */ /* 0x000ee80000300800 */
[----:B------:R1:W-:Y:S04]  /*1f4720*/  STL [R1+0x6f8], R4 ;  /* 0x0006f80401007387 */ /* 0x0003e80000100800 */
[----:B------:R-:W3:Y:S01]  /*1f4730*/  LDL.LU R25, [R1+0x24dc] ;  /* 0x0024dc0001197983 */ /* 0x000ee20000300800 */
[----:B-1----:R-:W-:-:S03]  /*1f4740*/  F2FP.SATFINITE.E5M2.F32.PACK_AB_MERGE_C R4, R20, R27, RZ ;  /* 0x0000001b1404723e */ /* 0x002fc600048060ff */
[----:B------:R-:W3:Y:S04]  /*1f4750*/  LDL.LU R27, [R1+0x24c0] ;  /* 0x0024c000011b7983 */ /* 0x000ee80000300800 */
[----:B------:R-:W3:Y:S04]  /*1f4760*/  LDL.LU R20, [R1+0x24c4] ;  /* 0x0024c40001147983 */ /* 0x000ee80000300800 */
[----:B------:R1:W-:Y:S02]  /*1f4770*/  STL [R1+0x71c], R4 ;  /* 0x00071c0401007387 */ /* 0x0003e40000100800 */
[----:B-1----:R-:W-:-:S05]  /*1f4780*/  IADD3 R4, P1, PT, R0, R10, RZ ;  /* 0x0000000a00047210 */ /* 0x002fca0007f3e0ff */
[----:B------:R-:W-:-:S05]  /*1f4790*/  IMAD.X R5, R12, 0x1, R9, P1 ;  /* 0x000000010c057824 */ /* 0x000fca00008e0609 */
[----:B------:R1:W-:Y:S02]  /*1f47a0*/  STL.64 [R1+0x2510], R4 ;  /* 0x0025100401007387 */ /* 0x0003e40000100a00 */
[----:B-1----:R-:W-:Y:S02]  /*1f47b0*/  F2FP.SATFINITE.E5M2.F32.PACK_AB_MERGE_C R4, R13, R29, RZ ;  /* 0x0000001d0d04723e */ /* 0x002fe400048060ff */
[----:B------:R-:W3:Y:S04]  /*1f47c0*/  LDL.LU R29, [R1+0x24c8] ;  /* 0x0024c800011d7983 */ /* 0x000ee80000300800 */
[----:B------:R-:W3:Y:S04]  /*1f47d0*/  LDL.LU R13, [R1+0x24cc] ;  /* 0x0024cc00010d7983 */ /* 0x000ee80000300800 */
[----:B------:R1:W-:Y:S04]  /*1f47e0*/  STL [R1+0x6a8], R4 ;  /* 0x0006a80401007387 */ /* 0x0003e80000100800 */
[----:B------:R-:W3:Y:S04]  /*1f47f0*/  LDL.LU R16, [R1+0x24b0] ;  /* 0x0024b00001107983 */ /* 0x000ee80000300800 */
[----:B------:R-:W3:Y:S01]  /*1f4800*/  LDL.LU R14, [R1+0x24b4] ;  /* 0x0024b400010e7983 */ /* 0x000ee20000300800 */
[----:B-1----:R-:W-:-:S05]  /*1f4810*/  F2FP.SATFINITE.E5M2.F32.PACK_AB_MERGE_C R4, R11, R17, RZ ;  /* 0x000000110b04723e */ /* 0x002fca00048060ff */
[----:B------:R1:W-:Y:S04]  /*1f4820*/  STL [R1+0x6c4], R4 ;  /* 0x0006c40401007387 */ /* 0x0003e80000100800 */
[----:B------:R-:W3:Y:S04]  /*1f4830*/  LDL.LU R17, [R1+0x24b8] ;  /* 0x0024b80001117983 */ /* 0x000ee80000300800 */
[----:B------:R-:W3:Y:S01]  /*1f4840*/  LDL.LU R11, [R1+0x24bc] ;  /* 0x0024bc00010b7983 */ /* 0x000ee20000300800 */
[----:B-1----:R-:W-:-:S05]  /*1f4850*/  IADD3 R4, P1, PT, R0, R8, RZ ;  /* 0x0000000800047210 */ /* 0x002fca0007f3e0ff */
[----:B------:R-:W-:-:S05]  /*1f4860*/  IMAD.X R5, R12, 0x1, R7, P1 ;  /* 0x000000010c057824 */ /* 0x000fca00008e0607 */
[----:B------:R1:W-:Y:S04]  /*1f4870*/  STL.64 [R1+0x2500], R4 ;  /* 0x0025000401007387 */ /* 0x0003e80000100a00 */
[----:B-1----:R-:W3:Y:S01]  /*1f4880*/  LDL.LU.64 R4, [R1+0x7ae8] ;  /* 0x007ae80001047983 */ /* 0x002ee20000300a00 */
[----:B------:R-:W-:Y:S02]  /*1f4890*/  F2FP.SATFINITE.E5M2.F32.PACK_AB_MERGE_C R15, R15, R28, RZ ;  /* 0x0000001c0f0f723e */ /* 0x000fe400048060ff */
[----:B--2---:R-:W-:Y:S02]  /*1f48a0*/  F2FP.SATFINITE.E5M2.F32.PACK_AB_MERGE_C R21, R21, R18, RZ ;  /* 0x000000121515723e */ /* 0x004fe400048060ff */
[----:B------:R-:W-:-:S03]  /*1f48b0*/  IADD3 R18, P1, PT, R0, R6, RZ ;  /* 0x0000000600127210 */ /* 0x000fc60007f3e0ff */
[----:B------:R-:W-:Y:S04]  /*1f48c0*/  STL [R1+0x65c], R21 ;  /* 0x00065c1501007387 */ /* 0x000fe80000100800 */
[----:B------:R-:W-:Y:S01]  /*1f48d0*/  STL [R1+0x670], R15 ;  /* 0x0006700f01007387 */ /* 0x000fe20000100800 */
[----:B---3--:R-:W-:-:S05]  /*1f48e0*/  IMAD.X R19, R12, 0x1, R5, P1 ;  /* 0x000000010c137824 */ /* 0x008fca00008e0605 */
        /* <DEDUP_REMOVED lines=8> */
[----:B0-----:R-:W-:Y:S01]  /*1f4970*/  VIADD R0, R0, UR6 ;  /* 0x0000000600007c36 */ /* 0x001fe20008000000 */
[----:B------:R-:W-:Y:S01]  /*1f4980*/  F2FP.SATFINITE.E5M2.F32.PACK_AB_MERGE_C R11, R11, R17, RZ ;  /* 0x000000110b0b723e */ /* 0x000fe200048060ff */
[----:B------:R-:W0:Y:S01]  /*1f4990*/  LDCU UR6, c[0x0][0x3b8] ;  /* 0x00007700ff0677ac */ /* 0x000e220008000800 */
[----:B--2---:R-:W-:-:S02]  /*1f49a0*/  F2FP.SATFINITE.E5M2.F32.PACK_AB_MERGE_C R12, R2, R18, RZ ;  /* 0x00000012020c723e */ /* 0x004fc400048060ff */
[----:B----4-:R-:W-:-:S03]  /*1f49b0*/  F2FP.SATFINITE.E5M2.F32.PACK_AB_MERGE_C R2, R23, R22, RZ ;  /* 0x000000161702723e */ /* 0x010fc600048060ff */
[----:B------:R1:W-:Y:S04]  /*1f49c0*/  STL [R1+0x618], R12 ;  /* 0x0006180c01007387 */ /* 0x0003e80000100800 */
[----:B------:R-:W2:Y:S04]  /*1f49d0*/  LDL.LU R22, [R1+0x24a0] ;  /* 0x0024a00001167983 */ /* 0x000ea80000300800 */
[----:B------:R3:W-:Y:S04]  /*1f49e0*/  STL [R1+0x5b0], R2 ;  /* 0x0005b00201007387 */ /* 0x0007e80000100800 */
[----:B------:R-:W2:Y:S01]  /*1f49f0*/  LDL.LU R23, [R1+0x24a4] ;  /* 0x0024a40001177983 */ /* 0x000ea20000300800 */
[----:B-1----:R-:W-:-:S02]  /*1f4a00*/  F2FP.SATFINITE.E5M2.F32.PACK_AB_MERGE_C R12, R25, R24, RZ ;  /* 0x00000018190c723e */ /* 0x002fc400048060ff */
[----:B------:R-:W-:Y:S02]  /*1f4a10*/  IADD3 R18, P1, PT, R0, R10, RZ ;  /* 0x0000000a00127210 */ /* 0x000fe40007f3e0ff */
[----:B---3--:R-:W-:-:S05]  /*1f4a20*/  SHF.R.S32.HI R2, RZ, 0x1f, R0 ;  /* 0x0000001fff027819 */ /* 0x008fca0000011400 */
[----:B------:R-:W-:Y:S01]  /*1f4a30*/  IMAD.X R19, R2, 0x1, R9, P1 ;  /* 0x0000000102137824 */ /* 0x000fe200008e0609 */
[----:B--2---:R-:W-:Y:S04]  /*1f4a40*/  STL.64 [R1+0x7ad8], R22 ;  /* 0x007ad81601007387 */ /* 0x004fe80000100a00 */
[----:B------:R1:W-:Y:S04]  /*1f4a50*/  STL [R1+0x5c0], R12 ;  /* 0x0005c00c01007387 */ /* 0x0003e80000100800 */
[----:B------:R-:W2:Y:S04]  /*1f4a60*/  LDL.LU R24, [R1+0x24a8] ;  /* 0x0024a80001187983 */ /* 0x000ea80000300800 */
[----:B------:R-:W2:Y:S01]  /*1f4a70*/  LDL.LU R25, [R1+0x24ac] ;  /* 0x0024ac0001197983 */ /* 0x000ea20000300800 */
[----:B-1----:R-:W-:-:S03]  /*1f4a80*/  F2FP.SATFINITE.E5M2.F32.PACK_AB_MERGE_C R12, R20, R27, RZ ;  /* 0x0000001b140c723e */ /* 0x002fc600048060ff */
[----:B------:R1:W-:Y:S04]  /*1f4a90*/  STL.64 [R1+0x24d0], R18 ;  /* 0x0024d01201007387 */ /* 0x0003e80000100a00 */
[----:B------:R3:W-:Y:S04]  /*1f4aa0*/  STL [R1+0x478], R12 ;  /* 0x0004780c01007387 */ /* 0x0007e80000100800 */
[----:B------:R-:W4:Y:S01]  /*1f4ab0*/  LDL.LU R27, [R1+0x2490] ;  /* 0x00249000011b7983 */ /* 0x000f220000300800 */
[----:B-1----:R-:W-:-:S03]  /*1f4ac0*/  IADD3 R18, P1, PT, R0, R8, RZ ;  /* 0x0000000800127210 */ /* 0x002fc60007f3e0ff */
[----:B------:R-:W4:Y:S01]  /*1f4ad0*/  LDL.LU R20, [R1+0x2494] ;  /* 0x0024940001147983 */ /* 0x000f220000300800 */
[----:B---3--:R-:W-:-:S03]  /*1f4ae0*/  F2FP.SATFINITE.E5M2.F32.PACK_AB_MERGE_C R12, R13, R29, RZ ;  /* 0x0000001d0d0c723e */ /* 0x008fc600048060ff */
[----:B------:R-:W3:Y:S01]  /*1f4af0*/  LDL.LU R29, [R1+0x2498] ;  /* 0x00249800011d7983 */ /* 0x000ee20000300800 */
[----:B------:R-:W-:-:S03]  /*1f4b00*/  IMAD.X R19, R2, 0x1, R7, P1 ;  /* 0x0000000102137824 */ /* 0x000fc600008e0607 */
[----:B------:R-:W3:Y:S04]  /*1f4b10*/  LDL.LU R13, [R1+0x249c] ;  /* 0x00249c00010d7983 */ /* 0x000ee80000300800 */
[----:B------:R1:W-:Y:S04]  /*1f4b20*/  STL [R1+0x47c], R12 ;  /* 0x00047c0c01007387 */ /* 0x0003e80000100800 */
[----:B------:R-:W2:Y:S01]  /*1f4b30*/  LDL.LU R21, [R1+0x2484] ;  /* 0x0024840001157983 */ /* 0x000ea20000300800 */
[----:B-1----:R-:W-:-:S03]  /*1f4b40*/  F2FP.SATFINITE.E5M2.F32.PACK_AB_MERGE_C R12, R14, R16, RZ ;  /* 0x000000100e0c723e */ /* 0x002fc600048060ff */
[----:B------:R1:W-:Y:S04]  /*1f4b50*/  STL.64 [R1+0x24c0], R18 ;  /* 0x0024c01201007387 */ /* 0x0003e80000100a00 */
[----:B------:R-:W-:Y:S04]  /*1f4b60*/  STL [R1+0x468], R12 ;  /* 0x0004680c01007387 */ /* 0x000fe80000100800 */
[----:B------:R-:W2:Y:S04]  /*1f4b70*/  LDL.LU R28, [R1+0x2488] ;  /* 0x00248800011c7983 */ /* 0x000ea80000300800 */
[----:B------:R-:W-:Y:S04]  /*1f4b80*/  STL [R1+0x46c], R11 ;  /* 0x00046c0b01007387 */ /* 0x000fe80000100800 */
[----:B--2---:R-:W-:Y:S04]  /*1f4b90*/  STL [R1+0x7ad0], R28 ;  /* 0x007ad01c01007387 */ /* 0x004fe80000100800 */
[----:B------:R-:W2:Y:S04]  /*1f4ba0*/  LDL.LU R15, [R1+0x248c] ;  /* 0x00248c00010f7983 */ /* 0x000ea80000300800 */
[----:B------:R-:W2:Y:S04]  /*1f4bb0*/  LDL.LU R26, [R1+0x2470] ;  /* 0x00247000011a7983 */ /* 0x000ea80000300800 */
[----:B-1----:R-:W2:Y:S04]  /*1f4bc0*/  LDL.LU R19, [R1+0x2474] ;  /* 0x0024740001137983 */ /* 0x002ea80000300800 */
[----:B------:R-:W2:Y:S01]  /*1f4bd0*/  LDL.LU R18, [R1+0x2478] ;  /* 0x0024780001127983 */ /* 0x000ea20000300800 */
[----:B------:R-:W-:-:S05]  /*1f4be0*/  IADD3 R22, P1, PT, R0, R6, RZ ;  /* 0x0000000600167210 */ /* 0x000fca0007f3e0ff */
[----:B------:R-:W-:Y:S01]  /*1f4bf0*/  IMAD.X R23, R2, 0x1, R5, P1 ;  /* 0x0000000102177824 */ /* 0x000fe200008e0605 */
[----:B--2---:R1:W-:Y:S04]  /*1f4c00*/  STL.64 [R1+0x7ac8], R18 ;  /* 0x007ac81201007387 */ /* 0x0043e80000100a00 */
[----:B-1----:R-:W2:Y:S04]  /*1f4c10*/  LDL.LU R19, [R1+0x2480] ;  /* 0x0024800001137983 */ /* 0x002ea80000300800 */
[----:B------:R-:W2:Y:S04]  /*1f4c20*/  LDL.LU R16, [R1+0x247c] ;  /* 0x00247c0001107983 */ /* 0x000ea80000300800 */
[----:B------:R1:W-:Y:S04]  /*1f4c30*/  STL.64 [R1+0x24b0], R22 ;  /* 0x0024b01601007387 */ /* 0x0003e80000100a00 */
[----:B-1----:R-:W2:Y:S04]  /*1f4c40*/  LDL.LU.64 R22, [R1+0x7ad8] ;  /* 0x007ad80001167983 */ /* 0x002ea80000300a00 */
[----:B------:R-:W2:Y:S01]  /*1f4c50*/  LDL.LU R14, [R1+0x2460] ;  /* 0x00246000010e7983 */ /* 0x000ea20000300800 */
[----:B------:R-:W-:-:S03]  /*1f4c60*/  F2FP.SATFINITE.E5M2.F32.PACK_AB_MERGE_C R18, R25, R24, RZ ;  /* 0x000000181912723e */ /* 0x000fc600048060ff */
[----:B------:R-:W2:Y:S01]  /*1f4c70*/  LDL.LU R17, [R1+0x2464] ;  /* 0x0024640001117983 */ /* 0x000ea20000300800 */
[----:B----4-:R-:W-:Y:S02]  /*1f4c80*/  F2FP.SATFINITE.E5M2.F32.PACK_AB_MERGE_C R12, R20, R27, RZ ;  /* 0x0000001b140c723e */ /* 0x010fe400048060ff */
[----:B---3--:R-:W-:Y:S02]  /*1f4c90*/  F2FP.SATFINITE.E5M2.F32.PACK_AB_MERGE_C R13, R13, R29, RZ ;  /* 0x0000001d0d0d723e */ /* 0x008fe400048060ff */
[----:B--2---:R-:W-:Y:S02]  /*1f4ca0*/  F2FP.SATFINITE.E5M2.F32.PACK_AB_MERGE_C R11, R23, R22, RZ ;  /* 0x00000016170b723e */ /* 0x004fe400048060ff */
[----:B------:R-:W-:-:S03]  /*1f4cb0*/  IADD3 R22, P1, PT, R0, R4, RZ ;  /* 0x0000000400167210 */ /* 0x000fc60007f3e0ff */
[----:B------:R1:W-:Y:S02]  /*1f4cc0*/  STL [R1+0x460], R11 ;  /* 0x0004600b01007387 */ /* 0x0003e40000100800 */
[----:B------:R-:W-:Y:S02]  /*1f4cd0*/  IMAD.X R23, R2, 0x1, R3, P1 ;  /* 0x0000000102177824 */ /* 0x000fe400008e0603 */
[----:B------:R-:W2:Y:S01]  /*1f4ce0*/  LDL.LU R2, [R1+0x2468] ;  /* 0x0024680001027983 */ /* 0x000ea20000300800 */
[----:B0-----:R-:W-:Y:S01]  /*1f4cf0*/  VIADD R0, R0, UR6 ;  /* 0x0000000600007c36 */ /* 0x001fe20008000000 */
[----:B------:R-:W-:Y:S01]  /*1f4d00*/  F2FP.SATFINITE.E5M2.F32.PACK_AB_MERGE_C R21, R21, R19, RZ ;  /* 0x000000131515723e */ /* 0x000fe200048060ff */
[----:B------:R-:W0:Y:S01]  /*1f4d10*/  LDCU UR6, c[0x0][0x3b8] ;  /* 0x00007700ff0677ac */ /* 0x000e220008000800 */
[----:B-1----:R-:W2:Y:S04]  /*1f4d20*/  LDL.LU R11, [R1+0x246c] ;  /* 0x00246c00010b7983 */ /* 0x002ea80000300800 */
[----:B------:R1:W-:Y:S01]  /*1f4d30*/  STL.64 [R1+0x24a0], R22 ;  /* 0x0024a01601007387 */ /* 0x0003e20000100a00 */
[----:B------:R-:W-:-:S03]  /*1f4d40*/  IADD3 R28, P1, PT, R0, R10, RZ ;  /* 0x0000000a001c7210 */ /* 0x000fc60007f3e0ff */
[----:B-1----:R-:W3:Y:S04]  /*1f4d50*/  LDL.LU R22, [R1+0x2450] ;  /* 0x0024500001167983 */ /* 0x002ee80000300800 */
[----:B------:R-:W3:Y:S04]  /*1f4d60*/  LDL.LU R23, [R1+0x2454] ;  /* 0x0024540001177983 */ /* 0x000ee80000300800 */
[----:B------:R-:W4:Y:S04]  /*1f4d70*/  LDL.LU R24, [R1+0x2458] ;  /* 0x0024580001187983 */ /* 0x000f280000300800 */
[----:B------:R-:W-:Y:S04]  /*1f4d80*/  STL [R1+0x464], R18 ;  /* 0x0004641201007387 */ /* 0x000fe80000100800 */
[----:B------:R-:W4:Y:S04]  /*1f4d90*/  LDL.LU R20, [R1+0x245c] ;  /* 0x00245c0001147983 */ /* 0x000f280000300800 */
[----:B------:R1:W-:Y:S02]  /*1f4da0*/  STL [R1+0x45c], R12 ;  /* 0x00045c0c01007387 */ /* 0x0003e40000100800 */
[----:B-1----:R-:W-:-:S02]  /*1f4db0*/  SHF.R.S32.HI R12, RZ, 0x1f, R0 ;  /* 0x0000001fff0c7819 */ /* 0x002fc40000011400 */
[----:B------:R-:W-:Y:S03]  /*1f4dc0*/  STL [R1+0x458], R13 ;  /* 0x0004580d01007387 */ /* 0x000fe60000100800 */
[----:B------:R-:W-:-:S05]  /*1f4dd0*/  IMAD.X R29, R12, 0x1, R9, P1 ;  /* 0x000000010c1d7824 */ /* 0x000fca00008e0609 */
[----:B------:R1:W-:Y:S04]  /*1f4de0*/  STL.64 [R1+0x2490], R28 ;  /* 0x0024901c01007387 */ /* 0x0003e80000100a00 */
[----:B-1----:R-:W2:Y:S01]  /*1f4df0*/  LDL.LU R28, [R1+0x7ad0] ;  /* 0x007ad000011c7983 */ /* 0x002ea20000300800 */
[----:B------:R-:W-:-:S03]  /*1f4e00*/  IADD3 R18, P1, PT, R0, R8, RZ ;  /* 0x0000000800127210 */ /* 0x000fc60007f3e0ff */
[----:B------:R-:W3:Y:S02]  /*1f4e10*/  LDL.LU R25, [R1+0x2440] ;  /* 0x0024400001197983 */ /* 0x000ee40000300800 */
[----:B------:R-:W-:Y:S02]  /*1f4e20*/  IMAD.X R19, R12, 0x1, R7, P1 ;  /* 0x000000010c137824 */ /* 0x000fe400008e0607 */
[----:B------:R-:W3:Y:S04]  /*1f4e30*/  LDL.LU R27, [R1+0x2444] ;  /* 0x00244400011b7983 */ /* 0x000ee80000300800 */
[----:B------:R-:W3:Y:S04]  /*1f4e40*/  LDL.LU R29, [R1+0x2448] ;  /* 0x00244800011d7983 */ /* 0x000ee80000300800 */
[----:B------:R-:W3:Y:S04]  /*1f4e50*/  LDL.LU R13, [R1+0x244c] ;  /* 0x00244c00010d7983 */ /* 0x000ee80000300800 */
[----:B------:R-:W-:Y:S01]  /*1f4e60*/  STL [R1+0x44c], R21 ;  /* 0x00044c1501007387 */ /* 0x000fe20000100800 */
[----:B--2---:R-:W-:-:S05]  /*1f4e70*/  F2FP.SATFINITE.E5M2.F32.PACK_AB_MERGE_C R15, R15, R28, RZ ;  /* 0x0000001c0f0f723e */ /* 0x004fca00048060ff */
[----:B------:R-:W-:Y:S04]  /*1f4e80*/  STL [R1+0x448], R15 ;  /* 0x0004480f01007387 */ /* 0x000fe80000100800 */
[----:B------:R1:W-:Y:S04]  /*1f4e90*/  STL.64 [R1+0x2480], R18 ;  /* 0x0024801201007387 */ /* 0x0003e80000100a00 */
[----:B-1----:R-:W2:Y:S02]  /*1f4ea0*/  LDL.LU.64 R18, [R1+0x7ac8] ;  /* 0x007ac80001127983 */ /* 0x002ea40000300a00 */
[----:B--2---:R-:W-:-:S02]  /*1f4eb0*/  F2FP.SATFINITE.E5M2.F32.PACK_AB_MERGE_C R21, R19, R26, RZ ;  /* 0x0000001a1315723e */ /* 0x004fc400048060ff */
[----:B------:R-:W-:Y:S02]  /*1f4ec0*/  F2FP.SATFINITE.E5M2.F32.PACK_AB_MERGE_C R15, R16, R18, RZ ;  /* 0x00000012100f723e */ /* 0x000fe400048060ff */
[----:B------:R-:W-:Y:S01]  /*1f4ed0*/  IADD3 R18, P1, PT, R0, R6, RZ ;  /* 0x0000000600127210 */ /* 0x000fe20007f3e0ff */
[----:B------:R-:W-:Y:S04]  /*1f4ee0*/  STL [R1+0x360], R21 ;  /* 0x0003601501007387 */ /* 0x000fe80000100800 */
[----:B------:R1:W-:Y:S01]  /*1f4ef0*/  STL [R1+0x7ab8], R6 ;  /* 0x007ab80601007387 */ /* 0x0003e20000100800 */
[----:B------:R-:W-:-:S03]  /*1f4f00*/  IMAD.X R19, R12, 0x1, R5, P1 ;  /* 0x000000010c137824 */ /* 0x000fc600008e0605 */
[----:B------:R2:W-:Y:S01]  /*1f4f10*/  STL [R1+0x364], R15 ;  /* 0x0003640f01007387 */ /* 0x0005e20000100800 */
[----:B-1----:R-:W-:Y:S02]  /*1f4f20*/  F2FP.SATFINITE.E5M2.F32.PACK_AB_MERGE_C R6, R17, R14, RZ ;  /* 0x0000000e1106723e */ /* 0x002fe400048060ff */
[----:B------:R-:W-:Y:S01]  /*1f4f30*/  IADD3 R14, P1, PT, R0, R4, RZ ;  /* 0x00000004000e7210 */ /* 0x000fe20007f3e0ff */
[----:B------:R1:W-:Y:S04]  /*1f4f40*/  STL.64 [R1+0x7ac0], R4 ;  /* 0x007ac00401007387 */ /* 0x0003e80000100a00 */
[----:B--2---:R-:W-:Y:S01]  /*1f4f50*/  IMAD.X R15, R12, 0x1, R3, P1 ;  /* 0x000000010c0f7824 */ /* 0x004fe200008e0603 */
[----:B------:R-:W-:Y:S01]  /*1f4f60*/  STL.64 [R1+0x2470], R18 ;  /* 0x0024701201007387 */ /* 0x000fe20000100a00 */
[----:B0-----:R-:W-:Y:S01]  /*1f4f70*/  VIADD R0, R0, UR6 ;  /* 0x0000000600007c36 */ /* 0x001fe20008000000 */
[----:B------:R-:W0:Y:S02]  /*1f4f80*/  LDCU UR6, c[0x0][0x3b8] ;  /* 0x00007700ff0677ac */ /* 0x000e240008000800 */
[----:B------:R-:W-:Y:S01]  /*1f4f90*/  STL [R1+0x354], R6 ;  /* 0x0003540601007387 */ /* 0x000fe20000100800 */
[----:B-1----:R-:W-:-:S03]  /*1f4fa0*/  F2FP.SATFINITE.E5M2.F32.PACK_AB_MERGE_C R4, R11, R2, RZ ;  /* 0x000000020b04723e */ /* 0x002fc600048060ff */
[----:B------:R1:W-:Y:S01]  /*1f4fb0*/  STL.64 [R1+0x2460], R14 ;  /* 0x0024600e01007387 */ /* 0x0003e20000100a00 */
[----:B---3--:R-:W-:Y:S02]  /*1f4fc0*/  F2FP.SATFINITE.E5M2.F32.PACK_AB_MERGE_C R2, R23, R22, RZ ;  /* 0x000000161702723e */ /* 0x008fe400048060ff */
[----:B----4-:R-:W-:Y:S01]  /*1f4fd0*/  F2FP.SATFINITE.E5M2.F32.PACK_AB_MERGE_C R11, R20, R24, RZ ;  /* 0x00000018140b723e */ /* 0x010fe200048060ff */
[----:B-1----:R-:W2:Y:S04]  /*1f4fe0*/  LDL.LU R14, [R1+0x243c] ;  /* 0x00243c00010e7983 */ /* 0x002ea80000300800 */
[----:B------:R1:W-:Y:S04]  /*1f4ff0*/  STL [R1+0x350], R4 ;  /* 0x0003500401007387 */ /* 0x0003e80000100800 */
[----:B------:R-:W3:Y:S04]  /*1f5000*/  LDL.LU R6, [R1+0x2430] ;  /* 0x0024300001067983 */ /* 0x000ee80000300800 */
[----:B------:R-:W4:Y:S01]  /*1f5010*/  LDL.LU R22, [R1+0x2420] ;  /* 0x0024200001167983 */ /* 0x000f220000300800 */
[----:B-1----:R-:W-:-:S03]  /*1f5020*/  IADD3 R4, P1, PT, R0, R10, RZ ;  /* 0x0000000a00047210 */ /* 0x002fc60007f3e0ff */
[----:B------:R1:W-:Y:S04]  /*1f5030*/  STL [R1+0x340], R2 ;  /* 0x0003400201007387 */ /* 0x0003e80000100800 */
[----:B------:R-:W4:Y:S01]  /*1f5040*/  LDL.LU R23, [R1+0x2424] ;  /* 0x0024240001177983 */ /* 0x000f220000300800 */
[----:B-1----:R-:W-:-:S03]  /*1f5050*/  SHF.R.S32.HI R2, RZ, 0x1f, R0 ;  /* 0x0000001fff027819 */ /* 0x002fc60000011400 */
[----:B------:R-:W-:Y:S02]  /*1f5060*/  STL [R1+0x33c], R11 ;  /* 0x00033c0b01007387 */ /* 0x000fe40000100800 */
[----:B------:R-:W-:Y:S02]  /*1f5070*/  IMAD.X R5, R2, 0x1, R9, P1 ;  /* 0x0000000102057824 */ /* 0x000fe400008e0609 */
[----:B------:R-:W2:Y:S04]  /*1f5080*/  LDL.LU R21, [R1+0x2428] ;  /* 0x0024280001157983 */ /* 0x000ea80000300800 */
[----:B------:R-:W2:Y:S04]  /*1f5090*/  LDL.LU R12, [R1+0x242c] ;  /* 0x00242c00010c7983 */ /* 0x000ea80000300800 */
[----:B------:R-:W2:Y:S04]  /*1f50a0*/  LDL.LU R24, [R1+0x2410] ;  /* 0x0024100001187983 */ /* 0x000ea80000300800 */
[----:B------:R1:W-:Y:S04]  /*1f50b0*/  STL.64 [R1+0x2450], R4 ;  /* 0x0024500401007387 */ /* 0x0003e80000100a00 */
[----:B------:R-:W2:Y:S04]  /*1f50c0*/  LDL.LU R20, [R1+0x2414] ;  /* 0x0024140001147983 */ /* 0x000ea80000300800 */
[----:B------:R-:W2:Y:S01]  /*1f50d0*/  LDL.LU R28, [R1+0x2418] ;  /* 0x00241800011c7983 */ /* 0x000ea20000300800 */
[----:B-1----:R-:W-:-:S02]  /*1f50e0*/  F2FP.SATFINITE.E5M2.F32.PACK_AB_MERGE_C R5, R27, R25, RZ ;  /* 0x000000191b05723e */ /* 0x002fc400048060ff */
[----:B------:R-:W-:-:S03]  /*1f50f0*/  F2FP.SATFINITE.E5M2.F32.PACK_AB_MERGE_C R4, R13, R29, RZ ;  /* 0x0000001d0d04723e */ /* 0x000fc600048060ff */
[----:B------:R-:W-:Y:S04]  /*1f5100*/  STL [R1+0x328], R5 ;  /* 0x0003280501007387 */ /* 0x000fe80000100800 */
[----:B------:R-:W2:Y:S04]  /*1f5110*/  LDL.LU R15, [R1+0x241c] ;  /* 0x00241c00010f7983 */ /* 0x000ea80000300800 */
[----:B------:R1:W-:Y:S04]  /*1f5120*/  STL [R1+0x324], R4 ;  /* 0x0003240401007387 */ /* 0x0003e80000100800 */
[----:B------:R-:W2:Y:S04]  /*1f5130*/  LDL.LU R26, [R1+0x2400] ;  /* 0x00240000011a7983 */ /* 0x000ea80000300800 */
[----:B------:R-:W2:Y:S04]  /*1f5140*/  LDL.LU R19, [R1+0x2404] ;  /* 0x0024040001137983 */ /* 0x000ea80000300800 */
[----:B------:R-:W2:Y:S01]  /*1f5150*/  LDL.LU R18, [R1+0x2408] ;  /* 0x0024080001127983 */ /* 0x000ea20000300800 */
[----:B-1----:R-:W-:-:S03]  /*1f5160*/  IADD3 R4, P1, PT, R0, R8, RZ ;  /* 0x0000000800047210 */ /* 0x002fc60007f3e0ff */
[----:B--2---:R1:W-:Y:S04]  /*1f5170*/  STL.64 [R1+0x7ab0], R18 ;  /* 0x007ab01201007387 */ /* 0x0043e80000100a00 */
[----:B-1----:R-:W3:Y:S01]  /*1f5180*/  LDL.LU R18, [R1+0x2434] ;  /* 0x0024340001127983 */ /* 0x002ee20000300800 */
[----:B------:R-:W-:-:S03]  /*1f5190*/  IMAD.X R5, R2, 0x1, R7, P1 ;  /* 0x0000000102057824 */ /* 0x000fc600008e0607 */
[----:B------:R-:W2:Y:S04]  /*1f51a0*/  LDL.LU R19, [R1+0x2438] ;  /* 0x0024380001137983 */ /* 0x000ea80000300800 */
[----:B------:R-:W2:Y:S04]  /*1f51b0*/  LDL.LU R16, [R1+0x240c] ;  /* 0x00240c0001107983 */ /* 0x000ea80000300800 */
[----:B------:R-:W4:Y:S04]  /*1f51c0*/  LDL.LU R17, [R1+0x23f0] ;  /* 0x0023f00001117983 */ /* 0x000f280000300800 */
[----:B------:R-:W4:Y:S04]  /*1f51d0*/  LDL.LU R11, [R1+0x23f4] ;  /* 0x0023f400010b7983 */ /* 0x000f280000300800 */
[----:B------:R-:W4:Y:S04]  /*1f51e0*/  LDL.LU R25, [R1+0x23f8] ;  /* 0x0023f80001197983 */ /* 0x000f280000300800 */
[----:B------:R-:W4:Y:S04]  /*1f51f0*/  LDL.LU R27, [R1+0x23fc] ;  /* 0x0023fc00011b7983 */ /* 0x000f280000300800 */
[----:B------:R-:W4:Y:S04]  /*1f5200*/  LDL.LU R29, [R1+0x23e0] ;  /* 0x0023e000011d7983 */ /* 0x000f280000300800 */
[----:B------:R-:W4:Y:S04]  /*1f5210*/  LDL.LU R13, [R1+0x23e4] ;  /* 0x0023e400010d7983 */ /* 0x000f280000300800 */
[----:B------:R1:W-:Y:S04]  /*1f5220*/  STL.64 [R1+0x2440], R4 ;  /* 0x0024400401007387 */ /* 0x0003e80000100a00 */
[----:B-1----:R-:W4:Y:S01]  /*1f5230*/  LDL.LU.64 R4, [R1+0x7ac0] ;  /* 0x007ac00001047983 */ /* 0x002f220000300a00 */
[----:B---3--:R-:W-:-:S03]  /*1f5240*/  F2FP.SATFINITE.E5M2.F32.PACK_AB_MERGE_C R18, R18, R6, RZ ;  /* 0x000000061212723e */ /* 0x008fc600048060ff */
[----:B------:R-:W3:Y:S04]  /*1f5250*/  LDL.LU R6, [R1+0x7ab8] ;  /* 0x007ab80001067983 */ /* 0x000ee80000300800 */
[----:B------:R-:W-:Y:S01]  /*1f5260*/  STL [R1+0x318], R18 ;  /* 0x0003181201007387 */ /* 0x000fe20000100800 */
[----:B--2---:R-:W-:-:S05]  /*1f5270*/  F2FP.SATFINITE.E5M2.F32.PACK_AB_MERGE_C R14, R14, R19, RZ ;  /* 0x000000130e0e723e */ /* 0x004fca00048060ff */
[----:B------:R4:W-:Y:S02]  /*1f5280*/  STL [R1+0x314], R14 ;  /* 0x0003140e01007387 */ /* 0x0009e40000100800 */
[----:B----4-:R-:W-:Y:S02]  /*1f5290*/  F2FP.SATFINITE.E5M2.F32.PACK_AB_MERGE_C R14, R23, R22, RZ ;  /* 0x00000016170e723e */ /* 0x010fe400048060ff */
[----:B---3--:R-:W-:-:S05]  /*1f52a0*/  IADD3 R18, P1, PT, R0, R6, RZ ;  /* 0x0000000600127210 */ /* 0x008fca0007f3e0ff */
[----:B------:R-:W-:-:S05]  /*1f52b0*/  IMAD.X R19, R2, 0x1, R5, P1 ;  /* 0x0000000102137824 */ /* 0x000fca00008e0605 */
[----:B------:R1:W-:Y:S04]  /*1f52c0*/  STL.64 [R1+0x2430], R18 ;  /* 0x0024301201007387 */ /* 0x0003e80000100a00 */
[----:B------:R2:W-:Y:S01]  /*1f52d0*/  STL [R1+0x308], R14 ;  /* 0x0003080e01007387 */ /* 0x0005e20000100800 */
[----:B-1----:R-:W-:-:S03]  /*1f52e0*/  IADD3 R18, P1, PT, R0, R4, RZ ;  /* 0x0000000400127210 */ /* 0x002fc60007f3e0ff */
[----:B--2---:R-:W2:Y:S02]  /*1f52f0*/  LDL.LU R14, [R1+0x23e8] ;  /* 0x0023e800010e7983 */ /* 0x004ea40000300800 */
[----:B------:R-:W-:Y:S02]  /*1f5300*/  IMAD.X R19, R2, 0x1, R3, P1 ;  /* 0x0000000102137824 */ /* 0x000fe400008e0603 */
[----:B------:R-:W2:Y:S04]  /*1f5310*/  LDL.LU R2, [R1+0x23ec] ;  /* 0x0023ec0001027983 */ /* 0x000ea80000300800 */
[----:B------:R-:W3:Y:S04]  /*1f5320*/  LDL.LU R22, [R1+0x12f0] ;  /* 0x0012f00001167983 */ /* 0x000ee80000300800 */
[----:B------:R1:W-:Y:S01]  /*1f5330*/  STL.64 [R1+0x2420], R18 ;  /* 0x0024201201007387 */ /* 0x0003e20000100a00 */
[----:B0-----:R-:W-:Y:S01]  /*1f5340*/  VIADD R0, R0, UR6 ;  /* 0x0000000600007c36 */ /* 0x001fe20008000000 */
[----:B------:R-:W0:Y:S02]  /*1f5350*/  LDCU UR6, c[0x0][0x3b8] ;  /* 0x00007700ff0677ac */ /* 0x000e240008000800 */
[----:B------:R-:W3:Y:S01]  /*1f5360*/  LDL.LU R23, [R1+0x12f4] ;  /* 0x0012f40001177983 */ /* 0x000ee20000300800 */
[----:B-1----:R-:W-:-:S02]  /*1f5370*/  F2FP.SATFINITE.E5M2.F32.PACK_AB_MERGE_C R18, R12, R21, RZ ;  /* 0x000000150c12723e */ /* 0x002fc400048060ff */
[----:B------:R-:W-:Y:S02]  /*1f5380*/  F2FP.SATFINITE.E5M2.F32.PACK_AB_MERGE_C R12, R20, R24, RZ ;  /* 0x00000018140c723e */ /* 0x000fe400048060ff */
[----:B------:R-:W4:Y:S04]  /*1f5390*/  LDL.LU R24, [R1+0x12f8] ;  /* 0x0012f80001187983 */ /* 0x000f280000300800 */
[----:B------:R1:W-:Y:S04]  /*1f53a0*/  STL [R1+0x304], R18 ;  /* 0x0003041201007387 */ /* 0x0003e80000100800 */
[----:B------:R-:W4:Y:S04]  /*1f53b0*/  LDL.LU R20, [R1+0x12fc] ;  /* 0x0012fc0001147983 */ /* 0x000f280000300800 */
[----:B------:R0:W-:Y:S01]  /*1f53c0*/  STL [R1+0x2f4], R12 ;  /* 0x0002f40c01007387 */ /* 0x0001e20000100800 */
[----:B-1----:R-:W-:-:S02]  /*1f53d0*/  IADD3 R18, P1, PT, R0, R10, RZ ;  /* 0x0000000a00127210 */ /* 0x002fc40007f3e0ff */
[----:B0-----:R-:W-:Y:S02]  /*1f53e0*/  F2FP.SATFINITE.E5M2.F32.PACK_AB_MERGE_C R12, R15, R28, RZ ;  /* 0x0000001c0f0c723e */ /* 0x001fe400048060ff */
[----:B------:R-:W-:-:S05]  /*1f53f0*/  SHF.R.S32.HI R15, RZ, 0x1f, R0 ;  /* 0x0000001fff0f7819 */ /* 0x000fca0000011400 */
[----:B------:R-:W-:Y:S01]  /*1f5400*/  IMAD.X R19, R15, 0x1, R9, P1 ;  /* 0x000000010f137824 */ /* 0x000fe200008e0609 */
[----:B------:R-:W-:Y:S04]  /*1f5410*/  STL [R1+0x2f8], R12 ;  /* 0x0002f80c01007387 */ /* 0x000fe80000100800 */
[----:B------:R0:W-:Y:S04]  /*1f5420*/  STL.64 [R1+0x2410], R18 ;  /* 0x0024101201007387 */ /* 0x0001e80000100a00 */
[----:B0-----:R-:W2:Y:S02]  /*1f5430*/  LDL.LU.64 R18, [R1+0x7ab0] ;  /* 0x007ab00001127983 */ /* 0x001ea40000300a00 */
[----:B--2---:R-:W-:-:S02]  /*1f5440*/  F2FP.SATFINITE.E5M2.F32.PACK_AB_MERGE_C R12, R16, R18, RZ ;  /* 0x00000012100c723e */ /* 0x004fc400048060ff */
[----:B------:R-:W-:Y:S02]  /*1f5450*/  IADD3 R18, P1, PT, R0, R8, RZ ;  /* 0x0000000800127210 */ /* 0x000fe40007f3e0ff */
[----:B------:R-:W-:-:S03]  /*1f5460*/  F2FP.SATFINITE.E5M2.F32.PACK_AB_MERGE_C R21, R19, R26, RZ ;  /* 0x0000001a1315723e */ /* 0x000fc600048060ff */
[----:B------:R-:W-:Y:S01]  /*1f5470*/  IMAD.X R19, R15, 0x1, R7, P1 ;  /* 0x000000010f137824 */ /* 0x000fe200008e0607 */
[----:B------:R-:W-:Y:S01]  /*1f5480*/  IADD3 R16, P1, PT, R0, R6, RZ ;  /* 0x0000000600107210 */ /* 0x000fe20007f3e0ff */
[----:B------:R-:W-:Y:S04]  /*1f5490*/  STL [R1+0x2e0], R21 ;  /* 0x0002e01501007387 */ /* 0x000fe80000100800 */
[----:B------:R0:W-:Y:S04]  /*1f54a0*/  STL [R1+0x2e4], R12 ;  /* 0x0002e40c01007387 */ /* 0x0001e80000100800 */
[----:B------:R-:W-:Y:S01]  /*1f54b0*/  STL.64 [R1+0x2400], R18 ;  /* 0x0024001201007387 */ /* 0x000fe20000100a00 */
[----:B0-----:R-:W-:Y:S01]  /*1f54c0*/  F2FP.SATFINITE.E5M2.F32.PACK_AB_MERGE_C R12, R11, R17, RZ ;  /* 0x000000110b0c723e */ /* 0x001fe200048060ff */
[----:B------:R-:W-:Y:S01]  /*1f54d0*/  IMAD.X R17, R15, 0x1, R5, P1 ;  /* 0x000000010f117824 */ /* 0x000fe200008e0605 */
[----:B------:R-:W-:-:S03]  /*1f54e0*/  F2FP.SATFINITE.E5M2.F32.PACK_AB_MERGE_C R11, R27, R25, RZ ;  /* 0x000000191b0b723e */ /* 0x000fc600048060ff */
[----:B------:R0:W-:Y:S04]  /*1f54f0*/  STL [R1+0x2c8], R12 ;  /* 0x0002c80c01007387 */ /* 0x0001e80000100800 */
[----:B------:R-:W-:Y:S04]  /*1f5500*/  STL [R1+0x2c4], R11 ;  /* 0x0002c40b01007387 */ /* 0x000fe80000100800 */
[----:B------:R1:W-:Y:S01]  /*1f5510*/  STL.64 [R1+0x23f8], R16 ;  /* 0x0023f81001007387 */ /* 0x0003e20000100a00 */
[----:B0-----:R-:W-:-:S03]  /*1f5520*/  F2FP.SATFINITE.E5M2.F32.PACK_AB_MERGE_C R12, R13, R29, RZ ;  /* 0x0000001d0d0c723e */ /* 0x001fc600048060ff */
[----:B-1----:R-:W2:Y:S04]  /*1f5530*/  LDL.LU R17, [R1+0x23d0] ;  /* 0x0023d00001117983 */ /* 0x002ea80000300800 */
[----:B------:R-:W2:Y:S04]  /*1f5540*/  LDL.LU R11, [R1+0x23d4] ;  /* 0x0023d400010b7983 */ /* 0x000ea80000300800 */
[----:B------:R0:W-:Y:S04]  /*1f5550*/  STL [R1+0x2ac], R12 ;  /* 0x0002ac0c01007387 */ /* 0x0001e80000100800 */
[----:B------:R-:W2:Y:S04]  /*1f5560*/  LDL.LU R25, [R1+0x23d8] ;  /* 0x0023d80001197983 */ /* 0x000ea80000300800 */
[----:B------:R-:W2:Y:S01]  /*1f5570*/  LDL.LU R27, [R1+0x23dc] ;  /* 0x0023dc00011b7983 */ /* 0x000ea20000300800 */
[----:B0-----:R-:W-:-:S03]  /*1f5580*/  IADD3 R12, P1, PT, R0, R4, RZ ;  /* 0x00000004000c7210 */ /* 0x001fc60007f3e0ff */
[----:B------:R0:W-:Y:S02]  /*1f5590*/  STL.64 [R1+0x7aa8], R4 ;  /* 0x007aa80401007387 */ /* 0x0001e40000100a00 */
[----:B------:R-:W-:Y:S02]  /*1f55a0*/  IMAD.X R13, R15, 0x1, R3, P1 ;  /* 0x000000010f0d7824 */ /* 0x000fe400008e0603 */
[----:B------:R-:W2:Y:S04]  /*1f55b0*/  LDL.LU R21, [R1+0x23c4] ;  /* 0x0023c40001157983 */ /* 0x000ea80000300800 */
[----:B------:R-:W2:Y:S01]  /*1f55c0*/  LDL.LU R29, [R1+0x23c8] ;  /* 0x0023c800011d7983 */ /* 0x000ea20000300800 */
[----:B0-----:R-:W-:-:S03]  /*1f55d0*/  F2FP.SATFINITE.E5M2.F32.PACK_AB_MERGE_C R4, R2, R14, RZ ;  /* 0x0000000e0204723e */ /* 0x001fc600048060ff */
[----:B------:R0:W-:Y:S01]  /*1f55e0*/  STL.64 [R1+0x23f0], R12 ;  /* 0x0023f00c01007387 */ /* 0x0001e20000100a00 */
[----:B---3--:R-:W-:-:S03]  /*1f55f0*/  F2FP.SATFINITE.E5M2.F32.PACK_AB_MERGE_C R2, R23, R22, RZ ;  /* 0x000000161702723e */ /* 0x008fc600048060ff */
[----:B0-----:R-:W3:Y:S04]  /*1f5600*/  LDL.LU R13, [R1+0x23cc] ;  /* 0x0023cc00010d7983 */ /* 0x001ee80000300800 */
[----:B------:R4:W-:Y:S04]  /*1f5610*/  STL [R1+0x2a8], R4 ;  /* 0x0002a80401007387 */ /* 0x0009e80000100800 */
[----:B------:R-:W2:Y:S04]  /*1f5620*/  LDL.LU R28, [R1+0x23b0] ;  /* 0x0023b000011c7983 */ /* 0x000ea80000300800 */
[----:B------:R0:W-:Y:S01]  /*1f5630*/  STL [R1+0x280], R2 ;  /* 0x0002800201007387 */ /* 0x0001e20000100800 */
[----:B----4-:R-:W-:-:S03]  /*1f5640*/  F2FP.SATFINITE.E5M2.F32.PACK_AB_MERGE_C R4, R20, R24, RZ ;  /* 0x000000181404723e */ /* 0x010fc600048060ff */
[----:B------:R-:W4:Y:S04]  /*1f5650*/  LDL.LU R15, [R1+0x23b4] ;  /* 0x0023b400010f7983 */ /* 0x000f280000300800 */
[----:B0-----:R-:W2:Y:S04]  /*1f5660*/  LDL.LU R2, [R1+0x23b8] ;  /* 0x0023b80001027983 */ /* 0x001ea80000300800 */
[----:B------:R-:W2:Y:S04]  /*1f5670*/  LDL.LU R22, [R1+0x23bc] ;  /* 0x0023bc0001167983 */ /* 0x000ea80000300800 */
[----:B------:R-:W-:Y:S04]  /*1f5680*/  STL [R1+0x28c], R4 ;  /* 0x00028c0401007387 */ /* 0x000fe80000100800 */
[----:B------:R-:W2:Y:S04]  /*1f5690*/  LDL.LU R26, [R1+0x23a0] ;  /* 0x0023a000011a7983 */ /* 0x000ea80000300800 */
[----:B------:R-:W2:Y:S04]  /*1f56a0*/  LDL.LU R19, [R1+0x23a4] ;  /* 0x0023a40001137983 */ /* 0x000ea80000300800 */
[----:B------:R-:W2:Y:S04]  /*1f56b0*/  LDL.LU R24, [R1+0x23a8] ;  /* 0x0023a80001187983 */ /* 0x000ea80000300800 */
[----:B------:R-:W2:Y:S01]  /*1f56c0*/  LDL.LU R20, [R1+0x23ac] ;  /* 0x0023ac0001147983 */ /* 0x000ea20000300800 */
[----:B------:R-:W-:Y:S01]  /*1f56d0*/  VIADD R0, R0, UR6 ;  /* 0x0000000600007c36 */ /* 0x000fe20008000000 */
[----:B------:R-:W0:Y:S04]  /*1f56e0*/  LDCU UR6, c[0x0][0x3b8] ;  /* 0x00007700ff0677ac */ /* 0x000e280008000800 */
[----:B------:R-:W-:Y:S01]  /*1f56f0*/  SHF.R.S32.HI R12, RZ, 0x1f, R0 ;  /* 0x0000001fff0c7819 */ /* 0x000fe20000011400 */
[----:B--2---:R1:W-:Y:S04]  /*1f5700*/  STL [R1+0x7aa4], R20 ;  /* 0x007aa41401007387 */ /* 0x0043e80000100800 */
[----:B-1----:R-:W2:Y:S04]  /*1f5710*/  LDL.LU R20, [R1+0x23c0] ;  /* 0x0023c00001147983 */ /* 0x002ea80000300800 */
[----:B------:R-:W2:Y:S01]  /*1f5720*/  LDL.LU R18, [R1+0x2390] ;  /* 0x0023900001127983 */ /* 0x000ea20000300800 */
[----:B------:R-:W-:-:S05]  /*1f5730*/  IADD3 R4, P1, PT, R0, R10, RZ ;  /* 0x0000000a00047210 */ /* 0x000fca0007f3e0ff */
[----:B------:R-:W-:Y:S01]  /*1f5740*/  IMAD.X R5, R12, 0x1, R9, P1 ;  /* 0x000000010c057824 */ /* 0x000fe200008e0609 */
[----:B--2---:R-:W-:Y:S04]  /*1f5750*/  STL [R1+0x7aa0], R18 ;  /* 0x007aa01201007387 */ /* 0x004fe80000100800 */
[----:B------:R-:W2:Y:S04]  /*1f5760*/  LDL.LU R16, [R1+0x2394] ;  /* 0x0023940001107983 */ /* 0x000ea80000300800 */
[----:B------:R1:W-:Y:S04]  /*1f5770*/  STL.64 [R1+0x23e0], R4 ;  /* 0x0023e00401007387 */ /* 0x0003e80000100a00 */
[----:B------:R-:W2:Y:S04]  /*1f5780*/  LDL.LU R14, [R1+0x2398] ;  /* 0x00239800010e7983 */ /* 0x000ea80000300800 */
[----:B------:R-:W2:Y:S01]  /*1f5790*/  LDL.LU R23, [R1+0x239c] ;  /* 0x00239c0001177983 */ /* 0x000ea20000300800 */
[----:B-1----:R-:W-:-:S02]  /*1f57a0*/  F2FP.SATFINITE.E5M2.F32.PACK_AB_MERGE_C R5, R11, R17, RZ ;  /* 0x000000110b05723e */ /* 0x002fc400048060ff */
[----:B------:R-:W-:Y:S01]  /*1f57b0*/  F2FP.SATFINITE.E5M2.F32.PACK_AB_MERGE_C R4, R27, R25, RZ ;  /* 0x000000191b04723e */ /* 0x000fe200048060ff */
[----:B------:R-:W2:Y:S04]  /*1f57c0*/  LDL.LU R17, [R1+0x2380] ;  /* 0x0023800001117983 */ /* 0x000ea80000300800 */
[----:B------:R-:W-:Y:S04]  /*1f57d0*/  STL [R1+0x2448], R5 ;  /* 0x0024480501007387 */ /* 0x000fe80000100800 */
        /* <DEDUP_REMOVED lines=10> */
[----:B------:R-:W3:Y:S04]  /*1f5880*/  LDL.LU R29, [R1+0x2370] ;  /* 0x00237000011d7983 */ /* 0x000ee80000300800 */
[----:B------:R1:W-:Y:S04]  /*1f5890*/  STL [R1+0x23ec], R20 ;  /* 0x0023ec1401007387 */ /* 0x0003e80000100800 */
[----:B------:R-:W3:Y:S01]  /*1f58a0*/  LDL.LU R13, [R1+0x2374] ;  /* 0x00237400010d7983 */ /* 0x000ee20000300800 */
[----:B-1----:R-:W-:-:S03]  /*1f58b0*/  IADD3 R20, P1, PT, R0, R6, RZ ;  /* 0x0000000600147210 */ /* 0x002fc60007f3e0ff */
[----:B------:R-:W-:Y:S01]  /*1f58c0*/  STL [R1+0x2418], R18 ;  /* 0x0024181201007387 */ /* 0x000fe20000100800 */
[----:B----4-:R-:W-:Y:S01]  /*1f58d0*/  F2FP.SATFINITE.E5M2.F32.PACK_AB_MERGE_C R15, R15, R28, RZ ;  /* 0x0000001c0f0f723e */ /* 0x010fe200048060ff */
[----:B--2---:R-:W-:-:S05]  /*1f58e0*/  IMAD.X R21, R12, 0x1, R5, P1 ;  /* 0x000000010c157824 */ /* 0x004fca00008e0605 */
[----:B------:R1:W-:Y:S02]  /*1f58f0*/  STL.64 [R1+0x23c0], R20 ;  /* 0x0023c01401007387 */ /* 0x0003e40000100a00 */
[----:B-1----:R-:W-:Y:S02]  /*1f5900*/  IADD3 R20, P1, PT, R0, R4, RZ ;  /* 0x0000000400147210 */ /* 0x002fe40007f3e0ff */
[----:B------:R-:W-:Y:S03]  /*1f5910*/  STL [R1+0x23c8], R15 ;  /* 0x0023c80f01007387 */ /* 0x000fe60000100800 */
[----:B------:R-:W-:-:S05]  /*1f5920*/  IMAD.X R21, R12, 0x1, R3, P1 ;  /* 0x000000010c157824 */ /* 0x000fca00008e0603 */
[----:B------:R1:W-:Y:S04]  /*1f5930*/  STL.64 [R1+0x23b0], R20 ;  /* 0x0023b01401007387 */ /* 0x0003e80000100a00 */
[----:B-1----:R-:W2:Y:S01]  /*1f5940*/  LDL.LU R20, [R1+0x7aa4] ;  /* 0x007aa40001147983 */ /* 0x002ea20000300800 */
[----:B------:R-:W-:Y:S02]  /*1f5950*/  F2FP.SATFINITE.E5M2.F32.PACK_AB_MERGE_C R12, R22, R2, RZ ;  /* 0x00000002160c723e */ /* 0x000fe400048060ff */
[----:B------:R-:W-:Y:S01]  /*1f5960*/  F2FP.SATFINITE.E5M2.F32.PACK_AB_MERGE_C R15, R19, R26, RZ ;  /* 0x0000001a130f723e */ /* 0x000fe200048060ff */
[----:B------:R-:W4:Y:S01]  /*1f5970*/  LDL.LU R2, [R1+0x2378] ;  /* 0x0023780001027983 */ /* 0x000f220000300800 */
[----:B0-----:R-:W-:Y:S01]  /*1f5980*/  VIADD R0, R0, UR6 ;  /* 0x0000000600007c36 */ /* 0x001fe20008000000 */
[----:B------:R-:W-:Y:S01]  /*1f5990*/  F2FP.SATFINITE.E5M2.F32.PACK_AB_MERGE_C R11, R11, R17, RZ ;  /* 0x000000110b0b723e */ /* 0x000fe200048060ff */
[----:B------:R-:W0:Y:S01]  /*1f59a0*/  LDCU UR6, c[0x0][0x3b8] ;  /* 0x00007700ff0677ac */ /* 0x000e220008000800 */
[----:B------:R-:W4:Y:S04]  /*1f59b0*/  LDL.LU R22, [R1+0x237c] ;  /* 0x00237c0001167983 */ /* 0x000f280000300800 */
[----:B------:R2:W-:Y:S04]  /*1f59c0*/  STL [R1+0x23bc], R12 ;  /* 0x0023bc0c01007387 */ /* 0x0005e80000100800 */
[----:B------:R-:W-:Y:S01]  /*1f59d0*/  STL [R1+0x23b8], R15 ;  /* 0x0023b80f01007387 */ /* 0x000fe20000100800 */
[----:B------:R-:W-:-:S02]  /*1f59e0*/  IADD3 R18, P1, PT, R0, R10, RZ ;  /* 0x0000000a00127210 */ /* 0x000fc40007f3e0ff */
[----:B--2---:R-:W-:Y:S02]  /*1f59f0*/  F2FP.SATFINITE.E5M2.F32.PACK_AB_MERGE_C R12, R20, R24, RZ ;  /* 0x00000018140c723e */ /* 0x004fe400048060ff */
[----:B------:R-:W2:Y:S04]  /*1f5a00*/  LDL.LU R24, [R1+0x2360] ;  /* 0x0023600001187983 */ /* 0x000ea80000300800 */
[----:B------:R-:W2:Y:S04]  /*1f5a10*/  LDL.LU R20, [R1+0x2364] ;  /* 0x0023640001147983 */ /* 0x000ea80000300800 */
[----:B------:R1:W-:Y:S02]  /*1f5a20*/  STL [R1+0x245c], R12 ;  /* 0x00245c0c01007387 */ /* 0x0003e40000100800 */
[----:B-1----:R-:W-:-:S05]  /*1f5a30*/  SHF.R.S32.HI R12, RZ, 0x1f, R0 ;  /* 0x0000001fff0c7819 */ /* 0x002fca0000011400 */
[----:B------:R-:W-:-:S05]  /*1f5a40*/  IMAD.X R19, R12, 0x1, R9, P1 ;  /* 0x000000010c137824 */ /* 0x000fca00008e0609 */
[----:B------:R1:W-:Y:S04]  /*1f5a50*/  STL.64 [R1+0x23a0], R18 ;  /* 0x0023a01201007387 */ /* 0x0003e80000100a00 */
[----:B-1----:R-:W2:Y:S02]  /*1f5a60*/  LDL.LU R18, [R1+0x7aa0] ;  /* 0x007aa00001127983 */ /* 0x002ea40000300800 */
[----:B--2---:R-:W-:Y:S02]  /*1f5a70*/  F2FP.SATFINITE.E5M2.F32.PACK_AB_MERGE_C R18, R16, R18, RZ ;  /* 0x000000121012723e */ /* 0x004fe400048060ff */
[----:B------:R-:W-:Y:S02]  /*1f5a80*/  F2FP.SATFINITE.E5M2.F32.PACK_AB_MERGE_C R16, R23, R14, RZ ;  /* 0x0000000e1710723e */ /* 0x000fe400048060ff */
[----:B------:R-:W-:Y:S01]  /*1f5a90*/  IADD3 R14, P1, PT, R0, R8, RZ ;  /* 0x00000008000e7210 */ /* 0x000fe20007f3e0ff */
[----:B------:R-:W-:Y:S04]  /*1f5aa0*/  STL [R1+0x23a8], R18 ;  /* 0x0023a81201007387 */ /* 0x000fe80000100800 */
[----:B------:R-:W-:Y:S01]  /*1f5ab0*/  IMAD.X R15, R12, 0x1, R7, P1 ;  /* 0x000000010c0f7824 */ /* 0x000fe200008e0607 */
[----:B------:R-:W-:Y:S04]  /*1f5ac0*/  STL [R1+0x2398], R16 ;  /* 0x0023981001007387 */ /* 0x000fe80000100800 */
[----:B------:R-:W2:Y:S04]  /*1f5ad0*/  LDL.LU R26, [R1+0x2368] ;  /* 0x00236800011a7983 */ /* 0x000ea80000300800 */
[----:B------:R-:W2:Y:S04]  /*1f5ae0*/  LDL.LU R23, [R1+0x236c] ;  /* 0x00236c0001177983 */ /* 0x000ea80000300800 */
[----:B------:R-:W-:Y:S04]  /*1f5af0*/  STL.64 [R1+0x2390], R14 ;  /* 0x0023900e01007387 */ /* 0x000fe80000100a00 */
[----:B------:R1:W-:Y:S02]  /*1f5b00*/  STL [R1+0x7754], R11 ;  /* 0x0077540b01007387 */ /* 0x0003e40000100800 */
[----:B-1----:R-:W-:-:S02]  /*1f5b10*/  F2FP.SATFINITE.E5M2.F32.PACK_AB_MERGE_C R11, R27, R25, RZ ;  /* 0x000000191b0b723e */ /* 0x002fc400048060ff */
[----:B------:R-:W2:Y:S04]  /*1f5b20*/  LDL.LU R25, [R1+0x2350] ;  /* 0x0023500001197983 */ /* 0x000ea80000300800 */
[----:B------:R-:W2:Y:S01]  /*1f5b30*/  LDL.LU R27, [R1+0x2354] ;  /* 0x00235400011b7983 */ /* 0x000ea20000300800 */
[----:B------:R-:W-:-:S03]  /*1f5b40*/  IADD3 R14, P1, PT, R0, R6, RZ ;  /* 0x00000006000e7210 */ /* 0x000fc60007f3e0ff */
[----:B------:R3:W-:Y:S02]  /*1f5b50*/  STL [R1+0xa14], R11 ;  /* 0x000a140b01007387 */ /* 0x0007e40000100800 */
[----:B------:R-:W-:Y:S01]  /*1f5b60*/  IMAD.X R15, R12, 0x1, R5, P1 ;  /* 0x000000010c0f7824 */ /* 0x000fe200008e0605 */
[----:B---3--:R-:W-:Y:S01]  /*1f5b70*/  F2FP.SATFINITE.E5M2.F32.PACK_AB_MERGE_C R11, R13, R29, RZ ;  /* 0x0000001d0d0b723e */ /* 0x008fe200048060ff */
[----:B--2---:R-:W-:Y:S04]  /*1f5b80*/  STL [R1+0x7a9c], R27 ;  /* 0x007a9c1b01007387 */ /* 0x004fe80000100800 */
[----:B------:R-:W2:Y:S04]  /*1f5b90*/  LDL.LU R19, [R1+0x2340] ;  /* 0x0023400001137983 */ /* 0x000ea80000300800 */
[----:B------:R-:W2:Y:S04]  /*1f5ba0*/  LDL.LU R18, [R1+0x2344] ;  /* 0x0023440001127983 */ /* 0x000ea80000300800 */
[----:B------:R1:W-:Y:S04]  /*1f5bb0*/  STL.64 [R1+0x2380], R14 ;  /* 0x0023800e01007387 */ /* 0x0003e80000100a00 */
[----:B------:R-:W-:Y:S04]  /*1f5bc0*/  STL [R1+0x8ec], R11 ;  /* 0x0008ec0b01007387 */ /* 0x000fe80000100800 */
[----:B------:R-:W3:Y:S01]  /*1f5bd0*/  LDL.LU R29, [R1+0x2348] ;  /* 0x00234800011d7983 */ /* 0x000ee20000300800 */
[----:B-1----:R-:W-:-:S03]  /*1f5be0*/  IADD3 R14, P1, PT, R0, R4, RZ ;  /* 0x00000004000e7210 */ /* 0x002fc60007f3e0ff */
[----:B------:R-:W3:Y:S02]  /*1f5bf0*/  LDL.LU R13, [R1+0x234c] ;  /* 0x00234c00010d7983 */ /* 0x000ee40000300800 */
[----:B------:R-:W-:-:S05]  /*1f5c00*/  IMAD.X R15, R12, 0x1, R3, P1 ;  /* 0x000000010c0f7824 */ /* 0x000fca00008e0603 */
[----:B------:R1:W-:Y:S04]  /*1f5c10*/  STL.64 [R1+0x2370], R14 ;  /* 0x0023700e01007387 */ /* 0x0003e80000100a00 */
[----:B-1----:R-:W2:Y:S04]  /*1f5c20*/  LDL.LU R14, [R1+0x2330] ;  /* 0x00233000010e7983 */ /* 0x002ea80000300800 */
[----:B------:R-:W2:Y:S01]  /*1f5c30*/  LDL.LU R17, [R1+0x2334] ;  /* 0x0023340001117983 */ /* 0x000ea20000300800 */
[----:B----4-:R-:W-:Y:S01]  /*1f5c40*/  F2FP.SATFINITE.E5M2.F32.PACK_AB_MERGE_C R16, R22, R2, RZ ;  /* 0x000000021610723e */ /* 0x010fe200048060ff */
[----:B0-----:R-:W-:Y:S01]  /*1f5c50*/  VIADD R0, R0, UR6 ;  /* 0x0000000600007c36 */ /* 0x001fe20008000000 */
[----:B------:R-:W-:Y:S01]  /*1f5c60*/  F2FP.SATFINITE.E5M2.F32.PACK_AB_MERGE_C R24, R20, R24, RZ ;  /* 0x000000181418723e */ /* 0x000fe200048060ff */
[----:B------:R-:W0:Y:S01]  /*1f5c70*/  LDCU UR6, c[0x0][0x3b8] ;  /* 0x00007700ff0677ac */ /* 0x000e220008000800 */
[----:B------:R-:W-:Y:S01]  /*1f5c80*/  F2FP.SATFINITE.E5M2.F32.PACK_AB_MERGE_C R23, R23, R26, RZ ;  /* 0x0000001a1717723e */ /* 0x000fe200048060ff */
[----:B------:R1:W-:Y:S01]  /*1f5c90*/  STL [R1+0x76d8], R16 ;  /* 0x0076d81001007387 */ /* 0x0003e20000100800 */
[----:B------:R-:W-:-:S02]  /*1f5ca0*/  SHF.R.S32.HI R11, RZ, 0x1f, R0 ;  /* 0x0000001fff0b7819 */ /* 0x000fc40000011400 */
[----:B------:R-:W-:Y:S01]  /*1f5cb0*/  IADD3 R26, P1, PT, R0, R10, RZ ;  /* 0x0000000a001a7210 */ /* 0x000fe20007f3e0ff */
[----:B-1----:R-:W4:Y:S04]  /*1f5cc0*/  LDL.LU R16, [R1+0x235c] ;  /* 0x00235c0001107983 */ /* 0x002f280000300800 */
[----:B------:R-:W-:Y:S01]  /*1f5cd0*/  IMAD.X R27, R11, 0x1, R9, P1 ;  /* 0x000000010b1b7824 */ /* 0x000fe200008e0609 */
[----:B--2---:R1:W-:Y:S04]  /*1f5ce0*/  STL [R1+0x7a98], R17 ;  /* 0x007a981101007387 */ /* 0x0043e80000100800 */
[----:B-1----:R-:W4:Y:S04]  /*1f5cf0*/  LDL.LU R17, [R1+0x2358] ;  /* 0x0023580001117983 */ /* 0x002f280000300800 */
[----:B------:R-:W-:Y:S04]  /*1f5d00*/  STL [R1+0x7774], R24 ;  /* 0x0077741801007387 */ /* 0x000fe80000100800 */
[----:B------:R-:W2:Y:S04]  /*1f5d10*/  LDL.LU R21, [R1+0x2338] ;  /* 0x0023380001157983 */ /* 0x000ea80000300800 */
[----:B------:R-:W2:Y:S04]  /*1f5d20*/  LDL.LU R12, [R1+0x233c] ;  /* 0x00233c00010c7983 */ /* 0x000ea80000300800 */
[----:B------:R-:W2:Y:S04]  /*1f5d30*/  LDL.LU R28, [R1+0x2320] ;  /* 0x00232000011c7983 */ /* 0x000ea80000300800 */
[----:B------:R-:W2:Y:S04]  /*1f5d40*/  LDL.LU R2, [R1+0x2324] ;  /* 0x0023240001027983 */ /* 0x000ea80000300800 */
[----:B------:R-:W2:Y:S04]  /*1f5d50*/  LDL.LU R22, [R1+0x2328] ;  /* 0x0023280001167983 */ /* 0x000ea80000300800 */
[----:B------:R-:W2:Y:S04]  /*1f5d60*/  LDL.LU R20, [R1+0x232c] ;  /* 0x00232c0001147983 */ /* 0x000ea80000300800 */
[----:B------:R-:W-:Y:S04]  /*1f5d70*/  STL [R1+0x7a20], R23 ;  /* 0x007a201701007387 */ /* 0x000fe80000100800 */
[----:B------:R1:W-:Y:S04]  /*1f5d80*/  STL.64 [R1+0x2360], R26 ;  /* 0x0023601a01007387 */ /* 0x0003e80000100a00 */
[----:B-1----:R-:W2:Y:S04]  /*1f5d90*/  LDL.LU R27, [R1+0x7a9c] ;  /* 0x007a9c00011b7983 */ /* 0x002ea80000300800 */
[----:B------:R-:W3:Y:S04]  /*1f5da0*/  LDL.LU R15, [R1+0x2310] ;  /* 0x00231000010f7983 */ /* 0x000ee80000300800 */
[----:B------:R-:W3:Y:S01]  /*1f5db0*/  LDL.LU R26, [R1+0x2314] ;  /* 0x00231400011a7983 */ /* 0x000ee20000300800 */
[----:B--2---:R-:W-:-:S05]  /*1f5dc0*/  F2FP.SATFINITE.E5M2.F32.PACK_AB_MERGE_C R23, R27, R25, RZ ;  /* 0x000000191b17723e */ /* 0x004fca00048060ff */
[----:B------:R4:W-:Y:S04]  /*1f5dd0*/  STL [R1+0x7cc], R23 ;  /* 0x0007cc1701007387 */ /* 0x0009e80000100800 */
[----:B------:R-:W2:Y:S04]  /*1f5de0*/  LDL.LU R25, [R1+0x2318] ;  /* 0x0023180001197983 */ /* 0x000ea80000300800 */
[----:B------:R-:W2:Y:S01]  /*1f5df0*/  LDL.LU R27, [R1+0x231c] ;  /* 0x00231c00011b7983 */ /* 0x000ea20000300800 */
[----:B----4-:R-:W-:Y:S02]  /*1f5e00*/  F2FP.SATFINITE.E5M2.F32.PACK_AB_MERGE_C R23, R16, R17, RZ ;  /* 0x000000111017723e */ /* 0x010fe400048060ff */
[----:B------:R-:W-:-:S05]  /*1f5e10*/  IADD3 R16, P1, PT, R0, R8, RZ ;  /* 0x0000000800107210 */ /* 0x000fca0007f3e0ff */
[----:B------:R-:W-:Y:S01]  /*1f5e20*/  IMAD.X R17, R11, 0x1, R7, P1 ;  /* 0x000000010b117824 */ /* 0x000fe200008e0607 */
[----:B------:R-:W-:Y:S04]  /*1f5e30*/  STL [R1+0x800], R23 ;  /* 0x0008001701007387 */ /* 0x000fe80000100800 */
[----:B------:R1:W-:Y:S02]  /*1f5e40*/  STL.64 [R1+0x2350], R16 ;  /* 0x0023501001007387 */ /* 0x0003e40000100a00 */
[----:B-1----:R-:W-:Y:S02]  /*1f5e50*/  F2FP.SATFINITE.E5M2.F32.PACK_AB_MERGE_C R17, R18, R19, RZ ;  /* 0x000000131211723e */ /* 0x002fe400048060ff */
[----:B---3--:R-:W-:Y:S02]  /*1f5e60*/  F2FP.SATFINITE.E5M2.F32.PACK_AB_MERGE_C R16, R13, R29, RZ ;  /* 0x0000001d0d10723e */ /* 0x008fe400048060ff */
[----:B------:R-:W3:Y:S04]  /*1f5e70*/  LDL.LU R29, [R1+0x2300] ;  /* 0x00230000011d7983 */ /* 0x000ee80000300800 */
[----:B------:R-:W-:Y:S04]  /*1f5e80*/  STL [R1+0x760], R17 ;  /* 0x0007601101007387 */ /* 0x000fe80000100800 */
[----:B------:R-:W3:Y:S04]  /*1f5e90*/  LDL.LU R13, [R1+0x2304] ;  /* 0x00230400010d7983 */ /* 0x000ee80000300800 */
[----:B------:R1:W-:Y:S04]  /*1f5ea0*/  STL [R1+0x246c], R16 ;  /* 0x00246c1001007387 */ /* 0x0003e80000100800 */
[----:B------:R-:W4:Y:S04]  /*1f5eb0*/  LDL.LU R19, [R1+0x2308] ;  /* 0x0023080001137983 */ /* 0x000f280000300800 */
[----:B------:R-:W4:Y:S01]  /*1f5ec0*/  LDL.LU R18, [R1+0x230c] ;  /* 0x00230c0001127983 */ /* 0x000f220000300800 */
[----:B-1----:R-:W-:-:S05]  /*1f5ed0*/  IADD3 R16, P1, PT, R0, R6, RZ ;  /* 0x0000000600107210 */ /* 0x002fca0007f3e0ff */
[----:B------:R-:W-:-:S05]  /*1f5ee0*/  IMAD.X R17, R11, 0x1, R5, P1 ;  /* 0x000000010b117824 */ /* 0x000fca00008e0605 */
[----:B------:R1:W-:Y:S04]  /*1f5ef0*/  STL.64 [R1+0x2340], R16 ;  /* 0x0023401001007387 */ /* 0x0003e80000100a00 */
[----:B-1----:R-:W2:Y:S01]  /*1f5f00*/  LDL.LU R17, [R1+0x7a98] ;  /* 0x007a980001117983 */ /* 0x002ea20000300800 */
[----:B------:R-:W-:Y:S02]  /*1f5f10*/  IADD3 R16, P1, PT, R0, R4, RZ ;  /* 0x0000000400107210 */ /* 0x000fe40007f3e0ff */
[----:B------:R-:W-:Y:S02]  /*1f5f20*/  F2FP.SATFINITE.E5M2.F32.PACK_AB_MERGE_C R2, R2, R28, RZ ;  /* 0x0000001c0202723e */ /* 0x000fe400048060ff */
[----:B--2---:R-:W-:Y:S01]  /*1f5f30*/  F2FP.SATFINITE.E5M2.F32.PACK_AB_MERGE_C R14, R17, R14, RZ ;  /* 0x0000000e110e723e */ /* 0x004fe200048060ff */
[----:B------:R-:W-:Y:S01]  /*1f5f40*/  IMAD.X R17, R11, 0x1, R3, P1 ;  /* 0x000000010b117824 */ /* 0x000fe200008e0603 */
[----:B------:R-:W-:-:S03]  /*1f5f50*/  F2FP.SATFINITE.E5M2.F32.PACK_AB_MERGE_C R11, R12, R21, RZ ;  /* 0x000000150c0b723e */ /* 0x000fc600048060ff */
[----:B------:R1:W-:Y:S04]  /*1f5f60*/  STL [R1+0x6f4], R14 ;  /* 0x0006f40e01007387 */ /* 0x0003e80000100800 */
[----:B-1----:R-:W2:Y:S04]  /*1f5f70*/  LDL.LU R14, [R1+0x22f0] ;  /* 0x0022f000010e7983 */ /* 0x002ea80000300800 */
[----:B------:R1:W-:Y:S04]  /*1f5f80*/  STL.64 [R1+0x2330], R16 ;  /* 0x0023301001007387 */ /* 0x0003e80000100a00 */
[----:B-1----:R-:W2:Y:S04]  /*1f5f90*/  LDL.LU R17, [R1+0x22f4] ;  /* 0x0022f40001117983 */ /* 0x002ea80000300800 */
[----:B------:R1:W-:Y:S04]  /*1f5fa0*/  STL [R1+0x720], R11 ;  /* 0x0007200b01007387 */ /* 0x0003e80000100800 */
[----:B------:R-:W-:Y:S01]  /*1f5fb0*/  STL [R1+0x6ac], R2 ;  /* 0x0006ac0201007387 */ /* 0x000fe20000100800 */
[----:B-1----:R-:W-:-:S05]  /*1f5fc0*/  F2FP.SATFINITE.E5M2.F32.PACK_AB_MERGE_C R11, R20, R22, RZ ;  /* 0x00000016140b723e */ /* 0x002fca00048060ff */
[----:B------:R1:W-:Y:S04]  /*1f5fd0*/  STL [R1+0x6c0], R11 ;  /* 0x0006c00b01007387 */ /* 0x0003e80000100800 */
[----:B------:R-:W2:Y:S04]  /*1f5fe0*/  LDL.LU R23, [R1+0x22f8] ;  /* 0x0022f80001177983 */ /* 0x000ea80000300800 */
[----:B------:R-:W2:Y:S04]  /*1f5ff0*/  LDL.LU R24, [R1+0x22fc] ;  /* 0x0022fc0001187983 */ /* 0x000ea80000300800 */
[----:B------:R-:W2:Y:S01]  /*1f6000*/  LDL.LU R22, [R1+0x22e0] ;  /* 0x0022e00001167983 */ /* 0x000ea20000300800 */
[----:B0-----:R-:W-:Y:S01]  /*1f6010*/  VIADD R0, R0, UR6 ;  /* 0x0000000600007c36 */ /* 0x001fe20008000000 */
[----:B-1----:R-:W-:Y:S01]  /*1f6020*/  F2FP.SATFINITE.E5M2.F32.PACK_AB_MERGE_C R11, R26, R15, RZ ;  /* 0x0000000f1a0b723e */ /* 0x002fe200048060ff */
[----:B------:R-:W0:Y:S03]  /*1f6030*/  LDCU UR6, c[0x0][0x3b8] ;  /* 0x00007700ff0677ac */ /* 0x000e260008000800 */
[----:B------:R-:W-:-:S02]  /*1f6040*/  SHF.R.S32.HI R2, RZ, 0x1f, R0 ;  /* 0x0000001fff027819 */ /* 0x000fc40000011400 */
[----:B------:R-:W-:-:S05]  /*1f6050*/  IADD3 R20, P1, PT, R0, R10, RZ ;  /* 0x0000000a00147210 */ /* 0x000fca0007f3e0ff */
[----:B------:R-:W-:Y:S01]  /*1f6060*/  IMAD.X R21, R2, 0x1, R9, P1 ;  /* 0x0000000102157824 */ /* 0x000fe200008e0609 */
[----:B------:R-:W-:-:S04]  /*1f6070*/  F2FP.SATFINITE.E5M2.F32.PACK_AB_MERGE_C R12, R27, R25, RZ ;  /* 0x000000191b0c723e */ /* 0x000fc800048060ff */
[----:B------:R1:W-:Y:S04]  /*1f6080*/  STL.64 [R1+0x2320], R20 ;  /* 0x0023201401007387 */ /* 0x0003e80000100a00 */
[----:B--2---:R2:W-:Y:S04]  /*1f6090*/  STL.64 [R1+0x7a90], R22 ;  /* 0x007a901601007387 */ /* 0x0045e80000100a00 */
[----:B-1----:R-:W4:Y:S04]  /*1f60a0*/  LDL.LU R20, [R1+0x22e4] ;  /* 0x0022e40001147983 */ /* 0x002f280000300800 */
[----:B------:R-:W4:Y:S01]  /*1f60b0*/  LDL.LU R16, [R1+0x22e8] ;  /* 0x0022e80001107983 */ /* 0x000f220000300800 */
[----:B--2---:R-:W-:-:S03]  /*1f60c0*/  IADD3 R22, P1, PT, R0, R8, RZ ;  /* 0x0000000800167210 */ /* 0x004fc60007f3e0ff */
[----:B------:R1:W-:Y:S02]  /*1f60d0*/  STL [R1+0x658], R11 ;  /* 0x0006580b01007387 */ /* 0x0003e40000100800 */
[----:B------:R-:W-:Y:S02]  /*1f60e0*/  IMAD.X R23, R2, 0x1, R7, P1 ;  /* 0x0000000102177824 */ /* 0x000fe400008e0607 */
[----:B-1----:R-:W2:Y:S04]  /*1f60f0*/  LDL.LU R11, [R1+0x22ec] ;  /* 0x0022ec00010b7983 */ /* 0x002ea80000300800 */
[----:B------:R3:W-:Y:S04]  /*1f6100*/  STL [R1+0x2478], R12 ;  /* 0x0024780c01007387 */ /* 0x0007e80000100800 */
[----:B------:R-:W2:Y:S04]  /*1f6110*/  LDL.LU R25, [R1+0x22d0] ;  /* 0x0022d00001197983 */ /* 0x000ea80000300800 */
[----:B------:R-:W2:Y:S01]  /*1f6120*/  LDL.LU R27, [R1+0x22d4] ;  /* 0x0022d400011b7983 */ /* 0x000ea20000300800 */
[----:B---3--:R-:W-:-:S03]  /*1f6130*/  F2FP.SATFINITE.E5M2.F32.PACK_AB_MERGE_C R12, R13, R29, RZ ;  /* 0x0000001d0d0c723e */ /* 0x008fc600048060ff */
[----:B------:R1:W-:Y:S04]  /*1f6140*/  STL.64 [R1+0x2310], R22 ;  /* 0x0023101601007387 */ /* 0x0003e80000100a00 */
[----:B------:R-:W3:Y:S04]  /*1f6150*/  LDL.LU R29, [R1+0x22d8] ;  /* 0x0022d800011d7983 */ /* 0x000ee80000300800 */
[----:B------:R-:W3:Y:S01]  /*1f6160*/  LDL.LU R13, [R1+0x22dc] ;  /* 0x0022dc00010d7983 */ /* 0x000ee20000300800 */
[----:B-1----:R-:W-:-:S03]  /*1f6170*/  IADD3 R22, P1, PT, R0, R6, RZ ;  /* 0x0000000600167210 */ /* 0x002fc60007f3e0ff */
[----:B------:R4:W-:Y:S04]  /*1f6180*/  STL [R1+0x5fc], R12 ;  /* 0x0005fc0c01007387 */ /* 0x0009e80000100800 */
[----:B------:R-:W2:Y:S01]  /*1f6190*/  LDL.LU R28, [R1+0x22c0] ;  /* 0x0022c000011c7983 */ /* 0x000ea20000300800 */
[----:B------:R-:W-:-:S03]  /*1f61a0*/  IMAD.X R23, R2, 0x1, R5, P1 ;  /* 0x0000000102177824 */ /* 0x000fc600008e0605 */
[----:B------:R-:W2:Y:S01]  /*1f61b0*/  LDL.LU R15, [R1+0x22c4] ;  /* 0x0022c400010f7983 */ /* 0x000ea20000300800 */
[----:B----4-:R-:W-:-:S05]  /*1f61c0*/  F2FP.SATFINITE.E5M2.F32.PACK_AB_MERGE_C R12, R18, R19, RZ ;  /* 0x00000013120c723e */ /* 0x010fca00048060ff */
[----:B------:R1:W-:Y:S04]  /*1f61d0*/  STL [R1+0x608], R12 ;  /* 0x0006080c01007387 */ /* 0x0003e80000100800 */
[----:B------:R-:W4:Y:S04]  /*1f61e0*/  LDL.LU R26, [R1+0x22c8] ;  /* 0x0022c800011a7983 */ /* 0x000f280000300800 */
[----:B------:R-:W4:Y:S04]  /*1f61f0*/  LDL.LU R19, [R1+0x22cc] ;  /* 0x0022cc0001137983 */ /* 0x000f280000300800 */
[----:B------:R0:W-:Y:S01]  /*1f6200*/  STL.64 [R1+0x2308], R22 ;  /* 0x0023081601007387 */ /* 0x0001e20000100a00 */
[----:B-1----:R-:W-:-:S02]  /*1f6210*/  F2FP.SATFINITE.E5M2.F32.PACK_AB_MERGE_C R12, R17, R14, RZ ;  /* 0x0000000e110c723e */ /* 0x002fc400048060ff */
[----:B0-----:R-:W-:-:S03]  /*1f6220*/  IADD3 R22, P1, PT, R0, R4, RZ ;  /* 0x0000000400167210 */ /* 0x001fc60007f3e0ff */
[----:B------:R-:W-:Y:S02]  /*1f6230*/  STL [R1+0x5b4], R12 ;  /* 0x0005b40c01007387 */ /* 0x000fe40000100800 */
[----:B------:R-:W-:-:S05]  /*1f6240*/  IMAD.X R23, R2, 0x1, R3, P1 ;  /* 0x0000000102177824 */ /* 0x000fca00008e0603 */
[----:B------:R0:W-:Y:S04]  /*1f6250*/  STL.64 [R1+0x2300], R22 ;  /* 0x0023001601007387 */ /* 0x0001e80000100a00 */
[----:B0-----:R-:W3:Y:S04]  /*1f6260*/  LDL.LU.64 R22, [R1+0x7a90] ;  /* 0x007a900001167983 */ /* 0x001ee80000300a00 */
[----:B------:R-:W4:Y:S04]  /*1f6270*/  LDL.LU R21, [R1+0x22b0] ;  /* 0x0022b00001157983 */ /* 0x000f280000300800 */
[----:B------:R-:W4:Y:S04]  /*1f6280*/  LDL.LU R12, [R1+0x22b4] ;  /* 0x0022b400010c7983 */ /* 0x000f280000300800 */
[----:B------:R-:W4:Y:S04]  /*1f6290*/  LDL.LU R18, [R1+0x22b8] ;  /* 0x0022b80001127983 */ /* 0x000f280000300800 */
[----:B------:R-:W4:Y:S04]  /*1f62a0*/  LDL.LU R14, [R1+0x22bc] ;  /* 0x0022bc00010e7983 */ /* 0x000f280000300800 */
[----:B------:R-:W4:Y:S01]  /*1f62b0*/  LDL.LU R17, [R1+0x22a0] ;  /* 0x0022a00001117983 */ /* 0x000f220000300800 */
[----:B------:R-:W-:Y:S01]  /*1f62c0*/  VIADD R0, R0, UR6 ;  /* 0x0000000600007c36 */ /* 0x000fe20008000000 */
[----:B------:R-:W0:Y:S01]  /*1f62d0*/  LDCU UR6, c[0x0][0x3b8] ;  /* 0x00007700ff0677ac */ /* 0x000e220008000800 */
[----:B--2---:R-:W-:-:S02]  /*1f62e0*/  F2FP.SATFINITE.E5M2.F32.PACK_AB_MERGE_C R15, R15, R28, RZ ;  /* 0x0000001c0f0f723e */ /* 0x004fc400048060ff */
[----:B---3--:R-:W-:Y:S01]  /*1f62f0*/  F2FP.SATFINITE.E5M2.F32.PACK_AB_MERGE_C R23, R24, R23, RZ ;  /* 0x000000171817723e */ /* 0x008fe200048060ff */
[----:B----4-:R1:W-:Y:S04]  /*1f6300*/  STL [R1+0x7a8c], R17 ;  /* 0x007a8c1101007387 */ /* 0x0103e80000100800 */
[----:B------:R-:W2:Y:S04]  /*1f6310*/  LDL.LU R2, [R1+0x22a4] ;  /* 0x0022a40001027983 */ /* 0x000ea80000300800 */
[----:B------:R3:W-:Y:S01]  /*1f6320*/  STL [R1+0x5a4], R23 ;  /* 0x0005a41701007387 */ /* 0x0007e20000100800 */
[----:B-1----:R-:W-:-:S03]  /*1f6330*/  F2FP.SATFINITE.E5M2.F32.PACK_AB_MERGE_C R17, R20, R22, RZ ;  /* 0x000000161411723e */ /* 0x002fc600048060ff */
[----:B------:R-:W4:Y:S01]  /*1f6340*/  LDL.LU R22, [R1+0x22a8] ;  /* 0x0022a80001167983 */ /* 0x000f220000300800 */
[----:B---3--:R-:W-:Y:S02]  /*1f6350*/  F2FP.SATFINITE.E5M2.F32.PACK_AB_MERGE_C R23, R11, R16, RZ ;  /* 0x000000100b17723e */ /* 0x008fe400048060ff */
[----:B------:R-:W-:Y:S02]  /*1f6360*/  SHF.R.S32.HI R11, RZ, 0x1f, R0 ;  /* 0x0000001fff0b7819 */ /* 0x000fe40000011400 */
[----:B------:R-:W-:Y:S01]  /*1f6370*/  IADD3 R16, P1, PT, R0, R10, RZ ;  /* 0x0000000a00107210 */ /* 0x000fe20007f3e0ff */
[----:B------:R1:W-:Y:S04]  /*1f6380*/  STL [R1+0x454], R17 ;  /* 0x0004541101007387 */ /* 0x0003e80000100800 */
[----:B------:R-:W4:Y:S01]  /*1f6390*/  LDL.LU R20, [R1+0x22ac] ;  /* 0x0022ac0001147983 */ /* 0x000f220000300800 */
[----:B-1----:R-:W-:-:S03]  /*1f63a0*/  IMAD.X R17, R11, 0x1, R9, P1 ;  /* 0x000000010b117824 */ /* 0x002fc600008e0609 */
[----:B------:R-:W-:Y:S04]  /*1f63b0*/  STL [R1+0x247c], R23 ;  /* 0x00247c1701007387 */ /* 0x000fe80000100800 */
[----:B------:R1:W-:Y:S02]  /*1f63c0*/  STL.64 [R1+0x22f0], R16 ;  /* 0x0022f01001007387 */ /* 0x0003e40000100a00 */
[----:B-1----:R-:W-:Y:S02]  /*1f63d0*/  F2FP.SATFINITE.E5M2.F32.PACK_AB_MERGE_C R16, R27, R25, RZ ;  /* 0x000000191b10723e */ /* 0x002fe400048060ff */
[----:B------:R-:W3:Y:S04]  /*1f63e0*/  LDL.LU R25, [R1+0x2290] ;  /* 0x0022900001197983 */ /* 0x000ee80000300800 */
[----:B------:R-:W3:Y:S04]  /*1f63f0*/  LDL.LU R27, [R1+0x2294] ;  /* 0x00229400011b7983 */ /* 0x000ee80000300800 */
[----:B------:R1:W-:Y:S02]  /*1f6400*/  STL [R1+0x444], R16 ;  /* 0x0004441001007387 */ /* 0x0003e40000100800 */
[----:B-1----:R-:W-:-:S02]  /*1f6410*/  F2FP.SATFINITE.E5M2.F32.PACK_AB_MERGE_C R16, R13, R29, RZ ;  /* 0x0000001d0d10723e */ /* 0x002fc400048060ff */
[----:B------:R-:W2:Y:S04]  /*1f6420*/  LDL.LU R29, [R1+0x2298] ;  /* 0x00229800011d7983 */ /* 0x000ea80000300800 */
[----:B------:R-:W2:Y:S04]  /*1f6430*/  LDL.LU R13, [R1+0x229c] ;  /* 0x00229c00010d7983 */ /* 0x000ea80000300800 */
[----:B------:R1:W-:Y:S02]  /*1f6440*/  STL [R1+0x450], R16 ;  /* 0x0004501001007387 */ /* 0x0003e40000100800 */
[----:B-1----:R-:W-:-:S05]  /*1f6450*/  IADD3 R16, P1, PT, R0, R8, RZ ;  /* 0x0000000800107210 */ /* 0x002fca0007f3e0ff */
[----:B------:R-:W-:-:S05]  /*1f6460*/  IMAD.X R17, R11, 0x1, R7, P1 ;  /* 0x000000010b117824 */ /* 0x000fca00008e0607 */
[----:B------:R1:W-:Y:S04]  /*1f6470*/  STL.64 [R1+0x22e8], R16 ;  /* 0x0022e81001007387 */ /* 0x0003e80000100a00 */
[----:B------:R-:W3:Y:S04]  /*1f6480*/  LDL.LU R28, [R1+0x2280] ;  /* 0x00228000011c7983 */ /* 0x000ee80000300800 */
[----:B------:R0:W-:Y:S01]  /*1f6490*/  STL [R1+0x438], R15 ;  /* 0x0004380f01007387 */ /* 0x0001e20000100800 */
[----:B-1----:R-:W-:-:S03]  /*1f64a0*/  F2FP.SATFINITE.E5M2.F32.PACK_AB_MERGE_C R16, R19, R26, RZ ;  /* 0x0000001a1310723e */ /* 0x002fc600048060ff */
[----:B0-----:R-:W3:Y:S04]  /*1f64b0*/  LDL.LU R15, [R1+0x2284] ;  /* 0x00228400010f7983 */ /* 0x001ee80000300800 */
[----:B------:R0:W-:Y:S04]  /*1f64c0*/  STL [R1+0x43c], R16 ;  /* 0x00043c1001007387 */ /* 0x0001e80000100800 */
[----:B------:R-:W3:Y:S04]  /*1f64d0*/  LDL.LU R26, [R1+0x2288] ;  /* 0x00228800011a7983 */ /* 0x000ee80000300800 */
[----:B------:R-:W3:Y:S01]  /*1f64e0*/  LDL.LU R19, [R1+0x228c] ;  /* 0x00228c0001137983 */ /* 0x000ee20000300800 */
[----:B0-----:R-:W-:-:S05]  /*1f64f0*/  IADD3 R16, P1, PT, R0, R6, RZ ;  /* 0x0000000600107210 */ /* 0x001fca0007f3e0ff */
[----:B------:R-:W-:-:S05]  /*1f6500*/  IMAD.X R17, R11, 0x1, R5, P1 ;  /* 0x000000010b117824 */ /* 0x000fca00008e0605 */
[----:B------:R0:W-:Y:S01]  /*1f6510*/  STL.64 [R1+0x22e0], R16 ;  /* 0x0022e01001007387 */ /* 0x0001e20000100a00 */
[----:B------:R-:W-:Y:S02]  /*1f6520*/  F2FP.SATFINITE.E5M2.F32.PACK_AB_MERGE_C R12, R12, R21, RZ ;  /* 0x000000150c0c723e */ /* 0x000fe400048060ff */
[----:B0-----:R-:W-:-:S03]  /*1f6530*/  IADD3 R16, P1, PT, R0, R4, RZ ;  /* 0x0000000400107210 */ /* 0x001fc60007f3e0ff */
[----:B------:R-:W-:Y:S02]  /*1f6540*/  STL [R1+0x42c], R12 ;  /* 0x00042c0c01007387 */ /* 0x000fe40000100800 */
[----:B------:R-:W-:Y:S01]  /*1f6550*/  IMAD.X R17, R11, 0x1, R3, P1 ;  /* 0x000000010b117824 */ /* 0x000fe200008e0603 */
[----:B------:R-:W-:-:S04]  /*1f6560*/  F2FP.SATFINITE.E5M2.F32.PACK_AB_MERGE_C R11, R14, R18, RZ ;  /* 0x000000120e0b723e */ /* 0x000fc800048060ff */
[----:B------:R0:W-:Y:S04]  /*1f6570*/  STL.64 [R1+0x22d8], R16 ;  /* 0x0022d81001007387 */ /* 0x0001e80000100a00 */
[----:B0-----:R-:W3:Y:S04]  /*1f6580*/  LDL.LU R17, [R1+0x7a8c] ;  /* 0x007a8c0001117983 */ /* 0x001ee80000300800 */
[----:B------:R-:W3:Y:S01]  /*1f6590*/  LDL.LU R18, [R1+0x2270] ;  /* 0x0022700001127983 */ /* 0x000ee20000300800 */
[----:B------:R-:W-:Y:S01]  /*1f65a0*/  VIADD R0, R0, UR6 ;  /* 0x0000000600007c36 */ /* 0x000fe20008000000 */
[----:B------:R-:W0:Y:S02]  /*1f65b0*/  LDCU UR6, c[0x0][0x3b8] ;  /* 0x00007700ff0677ac */ /* 0x000e240008000800 */
[----:B------:R4:W-:Y:S02]  /*1f65c0*/  STL [R1+0x2488], R11 ;  /* 0x0024880b01007387 */ /* 0x0009e40000100800 */
[----:B------:R-:W-:-:S02]  /*1f65d0*/  IADD3 R16, P1, PT, R0, R10, RZ ;  /* 0x0000000a00107210 */ /* 0x000fc40007f3e0ff */
[----:B----4-:R-:W-:Y:S02]  /*1f65e0*/  F2FP.SATFINITE.E5M2.F32.PACK_AB_MERGE_C R11, R20, R22, RZ ;  /* 0x00000016140b723e */ /* 0x010fe400048060ff */
[----:B--2---:R-:W-:Y:S02]  /*1f65f0*/  F2FP.SATFINITE.E5M2.F32.PACK_AB_MERGE_C R12, R13, R29, RZ ;  /* 0x0000001d0d0c723e */ /* 0x004fe400048060ff */
[----:B---3--:R-:W-:Y:S02]  /*1f6600*/  F2FP.SATFINITE.E5M2.F32.PACK_AB_MERGE_C R15, R15, R28, RZ ;  /* 0x0000001c0f0f723e */ /* 0x008fe400048060ff */
[----:B------:R-:W-:Y:S01]  /*1f6610*/  F2FP.SATFINITE.E5M2.F32.PACK_AB_MERGE_C R2, R2, R17, RZ ;  /* 0x000000110202723e */ /* 0x000fe200048060ff */
[----:B------:R-:W-:Y:S04]  /*1f6620*/  STL [R1+0x7a88], R18 ;  /* 0x007a881201007387 */ /* 0x000fe80000100800 */
[----:B------:R1:W-:Y:S04]  /*1f6630*/  STL [R1+0x338], R2 ;  /* 0x0003380201007387 */ /* 0x0003e80000100800 */
[----:B------:R-:W2:Y:S01]  /*1f6640*/  LDL.LU R14, [R1+0x2274] ;  /* 0x00227400010e7983 */ /* 0x000ea20000300800 */
[----:B-1----:R-:W-:-:S03]  /*1f6650*/  SHF.R.S32.HI R2, RZ, 0x1f, R0 ;  /* 0x0000001fff027819 */ /* 0x002fc60000011400 */
[----:B------:R1:W-:Y:S02]  /*1f6660*/  STL [R1+0x334], R11 ;  /* 0x0003340b01007387 */ /* 0x0003e40000100800 */
[----:B------:R-:W-:Y:S02]  /*1f6670*/  IMAD.X R17, R2, 0x1, R9, P1 ;  /* 0x0000000102117824 */ /* 0x000fe400008e0609 */
[----:B-1----:R-:W3:Y:S04]  /*1f6680*/  LDL.LU R11, [R1+0x227c] ;  /* 0x00227c00010b7983 */ /* 0x002ee80000300800 */
[----:B------:R-:W4:Y:S04]  /*1f6690*/  LDL.LU R22, [R1+0x1170] ;  /* 0x0011700001167983 */ /* 0x000f280000300800 */
[----:B------:R-:W4:Y:S04]  /*1f66a0*/  LDL.LU R20, [R1+0x1174] ;  /* 0x0011740001147983 */ /* 0x000f280000300800 */
[----:B------:R1:W-:Y:S02]  /*1f66b0*/  STL.64 [R1+0x22d0], R16 ;  /* 0x0022d01001007387 */ /* 0x0003e40000100a00 */
[----:B-1----:R-:W-:-:S05]  /*1f66c0*/  F2FP.SATFINITE.E5M2.F32.PACK_AB_MERGE_C R17, R27, R25, RZ ;  /* 0x000000191b11723e */ /* 0x002fca00048060ff */
[----:B------:R1:W-:Y:S04]  /*1f66d0*/  STL [R1+0x7820], R17 ;  /* 0x0078201101007387 */ /* 0x0003e80000100800 */
[----:B-1----:R-:W3:Y:S04]  /*1f66e0*/  LDL.LU R17, [R1+0x2278] ;  /* 0x0022780001117983 */ /* 0x002ee80000300800 */
[----:B------:R-:W2:Y:S04]  /*1f66f0*/  LDL.LU R25, [R1+0x1178] ;  /* 0x0011780001197983 */ /* 0x000ea80000300800 */
[----:B------:R-:W2:Y:S04]  /*1f6700*/  LDL.LU R27, [R1+0x117c] ;  /* 0x00117c00011b7983 */ /* 0x000ea80000300800 */
[----:B------:R1:W-:Y:S04]  /*1f6710*/  STL [R1+0x31c], R12 ;  /* 0x00031c0c01007387 */ /* 0x0003e80000100800 */
[----:B------:R-:W2:Y:S01]  /*1f6720*/  LDL.LU R29, [R1+0x1180] ;  /* 0x00118000011d7983 */ /* 0x000ea20000300800 */
[----:B-1----:R-:W-:-:S05]  /*1f6730*/  IADD3 R12, P1, PT, R0, R8, RZ ;  /* 0x00000008000c7210 */ /* 0x002fca0007f3e0ff */
[----:B------:R-:W-:Y:S01]  /*1f6740*/  IMAD.X R13, R2, 0x1, R7, P1 ;  /* 0x00000001020d7824 */ /* 0x000fe200008e0607 */
[----:B------:R-:W-:-:S04]  /*1f6750*/  IADD3 R18, P1, PT, R0, R6, RZ ;  /* 0x0000000600127210 */ /* 0x000fc80007f3e0ff */
[----:B------:R1:W-:Y:S02]  /*1f6760*/  STL.64 [R1+0x22c8], R12 ;  /* 0x0022c80c01007387 */ /* 0x0003e40000100a00 */
[----:B-1----:R-:W-:Y:S02]  /*1f6770*/  F2FP.SATFINITE.E5M2.F32.PACK_AB_MERGE_C R12, R19, R26, RZ ;  /* 0x0000001a130c723e */ /* 0x002fe400048060ff */
[----:B------:R-:W2:Y:S01]  /*1f6780*/  LDL.LU R13, [R1+0x1184] ;  /* 0x00118400010d7983 */ /* 0x000ea20000300800 */
[----:B------:R-:W-:-:S03]  /*1f6790*/  IMAD.X R19, R2, 0x1, R5, P1 ;  /* 0x0000000102137824 */ /* 0x000fc600008e0605 */
[----:B------:R-:W2:Y:S04]  /*1f67a0*/  LDL.LU R23, [R1+0x1188] ;  /* 0x0011880001177983 */ /* 0x000ea80000300800 */
[----:B------:R-:W-:Y:S04]  /*1f67b0*/  STL [R1+0x310], R15 ;  /* 0x0003100f01007387 */ /* 0x000fe80000100800 */
[----:B------:R-:W2:Y:S04]  /*1f67c0*/  LDL.LU R24, [R1+0x118c] ;  /* 0x00118c0001187983 */ /* 0x000ea80000300800 */
[----:B------:R1:W-:Y:S04]  /*1f67d0*/  STL [R1+0x248c], R12 ;  /* 0x00248c0c01007387 */ /* 0x0003e80000100800 */
[----:B------:R-:W2:Y:S04]  /*1f67e0*/  LDL.LU R16, [R1+0x1190] ;  /* 0x0011900001107983 */ /* 0x000ea80000300800 */
[----:B------:R-:W2:Y:S04]  /*1f67f0*/  LDL.LU R21, [R1+0x1194] ;  /* 0x0011940001157983 */ /* 0x000ea80000300800 */
[----:B-1----:R-:W2:Y:S04]  /*1f6800*/  LDL.LU R12, [R1+0x1198] ;  /* 0x00119800010c7983 */ /* 0x002ea80000300800 */
[----:B------:R-:W2:Y:S04]  /*1f6810*/  LDL.LU R28, [R1+0x119c] ;  /* 0x00119c00011c7983 */ /* 0x000ea80000300800 */
[----:B------:R1:W-:Y:S04]  /*1f6820*/  STL.64 [R1+0x22c0], R18 ;  /* 0x0022c01201007387 */ /* 0x0003e80000100a00 */
[----:B-1----:R-:W2:Y:S04]  /*1f6830*/  LDL.LU R18, [R1+0x7a88] ;  /* 0x007a880001127983 */ /* 0x002ea80000300800 */
[----:B------:R-:W3:Y:S04]  /*1f6840*/  LDL.LU R15, [R1+0x11a0] ;  /* 0x0011a000010f7983 */ /* 0x000ee80000300800 */
[----:B------:R-:W3:Y:S01]  /*1f6850*/  LDL.LU R26, [R1+0x11a4] ;  /* 0x0011a400011a7983 */ /* 0x000ee20000300800 */
[----:B--2---:R-:W-:-:S02]  /*1f6860*/  F2FP.SATFINITE.E5M2.F32.PACK_AB_MERGE_C R14, R14, R18, RZ ;  /* 0x000000120e0e723e */ /* 0x004fc400048060ff */
[----:B------:R-:W-:-:S05]  /*1f6870*/  IADD3 R18, P1, PT, R0, R4, RZ ;  /* 0x0000000400127210 */ /* 0x000fca0007f3e0ff */
[----:B------:R-:W-:Y:S01]  /*1f6880*/  IMAD.X R19, R2, 0x1, R3, P1 ;  /* 0x0000000102137824 */ /* 0x000fe200008e0603 */
[----:B------:R-:W-:Y:S04]  /*1f6890*/  STL [R1+0x2fc], R14 ;  /* 0x0002fc0e01007387 */ /* 0x000fe80000100800 */
[----:B------:R1:W-:Y:S04]  /*1f68a0*/  STL.64 [R1+0x22b8], R18 ;  /* 0x0022b81201007387 */ /* 0x0003e80000100a00 */
[----:B-1----:R-:W2:Y:S04]  /*1f68b0*/  LDL.LU R19, [R1+0x11a8] ;  /* 0x0011a80001137983 */ /* 0x002ea80000300800 */
[----:B------:R-:W2:Y:S01]  /*1f68c0*/  LDL.LU R18, [R1+0x11ac] ;  /* 0x0011ac0001127983 */ /* 0x000ea20000300800 */
[----:B---3--:R-:W-:Y:S01]  /*1f68d0*/  F2FP.SATFINITE.E5M2.F32.PACK_AB_MERGE_C R17, R11, R17, RZ ;  /* 0x000000110b11723e */ /* 0x008fe200048060ff */
[----:B0-----:R-:W-:Y:S01]  /*1f68e0*/  VIADD R0, R0, UR6 ;  /* 0x0000000600007c36 */ /* 0x001fe20008000000 */
[----:B----4-:R-:W-:Y:S01]  /*1f68f0*/  F2FP.SATFINITE.E5M2.F32.PACK_AB_MERGE_C R11, R20, R22, RZ ;  /* 0x00000016140b723e */ /* 0x010fe200048060ff */
[----:B------:R-:W0:Y:S01]  /*1f6900*/  LDCU UR6, c[0x0][0x3b8] ;  /* 0x00007700ff0677ac */ /* 0x000e220008000800 */
[----:B------:R-:W-:-:S02]  /*1f6910*/  F2FP.SATFINITE.E5M2.F32.PACK_AB_MERGE_C R13, R13, R29, RZ ;  /* 0x0000001d0d0d723e */ /* 0x000fc400048060ff */
[----:B------:R-:W-:Y:S01]  /*1f6920*/  F2FP.SATFINITE.E5M2.F32.PACK_AB_MERGE_C R12, R28, R12, RZ ;  /* 0x0000000c1c0c723e */ /* 0x000fe200048060ff */
[----:B--2---:R1:W-:Y:S04]  /*1f6930*/  STL.64 [R1+0x7a80], R18 ;  /* 0x007a801201007387 */ /* 0x0043e80000100a00 */
[----:B------:R-:W2:Y:S04]  /*1f6940*/  LDL.LU R14, [R1+0x11b0] ;  /* 0x0011b000010e7983 */ /* 0x000ea80000300800 */
[----:B------:R-:W2:Y:S04]  /*1f6950*/  LDL.LU R2, [R1+0x11b4] ;  /* 0x0011b40001027983 */ /* 0x000ea80000300800 */
[----:B------:R-:W3:Y:S01]  /*1f6960*/  LDL.LU R22, [R1+0x11b8] ;  /* 0x0011b80001167983 */ /* 0x000ee20000300800 */
[----:B-1----:R-:W-:-:S03]  /*1f6970*/  IADD3 R18, P1, PT, R0, R10, RZ ;  /* 0x0000000a00127210 */ /* 0x002fc60007f3e0ff */
[----:B------:R1:W-:Y:S04]  /*1f6980*/  STL [R1+0x300], R17 ;  /* 0x0003001101007387 */ /* 0x0003e80000100800 */
[----:B------:R-:W3:Y:S04]  /*1f6990*/  LDL.LU R20, [R1+0x11bc] ;  /* 0x0011bc0001147983 */ /* 0x000ee80000300800 */
[----:B------:R4:W-:Y:S01]  /*1f69a0*/  STL [R1+0x2dc], R11 ;  /* 0x0002dc0b01007387 */ /* 0x0009e20000100800 */
[----:B-1----:R-:W-:Y:S02]  /*1f69b0*/  F2FP.SATFINITE.E5M2.F32.PACK_AB_MERGE_C R17, R27, R25, RZ ;  /* 0x000000191b11723e */ /* 0x002fe400048060ff */
[----:B----4-:R-:W-:-:S03]  /*1f69c0*/  SHF.R.S32.HI R11, RZ, 0x1f, R0 ;  /* 0x0000001fff0b7819 */ /* 0x010fc60000011400 */
[----:B------:R1:W-:Y:S02]  /*1f69d0*/  STL [R1+0x2e8], R17 ;  /* 0x0002e81101007387 */ /* 0x0003e40000100800 */
[----:B------:R-:W-:Y:S02]  /*1f69e0*/  IMAD.X R19, R11, 0x1, R9, P1 ;  /* 0x000000010b137824 */ /* 0x000fe400008e0609 */
[----:B------:R-:W4:Y:S04]  /*1f69f0*/  LDL.LU R25, [R1+0x11c0] ;  /* 0x0011c00001197983 */ /* 0x000f280000300800 */
[----:B------:R-:W4:Y:S04]  /*1f6a00*/  LDL.LU R27, [R1+0x11c4] ;  /* 0x0011c400011b7983 */ /* 0x000f280000300800 */
[----:B------:R0:W-:Y:S01]  /*1f6a10*/  STL.64 [R1+0x22b0], R18 ;  /* 0x0022b01201007387 */ /* 0x0001e20000100a00 */
[----:B-1----:R-:W-:-:S03]  /*1f6a20*/  F2FP.SATFINITE.E5M2.F32.PACK_AB_MERGE_C R17, R24, R23, RZ ;  /* 0x000000171811723e */ /* 0x002fc600048060ff */
[----:B------:R1:W-:Y:S04]  /*1f6a30*/  STL [R1+0x2c0], R13 ;  /* 0x0002c00d01007387 */ /* 0x0003e80000100800 */
[----:B------:R-:W3:Y:S01]  /*1f6a40*/  LDL.LU R29, [R1+0x11c8] ;  /* 0x0011c800011d7983 */ /* 0x000ee20000300800 */
[----:B0-----:R-:W-:-:S03]  /*1f6a50*/  IADD3 R18, P1, PT, R0, R8, RZ ;  /* 0x0000000800127210 */ /* 0x001fc60007f3e0ff */
[----:B-1----:R-:W3:Y:S02]  /*1f6a60*/  LDL.LU R13, [R1+0x11cc] ;  /* 0x0011cc00010d7983 */ /* 0x002ee40000300800 */
[----:B------:R-:W-:Y:S02]  /*1f6a70*/  IMAD.X R19, R11, 0x1, R7, P1 ;  /* 0x000000010b137824 */ /* 0x000fe400008e0607 */
[----:B------:R-:W-:Y:S04]  /*1f6a80*/  STL [R1+0x2498], R17 ;  /* 0x0024981101007387 */ /* 0x000fe80000100800 */
[----:B------:R0:W-:Y:S02]  /*1f6a90*/  STL.64 [R1+0x22a8], R18 ;  /* 0x0022a81201007387 */ /* 0x0001e40000100a00 */
[----:B0-----:R-:W-:-:S02]  /*1f6aa0*/  F2FP.SATFINITE.E5M2.F32.PACK_AB_MERGE_C R18, R21, R16, RZ ;  /* 0x000000101512723e */ /* 0x001fc400048060ff */
[----:B------:R-:W-:-:S03]  /*1f6ab0*/  IADD3 R16, P1, PT, R0, R6, RZ ;  /* 0x0000000600107210 */ /* 0x000fc60007f3e0ff */
[----:B------:R0:W-:Y:S02]  /*1f6ac0*/  STL [R1+0x2a4], R18 ;  /* 0x0002a41201007387 */ /* 0x0001e40000100800 */
[----:B------:R-:W-:Y:S02]  /*1f6ad0*/  IMAD.X R17, R11, 0x1, R5, P1 ;  /* 0x000000010b117824 */ /* 0x000fe400008e0605 */
[----:B------:R1:W-:Y:S04]  /*1f6ae0*/  STL [R1+0x2a0], R12 ;  /* 0x0002a00c01007387 */ /* 0x0003e80000100800 */
[----:B------:R-:W3:Y:S01]  /*1f6af0*/  LDL.LU R23, [R1+0x11d0] ;  /* 0x0011d00001177983 */ /* 0x000ee20000300800 */
[----:B0-----:R-:W-:-:S03]  /*1f6b00*/  IADD3 R18, P1, PT, R0, R4, RZ ;  /* 0x0000000400127210 */ /* 0x001fc60007f3e0ff */
[----:B------:R-:W3:Y:S01]  /*1f6b10*/  LDL.LU R24, [R1+0x11d4] ;  /* 0x0011d40001187983 */ /* 0x000ee20000300800 */
[----:B-1----:R-:W-:Y:S01]  /*1f6b20*/  F2FP.SATFINITE.E5M2.F32.PACK_AB_MERGE_C R12, R26, R15, RZ ;  /* 0x0000000f1a0c723e */ /* 0x002fe200048060ff */
[----:B------:R-:W-:Y:S02]  /*1f6b30*/  IMAD.X R19, R11, 0x1, R3, P1 ;  /* 0x000000010b137824 */ /* 0x000fe400008e0603 */
[----:B------:R0:W-:Y:S04]  /*1f6b40*/  STL.64 [R1+0x22a0], R16 ;  /* 0x0022a01001007387 */ /* 0x0001e80000100a00 */
[----:B------:R-:W-:Y:S04]  /*1f6b50*/  STL [R1+0x27c], R12 ;  /* 0x00027c0c01007387 */ /* 0x000fe80000100800 */
[----:B0-----:R-:W3:Y:S04]  /*1f6b60*/  LDL.LU R16, [R1+0x11d8] ;  /* 0x0011d80001107983 */ /* 0x001ee80000300800 */
[----:B------:R-:W3:Y:S04]  /*1f6b70*/  LDL.LU R15, [R1+0x11dc] ;  /* 0x0011dc00010f7983 */ /* 0x000ee80000300800 */
[----:B------:R0:W-:Y:S04]  /*1f6b80*/  STL.64 [R1+0x2298], R18 ;  /* 0x0022981201007387 */ /* 0x0001e80000100a00 */
[----:B0-----:R-:W3:Y:S01]  /*1f6b90*/  LDL.LU.64 R18, [R1+0x7a80] ;  /* 0x007a800001127983 */ /* 0x001ee20000300a00 */
[----:B------:R-:W-:Y:S01]  /*1f6ba0*/  VIADD R0, R0, UR6 ;  /* 0x0000000600007c36 */ /* 0x000fe20008000000 */
[----:B------:R-:W0:Y:S02]  /*1f6bb0*/  LDCU UR6, c[0x0][0x3b8] ;  /* 0x00007700ff0677ac */ /* 0x000e240008000800 */
[----:B------:R-:W4:Y:S01]  /*1f6bc0*/  LDL.LU R17, [R1+0x11f0] ;  /* 0x0011f00001117983 */ /* 0x000f220000300800 */
[----:B--2---:R-:W-:-:S02]  /*1f6bd0*/  F2FP.SATFINITE.E5M2.F32.PACK_AB_MERGE_C R2, R2, R14, RZ ;  /* 0x0000000e0202723e */ /* 0x004fc400048060ff */
[----:B---3--:R-:W-:Y:S02]  /*1f6be0*/  F2FP.SATFINITE.E5M2.F32.PACK_AB_MERGE_C R11, R18, R19, RZ ;  /* 0x00000013120b723e */ /* 0x008fe400048060ff */
[----:B------:R-:W-:-:S03]  /*1f6bf0*/  IADD3 R18, P1, PT, R0, R10, RZ ;  /* 0x0000000a00127210 */ /* 0x000fc60007f3e0ff */
[----:B------:R1:W-:Y:S04]  /*1f6c00*/  STL [R1+0x278], R11 ;  /* 0x0002780b01007387 */ /* 0x0003e80000100800 */
[----:B------:R-:W2:Y:S01]  /*1f6c10*/  LDL.LU R12, [R1+0x11f4] ;  /* 0x0011f400010c7983 */ /* 0x000ea20000300800 */
[----:B-1----:R-:W-:-:S03]  /*1f6c20*/  SHF.R.S32.HI R11, RZ, 0x1f, R0 ;  /* 0x0000001fff0b7819 */ /* 0x002fc60000011400 */
[----:B------:R1:W-:Y:S04]  /*1f6c30*/  STL [R1+0x25c], R2 ;  /* 0x00025c0201007387 */ /* 0x0003e80000100800 */
[----:B------:R-:W3:Y:S01]  /*1f6c40*/  LDL.LU R21, [R1+0x11f8] ;  /* 0x0011f80001157983 */ /* 0x000ee20000300800 */
[----:B------:R-:W-:Y:S01]  /*1f6c50*/  IMAD.X R19, R11, 0x1, R9, P1 ;  /* 0x000000010b137824 */ /* 0x000fe200008e0609 */
[----:B-1----:R-:W-:Y:S02]  /*1f6c60*/  F2FP.SATFINITE.E5M2.F32.PACK_AB_MERGE_C R2, R20, R22, RZ ;  /* 0x000000161402723e */ /* 0x002fe400048060ff */
[----:B------:R-:W3:Y:S04]  /*1f6c70*/  LDL.LU R20, [R1+0x11fc] ;  /* 0x0011fc0001147983 */ /* 0x000ee80000300800 */
[----:B------:R-:W2:Y:S04]  /*1f6c80*/  LDL.LU R28, [R1+0x11e0] ;  /* 0x0011e000011c7983 */ /* 0x000ea80000300800 */
[----:B------:R-:W2:Y:S04]  /*1f6c90*/  LDL.LU R26, [R1+0x11e4] ;  /* 0x0011e400011a7983 */ /* 0x000ea80000300800 */
[----:B------:R-:W-:Y:S04]  /*1f6ca0*/  STL [R1+0x76a4], R2 ;  /* 0x0076a40201007387 */ /* 0x000fe80000100800 */
[----:B------:R1:W-:Y:S04]  /*1f6cb0*/  STL.64 [R1+0x2290], R18 ;  /* 0x0022901201007387 */ /* 0x0003e80000100a00 */
[----:B-1----:R-:W2:Y:S01]  /*1f6cc0*/  LDL.LU R19, [R1+0x7a78] ;  /* 0x007a780001137983 */ /* 0x002ea20000300800 */
[----:B----4-:R-:W-:-:S03]  /*1f6cd0*/  F2FP.SATFINITE.E5M2.F32.PACK_AB_MERGE_C R2, R27, R25, RZ ;  /* 0x000000191b02723e */ /* 0x010fc600048060ff */
[----:B------:R-:W4:Y:S04]  /*1f6ce0*/  LDL.LU R14, [R1+0x11e8] ;  /* 0x0011e800010e7983 */ /* 0x000f280000300800 */
[----:B------:R-:W-:Y:S04]  /*1f6cf0*/  STL [R1+0x23c], R2 ;  /* 0x00023c0201007387 */ /* 0x000fe80000100800 */
[----:B------:R-:W4:Y:S01]  /*1f6d00*/  LDL.LU R22, [R1+0x11ec] ;  /* 0x0011ec0001167983 */ /* 0x000f220000300800 */
[----:B------:R-:W-:-:S03]  /*1f6d10*/  F2FP.SATFINITE.E5M2.F32.PACK_AB_MERGE_C R18, R13, R29, RZ ;  /* 0x0000001d0d12723e */ /* 0x000fc600048060ff */
[----:B------:R-:W3:Y:S04]  /*1f6d20*/  LDL.LU R25, [R1+0x1200] ;  /* 0x0012000001197983 */ /* 0x000ee80000300800 */
[----:B------:R-:W3:Y:S04]  /*1f6d30*/  LDL.LU R27, [R1+0x1204] ;  /* 0x00120400011b7983 */ /* 0x000ee80000300800 */
[----:B------:R-:W3:Y:S04]  /*1f6d40*/  LDL.LU R29, [R1+0x1208] ;  /* 0x00120800011d7983 */ /* 0x000ee80000300800 */
[----:B------:R-:W3:Y:S04]  /*1f6d50*/  LDL.LU R13, [R1+0x120c] ;  /* 0x00120c00010d7983 */ /* 0x000ee80000300800 */
[----:B------:R1:W-:Y:S02]  /*1f6d60*/  STL [R1+0x7878], R18 ;  /* 0x0078781201007387 */ /* 0x0003e40000100800 */
[----:B-1----:R-:W-:-:S02]  /*1f6d70*/  IADD3 R18, P1, PT, R0, R8, RZ ;  /* 0x0000000800127210 */ /* 0x002fc40007f3e0ff */
[----:B------:R-:W-:Y:S01]  /*1f6d80*/  F2FP.SATFINITE.E5M2.F32.PACK_AB_MERGE_C R2, R15, R16, RZ ;  /* 0x000000100f02723e */ /* 0x000fe200048060ff */
[----:B--2---:R1:W-:Y:S02]  /*1f6d90*/  STL [R1+0x7a70], R19 ;  /* 0x007a701301007387 */ /* 0x0043e40000100800 */
[----:B-1----:R-:W-:-:S05]  /*1f6da0*/  IMAD.X R19, R11, 0x1, R7, P1 ;  /* 0x000000010b137824 */ /* 0x002fca00008e0607 */
[----:B------:R1:W-:Y:S02]  /*1f6db0*/  STL.64 [R1+0x2288], R18 ;  /* 0x0022881201007387 */ /* 0x0003e40000100a00 */
[----:B-1----:R-:W-:Y:S02]  /*1f6dc0*/  F2FP.SATFINITE.E5M2.F32.PACK_AB_MERGE_C R18, R24, R23, RZ ;  /* 0x000000171812723e */ /* 0x002fe400048060ff */
[----:B------:R-:W2:Y:S04]  /*1f6dd0*/  LDL.LU R23, [R1+0x1210] ;  /* 0x0012100001177983 */ /* 0x000ea80000300800 */
[----:B------:R1:W-:Y:S04]  /*1f6de0*/  STL [R1+0x22c], R18 ;  /* 0x00022c1201007387 */ /* 0x0003e80000100800 */
[----:B------:R-:W2:Y:S04]  /*1f6df0*/  LDL.LU R24, [R1+0x1214] ;  /* 0x0012140001187983 */ /* 0x000ea80000300800 */
[----:B------:R0:W-:Y:S01]  /*1f6e00*/  STL [R1+0x230], R2 ;  /* 0x0002300201007387 */ /* 0x0001e20000100800 */
[----:B-1----:R-:W-:-:S03]  /*1f6e10*/  IADD3 R18, P1, PT, R0, R6, RZ ;  /* 0x0000000600127210 */ /* 0x002fc60007f3e0ff */
[----:B------:R-:W2:Y:S04]  /*1f6e20*/  LDL.LU R16, [R1+0x1218] ;  /* 0x0012180001107983 */ /* 0x000ea80000300800 */
[----:B------:R-:W2:Y:S01]  /*1f6e30*/  LDL.LU R15, [R1+0x121c] ;  /* 0x00121c00010f7983 */ /* 0x000ea20000300800 */
[----:B------:R-:W-:Y:S01]  /*1f6e40*/  IMAD.X R19, R11, 0x1, R5, P1 ;  /* 0x000000010b137824 */ /* 0x000fe200008e0605 */
[----:B0-----:R-:W-:-:S04]  /*1f6e50*/  F2FP.SATFINITE.E5M2.F32.PACK_AB_MERGE_C R2, R12, R17, RZ ;  /* 0x000000110c02723e */ /* 0x001fc800048060ff */
[----:B------:R0:W-:Y:S04]  /*1f6e60*/  STL.64 [R1+0x2280], R18 ;  /* 0x0022801201007387 */ /* 0x0001e80000100a00 */
[----:B------:R1:W-:Y:S04]  /*1f6e70*/  STL [R1+0x210], R2 ;  /* 0x0002100201007387 */ /* 0x0003e80000100800 */
[----:B------:R-:W2:Y:S04]  /*1f6e80*/  LDL.LU R17, [R1+0x1220] ;  /* 0x0012200001117983 */ /* 0x000ea80000300800 */
[----:B------:R-:W2:Y:S01]  /*1f6e90*/  LDL.LU R12, [R1+0x1224] ;  /* 0x00122400010c7983 */ /* 0x000ea20000300800 */
[----:B0-----:R-:W-:-:S02]  /*1f6ea0*/  IADD3 R18, P1, PT, R0, R4, RZ ;  /* 0x0000000400127210 */ /* 0x001fc40007f3e0ff */
[----:B---3--:R-:W-:-:S03]  /*1f6eb0*/  F2FP.SATFINITE.E5M2.F32.PACK_AB_MERGE_C R20, R20, R21, RZ ;  /* 0x000000151414723e */ /* 0x008fc600048060ff */
[----:B------:R-:W-:Y:S01]  /*1f6ec0*/  IMAD.X R19, R11, 0x1, R3, P1 ;  /* 0x000000010b137824 */ /* 0x000fe200008e0603 */
[----:B-1----:R-:W-:-:S04]  /*1f6ed0*/  F2FP.SATFINITE.E5M2.F32.PACK_AB_MERGE_C R2, R26, R28, RZ ;  /* 0x0000001c1a02723e */ /* 0x002fc800048060ff */
[----:B------:R-:W-:Y:S04]  /*1f6ee0*/  STL.64 [R1+0x2278], R18 ;  /* 0x0022781201007387 */ /* 0x000fe80000100a00 */
[----:B------:R-:W-:Y:S04]  /*1f6ef0*/  STL [R1+0x76a8], R20 ;  /* 0x0076a81401007387 */ /* 0x000fe80000100800 */
[----:B------:R-:W3:Y:S04]  /*1f6f00*/  LDL.LU R11, [R1+0x1228] ;  /* 0x00122800010b7983 */ /* 0x000ee80000300800 */
[----:B------:R-:W3:Y:S01]  /*1f6f10*/  LDL.LU R21, [R1+0x122c] ;  /* 0x00122c0001157983 */ /* 0x000ee20000300800 */
[----:B------:R-:W-:Y:S01]  /*1f6f20*/  VIADD R0, R0, UR6 ;  /* 0x0000000600007c36 */ /* 0x000fe20008000000 */
[----:B------:R-:W-:Y:S01]  /*1f6f30*/  F2FP.SATFINITE.E5M2.F32.PACK_AB_MERGE_C R13, R13, R29, RZ ;  /* 0x0000001d0d0d723e */ /* 0x000fe200048060ff */
[----:B------:R-:W0:Y:S01]  /*1f6f40*/  LDCU UR6, c[0x0][0x3b8] ;  /* 0x00007700ff0677ac */ /* 0x000e220008000800 */
[----:B------:R4:W-:Y:S04]  /*1f6f50*/  STL [R1+0x1f0], R2 ;  /* 0x0001f00201007387 */ /* 0x0009e80000100800 */
[----:B------:R-:W3:Y:S04]  /*1f6f60*/  LDL.LU R28, [R1+0x1230] ;  /* 0x00123000011c7983 */ /* 0x000ee80000300800 */
[----:B------:R-:W3:Y:S01]  /*1f6f70*/  LDL.LU R26, [R1+0x1234] ;  /* 0x00123400011a7983 */ /* 0x000ee20000300800 */
[----:B----4-:R-:W-:-:S03]  /*1f6f80*/  F2FP.SATFINITE.E5M2.F32.PACK_AB_MERGE_C R2, R22, R14, RZ ;  /* 0x0000000e1602723e */ /* 0x010fc600048060ff */
[----:B------:R-:W4:Y:S01]  /*1f6f90*/  LDL.LU R14, [R1+0x1238] ;  /* 0x00123800010e7983 */ /* 0x000f220000300800 */
[----:B------:R-:W-:-:S03]  /*1f6fa0*/  IADD3 R18, P1, PT, R0, R10, RZ ;  /* 0x0000000a00127210 */ /* 0x000fc60007f3e0ff */
[----:B------:R-:W4:Y:S04]  /*1f6fb0*/  LDL.LU R22, [R1+0x123c] ;  /* 0x00123c0001167983 */ /* 0x000f280000300800 */
[----:B------:R1:W-:Y:S02]  /*1f6fc0*/  STL [R1+0x1f4], R2 ;  /* 0x0001f40201007387 */ /* 0x0003e40000100800 */
[----:B-1----:R-:W-:-:S05]  /*1f6fd0*/  SHF.R.S32.HI R2, RZ, 0x1f, R0 ;  /* 0x0000001fff027819 */ /* 0x002fca0000011400 */
[----:B------:R-:W-:-:S05]  /*1f6fe0*/  IMAD.X R19, R2, 0x1, R9, P1 ;  /* 0x0000000102137824 */ /* 0x000fca00008e0609 */
[----:B------:R1:W-:Y:S02]  /*1f6ff0*/  STL.64 [R1+0x2270], R18 ;  /* 0x0022701201007387 */ /* 0x0003e40000100a00 */
[----:B-1----:R-:W-:Y:S02]  /*1f7000*/  F2FP.SATFINITE.E5M2.F32.PACK_AB_MERGE_C R18, R27, R25, RZ ;  /* 0x000000191b12723e */ /* 0x002fe400048060ff */
[----:B------:R-:W4:Y:S04]  /*1f7010*/  LDL.LU R25, [R1+0x1240] ;  /* 0x0012400001197983 */ /* 0x000f280000300800 */
[----:B------:R1:W-:Y:S04]  /*1f7020*/  STL [R1+0x23dc], R18 ;  /* 0x0023dc1201007387 */ /* 0x0003e80000100800 */
[----:B------:R-:W4:Y:S01]  /*1f7030*/  LDL.LU R27, [R1+0x1244] ;  /* 0x00124400011b7983 */ /* 0x000f220000300800 */
[----:B-1----:R-:W-:-:S03]  /*1f7040*/  IADD3 R18, P1, PT, R0, R8, RZ ;  /* 0x0000000800127210 */ /* 0x002fc60007f3e0ff */
[----:B------:R1:W-:Y:S02]  /*1f7050*/  STL [R1+0x240c], R13 ;  /* 0x00240c0d01007387 */ /* 0x0003e40000100800 */
[----:B------:R-:W-:Y:S02]  /*1f7060*/  IMAD.X R19, R2, 0x1, R7, P1 ;  /* 0x0000000102137824 */ /* 0x000fe400008e0607 */
[----:B------:R-:W4:Y:S04]  /*1f7070*/  LDL.LU R29, [R1+0x1248] ;  /* 0x00124800011d7983 */ /* 0x000f280000300800 */
[----:B-1----:R-:W4:Y:S04]  /*1f7080*/  LDL.LU R13, [R1+0x124c] ;  /* 0x00124c00010d7983 */ /* 0x002f280000300800 */
[----:B------:R2:W-:Y:S02]  /*1f7090*/  STL.64 [R1+0x20e8], R18 ;  /* 0x0020e81201007387 */ /* 0x0005e40000100a00 */
[----:B--2---:R-:W-:-:S02]  /*1f70a0*/  F2FP.SATFINITE.E5M2.F32.PACK_AB_MERGE_C R18, R24, R23, RZ ;  /* 0x000000171812723e */ /* 0x004fc400048060ff */
[----:B------:R-:W2:Y:S04]  /*1f70b0*/  LDL.LU R23, [R1+0x1250] ;  /* 0x0012500001177983 */ /* 0x000ea80000300800 */
[----:B------:R1:W-:Y:S04]  /*1f70c0*/  STL [R1+0x2388], R18 ;  /* 0x0023881201007387 */ /* 0x0003e80000100800 */
[----:B------:R-:W2:Y:S01]  /*1f70d0*/  LDL.LU R24, [R1+0x1254] ;  /* 0x0012540001187983 */ /* 0x000ea20000300800 */
[----:B------:R-:W-:-:S05]  /*1f70e0*/  F2FP.SATFINITE.E5M2.F32.PACK_AB_MERGE_C R15, R15, R16, RZ ;  /* 0x000000100f0f723e */ /* 0x000fca00048060ff */
[----:B------:R0:W-:Y:S01]  /*1f70f0*/  STL [R1+0x239c], R15 ;  /* 0x00239c0f01007387 */ /* 0x0001e20000100800 */
[----:B-1----:R-:W-:-:S03]  /*1f7100*/  IADD3 R18, P1, PT, R0, R6, RZ ;  /* 0x0000000600127210 */ /* 0x002fc60007f3e0ff */
[----:B------:R-:W2:Y:S04]  /*1f7110*/  LDL.LU R16, [R1+0x1258] ;  /* 0x0012580001107983 */ /* 0x000ea80000300800 */
[----:B0-----:R-:W2:Y:S01]  /*1f7120*/  LDL.LU R15, [R1+0x125c] ;  /* 0x00125c00010f7983 */ /* 0x001ea20000300800 */
[----:B------:R-:W-:Y:S01]  /*1f7130*/  IMAD.X R19, R2, 0x1, R5, P1 ;  /* 0x0000000102137824 */ /* 0x000fe200008e0605 */
[----:B------:R-:W-:-:S04]  /*1f7140*/  F2FP.SATFINITE.E5M2.F32.PACK_AB_MERGE_C R12, R12, R17, RZ ;  /* 0x000000110c0c723e */ /* 0x000fc800048060ff */
[----:B------:R-:W-:Y:S04]  /*1f7150*/  STL.64 [R1+0x20e0], R18 ;  /* 0x0020e01201007387 */ /* 0x000fe80000100a00 */
[----:B------:R0:W-:Y:S04]  /*1f7160*/  STL [R1+0x2368], R12 ;  /* 0x0023680c01007387 */ /* 0x0001e80000100800 */
[----:B------:R-:W2:Y:S04]  /*1f7170*/  LDL.LU R17, [R1+0x1260] ;  /* 0x0012600001117983 */ /* 0x000ea80000300800 */
[----:B0-----:R-:W2:Y:S01]  /*1f7180*/  LDL.LU R12, [R1+0x1264] ;  /* 0x00126400010c7983 */ /* 0x001ea20000300800 */
[----:B------:R-:W-:-:S05]  /*1f7190*/  IADD3 R18, P1, PT, R0, R4, RZ ;  /* 0x0000000400127210 */ /* 0x000fca0007f3e0ff */
[----:B------:R-:W-:-:S05]  /*1f71a0*/  IMAD.X R19, R2, 0x1, R3, P1 ;  /* 0x0000000102137824 */ /* 0x000fca00008e0603 */
[----:B------:R0:W-:Y:S01]  /*1f71b0*/  STL.64 [R1+0x2098], R18 ;  /* 0x0020981201007387 */ /* 0x0001e20000100a00 */
[----:B---3--:R-:W-:Y:S02]  /*1f71c0*/  F2FP.SATFINITE.E5M2.F32.PACK_AB_MERGE_C R2, R26, R28, RZ ;  /* 0x0000001c1a02723e */ /* 0x008fe400048060ff */
[----:B0-----:R-:W-:Y:S02]  /*1f71d0*/  F2FP.SATFINITE.E5M2.F32.PACK_AB_MERGE_C R18, R21, R11, RZ ;  /* 0x0000000b1512723e */ /* 0x001fe400048060ff */
[----:B------:R-:W3:Y:S04]  /*1f71e0*/  LDL.LU R11, [R1+0x1268] ;  /* 0x00126800010b7983 */ /* 0x000ee80000300800 */
[----:B------:R-:W-:Y:S01]  /*1f71f0*/  STL [R1+0x236c], R18 ;  /* 0x00236c1201007387 */ /* 0x000fe20000100800 */
[----:B------:R-:W-:Y:S01]  /*1f7200*/  VIADD R0, R0, UR6 ;  /* 0x0000000600007c36 */ /* 0x000fe20008000000 */
[----:B------:R-:W0:Y:S02]  /*1f7210*/  LDCU UR6, c[0x0][0x3b8] ;  /* 0x00007700ff0677ac */ /* 0x000e240008000800 */
[----:B------:R-:W3:Y:S04]  /*1f7220*/  LDL.LU R21, [R1+0x126c] ;  /* 0x00126c0001157983 */ /* 0x000ee80000300800 */
        /* <DEDUP_REMOVED lines=12> */
[----:B------:R-:W4:Y:S01]  /*1f72f0*/  LDL.LU R25, [R1+0x1280] ;  /* 0x0012800001197983 */ /* 0x000f220000300800 */
[----:B------:R-:W-:-:S03]  /*1f7300*/  F2FP.SATFINITE.E5M2.F32.PACK_AB_MERGE_C R13, R13, R29, RZ ;  /* 0x0000001d0d0d723e */ /* 0x000fc600048060ff */
        /* <DEDUP_REMOVED lines=12> */
[----:B-1----:R-:W-:Y:S02]  /*1f73d0*/  IADD3 R18, P1, PT, R0, R6, RZ ;  /* 0x0000000600127210 */ /* 0x002fe40007f3e0ff */
[----:B------:R-:W-:-:S03]  /*1f73e0*/  F2FP.SATFINITE.E5M2.F32.PACK_AB_MERGE_C R15, R15, R16, RZ ;  /* 0x000000100f0f723e */ /* 0x000fc600048060ff */
[----:B------:R-:W-:Y:S02]  /*1f73f0*/  IMAD.X R19, R2, 0x1, R5, P1 ;  /* 0x0000000102137824 */ /* 0x000fe400008e0605 */
[----:B------:R1:W-:Y:S04]  /*1f7400*/  STL [R1+0x8f8], R15 ;  /* 0x0008f80f01007387 */ /* 0x0003e80000100800 */
[----:B------:R-:W2:Y:S04]  /*1f7410*/  LDL.LU R16, [R1+0x1298] ;  /* 0x0012980001107983 */ /* 0x000ea80000300800 */
[----:B-1----:R-:W2:Y:S04]  /*1f7420*/  LDL.LU R15, [R1+0x129c] ;  /* 0x00129c00010f7983 */ /* 0x002ea80000300800 */
[----:B------:R1:W-:Y:S01]  /*1f7430*/  STL.64 [R1+0x2080], R18 ;  /* 0x0020801201007387 */ /* 0x0003e20000100a00 */
[----:B------:R-:W-:-:S02]  /*1f7440*/  F2FP.SATFINITE.E5M2.F32.PACK_AB_MERGE_C R12, R12, R17, RZ ;  /* 0x000000110c0c723e */ /* 0x000fc400048060ff */
[----:B-1----:R-:W-:-:S03]  /*1f7450*/  IADD3 R18, P1, PT, R0, R4, RZ ;  /* 0x0000000400127210 */ /* 0x002fc60007f3e0ff */
[----:B------:R-:W-:Y:S02]  /*1f7460*/  STL [R1+0x8dc], R12 ;  /* 0x0008dc0c01007387 */ /* 0x000fe40000100800 */
[----:B------:R-:W-:-:S05]  /*1f7470*/  IMAD.X R19, R2, 0x1, R3, P1 ;  /* 0x0000000102137824 */ /* 0x000fca00008e0603 */
[----:B------:R1:W-:Y:S04]  /*1f7480*/  STL.64 [R1+0x2078], R18 ;  /* 0x0020781201007387 */ /* 0x0003e80000100a00 */
[----:B-1----:R-:W2:Y:S04]  /*1f7490*/  LDL.LU R18, [R1+0x12a0] ;  /* 0x0012a00001127983 */ /* 0x002ea80000300800 */
[----:B------:R-:W2:Y:S01]  /*1f74a0*/  LDL.LU R12, [R1+0x12a4] ;  /* 0x0012a400010c7983 */ /* 0x000ea20000300800 */
[----:B---3--:R-:W-:Y:S02]  /*1f74b0*/  F2FP.SATFINITE.E5M2.F32.PACK_AB_MERGE_C R11, R21, R11, RZ ;  /* 0x0000000b150b723e */ /* 0x008fe400048060ff */
[----:B------:R-:W-:-:S03]  /*1f74c0*/  F2FP.SATFINITE.E5M2.F32.PACK_AB_MERGE_C R2, R26, R28, RZ ;  /* 0x0000001c1a02723e */ /* 0x000fc600048060ff */
[----:B------:R1:W-:Y:S01]  /*1f74d0*/  STL [R1+0x8d4], R11 ;  /* 0x0008d40b01007387 */ /* 0x0003e20000100800 */
[----:B0-----:R-:W-:Y:S01]  /*1f74e0*/  VIADD R0, R0, UR6 ;  /* 0x0000000600007c36 */ /* 0x001fe20008000000 */
[----:B------:R-:W0:Y:S02]  /*1f74f0*/  LDCU UR6, c[0x0][0x3b8] ;  /* 0x00007700ff0677ac */ /* 0x000e240008000800 */
[----:B------:R-:W3:Y:S04]  /*1f7500*/  LDL.LU R17, [R1+0x12a8] ;  /* 0x0012a80001117983 */ /* 0x000ee80000300800 */
[----:B------:R4:W-:Y:S04]  /*1f7510*/  STL [R1+0x7c4], R2 ;  /* 0x0007c40201007387 */ /* 0x0009e80000100800 */
[----:B-1----:R-:W3:Y:S04]  /*1f7520*/  LDL.LU R11, [R1+0x12ac] ;  /* 0x0012ac00010b7983 */ /* 0x002ee80000300800 */
[----:B------:R-:W3:Y:S01]  /*1f7530*/  LDL.LU R28, [R1+0x12b0] ;  /* 0x0012b000011c7983 */ /* 0x000ee20000300800 */
[----:B----4-:R-:W-:-:S03]  /*1f7540*/  F2FP.SATFINITE.E5M2.F32.PACK_AB_MERGE_C R2, R22, R14, RZ ;  /* 0x0000000e1602723e */ /* 0x010fc600048060ff */
[----:B------:R-:W4:Y:S01]  /*1f7550*/  LDL.LU R26, [R1+0x12b4] ;  /* 0x0012b400011a7983 */ /* 0x000f220000300800 */
[----:B------:R-:W-:-:S03]  /*1f7560*/  IADD3 R20, P1, PT, R0, R10, RZ ;  /* 0x0000000a00147210 */ /* 0x000fc60007f3e0ff */
[----:B------:R-:W4:Y:S04]  /*1f7570*/  LDL.LU R14, [R1+0x12b8] ;  /* 0x0012b800010e7983 */ /* 0x000f280000300800 */
[----:B------:R-:W4:Y:S04]  /*1f7580*/  LDL.LU R22, [R1+0x12bc] ;  /* 0x0012bc0001167983 */ /* 0x000f280000300800 */
[----:B------:R1:W-:Y:S02]  /*1f7590*/  STL [R1+0x804], R2 ;  /* 0x0008040201007387 */ /* 0x0003e40000100800 */
[----:B-1----:R-:W-:-:S05]  /*1f75a0*/  SHF.R.S32.HI R2, RZ, 0x1f, R0 ;  /* 0x0000001fff027819 */ /* 0x002fca0000011400 */
[----:B------:R-:W-:Y:S01]  /*1f75b0*/  IMAD.X R21, R2, 0x1, R9, P1 ;  /* 0x0000000102157824 */ /* 0x000fe200008e0609 */
[----:B------:R-:W-:-:S04]  /*1f75c0*/  F2FP.SATFINITE.E5M2.F32.PACK_AB_MERGE_C R19, R27, R25, RZ ;  /* 0x000000191b13723e */ /* 0x000fc800048060ff */
[----:B------:R1:W-:Y:S04]  /*1f75d0*/  STL.64 [R1+0x2070], R20 ;  /* 0x0020701401007387 */ /* 0x0003e80000100a00 */
[----:B------:R-:W4:Y:S04]  /*1f75e0*/  LDL.LU R25, [R1+0x12c0] ;  /* 0x0012c00001197983 */ /* 0x000f280000300800 */
[----:B------:R-:W-:Y:S01]  /*1f75f0*/  STL [R1+0x758], R19 ;  /* 0x0007581301007387 */ /* 0x000fe20000100800 */
[----:B-1----:R-:W-:-:S03]  /*1f7600*/  IADD3 R20, P1, PT, R0, R8, RZ ;  /* 0x0000000800147210 */ /* 0x002fc60007f3e0ff */
[----:B------:R-:W4:Y:S01]  /*1f7610*/  LDL.LU R27, [R1+0x12c4] ;  /* 0x0012c400011b7983 */ /* 0x000f220000300800 */
[----:B------:R-:W-:-:S03]  /*1f7620*/  F2FP.SATFINITE.E5M2.F32.PACK_AB_MERGE_C R21, R13, R29, RZ ;  /* 0x0000001d0d15723e */ /* 0x000fc600048060ff */
[----:B------:R-:W4:Y:S04]  /*1f7630*/  LDL.LU R29, [R1+0x12c8] ;  /* 0x0012c800011d7983 */ /* 0x000f280000300800 */
[----:B------:R-:W4:Y:S04]  /*1f7640*/  LDL.LU R13, [R1+0x12cc] ;  /* 0x0012cc00010d7983 */ /* 0x000f280000300800 */
[----:B------:R1:W-:Y:S02]  /*1f7650*/  STL [R1+0x7784], R21 ;  /* 0x0077841501007387 */ /* 0x0003e40000100800 */
[----:B-1----:R-:W-:Y:S01]  /*1f7660*/  IMAD.X R21, R2, 0x1, R7, P1 ;  /* 0x0000000102157824 */ /* 0x002fe200008e0607 */
[----:B--2---:R-:W-:-:S02]  /*1f7670*/  F2FP.SATFINITE.E5M2.F32.PACK_AB_MERGE_C R19, R24, R23, RZ ;  /* 0x000000171813723e */ /* 0x004fc400048060ff */
[----:B------:R-:W2:Y:S04]  /*1f7680*/  LDL.LU R23, [R1+0x12d0] ;  /* 0x0012d00001177983 */ /* 0x000ea80000300800 */
[----:B------:R1:W-:Y:S02]  /*1f7690*/  STL.64 [R1+0x2068], R20 ;  /* 0x0020681401007387 */ /* 0x0003e40000100a00 */
[----:B-1----:R-:W-:Y:S02]  /*1f76a0*/  IADD3 R20, P1, PT, R0, R6, RZ ;  /* 0x0000000600147210 */ /* 0x002fe40007f3e0ff */
[----:B------:R-:W-:Y:S03]  /*1f76b0*/  STL [R1+0x6f0], R19 ;  /* 0x0006f01301007387 */ /* 0x000fe60000100800 */
[----:B------:R-:W-:Y:S01]  /*1f76c0*/  IMAD.X R21, R2, 0x1, R5, P1 ;  /* 0x0000000102157824 */ /* 0x000fe200008e0605 */
[----:B------:R-:W-:Y:S01]  /*1f76d0*/  F2FP.SATFINITE.E5M2.F32.PACK_AB_MERGE_C R15, R15, R16, RZ ;  /* 0x000000100f0f723e */ /* 0x000fe200048060ff */
[----:B------:R-:W2:Y:S04]  /*1f76e0*/  LDL.LU R24, [R1+0x12d4] ;  /* 0x0012d40001187983 */ /* 0x000ea80000300800 */
[----:B------:R1:W-:Y:S04]  /*1f76f0*/  STL [R1+0x6fc], R15 ;  /* 0x0006fc0f01007387 */ /* 0x0003e80000100800 */
[----:B------:R-:W2:Y:S04]  /*1f7700*/  LDL.LU R16, [R1+0x12d8] ;  /* 0x0012d80001107983 */ /* 0x000ea80000300800 */
[----:B-1----:R-:W2:Y:S04]  /*1f7710*/  LDL.LU R15, [R1+0x12dc] ;  /* 0x0012dc00010f7983 */ /* 0x002ea80000300800 */
[----:B------:R-:W-:Y:S01]  /*1f7720*/  STL.64 [R1+0x2060], R20 ;  /* 0x0020601401007387 */ /* 0x000fe20000100a00 */
[----:B------:R-:W-:-:S02]  /*1f7730*/  F2FP.SATFINITE.E5M2.F32.PACK_AB_MERGE_C R12, R12, R18, RZ ;  /* 0x000000120c0c723e */ /* 0x000fc400048060ff */
[----:B------:R-:W-:-:S05]  /*1f7740*/  IADD3 R18, P1, PT, R0, R4, RZ ;  /* 0x0000000400127210 */ /* 0x000fca0007f3e0ff */
[----:B------:R-:W-:Y:S01]  /*1f7750*/  IMAD.X R19, R2, 0x1, R3, P1 ;  /* 0x0000000102137824 */ /* 0x000fe200008e0603 */
[----:B------:R-:W-:Y:S04]  /*1f7760*/  STL [R1+0x6a4], R12 ;  /* 0x0006a40c01007387 */ /* 0x000fe80000100800 */
[----:B------:R1:W-:Y:S04]  /*1f7770*/  STL.64 [R1+0x2058], R18 ;  /* 0x0020581201007387 */ /* 0x0003e80000100a00 */
[----:B-1----:R-:W2:Y:S04]  /*1f7780*/  LDL.LU R18, [R1+0x12e0] ;  /* 0x0012e00001127983 */ /* 0x002ea80000300800 */
[----:B------:R-:W2:Y:S01]  /*1f7790*/  LDL.LU R12, [R1+0x12e4] ;  /* 0x0012e400010c7983 */ /* 0x000ea20000300800 */
[----:B---3--:R-:W-:-:S02]  /*1f77a0*/  F2FP.SATFINITE.E5M2.F32.PACK_AB_MERGE_C R11, R11, R17, RZ ;  /* 0x000000110b0b723e */ /* 0x008fc400048060ff */
[----:B----4-:R-:W-:-:S03]  /*1f77b0*/  F2FP.SATFINITE.E5M2.F32.PACK_AB_MERGE_C R2, R26, R28, RZ ;  /* 0x0000001c1a02723e */ /* 0x010fc600048060ff */
[----:B------:R-:W-:Y:S01]  /*1f77c0*/  STL [R1+0x6b8], R11 ;  /* 0x0006b80b01007387 */ /* 0x000fe20000100800 */
[----:B0-----:R-:W-:Y:S01]  /*1f77d0*/  VIADD R0, R0, UR6 ;  /* 0x0000000600007c36 */ /* 0x001fe20008000000 */
[----:B------:R-:W0:Y:S02]  /*1f77e0*/  LDCU UR6, c[0x0][0x3b8] ;  /* 0x00007700ff0677ac */ /* 0x000e240008000800 */
[----:B------:R-:W3:Y:S04]  /*1f77f0*/  LDL.LU R28, [R1+0x12e8] ;  /* 0x0012e800011c7983 */ /* 0x000ee80000300800 */
[----:B------:R1:W-:Y:S04]  /*1f7800*/  STL [R1+0x64c], R2 ;  /* 0x00064c0201007387 */ /* 0x0003e80000100800 */
[----:B------:R-:W3:Y:S01]  /*1f7810*/  LDL.LU R26, [R1+0x12ec] ;  /* 0x0012ec00011a7983 */ /* 0x000ee20000300800 */
[----:B-1----:R-:W-:-:S03]  /*1f7820*/  F2FP.SATFINITE.E5M2.F32.PACK_AB_MERGE_C R2, R22, R14, RZ ;  /* 0x0000000e1602723e */ /* 0x002fc600048060ff */
[----:B------:R-:W4:Y:S01]  /*1f7830*/  LDL.LU R14, [R1+0x2260] ;  /* 0x00226000010e7983 */ /* 0x000f220000300800 */
[----:B------:R-:W-:-:S03]  /*1f7840*/  IADD3 R20, P1, PT, R0, R10, RZ ;  /* 0x0000000a00147210 */ /* 0x000fc60007f3e0ff */
[----:B------:R-:W4:Y:S04]  /*1f7850*/  LDL.LU R22, [R1+0x2264] ;  /* 0x0022640001167983 */ /* 0x000f280000300800 */
[----:B------:R1:W-:Y:S04]  /*1f7860*/  STL [R1+0x664], R2 ;  /* 0x0006640201007387 */ /* 0x0003e80000100800 */
[----:B------:R-:W4:Y:S04]  /*1f7870*/  LDL.LU R17, [R1+0x2268] ;  /* 0x0022680001117983 */ /* 0x000f280000300800 */
[----:B------:R-:W4:Y:S01]  /*1f7880*/  LDL.LU R11, [R1+0x226c] ;  /* 0x00226c00010b7983 */ /* 0x000f220000300800 */
[----:B-1----:R-:W-:-:S05]  /*1f7890*/  SHF.R.S32.HI R2, RZ, 0x1f, R0 ;  /* 0x0000001fff027819 */ /* 0x002fca0000011400 */
[----:B------:R-:W-:Y:S01]  /*1f78a0*/  IMAD.X R21, R2, 0x1, R9, P1 ;  /* 0x0000000102157824 */ /* 0x000fe200008e0609 */
[----:B------:R-:W-:Y:S02]  /*1f78b0*/  F2FP.SATFINITE.E5M2.F32.PACK_AB_MERGE_C R19, R27, R25, RZ ;  /* 0x000000191b13723e */ /* 0x000fe400048060ff */
[----:B------:R-:W4:Y:S04]  /*1f78c0*/  LDL.LU R25, [R1+0x1300] ;  /* 0x0013000001197983 */ /* 0x000f280000300800 */
[----:B------:R1:W-:Y:S01]  /*1f78d0*/  STL.64 [R1+0x2050], R20 ;  /* 0x0020501401007387 */ /* 0x0003e20000100a00 */
[----:B------:R-:W-:-:S03]  /*1f78e0*/  F2FP.SATFINITE.E5M2.F32.PACK_AB_MERGE_C R13, R13, R29, RZ ;  /* 0x0000001d0d0d723e */ /* 0x000fc600048060ff */
[----:B------:R-:W-:Y:S04]  /*1f78f0*/  STL [R1+0x5e0], R19 ;  /* 0x0005e01301007387 */ /* 0x000fe80000100800 */
[----:B------:R-:W4:Y:S01]  /*1f7900*/  LDL.LU R27, [R1+0x1304] ;  /* 0x00130400011b7983 */ /* 0x000f220000300800 */
[----:B-1----:R-:W-:-:S03]  /*1f7910*/  IADD3 R20, P1, PT, R0, R8, RZ ;  /* 0x0000000800147210 */ /* 0x002fc60007f3e0ff */
[----:B------:R1:W-:Y:S02]  /*1f7920*/  STL [R1+0x5f0], R13 ;  /* 0x0005f00d01007387 */ /* 0x0003e40000100800 */
[----:B------:R-:W-:Y:S02]  /*1f7930*/  IMAD.X R21, R2, 0x1, R7, P1 ;  /* 0x0000000102157824 */ /* 0x000fe400008e0607 */
[----:B------:R-:W4:Y:S04]  /*1f7940*/  LDL.LU R29, [R1+0x1308] ;  /* 0x00130800011d7983 */ /* 0x000f280000300800 */
[----:B-1----:R-:W4:Y:S01]  /*1f7950*/  LDL.LU R13, [R1+0x130c] ;  /* 0x00130c00010d7983 */ /* 0x002f220000300800 */
[----:B--2---:R-:W-:-:S03]  /*1f7960*/  F2FP.SATFINITE.E5M2.F32.PACK_AB_MERGE_C R19, R24, R23, RZ ;  /* 0x000000171813723e */ /* 0x004fc600048060ff */
[----:B------:R-:W2:Y:S04]  /*1f7970*/  LDL.LU R23, [R1+0x1310] ;  /* 0x0013100001177983 */ /* 0x000ea80000300800 */
[----:B------:R1:W-:Y:S04]  /*1f7980*/  STL.64 [R1+0x2048], R20 ;  /* 0x0020481401007387 */ /* 0x0003e80000100a00 */
[----:B------:R-:W-:Y:S01]  /*1f7990*/  STL [R1+0x440], R19 ;  /* 0x0004401301007387 */ /* 0x000fe20000100800 */
[----:B------:R-:W-:-:S03]  /*1f79a0*/  F2FP.SATFINITE.E5M2.F32.PACK_AB_MERGE_C R15, R15, R16, RZ ;  /* 0x000000100f0f723e */ /* 0x000fc600048060ff */
[----:B------:R-:W2:Y:S01]  /*1f79b0*/  LDL.LU R24, [R1+0x1314] ;  /* 0x0013140001187983 */ /* 0x000ea20000300800 */
[----:B-1----:R-:W-:-:S05]  /*1f79c0*/  IADD3 R20, P1, PT, R0, R6, RZ ;  /* 0x0000000600147210 */ /* 0x002fca0007f3e0ff */
[----:B------:R-:W-:Y:S01]  /*1f79d0*/  IMAD.X R21, R2, 0x1, R5, P1 ;  /* 0x0000000102157824 */ /* 0x000fe200008e0605 */
        /* <DEDUP_REMOVED lines=11> */
[----:B---3--:R-:W-:-:S03]  /*1f7a90*/  F2FP.SATFINITE.E5M2.F32.PACK_AB_MERGE_C R2, R26, R28, RZ ;  /* 0x0000001c1a02723e */ /* 0x008fc600048060ff */
[----:B------:R-:W3:Y:S01]  /*1f7aa0*/  LDL.LU R28, [R1+0x1328] ;  /* 0x00132800011c7983 */ /* 0x000ee20000300800 */
[----:B0-----:R-:W-:Y:S01]  /*1f7ab0*/  VIADD R0, R0, UR6 ;  /* 0x0000000600007c36 */ /* 0x001fe20008000000 */
[----:B------:R-:W0:Y:S02]  /*1f7ac0*/  LDCU UR6, c[0x0][0x3b8] ;  /* 0x00007700ff0677ac */ /* 0x000e240008000800 */
[----:B------:R-:W3:Y:S04]  /*1f7ad0*/  LDL.LU R26, [R1+0x132c] ;  /* 0x00132c00011a7983 */ /* 0x000ee80000300800 */
[----:B------:R4:W-:Y:S01]  /*1f7ae0*/  STL [R1+0x430], R2 ;  /* 0x0004300201007387 */ /* 0x0009e20000100800 */
[----:B------:R-:W-:Y:S02]  /*1f7af0*/  IADD3 R20, P1, PT, R0, R10, RZ ;  /* 0x0000000a00147210 */ /* 0x000fe40007f3e0ff */
[----:B----4-:R-:W-:-:S02]  /*1f7b00*/  F2FP.SATFINITE.E5M2.F32.PACK_AB_MERGE_C R2, R22, R14, RZ ;  /* 0x0000000e1602723e */ /* 0x010fc400048060ff */
[----:B------:R-:W4:Y:S01]  /*1f7b10*/  LDL.LU R14, [R1+0x1330] ;  /* 0x00133000010e7983 */ /* 0x000f220000300800 */
[----:B------:R-:W-:-:S03]  /*1f7b20*/  F2FP.SATFINITE.E5M2.F32.PACK_AB_MERGE_C R11, R11, R17, RZ ;  /* 0x000000110b0b723e */ /* 0x000fc600048060ff */
[----:B------:R1:W-:Y:S04]  /*1f7b30*/  STL [R1+0x428], R2 ;  /* 0x0004280201007387 */ /* 0x0003e80000100800 */
[----:B------:R-:W4:Y:S01]  /*1f7b40*/  LDL.LU R22, [R1+0x1334] ;  /* 0x0013340001167983 */ /* 0x000f220000300800 */
[----:B-1----:R-:W-:-:S03]  /*1f7b50*/  SHF.R.S32.HI R2, RZ, 0x1f, R0 ;  /* 0x0000001fff027819 */ /* 0x002fc60000011400 */
[----:B------:R1:W-:Y:S02]  /*1f7b60*/  STL [R1+0x424], R11 ;  /* 0x0004240b01007387 */ /* 0x0003e40000100800 */
[----:B------:R-:W-:Y:S02]  /*1f7b70*/  IMAD.X R21, R2, 0x1, R9, P1 ;  /* 0x0000000102157824 */ /* 0x000fe400008e0609 */
[----:B------:R-:W4:Y:S01]  /*1f7b80*/  LDL.LU R17, [R1+0x1338] ;  /* 0x0013380001117983 */ /* 0x000f220000300800 */
[----:B------:R-:W-:-:S03]  /*1f7b90*/  F2FP.SATFINITE.E5M2.F32.PACK_AB_MERGE_C R19, R27, R25, RZ ;  /* 0x000000191b13723e */ /* 0x000fc600048060ff */
[----:B-1----:R-:W4:Y:S01]  /*1f7ba0*/  LDL.LU R11, [R1+0x133c] ;  /* 0x00133c00010b7983 */ /* 0x002f220000300800 */
[----:B------:R-:W-:-:S03]  /*1f7bb0*/  F2FP.SATFINITE.E5M2.F32.PACK_AB_MERGE_C R13, R13, R29, RZ ;  /* 0x0000001d0d0d723e */ /* 0x000fc600048060ff */
[----:B------:R1:W-:Y:S04]  /*1f7bc0*/  STL.64 [R1+0x2030], R20 ;  /* 0x0020301401007387 */ /* 0x0003e80000100a00 */
[----:B------:R-:W4:Y:S04]  /*1f7bd0*/  LDL.LU R25, [R1+0x1340] ;  /* 0x0013400001197983 */ /* 0x000f280000300800 */
[----:B------:R-:W-:Y:S01]  /*1f7be0*/  STL [R1+0x414], R19 ;  /* 0x0004141301007387 */ /* 0x000fe20000100800 */
[----:B-1----:R-:W-:-:S03]  /*1f7bf0*/  IADD3 R20, P1, PT, R0, R8, RZ ;  /* 0x0000000800147210 */ /* 0x002fc60007f3e0ff */
[----:B------:R-:W4:Y:S02]  /*1f7c00*/  LDL.LU R27, [R1+0x1344] ;  /* 0x00134400011b7983 */ /* 0x000f240000300800 */
[----:B------:R-:W-:Y:S02]  /*1f7c10*/  IMAD.X R21, R2, 0x1, R7, P1 ;  /* 0x0000000102157824 */ /* 0x000fe400008e0607 */
[----:B------:R1:W-:Y:S04]  /*1f7c20*/  STL [R1+0x41c], R13 ;  /* 0x00041c0d01007387 */ /* 0x0003e80000100800 */
[----:B------:R-:W4:Y:S04]  /*1f7c30*/  LDL.LU R29, [R1+0x1348] ;  /* 0x00134800011d7983 */ /* 0x000f280000300800 */
[----:B-1----:R-:W4:Y:S01]  /*1f7c40*/  LDL.LU R13, [R1+0x134c] ;  /* 0x00134c00010d7983 */ /* 0x002f220000300800 */
[----:B--2---:R-:W-:-:S03]  /*1f7c50*/  F2FP.SATFINITE.E5M2.F32.PACK_AB_MERGE_C R19, R24, R23, RZ ;  /* 0x000000171813723e */ /* 0x004fc600048060ff */
[----:B------:R-:W2:Y:S04]  /*1f7c60*/  LDL.LU R23, [R1+0x1350] ;  /* 0x0013500001177983 */ /* 0x000ea80000300800 */
[----:B------:R1:W-:Y:S04]  /*1f7c70*/  STL.64 [R1+0x2028], R20 ;  /* 0x0020281401007387 */ /* 0x0003e80000100a00 */
[----:B------:R-:W-:Y:S04]  /*1f7c80*/  STL [R1+0x30c], R19 ;  /* 0x00030c1301007387 */ /* 0x000fe80000100800 */
[----:B------:R-:W2:Y:S01]  /*1f7c90*/  LDL.LU R24, [R1+0x1354] ;  /* 0x0013540001187983 */ /* 0x000ea20000300800 */
[----:B-1----:R-:W-:-:S02]  /*1f7ca0*/  IADD3 R20, P1, PT, R0, R6, RZ ;  /* 0x0000000600147210 */ /* 0x002fc40007f3e0ff */
[----:B------:R-:W-:-:S03]  /*1f7cb0*/  F2FP.SATFINITE.E5M2.F32.PACK_AB_MERGE_C R15, R15, R16, RZ ;  /* 0x000000100f0f723e */ /* 0x000fc600048060ff */
[----:B------:R-:W-:Y:S02]  /*1f7cc0*/  IMAD.X R21, R2, 0x1, R5, P1 ;  /* 0x0000000102157824 */ /* 0x000fe400008e0605 */
[----:B------:R1:W-:Y:S04]  /*1f7cd0*/  STL [R1+0x408], R15 ;  /* 0x0004080f01007387 */ /* 0x0003e80000100800 */
[----:B------:R-:W2:Y:S04]  /*1f7ce0*/  LDL.LU R16, [R1+0x1358] ;  /* 0x0013580001107983 */ /* 0x000ea80000300800 */
[----:B-1----:R-:W2:Y:S04]  /*1f7cf0*/  LDL.LU R15, [R1+0x135c] ;  /* 0x00135c00010f7983 */ /* 0x002ea80000300800 */
[----:B------:R1:W-:Y:S01]  /*1f7d00*/  STL.64 [R1+0x2020], R20 ;  /* 0x0020201401007387 */ /* 0x0003e20000100a00 */
[----:B------:R-:W-:-:S05]  /*1f7d10*/  F2FP.SATFINITE.E5M2.F32.PACK_AB_MERGE_C R12, R12, R18, RZ ;  /* 0x000000120c0c723e */ /* 0x000fca00048060ff */
[----:B------:R-:W-:Y:S04]  /*1f7d20*/  STL [R1+0x2ec], R12 ;  /* 0x0002ec0c01007387 */ /* 0x000fe80000100800 */
[----:B-1----:R-:W2:Y:S01]  /*1f7d30*/  LDL.LU R20, [R1+0x1360] ;  /* 0x0013600001147983 */ /* 0x002ea20000300800 */
[----:B------:R-:W-:-:S05]  /*1f7d40*/  IADD3 R18, P1, PT, R0, R4, RZ ;  /* 0x0000000400127210 */ /* 0x000fca0007f3e0ff */
[----:B------:R-:W-:Y:S01]  /*1f7d50*/  IMAD.X R19, R2, 0x1, R3, P1 ;  /* 0x0000000102137824 */ /* 0x000fe200008e0603 */
[----:B---3--:R-:W-:-:S04]  /*1f7d60*/  F2FP.SATFINITE.E5M2.F32.PACK_AB_MERGE_C R2, R26, R28, RZ ;  /* 0x0000001c1a02723e */ /* 0x008fc800048060ff */
[----:B------:R1:W-:Y:S01]  /*1f7d70*/  STL.64 [R1+0x2018], R18 ;  /* 0x0020181201007387 */ /* 0x0003e20000100a00 */
[----:B0-----:R-:W-:Y:S01]  /*1f7d80*/  VIADD R0, R0, UR6 ;  /* 0x0000000600007c36 */ /* 0x001fe20008000000 */
[----:B------:R-:W0:Y:S04]  /*1f7d90*/  LDCU UR6, c[0x0][0x3b8] ;  /* 0x00007700ff0677ac */ /* 0x000e280008000800 */
[----:B-1----:R-:W-:Y:S02]  /*1f7da0*/  IADD3 R18, P1, PT, R0, R10, RZ ;  /* 0x0000000a00127210 */ /* 0x002fe40007f3e0ff */
[----:B----4-:R-:W-:Y:S02]  /*1f7db0*/  F2FP.SATFINITE.E5M2.F32.PACK_AB_MERGE_C R13, R13, R29, RZ ;  /* 0x0000001d0d0d723e */ /* 0x010fe400048060ff */
[----:B--2---:R-:W-:Y:S01]  /*1f7dc0*/  F2FP.SATFINITE.E5M2.F32.PACK_AB_MERGE_C R15, R15, R16, RZ ;  /* 0x000000100f0f723e */ /* 0x004fe200048060ff */
[----:B------:R-:W-:Y:S04]  /*1f7dd0*/  STL [R1+0x7a74], R20 ;  /* 0x007a741401007387 */ /* 0x000fe80000100800 */
[----:B------:R1:W-:Y:S04]  /*1f7de0*/  STL [R1+0x2f0], R2 ;  /* 0x0002f00201007387 */ /* 0x0003e80000100800 */
[----:B------:R-:W2:Y:S04]  /*1f7df0*/  LDL.LU R12, [R1+0x1364] ;  /* 0x00136400010c7983 */ /* 0x000ea80000300800 */
[----:B------:R-:W3:Y:S01]  /*1f7e00*/  LDL.LU R28, [R1+0x1368] ;  /* 0x00136800011c7983 */ /* 0x000ee20000300800 */
[----:B-1----:R-:W-:-:S03]  /*1f7e10*/  F2FP.SATFINITE.E5M2.F32.PACK_AB_MERGE_C R2, R22, R14, RZ ;  /* 0x0000000e1602723e */ /* 0x002fc600048060ff */
[----:B------:R-:W3:Y:S04]  /*1f7e20*/  LDL.LU R26, [R1+0x136c] ;  /* 0x00136c00011a7983 */ /* 0x000ee80000300800 */
[----:B------:R1:W-:Y:S04]  /*1f7e30*/  STL [R1+0x2d0], R2 ;  /* 0x0002d00201007387 */ /* 0x0003e80000100800 */
[----:B------:R-:W4:Y:S04]  /*1f7e40*/  LDL.LU R14, [R1+0x1370] ;  /* 0x00137000010e7983 */ /* 0x000f280000300800 */
[----:B------:R-:W4:Y:S01]  /*1f7e50*/  LDL.LU R22, [R1+0x1374] ;  /* 0x0013740001167983 */ /* 0x000f220000300800 */
[----:B-1----:R-:W-:-:S02]  /*1f7e60*/  F2FP.SATFINITE.E5M2.F32.PACK_AB_MERGE_C R2, R11, R17, RZ ;  /* 0x000000110b02723e */ /* 0x002fc400048060ff */
[----:B------:R-:W-:Y:S02]  /*1f7e70*/  SHF.R.S32.HI R11, RZ, 0x1f, R0 ;  /* 0x0000001fff0b7819 */ /* 0x000fe40000011400 */
[----:B------:R-:W-:-:S03]  /*1f7e80*/  F2FP.SATFINITE.E5M2.F32.PACK_AB_MERGE_C R17, R27, R25, RZ ;  /* 0x000000191b11723e */ /* 0x000fc600048060ff */
[----:B------:R-:W-:Y:S01]  /*1f7e90*/  IMAD.X R19, R11, 0x1, R9, P1 ;  /* 0x000000010b137824 */ /* 0x000fe200008e0609 */
[----:B------:R-:W-:Y:S01]  /*1f7ea0*/  STL [R1+0x2d4], R2 ;  /* 0x0002d40201007387 */ /* 0x000fe20000100800 */
[----:B------:R-:W-:-:S03]  /*1f7eb0*/  IADD3 R20, P1, PT, R0, R8, RZ ;  /* 0x0000000800147210 */ /* 0x000fc60007f3e0ff */
[----:B------:R1:W-:Y:S02]  /*1f7ec0*/  STL.64 [R1+0x2010], R18 ;  /* 0x0020101201007387 */ /* 0x0003e40000100a00 */
[----:B------:R-:W-:Y:S02]  /*1f7ed0*/  IMAD.X R21, R11, 0x1, R7, P1 ;  /* 0x000000010b157824 */ /* 0x000fe400008e0607 */
[----:B-1----:R-:W2:Y:S04]  /*1f7ee0*/  LDL.LU R19, [R1+0x1378] ;  /* 0x0013780001137983 */ /* 0x002ea80000300800 */
[----:B------:R-:W2:Y:S04]  /*1f7ef0*/  LDL.LU R2, [R1+0x137c] ;  /* 0x00137c0001027983 */ /* 0x000ea80000300800 */
[----:B------:R1:W-:Y:S04]  /*1f7f00*/  STL [R1+0x2bc], R17 ;  /* 0x0002bc1101007387 */ /* 0x0003e80000100800 */
[----:B------:R-:W2:Y:S04]  /*1f7f10*/  LDL.LU R25, [R1+0x1380] ;  /* 0x0013800001197983 */ /* 0x000ea80000300800 */
[----:B------:R-:W2:Y:S04]  /*1f7f20*/  LDL.LU R27, [R1+0x1384] ;  /* 0x00138400011b7983 */ /* 0x000ea80000300800 */
[----:B------:R0:W-:Y:S01]  /*1f7f30*/  STL [R1+0x2b4], R13 ;  /* 0x0002b40d01007387 */ /* 0x0001e20000100800 */
[----:B-1----:R-:W-:-:S03]  /*1f7f40*/  F2FP.SATFINITE.E5M2.F32.PACK_AB_MERGE_C R17, R24, R23, RZ ;  /* 0x000000171811723e */ /* 0x002fc600048060ff */
[----:B------:R-:W2:Y:S04]  /*1f7f50*/  LDL.LU R29, [R1+0x1388] ;  /* 0x00138800011d7983 */ /* 0x000ea80000300800 */
[----:B0-----:R-:W2:Y:S04]  /*1f7f60*/  LDL.LU R13, [R1+0x138c] ;  /* 0x00138c00010d7983 */ /* 0x001ea80000300800 */
[----:B------:R-:W2:Y:S04]  /*1f7f70*/  LDL.LU R18, [R1+0x1390] ;  /* 0x0013900001127983 */ /* 0x000ea80000300800 */
[----:B------:R0:W-:Y:S04]  /*1f7f80*/  STL.64 [R1+0x2008], R20 ;  /* 0x0020081401007387 */ /* 0x0001e80000100a00 */
[----:B------:R1:W-:Y:S01]  /*1f7f90*/  STL [R1+0x290], R17 ;  /* 0x0002901101007387 */ /* 0x0003e20000100800 */
[----:B0-----:R-:W-:-:S03]  /*1f7fa0*/  IADD3 R20, P1, PT, R0, R6, RZ ;  /* 0x0000000600147210 */ /* 0x001fc60007f3e0ff */
[----:B-1----:R-:W2:Y:S02]  /*1f7fb0*/  LDL.LU R17, [R1+0x1394] ;  /* 0x0013940001117983 */ /* 0x002ea40000300800 */
[----:B------:R-:W-:Y:S02]  /*1f7fc0*/  IMAD.X R21, R11, 0x1, R5, P1 ;  /* 0x000000010b157824 */ /* 0x000fe400008e0605 */
[----:B------:R0:W-:Y:S04]  /*1f7fd0*/  STL [R1+0x298], R15 ;  /* 0x0002980f01007387 */ /* 0x0001e80000100800 */
[----:B------:R-:W2:Y:S04]  /*1f7fe0*/  LDL.LU R23, [R1+0x1398] ;  /* 0x0013980001177983 */ /* 0x000ea80000300800 */
[----:B------:R-:W2:Y:S04]  /*1f7ff0*/  LDL.LU R24, [R1+0x139c] ;  /* 0x00139c0001187983 */ /* 0x000ea80000300800 */
[----:B------:R-:W2:Y:S04]  /*1f8000*/  LDL.LU R16, [R1+0x13a0] ;  /* 0x0013a00001107983 */ /* 0x000ea80000300800 */
[----:B0-----:R-:W2:Y:S04]  /*1f8010*/  LDL.LU R15, [R1+0x13a4] ;  /* 0x0013a400010f7983 */ /* 0x001ea80000300800 */
[----:B------:R0:W-:Y:S04]  /*1f8020*/  STL.64 [R1+0x2000], R20 ;  /* 0x0020001401007387 */ /* 0x0001e80000100a00 */
[----:B0-----:R-:W2:Y:S01]  /*1f8030*/  LDL.LU R20, [R1+0x7a74] ;  /* 0x007a740001147983 */ /* 0x001ea20000300800 */
[----:B----4-:R-:W-:-:S02]  /*1f8040*/  F2FP.SATFINITE.E5M2.F32.PACK_AB_MERGE_C R14, R22, R14, RZ ;  /* 0x0000000e160e723e */ /* 0x010fc400048060ff */
[----:B--2---:R-:W-:Y:S02]  /*1f8050*/  F2FP.SATFINITE.E5M2.F32.PACK_AB_MERGE_C R12, R12, R20, RZ ;  /* 0x000000140c0c723e */ /* 0x004fe400048060ff */
[----:B------:R-:W-:-:S03]  /*1f8060*/  IADD3 R20, P1, PT, R0, R4, RZ ;  /* 0x0000000400147210 */ /* 0x000fc60007f3e0ff */
[----:B------:R3:W-:Y:S02]  /*1f8070*/  STL [R1+0x26c], R12 ;  /* 0x00026c0c01007387 */ /* 0x0007e40000100800 */
[----:B------:R-:W-:-:S05]  /*1f8080*/  IMAD.X R21, R11, 0x1, R3, P1 ;  /* 0x000000010b157824 */ /* 0x000fca00008e0603 */
[----:B------:R-:W-:Y:S01]  /*1f8090*/  STL.64 [R1+0x1ff8], R20 ;  /* 0x001ff81401007387 */ /* 0x000fe20000100a00 */
[----:B---3--:R-:W-:-:S03]  /*1f80a0*/  F2FP.SATFINITE.E5M2.F32.PACK_AB_MERGE_C R12, R26, R28, RZ ;  /* 0x0000001c1a0c723e */ /* 0x008fc600048060ff */
[----:B------:R-:W2:Y:S04]  /*1f80b0*/  LDL.LU R11, [R1+0x13a8] ;  /* 0x0013a800010b7983 */ /* 0x000ea80000300800 */
[----:B------:R0:W-:Y:S04]  /*1f80c0*/  STL [R1+0x268], R12 ;  /* 0x0002680c01007387 */ /* 0x0001e80000100800 */
[----:B0-----:R-:W2:Y:S04]  /*1f80d0*/  LDL.LU R12, [R1+0x13ac] ;  /* 0x0013ac00010c7983 */ /* 0x001ea80000300800 */
[----:B------:R0:W-:Y:S04]  /*1f80e0*/  STL [R1+0x250], R14 ;  /* 0x0002500e01007387 */ /* 0x0001e80000100800 */
[----:B------:R-:W3:Y:S04]  /*1f80f0*/  LDL.LU R28, [R1+0x13b0] ;  /* 0x0013b000011c7983 */ /* 0x000ee80000300800 */
[----:B------:R-:W3:Y:S04]  /*1f8100*/  LDL.LU R26, [R1+0x13b4] ;  /* 0x0013b400011a7983 */ /* 0x000ee80000300800 */
[----:B0-----:R-:W4:Y:S04]  /*1f8110*/  LDL.LU R14, [R1+0x13b8] ;  /* 0x0013b800010e7983 */ /* 0x001f280000300800 */
[----:B------:R-:W4:Y:S01]  /*1f8120*/  LDL.LU R22, [R1+0x13bc] ;  /* 0x0013bc0001167983 */ /* 0x000f220000300800 */
[----:B------:R-:W-:Y:S01]  /*1f8130*/  VIADD R0, R0, UR6 ;  /* 0x0000000600007c36 */ /* 0x000fe20008000000 */
[----:B------:R-:W-:Y:S01]  /*1f8140*/  F2FP.SATFINITE.E5M2.F32.PACK_AB_MERGE_C R19, R2, R19, RZ ;  /* 0x000000130213723e */ /* 0x000fe200048060ff */
[----:B------:R-:W0:Y:S03]  /*1f8150*/  LDCU UR6, c[0x0][0x3b8] ;  /* 0x00007700ff0677ac */ /* 0x000e260008000800 */
[----:B------:R-:W-:-:S02]  /*1f8160*/  SHF.R.S32.HI R2, RZ, 0x1f, R0 ;  /* 0x0000001fff027819 */ /* 0x000fc40000011400 */
[----:B------:R-:W-:Y:S01]  /*1f8170*/  IADD3 R20, P1, PT, R0, R10, RZ ;  /* 0x0000000a00147210 */ /* 0x000fe20007f3e0ff */
[----:B------:R1:W-:Y:S04]  /*1f8180*/  STL [R1+0x254], R19 ;  /* 0x0002541301007387 */ /* 0x0003e80000100800 */
[----:B------:R-:W-:Y:S01]  /*1f8190*/  IMAD.X R21, R2, 0x1, R9, P1 ;  /* 0x0000000102157824 */ /* 0x000fe200008e0609 */
[----:B------:R-:W-:Y:S02]  /*1f81a0*/  F2FP.SATFINITE.E5M2.F32.PACK_AB_MERGE_C R13, R13, R29, RZ ;  /* 0x0000001d0d0d723e */ /* 0x000fe400048060ff */
[----:B-1----:R-:W-:Y:S02]  /*1f81b0*/  F2FP.SATFINITE.E5M2.F32.PACK_AB_MERGE_C R19, R27, R25, RZ ;  /* 0x000000191b13723e */ /* 0x002fe400048060ff */
[----:B------:R-:W4:Y:S04]  /*1f81c0*/  LDL.LU R25, [R1+0x13c0] ;  /* 0x0013c00001197983 */ /* 0x000f280000300800 */
[----:B------:R1:W-:Y:S04]  /*1f81d0*/  STL.64 [R1+0x1ff0], R20 ;  /* 0x001ff01401007387 */ /* 0x0003e80000100a00 */
[----:B------:R-:W-:Y:S04]  /*1f81e0*/  STL [R1+0x218], R19 ;  /* 0x0002181301007387 */ /* 0x000fe80000100800 */
[----:B------:R-:W4:Y:S01]  /*1f81f0*/  LDL.LU R27, [R1+0x13c4] ;  /* 0x0013c400011b7983 */ /* 0x000f220000300800 */
[----:B-1----:R-:W-:-:S03]  /*1f8200*/  IADD3 R20, P1, PT, R0, R8, RZ ;  /* 0x0000000800147210 */ /* 0x002fc60007f3e0ff */
[----:B------:R1:W-:Y:S02]  /*1f8210*/  STL [R1+0x228], R13 ;  /* 0x0002280d01007387 */ /* 0x0003e40000100800 */
[----:B------:R-:W-:Y:S02]  /*1f8220*/  IMAD.X R21, R2, 0x1, R7, P1 ;  /* 0x0000000102157824 */ /* 0x000fe400008e0607 */
[----:B------:R-:W4:Y:S04]  /*1f8230*/  LDL.LU R29, [R1+0x13c8] ;  /* 0x0013c800011d7983 */ /* 0x000f280000300800 */
[----:B-1----:R-:W4:Y:S04]  /*1f8240*/  LDL.LU R13, [R1+0x13cc] ;  /* 0x0013cc00010d7983 */ /* 0x002f280000300800 */
[----:B------:R1:W-:Y:S02]  /*1f8250*/  STL.64 [R1+0x1fe8], R20 ;  /* 0x001fe81401007387 */ /* 0x0003e40000100a00 */
[----:B-1----:R-:W-:-:S02]  /*1f8260*/  F2FP.SATFINITE.E5M2.F32.PACK_AB_MERGE_C R20, R17, R18, RZ ;  /* 0x000000121114723e */ /* 0x002fc400048060ff */
[----:B------:R-:W-:Y:S02]  /*1f8270*/  IADD3 R18, P1, PT, R0, R6, RZ ;  /* 0x0000000600127210 */ /* 0x000fe40007f3e0ff */
[----:B------:R-:W-:Y:S01]  /*1f8280*/  F2FP.SATFINITE.E5M2.F32.PACK_AB_MERGE_C R17, R24, R23, RZ ;  /* 0x000000171811723e */ /* 0x000fe200048060ff */
[----:B------:R1:W-:Y:S02]  /*1f8290*/  STL [R1+0x204], R20 ;  /* 0x0002041401007387 */ /* 0x0003e40000100800 */
[----:B------:R-:W-:Y:S02]  /*1f82a0*/  IMAD.X R19, R2, 0x1, R5, P1 ;  /* 0x0000000102137824 */ /* 0x000fe400008e0605 */
[----:B------:R0:W-:Y:S01]  /*1f82b0*/  STL [R1+0x20c], R17 ;  /* 0x00020c1101007387 */ /* 0x0001e20000100800 */
[----:B------:R-:W-:-:S03]  /*1f82c0*/  F2FP.SATFINITE.E5M2.F32.PACK_AB_MERGE_C R15, R15, R16, RZ ;  /* 0x000000100f0f723e */ /* 0x000fc600048060ff */
[----:B-1----:R-:W4:Y:S04]  /*1f82d0*/  LDL.LU R20, [R1+0x13d0] ;  /* 0x0013d00001147983 */ /* 0x002f280000300800 */
[----:B0-----:R-:W4:Y:S04]  /*1f82e0*/  LDL.LU R17, [R1+0x13d4] ;  /* 0x0013d40001117983 */ /* 0x001f280000300800 */
[----:B------:R0:W-:Y:S04]  /*1f82f0*/  STL.64 [R1+0x1fe0], R18 ;  /* 0x001fe01201007387 */ /* 0x0001e80000100a00 */
[----:B------:R1:W-:Y:S04]  /*1f8300*/  STL [R1+0x1e8], R15 ;  /* 0x0001e80f01007387 */ /* 0x0003e80000100800 */
[----:B------:R-:W4:Y:S01]  /*1f8310*/  LDL.LU R23, [R1+0x13d8] ;  /* 0x0013d80001177983 */ /* 0x000f220000300800 */
[----:B0-----:R-:W-:-:S03]  /*1f8320*/  IADD3 R18, P1, PT, R0, R4, RZ ;  /* 0x0000000400127210 */ /* 0x001fc60007f3e0ff */
[----:B------:R-:W4:Y:S02]  /*1f8330*/  LDL.LU R24, [R1+0x13dc] ;  /* 0x0013dc0001187983 */ /* 0x000f240000300800 */
[----:B------:R-:W-:Y:S02]  /*1f8340*/  IMAD.X R19, R2, 0x1, R3, P1 ;  /* 0x0000000102137824 */ /* 0x000fe400008e0603 */
[----:B------:R-:W4:Y:S04]  /*1f8350*/  LDL.LU R16, [R1+0x13f0] ;  /* 0x0013f00001107983 */ /* 0x000f280000300800 */
[----:B-1----:R-:W4:Y:S01]  /*1f8360*/  LDL.LU R15, [R1+0x13f4] ;  /* 0x0013f400010f7983 */ /* 0x002f220000300800 */
[----:B------:R-:W-:Y:S01]  /*1f8370*/  VIADD R0, R0, UR6 ;  /* 0x0000000600007c36 */ /* 0x000fe20008000000 */
[----:B------:R-:W0:Y:S02]  /*1f8380*/  LDCU UR6, c[0x0][0x3b8] ;  /* 0x00007700ff0677ac */ /* 0x000e240008000800 */
[----:B------:R1:W-:Y:S02]  /*1f8390*/  STL.64 [R1+0x1fd8], R18 ;  /* 0x001fd81201007387 */ /* 0x0003e40000100a00 */
[----:B-1----:R-:W-:-:S02]  /*1f83a0*/  IADD3 R18, P1, PT, R0, R10, RZ ;  /* 0x0000000a00127210 */ /* 0x002fc40007f3e0ff */
[----:B--2---:R-:W-:-:S05]  /*1f83b0*/  F2FP.SATFINITE.E5M2.F32.PACK_AB_MERGE_C R2, R12, R11, RZ ;  /* 0x0000000b0c02723e */ /* 0x004fca00048060ff */
[----:B------:R4:W-:Y:S01]  /*1f83c0*/  STL [R1+0x1e4], R2 ;  /* 0x0001e40201007387 */ /* 0x0009e20000100800 */
[----:B---3--:R-:W-:-:S05]  /*1f83d0*/  F2FP.SATFINITE.E5M2.F32.PACK_AB_MERGE_C R11, R26, R28, RZ ;  /* 0x0000001c1a0b723e */ /* 0x008fca00048060ff */
[----:B------:R1:W-:Y:S01]  /*1f83e0*/  STL [R1+0x1c8], R11 ;  /* 0x0001c80b01007387 */ /* 0x0003e20000100800 */
[----:B----4-:R-:W-:-:S03]  /*1f83f0*/  F2FP.SATFINITE.E5M2.F32.PACK_AB_MERGE_C R2, R22, R14, RZ ;  /* 0x0000000e1602723e */ /* 0x010fc600048060ff */
[----:B-1----:R-:W2:Y:S04]  /*1f8400*/  LDL.LU R11, [R1+0x13f8] ;  /* 0x0013f800010b7983 */ /* 0x002ea80000300800 */
[----:B------:R-:W2:Y:S04]  /*1f8410*/  LDL.LU R12, [R1+0x13fc] ;  /* 0x0013fc00010c7983 */ /* 0x000ea80000300800 */
[----:B------:R1:W-:Y:S04]  /*1f8420*/  STL [R1+0x1c4], R2 ;  /* 0x0001c40201007387 */ /* 0x0003e80000100800 */
[----:B------:R-:W3:Y:S04]  /*1f8430*/  LDL.LU R28, [R1+0x13e0] ;  /* 0x0013e000011c7983 */ /* 0x000ee80000300800 */
[----:B------:R-:W3:Y:S01]  /*1f8440*/  LDL.LU R14, [R1+0x13e4] ;  /* 0x0013e400010e7983 */ /* 0x000ee20000300800 */
[----:B-1----:R-:W-:-:S05]  /*1f8450*/  SHF.R.S32.HI R2, RZ, 0x1f, R0 ;  /* 0x0000001fff027819 */ /* 0x002fca0000011400 */
[----:B------:R-:W-:-:S05]  /*1f8460*/  IMAD.X R19, R2, 0x1, R9, P1 ;  /* 0x0000000102137824 */ /* 0x000fca00008e0609 */
[----:B------:R1:W-:Y:S04]  /*1f8470*/  STL.64 [R1+0x1fd0], R18 ;  /* 0x001fd01201007387 */ /* 0x0003e80000100a00 */
[----:B-1----:R-:W4:Y:S01]  /*1f8480*/  LDL.LU R19, [R1+0x7a70] ;  /* 0x007a700001137983 */ /* 0x002f220000300800 */
[----:B------:R-:W-:-:S03]  /*1f8490*/  F2FP.SATFINITE.E5M2.F32.PACK_AB_MERGE_C R18, R27, R25, RZ ;  /* 0x000000191b12723e */ /* 0x000fc600048060ff */
[----:B------:R-:W2:Y:S04]  /*1f84a0*/  LDL.LU R26, [R1+0x13e8] ;  /* 0x0013e800011a7983 */ /* 0x000ea80000300800 */
[----:B------:R-:W2:Y:S04]  /*1f84b0*/  LDL.LU R22, [R1+0x13ec] ;  /* 0x0013ec0001167983 */ /* 0x000ea80000300800 */
[----:B------:R1:W-:Y:S04]  /*1f84c0*/  STL [R1+0x787c], R18 ;  /* 0x00787c1201007387 */ /* 0x0003e80000100800 */
[----:B----4-:R4:W-:Y:S04]  /*1f84d0*/  STL [R1+0x79f8], R19 ;  /* 0x0079f81301007387 */ /* 0x0109e80000100800 */
[----:B------:R-:W3:Y:S04]  /*1f84e0*/  LDL.LU R25, [R1+0x1400] ;  /* 0x0014000001197983 */ /* 0x000ee80000300800 */
[----:B------:R-:W3:Y:S01]  /*1f84f0*/  LDL.LU R27, [R1+0x1404] ;  /* 0x00140400011b7983 */ /* 0x000ee20000300800 */
[----:B-1----:R-:W-:-:S02]  /*1f8500*/  IADD3 R18, P1, PT, R0, R8, RZ ;  /* 0x0000000800127210 */ /* 0x002fc40007f3e0ff */
[----:B------:R-:W-:-:S03]  /*1f8510*/  F2FP.SATFINITE.E5M2.F32.PACK_AB_MERGE_C R13, R13, R29, RZ ;  /* 0x0000001d0d0d723e */ /* 0x000fc600048060ff */
[----:B----4-:R-:W-:Y:S02]  /*1f8520*/  IMAD.X R19, R2, 0x1, R7, P1 ;  /* 0x0000000102137824 */ /* 0x010fe400008e0607 */
[----:B------:R1:W-:Y:S01]  /*1f8530*/  STL [R1+0x1b4], R13 ;  /* 0x0001b40d01007387 */ /* 0x0003e20000100800 */
[----:B------:R-:W-:Y:S02]  /*1f8540*/  F2FP.SATFINITE.E5M2.F32.PACK_AB_MERGE_C R20, R17, R20, RZ ;  /* 0x000000141114723e */ /* 0x000fe400048060ff */
[----:B------:R-:W-:Y:S02]  /*1f8550*/  F2FP.SATFINITE.E5M2.F32.PACK_AB_MERGE_C R17, R24, R23, RZ ;  /* 0x000000171811723e */ /* 0x000fe400048060ff */
[----:B------:R-:W-:Y:S02]  /*1f8560*/  F2FP.SATFINITE.E5M2.F32.PACK_AB_MERGE_C R15, R15, R16, RZ ;  /* 0x000000100f0f723e */ /* 0x000fe400048060ff */
[----:B--2---:R-:W-:Y:S01]  /*1f8570*/  F2FP.SATFINITE.E5M2.F32.PACK_AB_MERGE_C R11, R12, R11, RZ ;  /* 0x0000000b0c0b723e */ /* 0x004fe200048060ff */
[----:B---3--:R-:W-:Y:S04]  /*1f8580*/  STL [R1+0x7a6c], R27 ;  /* 0x007a6c1b01007387 */ /* 0x008fe80000100800 */
[----:B------:R-:W2:Y:S04]  /*1f8590*/  LDL.LU R29, [R1+0x1408] ;  /* 0x00140800011d7983 */ /* 0x000ea80000300800 */
[----:B-1----:R-:W2:Y:S04]  /*1f85a0*/  LDL.LU R13, [R1+0x140c] ;  /* 0x00140c00010d7983 */ /* 0x002ea80000300800 */
[----:B------:R1:W-:Y:S04]  /*1f85b0*/  STL.64 [R1+0x1fc8], R18 ;  /* 0x001fc81201007387 */ /* 0x0003e80000100a00 */
[----:B------:R-:W-:Y:S01]  /*1f85c0*/  STL [R1+0x1a0], R20 ;  /* 0x0001a01401007387 */ /* 0x000fe20000100800 */
[----:B-1----:R-:W-:-:S03]  /*1f85d0*/  IADD3 R18, P1, PT, R0, R6, RZ ;  /* 0x0000000600127210 */ /* 0x002fc60007f3e0ff */
[----:B------:R1:W-:Y:S02]  /*1f85e0*/  STL [R1+0x7a68], R6 ;  /* 0x007a680601007387 */ /* 0x0003e40000100800 */
[----:B------:R-:W-:Y:S01]  /*1f85f0*/  IMAD.X R19, R2, 0x1, R5, P1 ;  /* 0x0000000102137824 */ /* 0x000fe200008e0605 */
[----:B------:R-:W-:Y:S01]  /*1f8600*/  IADD3 R16, P1, PT, R0, R4, RZ ;  /* 0x0000000400107210 */ /* 0x000fe20007f3e0ff */
[----:B------:R3:W-:Y:S04]  /*1f8610*/  STL [R1+0x1a8], R17 ;  /* 0x0001a81101007387 */ /* 0x0007e80000100800 */
[----:B-1----:R-:W4:Y:S04]  /*1f8620*/  LDL.LU R6, [R1+0x1410] ;  /* 0x0014100001067983 */ /* 0x002f280000300800 */
[----:B------:R1:W-:Y:S01]  /*1f8630*/  STL.64 [R1+0x1fc0], R18 ;  /* 0x001fc01201007387 */ /* 0x0003e20000100a00 */
[----:B---3--:R-:W-:Y:S01]  /*1f8640*/  IMAD.X R17, R2, 0x1, R3, P1 ;  /* 0x0000000102117824 */ /* 0x008fe200008e0603 */
[----:B------:R-:W-:-:S02]  /*1f8650*/  F2FP.SATFINITE.E5M2.F32.PACK_AB_MERGE_C R2, R14, R28, RZ ;  /* 0x0000001c0e02723e */ /* 0x000fc400048060ff */
[----:B-1----:R-:W4:Y:S04]  /*1f8660*/  LDL.LU R19, [R1+0x1414] ;  /* 0x0014140001137983 */ /* 0x002f280000300800 */
[----:B------:R1:W-:Y:S04]  /*1f8670*/  STL [R1+0x18c], R15 ;  /* 0x00018c0f01007387 */ /* 0x0003e80000100800 */
[----:B------:R-:W3:Y:S04]  /*1f8680*/  LDL.LU R18, [R1+0x1418] ;  /* 0x0014180001127983 */ /* 0x000ee80000300800 */
[----:B-1----:R-:W3:Y:S04]  /*1f8690*/  LDL.LU R15, [R1+0x141c] ;  /* 0x00141c00010f7983 */ /* 0x002ee80000300800 */
[----:B------:R-:W3:Y:S04]  /*1f86a0*/  LDL.LU R20, [R1+0x1420] ;  /* 0x0014200001147983 */ /* 0x000ee80000300800 */
[----:B------:R1:W-:Y:S01]  /*1f86b0*/  STL.64 [R1+0x1fb8], R16 ;  /* 0x001fb81001007387 */ /* 0x0003e20000100a00 */
[----:B0-----:R-:W-:Y:S01]  /*1f86c0*/  VIADD R0, R0, UR6 ;  /* 0x0000000600007c36 */ /* 0x001fe20008000000 */
[----:B------:R-:W0:Y:S02]  /*1f86d0*/  LDCU UR6, c[0x0][0x3b8] ;  /* 0x00007700ff0677ac */ /* 0x000e240008000800 */
[----:B-1----:R-:W3:Y:S04]  /*1f86e0*/  LDL.LU R17, [R1+0x1424] ;  /* 0x0014240001117983 */ /* 0x002ee80000300800 */
[----:B------:R-:W3:Y:S04]  /*1f86f0*/  LDL.LU R23, [R1+0x1428] ;  /* 0x0014280001177983 */ /* 0x000ee80000300800 */
[----:B------:R1:W-:Y:S04]  /*1f8700*/  STL [R1+0x188], R11 ;  /* 0x0001880b01007387 */ /* 0x0003e80000100800 */
[----:B-1----:R-:W3:Y:S04]  /*1f8710*/  LDL.LU R11, [R1+0x142c] ;  /* 0x00142c00010b7983 */ /* 0x002ee80000300800 */
[----:B------:R1:W-:Y:S04]  /*1f8720*/  STL [R1+0x168], R2 ;  /* 0x0001680201007387 */ /* 0x0003e80000100800 */
[----:B------:R-:W3:Y:S04]  /*1f8730*/  LDL.LU R24, [R1+0x1430] ;  /* 0x0014300001187983 */ /* 0x000ee80000300800 */
[----:B------:R-:W3:Y:S01]  /*1f8740*/  LDL.LU R14, [R1+0x1434] ;  /* 0x00143400010e7983 */ /* 0x000ee20000300800 */
[----:B-1----:R-:W-:-:S03]  /*1f8750*/  F2FP.SATFINITE.E5M2.F32.PACK_AB_MERGE_C R2, R22, R26, RZ ;  /* 0x0000001a1602723e */ /* 0x002fc600048060ff */
[----:B------:R-:W3:Y:S01]  /*1f8760*/  LDL.LU R28, [R1+0x1438] ;  /* 0x00143800011c7983 */ /* 0x000ee20000300800 */
[----:B------:R-:W-:-:S03]  /*1f8770*/  IADD3 R26, P1, PT, R0, R10, RZ ;  /* 0x0000000a001a7210 */ /* 0x000fc60007f3e0ff */
[----:B------:R-:W3:Y:S04]  /*1f8780*/  LDL.LU R22, [R1+0x143c] ;  /* 0x00143c0001167983 */ /* 0x000ee80000300800 */
[----:B------:R1:W-:Y:S02]  /*1f8790*/  STL [R1+0x16c], R2 ;  /* 0x00016c0201007387 */ /* 0x0003e40000100800 */
[----:B-1----:R-:W-:-:S05]  /*1f87a0*/  SHF.R.S32.HI R2, RZ, 0x1f, R0 ;  /* 0x0000001fff027819 */ /* 0x002fca0000011400 */
[----:B------:R-:W-:-:S05]  /*1f87b0*/  IMAD.X R27, R2, 0x1, R9, P1 ;  /* 0x00000001021b7824 */ /* 0x000fca00008e0609 */
[----:B------:R1:W-:Y:S04]  /*1f87c0*/  STL.64 [R1+0x1fb0], R26 ;  /* 0x001fb01a01007387 */ /* 0x0003e80000100a00 */
[----:B-1----:R-:W3:Y:S01]  /*1f87d0*/  LDL.LU R27, [R1+0x7a6c] ;  /* 0x007a6c00011b7983 */ /* 0x002ee20000300800 */
[----:B------:R-:W-:Y:S02]  /*1f87e0*/  IADD3 R12, P1, PT, R0, R8, RZ ;  /* 0x00000008000c7210 */ /* 0x000fe40007f3e0ff */
[----:B--2---:R-:W-:-:S03]  /*1f87f0*/  F2FP.SATFINITE.E5M2.F32.PACK_AB_MERGE_C R16, R13, R29, RZ ;  /* 0x0000001d0d10723e */ /* 0x004fc600048060ff */
[----:B------:R-:W-:Y:S01]  /*1f8800*/  IMAD.X R13, R2, 0x1, R7, P1 ;  /* 0x00000001020d7824 */ /* 0x000fe200008e0607 */
[----:B----4-:R-:W-:Y:S02]  /*1f8810*/  F2FP.SATFINITE.E5M2.F32.PACK_AB_MERGE_C R19, R19, R6, RZ ;  /* 0x000000061313723e */ /* 0x010fe400048060ff */
[----:B---3--:R-:W-:-:S05]  /*1f8820*/  F2FP.SATFINITE.E5M2.F32.PACK_AB_MERGE_C R21, R27, R25, RZ ;  /* 0x000000191b15723e */ /* 0x008fca00048060ff */
[----:B------:R1:W-:Y:S04]  /*1f8830*/  STL [R1+0x2378], R21 ;  /* 0x0023781501007387 */ /* 0x0003e80000100800 */
[----:B------:R2:W-:Y:S04]  /*1f8840*/  STL [R1+0x237c], R16 ;  /* 0x00237c1001007387 */ /* 0x0005e80000100800 */
[----:B-1----:R-:W3:Y:S04]  /*1f8850*/  LDL.LU R21, [R1+0x1440] ;  /* 0x0014400001157983 */ /* 0x002ee80000300800 */
[----:B--2---:R-:W3:Y:S04]  /*1f8860*/  LDL.LU R16, [R1+0x1444] ;  /* 0x0014440001107983 */ /* 0x004ee80000300800 */
[----:B------:R1:W-:Y:S04]  /*1f8870*/  STL.64 [R1+0x1fa8], R12 ;  /* 0x001fa80c01007387 */ /* 0x0003e80000100a00 */
[----:B-1----:R-:W2:Y:S04]  /*1f8880*/  LDL.LU R12, [R1+0x1448] ;  /* 0x00144800010c7983 */ /* 0x002ea80000300800 */
[----:B------:R-:W2:Y:S04]  /*1f8890*/  LDL.LU R26, [R1+0x144c] ;  /* 0x00144c00011a7983 */ /* 0x000ea80000300800 */
[----:B------:R-:W4:Y:S04]  /*1f88a0*/  LDL.LU R25, [R1+0x1450] ;  /* 0x0014500001197983 */ /* 0x000f280000300800 */
[----:B------:R-:W4:Y:S04]  /*1f88b0*/  LDL.LU R27, [R1+0x1454] ;  /* 0x00145400011b7983 */ /* 0x000f280000300800 */
[----:B------:R-:W2:Y:S04]  /*1f88c0*/  LDL.LU R29, [R1+0x1458] ;  /* 0x00145800011d7983 */ /* 0x000ea80000300800 */
[----:B------:R-:W2:Y:S04]  /*1f88d0*/  LDL.LU R13, [R1+0x145c] ;  /* 0x00145c00010d7983 */ /* 0x000ea80000300800 */
[----:B------:R-:W2:Y:S01]  /*1f88e0*/  LDL.LU R6, [R1+0x7a68] ;  /* 0x007a680001067983 */ /* 0x000ea20000300800 */
[----:B------:R-:W-:-:S05]  /*1f88f0*/  F2FP.SATFINITE.E5M2.F32.PACK_AB_MERGE_C R15, R15, R18, RZ ;  /* 0x000000120f0f723e */ /* 0x000fca00048060ff */
[----:B------:R1:W-:Y:S04]  /*1f8900*/  STL [R1+0x76e8], R15 ;  /* 0x0076e80f01007387 */ /* 0x0003e80000100800 */
[----:B------:R0:W-:Y:S01]  /*1f8910*/  STL [R1+0x2358], R19 ;  /* 0x0023581301007387 */ /* 0x0001e20000100800 */
[----:B------:R-:W-:Y:S02]  /*1f8920*/  F2FP.SATFINITE.E5M2.F32.PACK_AB_MERGE_C R14, R14, R24, RZ ;  /* 0x000000180e0e723e */ /* 0x000fe400048060ff */
[----:B-1----:R-:W-:Y:S02]  /*1f8930*/  F2FP.SATFINITE.E5M2.F32.PACK_AB_MERGE_C R15, R17, R20, RZ ;  /* 0x00000014110f723e */ /* 0x002fe400048060ff */
[----:B--2---:R-:W-:-:S05]  /*1f8940*/  IADD3 R18, P1, PT, R0, R6, RZ ;  /* 0x0000000600127210 */ /* 0x004fca0007f3e0ff */
[----:B0-----:R-:W-:-:S05]  /*1f8950*/  IMAD.X R19, R2, 0x1, R5, P1 ;  /* 0x0000000102137824 */ /* 0x001fca00008e0605 */
[----:B------:R0:W-:Y:S04]  /*1f8960*/  STL.64 [R1+0x1fa0], R18 ;  /* 0x001fa01201007387 */ /* 0x0001e80000100a00 */
[----:B------:R-:W-:Y:S04]  /*1f8970*/  STL [R1+0x234c], R15 ;  /* 0x00234c0f01007387 */ /* 0x000fe80000100800 */
[----:B------:R-:W2:Y:S01]  /*1f8980*/  LDL.LU R20, [R1+0x1460] ;  /* 0x0014600001147983 */ /* 0x000ea20000300800 */
[----:B0-----:R-:W-:-:S05]  /*1f8990*/  IADD3 R18, P1, PT, R0, R4, RZ ;  /* 0x0000000400127210 */ /* 0x001fca0007f3e0ff */
[----:B------:R-:W-:Y:S01]  /*1f89a0*/  IMAD.X R19, R2, 0x1, R3, P1 ;  /* 0x0000000102137824 */ /* 0x000fe200008e0603 */
[----:B------:R-:W-:-:S04]  /*1f89b0*/  F2FP.SATFINITE.E5M2.F32.PACK_AB_MERGE_C R2, R11, R23, RZ ;  /* 0x000000170b02723e */ /* 0x000fc800048060ff */
[----:B------:R0:W-:Y:S04]  /*1f89c0*/  STL.64 [R1+0x1f98], R18 ;  /* 0x001f981201007387 */ /* 0x0001e80000100a00 */
[----:B------:R-:W2:Y:S01]  /*1f89d0*/  LDL.LU R11, [R1+0x1464] ;  /* 0x00146400010b7983 */ /* 0x000ea20000300800 */
[----:B------:R-:W-:Y:S01]  /*1f89e0*/  VIADD R0, R0, UR6 ;  /* 0x0000000600007c36 */ /* 0x000fe20008000000 */
[----:B---3--:R-:W-:Y:S01]  /*1f89f0*/  F2FP.SATFINITE.E5M2.F32.PACK_AB_MERGE_C R16, R16, R21, RZ ;  /* 0x000000151010723e */ /* 0x008fe200048060ff */
[----:B------:R-:W1:Y:S01]  /*1f8a00*/  LDCU UR6, c[0x0][0x3b8] ;  /* 0x00007700ff0677ac */ /* 0x000e620008000800 */
[----:B------:R3:W-:Y:S04]  /*1f8a10*/  STL [R1+0x238c], R2 ;  /* 0x00238c0201007387 */ /* 0x0007e80000100800 */
[----:B------:R4:W-:Y:S01]  /*1f8a20*/  STL [R1+0x76f4], R14 ;  /* 0x0076f40e01007387 */ /* 0x0009e20000100800 */
[----:B0-----:R-:W-:-:S03]  /*1f8a30*/  SHF.R.S32.HI R18, RZ, 0x1f, R0 ;  /* 0x0000001fff127819 */ /* 0x001fc60000011400 */
[----:B---3--:R-:W3:Y:S01]  /*1f8a40*/  LDL.LU R2, [R1+0x1468] ;  /* 0x0014680001027983 */ /* 0x008ee20000300800 */
[----:B----4-:R-:W-:-:S03]  /*1f8a50*/  F2FP.SATFINITE.E5M2.F32.PACK_AB_MERGE_C R14, R22, R28, RZ ;  /* 0x0000001c160e723e */ /* 0x010fc600048060ff */
[----:B------:R-:W3:Y:S04]  /*1f8a60*/  LDL.LU R28, [R1+0x146c] ;  /* 0x00146c00011c7983 */ /* 0x000ee80000300800 */
[----:B------:R0:W-:Y:S04]  /*1f8a70*/  STL [R1+0x231c], R14 ;  /* 0x00231c0e01007387 */ /* 0x0001e80000100800 */
[----:B------:R-:W4:Y:S04]  /*1f8a80*/  LDL.LU R17, [R1+0x1470] ;  /* 0x0014700001117983 */ /* 0x000f280000300800 */
[----:B------:R-:W4:Y:S01]  /*1f8a90*/  LDL.LU R23, [R1+0x1474] ;  /* 0x0014740001177983 */ /* 0x000f220000300800 */
[----:B0-----:R-:W-:-:S03]  /*1f8aa0*/  IADD3 R14, P1, PT, R0, R10, RZ ;  /* 0x0000000a000e7210 */ /* 0x001fc60007f3e0ff */
[----:B------:R-:W4:Y:S02]  /*1f8ab0*/  LDL.LU R24, [R1+0x1478] ;  /* 0x0014780001187983 */ /* 0x000f240000300800 */
[----:B------:R-:W-:Y:S02]  /*1f8ac0*/  IMAD.X R15, R18, 0x1, R9, P1 ;  /* 0x00000001120f7824 */ /* 0x000fe400008e0609 */
[----:B------:R-:W4:Y:S04]  /*1f8ad0*/  LDL.LU R22, [R1+0x147c] ;  /* 0x00147c0001167983 */ /* 0x000f280000300800 */
[----:B------:R0:W-:Y:S01]  /*1f8ae0*/  STL.64 [R1+0x1f90], R14 ;  /* 0x001f900e01007387 */ /* 0x0001e20000100a00 */
[----:B------:R-:W-:-:S03]  /*1f8af0*/  F2FP.SATFINITE.E5M2.F32.PACK_AB_MERGE_C R12, R26, R12, RZ ;  /* 0x0000000c1a0c723e */ /* 0x000fc600048060ff */
[----:B------:R-:W-:Y:S01]  /*1f8b00*/  STL [R1+0x8f4], R16 ;  /* 0x0008f41001007387 */ /* 0x000fe20000100800 */
[----:B0-----:R-:W-:-:S03]  /*1f8b10*/  IADD3 R14, P1, PT, R0, R8, RZ ;  /* 0x00000008000e7210 */ /* 0x001fc60007f3e0ff */
[----:B------:R0:W-:Y:S02]  /*1f8b20*/  STL [R1+0x2268], R12 ;  /* 0x0022680c01007387 */ /* 0x0001e40000100800 */
[----:B------:R-:W-:-:S05]  /*1f8b30*/  IMAD.X R15, R18, 0x1, R7, P1 ;  /* 0x00000001120f7824 */ /* 0x000fca00008e0607 */
[----:B------:R1:W-:Y:S04]  /*1f8b40*/  STL.64 [R1+0x1f88], R14 ;  /* 0x001f880e01007387 */ /* 0x0003e80000100a00 */
[----:B0-----:R-:W4:Y:S01]  /*1f8b50*/  LDL.LU R12, [R1+0x1480] ;  /* 0x00148000010c7983 */ /* 0x001f220000300800 */
[----:B-1----:R-:W-:-:S05]  /*1f8b60*/  F2FP.SATFINITE.E5M2.F32.PACK_AB_MERGE_C R14, R27, R25, RZ ;  /* 0x000000191b0e723e */ /* 0x002fca00048060ff */
[----:B------:R0:W-:Y:S01]  /*1f8b70*/  STL [R1+0x8e0], R14 ;  /* 0x0008e00e01007387 */ /* 0x0001e20000100800 */
[----:B------:R-:W-:-:S03]  /*1f8b80*/  F2FP.SATFINITE.E5M2.F32.PACK_AB_MERGE_C R16, R13, R29, RZ ;  /* 0x0000001d0d10723e */ /* 0x000fc600048060ff */
[----:B------:R-:W4:Y:S04]  /*1f8b90*/  LDL.LU R25, [R1+0x1484] ;  /* 0x0014840001197983 */ /* 0x000f280000300800 */
[----:B------:R-:W4:Y:S01]  /*1f8ba0*/  LDL.LU R26, [R1+0x1488] ;  /* 0x00148800011a7983 */ /* 0x000f220000300800 */
[----:B0-----:R-:W-:-:S03]  /*1f8bb0*/  IADD3 R14, P1, PT, R0, R6, RZ ;  /* 0x00000006000e7210 */ /* 0x001fc60007f3e0ff */
[----:B------:R-:W4:Y:S02]  /*1f8bc0*/  LDL.LU R29, [R1+0x148c] ;  /* 0x00148c00011d7983 */ /* 0x000f240000300800 */
[----:B------:R-:W-:Y:S02]  /*1f8bd0*/  IMAD.X R15, R18, 0x1, R5, P1 ;  /* 0x00000001120f7824 */ /* 0x000fe400008e0605 */
[----:B------:R-:W-:Y:S04]  /*1f8be0*/  STL [R1+0x76dc], R16 ;  /* 0x0076dc1001007387 */ /* 0x000fe80000100800 */
[----:B------:R0:W-:Y:S04]  /*1f8bf0*/  STL.64 [R1+0x1f80], R14 ;  /* 0x001f800e01007387 */ /* 0x0001e80000100a00 */
[----:B0-----:R-:W4:Y:S04]  /*1f8c00*/  LDL.LU R14, [R1+0x1490] ;  /* 0x00149000010e7983 */ /* 0x001f280000300800 */
[----:B------:R-:W4:Y:S01]  /*1f8c10*/  LDL.LU R15, [R1+0x1494] ;  /* 0x00149400010f7983 */ /* 0x000f220000300800 */
[----:B--2---:R-:W-:-:S02]  /*1f8c20*/  F2FP.SATFINITE.E5M2.F32.PACK_AB_MERGE_C R11, R11, R20, RZ ;  /* 0x000000140b0b723e */ /* 0x004fc400048060ff */
[----:B---3--:R-:W-:Y:S02]  /*1f8c30*/  F2FP.SATFINITE.E5M2.F32.PACK_AB_MERGE_C R28, R28, R2, RZ ;  /* 0x000000021c1c723e */ /* 0x008fe400048060ff */
[----:B----4-:R-:W-:Y:S02]  /*1f8c40*/  F2FP.SATFINITE.E5M2.F32.PACK_AB_MERGE_C R2, R23, R17, RZ ;  /* 0x000000111702723e */ /* 0x010fe400048060ff */
[----:B------:R-:W-:Y:S01]  /*1f8c50*/  F2FP.SATFINITE.E5M2.F32.PACK_AB_MERGE_C R25, R25, R12, RZ ;  /* 0x0000000c1919723e */ /* 0x000fe200048060ff */
[----:B------:R0:W-:Y:S04]  /*1f8c60*/  STL.64 [R1+0x7a60], R14 ;  /* 0x007a600e01007387 */ /* 0x0001e80000100a00 */
[----:B------:R-:W2:Y:S04]  /*1f8c70*/  LDL.LU R27, [R1+0x1498] ;  /* 0x00149800011b7983 */ /* 0x000ea80000300800 */
[----:B------:R-:W2:Y:S01]  /*1f8c80*/  LDL.LU R13, [R1+0x149c] ;  /* 0x00149c00010d7983 */ /* 0x000ea20000300800 */
[----:B0-----:R-:W-:-:S03]  /*1f8c90*/  IADD3 R14, P1, PT, R0, R4, RZ ;  /* 0x00000004000e7210 */ /* 0x001fc60007f3e0ff */
[----:B------:R0:W-:Y:S02]  /*1f8ca0*/  STL [R1+0x7760], R11 ;  /* 0x0077600b01007387 */ /* 0x0001e40000100800 */
[----:B------:R-:W-:Y:S02]  /*1f8cb0*/  IMAD.X R15, R18, 0x1, R3, P1 ;  /* 0x00000001120f7824 */ /* 0x000fe400008e0603 */
[----:B------:R-:W3:Y:S01]  /*1f8cc0*/  LDL.LU R19, [R1+0x14a0] ;  /* 0x0014a00001137983 */ /* 0x000ee20000300800 */
[----:B------:R-:W-:Y:S01]  /*1f8cd0*/  VIADD R0, R0, UR6 ;  /* 0x0000000600007c36 */ /* 0x000fe20008000000 */
[----:B------:R-:W1:Y:S02]  /*1f8ce0*/  LDCU UR6, c[0x0][0x3b8] ;  /* 0x00007700ff0677ac */ /* 0x000e640008000800 */
[----:B------:R4:W-:Y:S01]  /*1f8cf0*/  STL.64 [R1+0x1f78], R14 ;  /* 0x001f780e01007387 */ /* 0x0009e20000100a00 */
[----:B0-----:R-:W-:-:S03]  /*1f8d00*/  F2FP.SATFINITE.E5M2.F32.PACK_AB_MERGE_C R11, R22, R24, RZ ;  /* 0x00000018160b723e */ /* 0x001fc600048060ff */
[----:B------:R-:W3:Y:S04]  /*1f8d10*/  LDL.LU R20, [R1+0x14a4] ;  /* 0x0014a40001147983 */ /* 0x000ee80000300800 */
[----:B------:R-:W-:Y:S04]  /*1f8d20*/  STL [R1+0x7764], R28 ;  /* 0x0077641c01007387 */ /* 0x000fe80000100800 */
[----:B------:R0:W-:Y:S01]  /*1f8d30*/  STL [R1+0x774], R2 ;  /* 0x0007740201007387 */ /* 0x0001e20000100800 */
[----:B----4-:R-:W-:-:S03]  /*1f8d40*/  IADD3 R14, P1, PT, R0, R10, RZ ;  /* 0x0000000a000e7210 */ /* 0x010fc60007f3e0ff */
[----:B------:R-:W4:Y:S04]  /*1f8d50*/  LDL.LU R18, [R1+0x14a8] ;  /* 0x0014a80001127983 */ /* 0x000f280000300800 */
[----:B0-----:R-:W4:Y:S04]  /*1f8d60*/  LDL.LU R2, [R1+0x14ac] ;  /* 0x0014ac0001027983 */ /* 0x001f280000300800 */
[----:B------:R0:W-:Y:S04]  /*1f8d70*/  STL [R1+0x78c], R11 ;  /* 0x00078c0b01007387 */ /* 0x0001e80000100800 */
[----:B------:R-:W2:Y:S04]  /*1f8d80*/  LDL.LU R17, [R1+0x14b0] ;  /* 0x0014b00001117983 */ /* 0x000ea80000300800 */
[----:B------:R-:W2:Y:S01]  /*1f8d90*/  LDL.LU R23, [R1+0x14b4] ;  /* 0x0014b40001177983 */ /* 0x000ea20000300800 */
[----:B0-----:R-:W-:-:S03]  /*1f8da0*/  SHF.R.S32.HI R11, RZ, 0x1f, R0 ;  /* 0x0000001fff0b7819 */ /* 0x001fc60000011400 */
[----:B------:R-:W2:Y:S02]  /*1f8db0*/  LDL.LU R24, [R1+0x14b8] ;  /* 0x0014b80001187983 */ /* 0x000ea40000300800 */
[----:B------:R-:W-:Y:S02]  /*1f8dc0*/  IMAD.X R15, R11, 0x1, R9, P1 ;  /* 0x000000010b0f7824 */ /* 0x000fe400008e0609 */
[----:B------:R-:W2:Y:S04]  /*1f8dd0*/  LDL.LU R22, [R1+0x14bc] ;  /* 0x0014bc0001167983 */ /* 0x000ea80000300800 */
[----:B------:R0:W-:Y:S04]  /*1f8de0*/  STL.64 [R1+0x1f70], R14 ;  /* 0x001f700e01007387 */ /* 0x0001e80000100a00 */
[----:B------:R-:W-:Y:S04]  /*1f8df0*/  STL [R1+0x7788], R25 ;  /* 0x0077881901007387 */ /* 0x000fe80000100800 */
[----:B------:R-:W2:Y:S01]  /*1f8e00*/  LDL.LU R21, [R1+0x14c0] ;  /* 0x0014c00001157983 */ /* 0x000ea20000300800 */
[----:B0-----:R-:W-:-:S03]  /*1f8e10*/  F2FP.SATFINITE.E5M2.F32.PACK_AB_MERGE_C R14, R29, R26, RZ ;  /* 0x0000001a1d0e723e */ /* 0x001fc600048060ff */
[----:B------:R-:W2:Y:S04]  /*1f8e20*/  LDL.LU R12, [R1+0x14c4] ;  /* 0x0014c400010c7983 */ /* 0x000ea80000300800 */
[----:B------:R0:W-:Y:S04]  /*1f8e30*/  STL [R1+0x23cc], R14 ;  /* 0x0023cc0e01007387 */ /* 0x0001e80000100800 */
[----:B------:R-:W2:Y:S04]  /*1f8e40*/  LDL.LU R26, [R1+0x14c8] ;  /* 0x0014c800011a7983 */ /* 0x000ea80000300800 */
[----:B------:R-:W2:Y:S01]  /*1f8e50*/  LDL.LU R29, [R1+0x14cc] ;  /* 0x0014cc00011d7983 */ /* 0x000ea20000300800 */
[----:B0-----:R-:W-:-:S05]  /*1f8e60*/  IADD3 R14, P1, PT, R0, R8, RZ ;  /* 0x00000008000e7210 */ /* 0x001fca0007f3e0ff */
[----:B------:R-:W-:-:S05]  /*1f8e70*/  IMAD.X R15, R11, 0x1, R7, P1 ;  /* 0x000000010b0f7824 */ /* 0x000fca00008e0607 */
[----:B------:R0:W-:Y:S04]  /*1f8e80*/  STL.64 [R1+0x1f68], R14 ;  /* 0x001f680e01007387 */ /* 0x0001e80000100a00 */
[----:B0-----:R-:W2:Y:S02]  /*1f8e90*/  LDL.LU.64 R14, [R1+0x7a60] ;  /* 0x007a6000010e7983 */ /* 0x001ea40000300a00 */
[----:B--2---:R-:W-:Y:S02]  /*1f8ea0*/  F2FP.SATFINITE.E5M2.F32.PACK_AB_MERGE_C R15, R15, R14, RZ ;  /* 0x0000000e0f0f723e */ /* 0x004fe400048060ff */
[----:B------:R-:W2:Y:S04]  /*1f8eb0*/  LDL.LU R14, [R1+0x14d0] ;  /* 0x0014d000010e7983 */ /* 0x000ea80000300800 */
[----:B------:R0:W-:Y:S04]  /*1f8ec0*/  STL [R1+0x69c], R15 ;  /* 0x00069c0f01007387 */ /* 0x0001e80000100800 */
[----:B0-----:R-:W2:Y:S01]  /*1f8ed0*/  LDL.LU R15, [R1+0x14d4] ;  /* 0x0014d400010f7983 */ /* 0x001ea20000300800 */
[----:B------:R-:W-:-:S05]  /*1f8ee0*/  F2FP.SATFINITE.E5M2.F32.PACK_AB_MERGE_C R13, R13, R27, RZ ;  /* 0x0000001b0d0d723e */ /* 0x000fca00048060ff */
[----:B------:R0:W-:Y:S01]  /*1f8ef0*/  STL [R1+0x6b4], R13 ;  /* 0x0006b40d01007387 */ /* 0x0001e20000100800 */
[----:B---3--:R-:W-:Y:S02]  /*1f8f00*/  F2FP.SATFINITE.E5M2.F32.PACK_AB_MERGE_C R16, R20, R19, RZ ;  /* 0x000000131410723e */ /* 0x008fe400048060ff */
[----:B------:R-:W-:Y:S01]  /*1f8f10*/  F2FP.SATFINITE.E5M2.F32.PACK_AB_MERGE_C R12, R12, R21, RZ ;  /* 0x000000150c0c723e */ /* 0x000fe200048060ff */
[----:B--2---:R2:W-:Y:S04]  /*1f8f20*/  STL.64 [R1+0x7a58], R14 ;  /* 0x007a580e01007387 */ /* 0x0045e80000100a00 */
[----:B------:R-:W3:Y:S04]  /*1f8f30*/  LDL.LU R27, [R1+0x14d8] ;  /* 0x0014d800011b7983 */ /* 0x000ee80000300800 */
[----:B0-----:R-:W3:Y:S01]  /*1f8f40*/  LDL.LU R13, [R1+0x14dc] ;  /* 0x0014dc00010d7983 */ /* 0x001ee20000300800 */
[----:B--2---:R-:W-:-:S05]  /*1f8f50*/  IADD3 R14, P1, PT, R0, R6, RZ ;  /* 0x00000006000e7210 */ /* 0x004fca0007f3e0ff */
[----:B------:R-:W-:-:S05]  /*1f8f60*/  IMAD.X R15, R11, 0x1, R5, P1 ;  /* 0x000000010b0f7824 */ /* 0x000fca00008e0605 */
[----:B------:R0:W-:Y:S04]  /*1f8f70*/  STL.64 [R1+0x1f60], R14 ;  /* 0x001f600e01007387 */ /* 0x0001e80000100a00 */
[----:B------:R2:W-:Y:S04]  /*1f8f80*/  STL [R1+0x648], R16 ;  /* 0x0006481001007387 */ /* 0x0005e80000100800 */
[----:B------:R-:W3:Y:S01]  /*1f8f90*/  LDL.LU R19, [R1+0x14e0] ;  /* 0x0014e00001137983 */ /* 0x000ee20000300800 */
[C---:B0-----:R-:W-:Y:S01]  /*1f8fa0*/  IADD3 R14, P1, PT, R0.reuse, R4, RZ ;  /* 0x00000004000e7210 */ /* 0x041fe20007f3e0ff */
[----:B-1----:R-:W-:-:S02]  /*1f8fb0*/  VIADD R0, R0, UR6 ;  /* 0x0000000600007c36 */ /* 0x002fc40008000000 */
[----:B------:R-:W3:Y:S01]  /*1f8fc0*/  LDL.LU R20, [R1+0x14e4] ;  /* 0x0014e40001147983 */ /* 0x000ee20000300800 */
[----:B--2---:R-:W-:Y:S01]  /*1f8fd0*/  F2FP.SATFINITE.E5M2.F32.PACK_AB_MERGE_C R16, R22, R24, RZ ;  /* 0x000000181610723e */ /* 0x004fe200048060ff */
[----:B------:R-:W0:Y:S01]  /*1f8fe0*/  LDCU UR6, c[0x0][0x3b8] ;  /* 0x00007700ff0677ac */ /* 0x000e220008000800 */
[----:B------:R-:W-:Y:S01]  /*1f8ff0*/  IMAD.X R15, R11, 0x1, R3, P1 ;  /* 0x000000010b0f7824 */ /* 0x000fe200008e0603 */
[----:B----4-:R-:W-:Y:S02]  /*1f9000*/  F2FP.SATFINITE.E5M2.F32.PACK_AB_MERGE_C R11, R2, R18, RZ ;  /* 0x00000012020b723e */ /* 0x010fe400048060ff */
[----:B------:R-:W-:Y:S02]  /*1f9010*/  F2FP.SATFINITE.E5M2.F32.PACK_AB_MERGE_C R2, R23, R17, RZ ;  /* 0x000000111702723e */ /* 0x000fe400048060ff */
[----:B------:R1:W-:Y:S04]  /*1f9020*/  STL.64 [R1+0x1f58], R14 ;  /* 0x001f580e01007387 */ /* 0x0003e80000100a00 */
[----:B------:R2:W-:Y:S04]  /*1f9030*/  STL [R1+0x668], R11 ;  /* 0x0006680b01007387 */ /* 0x0005e80000100800 */
[----:B------:R-:W4:Y:S01]  /*1f9040*/  LDL.LU R18, [R1+0x14e8] ;  /* 0x0014e80001127983 */ /* 0x000f220000300800 */
[----:B-1----:R-:W-:-:S02]  /*1f9050*/  IADD3 R14, P1, PT, R0, R10, RZ ;  /* 0x0000000a000e7210 */ /* 0x002fc40007f3e0ff */
[----:B--2---:R-:W-:Y:S01]  /*1f9060*/  SHF.R.S32.HI R11, RZ, 0x1f, R0 ;  /* 0x0000001fff0b7819 */ /* 0x004fe20000011400 */
[----:B------:R1:W-:Y:S04]  /*1f9070*/  STL [R1+0x5f4], R2 ;  /* 0x0005f40201007387 */ /* 0x0003e80000100800 */
[----:B------:R-:W-:Y:S01]  /*1f9080*/  IMAD.X R15, R11, 0x1, R9, P1 ;  /* 0x000000010b0f7824 */ /* 0x000fe200008e0609 */
[----:B-1----:R-:W4:Y:S04]  /*1f9090*/  LDL.LU R2, [R1+0x14ec] ;  /* 0x0014ec0001027983 */ /* 0x002f280000300800 */
[----:B------:R-:W2:Y:S04]  /*1f90a0*/  LDL.LU R17, [R1+0x2250] ;  /* 0x0022500001117983 */ /* 0x000ea80000300800 */
[----:B------:R-:W2:Y:S04]  /*1f90b0*/  LDL.LU R23, [R1+0x2254] ;  /* 0x0022540001177983 */ /* 0x000ea80000300800 */
[----:B------:R-:W-:Y:S04]  /*1f90c0*/  STL [R1+0x23d8], R16 ;  /* 0x0023d81001007387 */ /* 0x000fe80000100800 */
[----:B------:R-:W2:Y:S04]  /*1f90d0*/  LDL.LU R24, [R1+0x2258] ;  /* 0x0022580001187983 */ /* 0x000ea80000300800 */
[----:B------:R-:W2:Y:S04]  /*1f90e0*/  LDL.LU R22, [R1+0x225c] ;  /* 0x00225c0001167983 */ /* 0x000ea80000300800 */
[----:B------:R1:W-:Y:S04]  /*1f90f0*/  STL.64 [R1+0x1f50], R14 ;  /* 0x001f500e01007387 */ /* 0x0003e80000100a00 */
[----:B------:R-:W2:Y:S04]  /*1f9100*/  LDL.LU R21, [R1+0x1500] ;  /* 0x0015000001157983 */ /* 0x000ea80000300800 */
[----:B------:R0:W-:Y:S01]  /*1f9110*/  STL [R1+0x420], R12 ;  /* 0x0004200c01007387 */ /* 0x0001e20000100800 */
[----:B-1----:R-:W-:-:S03]  /*1f9120*/  F2FP.SATFINITE.E5M2.F32.PACK_AB_MERGE_C R14, R29, R26, RZ ;  /* 0x0000001a1d0e723e */ /* 0x002fc600048060ff */
[----:B0-----:R-:W2:Y:S04]  /*1f9130*/  LDL.LU R12, [R1+0x1504] ;  /* 0x00150400010c7983 */ /* 0x001ea80000300800 */
        /* <DEDUP_REMOVED lines=11> */
[----:B---3--:R-:W-:-:S05]  /*1f91f0*/  F2FP.SATFINITE.E5M2.F32.PACK_AB_MERGE_C R13, R13, R27, RZ ;  /* 0x0000001b0d0d723e */ /* 0x008fca00048060ff */
[----:B------:R0:W-:Y:S01]  /*1f9200*/  STL [R1+0x410], R13 ;  /* 0x0004100d01007387 */ /* 0x0001e20000100800 */
[----:B------:R-:W-:Y:S02]  /*1f9210*/  F2FP.SATFINITE.E5M2.F32.PACK_AB_MERGE_C R16, R20, R19, RZ ;  /* 0x000000131410723e */ /* 0x000fe400048060ff */
[----:B------:R-:W-:Y:S01]  /*1f9220*/  F2FP.SATFINITE.E5M2.F32.PACK_AB_MERGE_C R12, R12, R21, RZ ;  /* 0x000000150c0c723e */ /* 0x000fe200048060ff */
[----:B--2---:R1:W-:Y:S04]  /*1f9230*/  STL.64 [R1+0x7a50], R14 ;  /* 0x007a500e01007387 */ /* 0x0043e80000100a00 */
[----:B------:R-:W2:Y:S04]  /*1f9240*/  LDL.LU R27, [R1+0x1518] ;  /* 0x00151800011b7983 */ /* 0x000ea80000300800 */
[----:B0-----:R-:W2:Y:S01]  /*1f9250*/  LDL.LU R13, [R1+0x151c] ;  /* 0x00151c00010d7983 */ /* 0x001ea20000300800 */
[----:B-1----:R-:W-:-:S05]  /*1f9260*/  IADD3 R14, P1, PT, R0, R6, RZ ;  /* 0x00000006000e7210 */ /* 0x002fca0007f3e0ff */
[----:B------:R-:W-:-:S05]  /*1f9270*/  IMAD.X R15, R11, 0x1, R5, P1 ;  /* 0x000000010b0f7824 */ /* 0x000fca00008e0605 */
[----:B------:R0:W-:Y:S04]  /*1f9280*/  STL.64 [R1+0x1f40], R14 ;  /* 0x001f400e01007387 */ /* 0x0001e80000100a00 */
[----:B------:R-:W-:Y:S04]  /*1f9290*/  STL [R1+0x404], R16 ;  /* 0x0004041001007387 */ /* 0x000fe80000100800 */
[----:B------:R-:W3:Y:S01]  /*1f92a0*/  LDL.LU R19, [R1+0x1520] ;  /* 0x0015200001137983 */ /* 0x000ee20000300800 */
[----:B0-----:R-:W-:-:S03]  /*1f92b0*/  IADD3 R14, P1, PT, R0, R4, RZ ;  /* 0x00000004000e7210 */ /* 0x001fc60007f3e0ff */
[----:B------:R-:W3:Y:S02]  /*1f92c0*/  LDL.LU R20, [R1+0x1524] ;  /* 0x0015240001147983 */ /* 0x000ee40000300800 */
[----:B------:R-:W-:Y:S01]  /*1f92d0*/  IMAD.X R15, R11, 0x1, R3, P1 ;  /* 0x000000010b0f7824 */ /* 0x000fe200008e0603 */
[----:B----4-:R-:W-:Y:S02]  /*1f92e0*/  F2FP.SATFINITE.E5M2.F32.PACK_AB_MERGE_C R11, R2, R18, RZ ;  /* 0x00000012020b723e */ /* 0x010fe400048060ff */
[----:B------:R-:W-:Y:S02]  /*1f92f0*/  F2FP.SATFINITE.E5M2.F32.PACK_AB_MERGE_C R2, R23, R17, RZ ;  /* 0x000000111702723e */ /* 0x000fe400048060ff */
[----:B------:R-:W-:Y:S04]  /*1f9300*/  STL.64 [R1+0x1f38], R14 ;  /* 0x001f380e01007387 */ /* 0x000fe80000100a00 */
[----:B------:R0:W-:Y:S01]  /*1f9310*/  STL [R1+0x23e8], R11 ;  /* 0x0023e80b01007387 */ /* 0x0001e20000100800 */
[----:B------:R-:W-:Y:S01]  /*1f9320*/  VIADD R0, R0, UR6 ;  /* 0x0000000600007c36 */ /* 0x000fe20008000000 */
[----:B------:R-:W1:Y:S02]  /*1f9330*/  LDCU UR6, c[0x0][0x3b8] ;  /* 0x00007700ff0677ac */ /* 0x000e640008000800 */
[----:B------:R-:W4:Y:S04]  /*1f9340*/  LDL.LU R18, [R1+0x1528] ;  /* 0x0015280001127983 */ /* 0x000f280000300800 */
[----:B------:R1:W-:Y:S01]  /*1f9350*/  STL [R1+0x2d8], R2 ;  /* 0x0002d80201007387 */ /* 0x0003e20000100800 */
[----:B0-----:R-:W-:-:S02]  /*1f9360*/  F2FP.SATFINITE.E5M2.F32.PACK_AB_MERGE_C R11, R22, R24, RZ ;  /* 0x00000018160b723e */ /* 0x001fc400048060ff */
[----:B------:R-:W-:Y:S01]  /*1f9370*/  IADD3 R14, P1, PT, R0, R10, RZ ;  /* 0x0000000a000e7210 */ /* 0x000fe20007f3e0ff */
[----:B-1----:R-:W4:Y:S04]  /*1f9380*/  LDL.LU R2, [R1+0x152c] ;  /* 0x00152c0001027983 */ /* 0x002f280000300800 */
[----:B------:R-:W2:Y:S04]  /*1f9390*/  LDL.LU R17, [R1+0x1530] ;  /* 0x0015300001117983 */ /* 0x000ea80000300800 */
[----:B------:R-:W2:Y:S04]  /*1f93a0*/  LDL.LU R23, [R1+0x1534] ;  /* 0x0015340001177983 */ /* 0x000ea80000300800 */
[----:B------:R-:W2:Y:S04]  /*1f93b0*/  LDL.LU R24, [R1+0x1538] ;  /* 0x0015380001187983 */ /* 0x000ea80000300800 */
[----:B------:R-:W2:Y:S04]  /*1f93c0*/  LDL.LU R22, [R1+0x153c] ;  /* 0x00153c0001167983 */ /* 0x000ea80000300800 */
[----:B------:R0:W-:Y:S02]  /*1f93d0*/  STL [R1+0x2cc], R11 ;  /* 0x0002cc0b01007387 */ /* 0x0001e40000100800 */
[----:B0-----:R-:W-:-:S05]  /*1f93e0*/  SHF.R.S32.HI R11, RZ, 0x1f, R0 ;  /* 0x0000001fff0b7819 */ /* 0x001fca0000011400 */
[----:B------:R-:W-:-:S05]  /*1f93f0*/  IMAD.X R15, R11, 0x1, R9, P1 ;  /* 0x000000010b0f7824 */ /* 0x000fca00008e0609 */
[----:B------:R0:W-:Y:S04]  /*1f9400*/  STL.64 [R1+0x1f30], R14 ;  /* 0x001f300e01007387 */ /* 0x0001e80000100a00 */
[----:B------:R-:W2:Y:S04]  /*1f9410*/  LDL.LU R21, [R1+0x1540] ;  /* 0x0015400001157983 */ /* 0x000ea80000300800 */
[----:B------:R1:W-:Y:S01]  /*1f9420*/  STL [R1+0x2b0], R12 ;  /* 0x0002b00c01007387 */ /* 0x0003e20000100800 */
[----:B0-----:R-:W-:-:S03]  /*1f9430*/  F2FP.SATFINITE.E5M2.F32.PACK_AB_MERGE_C R14, R29, R26, RZ ;  /* 0x0000001a1d0e723e */ /* 0x001fc600048060ff */
[----:B-1----:R-:W2:Y:S04]  /*1f9440*/  LDL.LU R12, [R1+0x1544] ;  /* 0x00154400010c7983 */ /* 0x002ea80000300800 */
        /* <DEDUP_REMOVED lines=28> */
[----:B------:R-:W-:Y:S01]  /*1f9610*/  STL.64 [R1+0x1d28], R14 ;  /* 0x001d280e01007387 */ /* 0x000fe20000100a00 */
[----:B------:R-:W-:Y:S01]  /*1f9620*/  VIADD R0, R0, UR6 ;  /* 0x0000000600007c36 */ /* 0x000fe20008000000 */
[----:B------:R-:W0:Y:S02]  /*1f9630*/  LDCU UR6, c[0x0][0x3b8] ;  /* 0x00007700ff0677ac */ /* 0x000e240008000800 */
[----:B------:R1:W-:Y:S04]  /*1f9640*/  STL [R1+0x260], R11 ;  /* 0x0002600b01007387 */ /* 0x0003e80000100800 */
[----:B------:R-:W4:Y:S04]  /*1f9650*/  LDL.LU R18, [R1+0x1568] ;  /* 0x0015680001127983 */ /* 0x000f280000300800 */
[----:B------:R0:W-:Y:S01]  /*1f9660*/  STL [R1+0x238], R2 ;  /* 0x0002380201007387 */ /* 0x0001e20000100800 */
[----:B-1----:R-:W-:-:S02]  /*1f9670*/  F2FP.SATFINITE.E5M2.F32.PACK_AB_MERGE_C R11, R22, R24, RZ ;  /* 0x00000018160b723e */ /* 0x002fc400048060ff */
[----:B------:R-:W-:Y:S01]  /*1f9680*/  IADD3 R14, P1, PT, R0, R10, RZ ;  /* 0x0000000a000e7210 */ /* 0x000fe20007f3e0ff */
[----:B0-----:R-:W4:Y:S04]  /*1f9690*/  LDL.LU R2, [R1+0x156c] ;  /* 0x00156c0001027983 */ /* 0x001f280000300800 */
[----:B------:R-:W3:Y:S04]  /*1f96a0*/  LDL.LU R17, [R1+0x1570] ;  /* 0x0015700001117983 */ /* 0x000ee80000300800 */
[----:B------:R-:W3:Y:S04]  /*1f96b0*/  LDL.LU R23, [R1+0x1574] ;  /* 0x0015740001177983 */ /* 0x000ee80000300800 */
[----:B------:R0:W-:Y:S04]  /*1f96c0*/  STL [R1+0x234], R11 ;  /* 0x0002340b01007387 */ /* 0x0001e80000100800 */
[----:B------:R-:W3:Y:S04]  /*1f96d0*/  LDL.LU R24, [R1+0x1578] ;  /* 0x0015780001187983 */ /* 0x000ee80000300800 */
[----:B------:R-:W3:Y:S01]  /*1f96e0*/  LDL.LU R22, [R1+0x157c] ;  /* 0x00157c0001167983 */ /* 0x000ee20000300800 */
[----:B0-----:R-:W-:-:S05]  /*1f96f0*/  SHF.R.S32.HI R11, RZ, 0x1f, R0 ;  /* 0x0000001fff0b7819 */ /* 0x001fca0000011400 */
[----:B------:R-:W-:-:S05]  /*1f9700*/  IMAD.X R15, R11, 0x1, R9, P1 ;  /* 0x000000010b0f7824 */ /* 0x000fca00008e0609 */
[----:B------:R0:W-:Y:S04]  /*1f9710*/  STL.64 [R1+0x1d20], R14 ;  /* 0x001d200e01007387 */ /* 0x0001e80000100a00 */
[----:B------:R-:W3:Y:S04]  /*1f9720*/  LDL.LU R21, [R1+0x1580] ;  /* 0x0015800001157983 */ /* 0x000ee80000300800 */
[----:B------:R1:W-:Y:S01]  /*1f9730*/  STL [R1+0x225c], R12 ;  /* 0x00225c0c01007387 */ /* 0x0003e20000100800 */
[----:B0-----:R-:W-:-:S03]  /*1f9740*/  F2FP.SATFINITE.E5M2.F32.PACK_AB_MERGE_C R14, R29, R26, RZ ;  /* 0x0000001a1d0e723e */ /* 0x001fc600048060ff */
[----:B-1----:R-:W3:Y:S04]  /*1f9750*/  LDL.LU R12, [R1+0x1584] ;  /* 0x00158400010c7983 */ /* 0x002ee80000300800 */
[----:B------:R0:W-:Y:S04]  /*1f9760*/  STL [R1+0x241c], R14 ;  /* 0x00241c0e01007387 */ /* 0x0001e80000100800 */
[----:B------:R-:W3:Y:S04]  /*1f9770*/  LDL.LU R26, [R1+0x1588] ;  /* 0x00158800011a7983 */ /* 0x000ee80000300800 */
[----:B------:R-:W3:Y:S01]  /*1f9780*/  LDL.LU R29, [R1+0x158c] ;  /* 0x00158c00011d7983 */ /* 0x000ee20000300800 */
[----:B0-----:R-:W-:-:S05]  /*1f9790*/  IADD3 R14, P1, PT, R0, R8, RZ ;  /* 0x00000008000e7210 */ /* 0x001fca0007f3e0ff */
[----:B------:R-:W-:-:S05]  /*1f97a0*/  IMAD.X R15, R11, 0x1, R7, P1 ;  /* 0x000000010b0f7824 */ /* 0x000fca00008e0607 */
[----:B------:R0:W-:Y:S04]  /*1f97b0*/  STL.64 [R1+0x1d18], R14 ;  /* 0x001d180e01007387 */ /* 0x0001e80000100a00 */
[----:B0-----:R-:W3:Y:S01]  /*1f97c0*/  LDL.LU.64 R14, [R1+0x7a48] ;  /* 0x007a4800010e7983 */ /* 0x001ee20000300a00 */
[----:B--2---:R-:W-:Y:S02]  /*1f97d0*/  F2FP.SATFINITE.E5M2.F32.PACK_AB_MERGE_C R13, R13, R27, RZ ;  /* 0x0000001b0d0d723e */ /* 0x004fe400048060ff */
[----:B---3--:R-:W-:-:S05]  /*1f97e0*/  F2FP.SATFINITE.E5M2.F32.PACK_AB_MERGE_C R16, R15, R14, RZ ;  /* 0x0000000e0f10723e */ /* 0x008fca00048060ff */
[----:B------:R-:W-:Y:S04]  /*1f97f0*/  STL [R1+0x200], R16 ;  /* 0x0002001001007387 */ /* 0x000fe80000100800 */
[----:B------:R0:W-:Y:S04]  /*1f9800*/  STL.64 [R1+0x7a40], R6 ;  /* 0x007a400601007387 */ /* 0x0001e80000100a00 */
[----:B------:R1:W-:Y:S04]  /*1f9810*/  STL [R1+0x1fc], R13 ;  /* 0x0001fc0d01007387 */ /* 0x0003e80000100800 */
[----:B------:R-:W2:Y:S01]  /*1f9820*/  LDL.LU R27, [R1+0x1590] ;  /* 0x00159000011b7983 */ /* 0x000ea20000300800 */
[----:B------:R-:W-:-:S05]  /*1f9830*/  IADD3 R14, P1, PT, R0, R6, RZ ;  /* 0x00000006000e7210 */ /* 0x000fca0007f3e0ff */
[----:B------:R-:W-:Y:S01]  /*1f9840*/  IMAD.X R15, R11, 0x1, R5, P1 ;  /* 0x000000010b0f7824 */ /* 0x000fe200008e0605 */
[----:B0-----:R-:W-:Y:S02]  /*1f9850*/  IADD3 R6, P1, PT, R0, R4, RZ ;  /* 0x0000000400067210 */ /* 0x001fe40007f3e0ff */
[----:B----4-:R-:W-:-:S03]  /*1f9860*/  F2FP.SATFINITE.E5M2.F32.PACK_AB_MERGE_C R2, R2, R18, RZ ;  /* 0x000000120202723e */ /* 0x010fc600048060ff */
[----:B------:R-:W-:Y:S02]  /*1f9870*/  IMAD.X R7, R11, 0x1, R3, P1 ;  /* 0x000000010b077824 */ /* 0x000fe400008e0603 */
[----:B------:R-:W-:Y:S01]  /*1f9880*/  VIADD R0, R0, UR6 ;  /* 0x0000000600007c36 */ /* 0x000fe20008000000 */
[----:B--2---:R-:W-:Y:S01]  /*1f9890*/  STL [R1+0x7a3c], R27 ;  /* 0x007a3c1b01007387 */ /* 0x004fe20000100800 */
[----:B------:R-:W-:Y:S01]  /*1f98a0*/  F2FP.SATFINITE.E5M2.F32.PACK_AB_MERGE_C R11, R29, R26, RZ ;  /* 0x0000001a1d0b723e */ /* 0x000fe200048060ff */
[----:B------:R-:W0:Y:S02]  /*1f98b0*/  LDCU UR6, c[0x0][0x3b8] ;  /* 0x00007700ff0677ac */ /* 0x000e240008000800 */
[----:B-1----:R-:W2:Y:S04]  /*1f98c0*/  LDL.LU R13, [R1+0x1594] ;  /* 0x00159400010d7983 */ /* 0x002ea80000300800 */
[----:B------:R1:W-:Y:S02]  /*1f98d0*/  STL.64 [R1+0x1d10], R14 ;  /* 0x001d100e01007387 */ /* 0x0003e40000100a00 */
[----:B-1----:R-:W-:-:S05]  /*1f98e0*/  F2FP.SATFINITE.E5M2.F32.PACK_AB_MERGE_C R14, R20, R19, RZ ;  /* 0x00000013140e723e */ /* 0x002fca00048060ff */
[----:B------:R1:W-:Y:S04]  /*1f98f0*/  STL [R1+0x1d8], R14 ;  /* 0x0001d80e01007387 */ /* 0x0003e80000100800 */
[----:B------:R-:W3:Y:S04]  /*1f9900*/  LDL.LU R28, [R1+0x1598] ;  /* 0x00159800011c7983 */ /* 0x000ee80000300800 */
[----:B------:R-:W3:Y:S04]  /*1f9910*/  LDL.LU R20, [R1+0x159c] ;  /* 0x00159c0001147983 */ /* 0x000ee80000300800 */
[----:B------:R4:W-:Y:S04]  /*1f9920*/  STL.64 [R1+0x1b18], R6 ;  /* 0x001b180601007387 */ /* 0x0009e80000100a00 */
[----:B-1----:R-:W2:Y:S04]  /*1f9930*/  LDL.LU R14, [R1+0x15a0] ;  /* 0x0015a000010e7983 */ /* 0x002ea80000300800 */
[----:B------:R-:W2:Y:S04]  /*1f9940*/  LDL.LU R15, [R1+0x15a4] ;  /* 0x0015a400010f7983 */ /* 0x000ea80000300800 */
[----:B------:R1:W-:Y:S01]  /*1f9950*/  STL [R1+0x1e0], R2 ;  /* 0x0001e00201007387 */ /* 0x0003e20000100800 */
[----:B----4-:R-:W-:-:S02]  /*1f9960*/  F2FP.SATFINITE.E5M2.F32.PACK_AB_MERGE_C R6, R22, R24, RZ ;  /* 0x000000181606723e */ /* 0x010fc400048060ff */
[----:B-1----:R-:W-:-:S05]  /*1f9970*/  F2FP.SATFINITE.E5M2.F32.PACK_AB_MERGE_C R2, R23, R17, RZ ;  /* 0x000000111702723e */ /* 0x002fca00048060ff */
[----:B------:R1:W-:Y:S01]  /*1f9980*/  STL [R1+0x2258], R2 ;  /* 0x0022580201007387 */ /* 0x0003e20000100800 */
[----:B------:R-:W-:-:S03]  /*1f9990*/  SHF.R.S32.HI R19, RZ, 0x1f, R0 ;  /* 0x0000001fff137819 */ /* 0x000fc60000011400 */
[----:B------:R-:W4:Y:S04]  /*1f99a0*/  LDL.LU R18, [R1+0x15a8] ;  /* 0x0015a80001127983 */ /* 0x000f280000300800 */
[----:B-1----:R-:W4:Y:S04]  /*1f99b0*/  LDL.LU R2, [R1+0x15ac] ;  /* 0x0015ac0001027983 */ /* 0x002f280000300800 */
[----:B------:R1:W-:Y:S04]  /*1f99c0*/  STL [R1+0x2428], R6 ;  /* 0x0024280601007387 */ /* 0x0003e80000100800 */
[----:B------:R-:W2:Y:S04]  /*1f99d0*/  LDL.LU R17, [R1+0x15b0] ;  /* 0x0015b00001117983 */ /* 0x000ea80000300800 */
[----:B------:R-:W2:Y:S01]  /*1f99e0*/  LDL.LU R23, [R1+0x15b4] ;  /* 0x0015b40001177983 */ /* 0x000ea20000300800 */
[----:B-1----:R-:W-:-:S03]  /*1f99f0*/  IADD3 R6, P1, PT, R0, R10, RZ ;  /* 0x0000000a00067210 */ /* 0x002fc60007f3e0ff */
[----:B------:R-:W2:Y:S02]  /*1f9a00*/  LDL.LU R24, [R1+0x15b8] ;  /* 0x0015b80001187983 */ /* 0x000ea40000300800 */
[----:B------:R-:W-:Y:S02]  /*1f9a10*/  IMAD.X R7, R19, 0x1, R9, P1 ;  /* 0x0000000113077824 */ /* 0x000fe400008e0609 */
[----:B------:R-:W2:Y:S04]  /*1f9a20*/  LDL.LU R22, [R1+0x15bc] ;  /* 0x0015bc0001167983 */ /* 0x000ea80000300800 */
[----:B------:R1:W-:Y:S04]  /*1f9a30*/  STL.64 [R1+0x1b10], R6 ;  /* 0x001b100601007387 */ /* 0x0003e80000100a00 */
[----:B-1----:R-:W2:Y:S01]  /*1f9a40*/  LDL.LU.64 R6, [R1+0x7a40] ;  /* 0x007a400001067983 */ /* 0x002ea20000300a00 */
[----:B------:R-:W-:-:S02]  /*1f9a50*/  IADD3 R26, P1, PT, R0, R8, RZ ;  /* 0x00000008001a7210 */ /* 0x000fc40007f3e0ff */
[----:B------:R-:W-:-:S05]  /*1f9a60*/  F2FP.SATFINITE.E5M2.F32.PACK_AB_MERGE_C R12, R12, R21, RZ ;  /* 0x000000150c0c723e */ /* 0x000fca00048060ff */
[----:B------:R-:W-:Y:S04]  /*1f9a70*/  STL [R1+0x19c], R12 ;  /* 0x00019c0c01007387 */ /* 0x000fe80000100800 */
[----:B------:R-:W-:Y:S01]  /*1f9a80*/  STL [R1+0x1a4], R11 ;  /* 0x0001a40b01007387 */ /* 0x000fe20000100800 */
[----:B--2---:R-:W-:-:S05]  /*1f9a90*/  IMAD.X R27, R19, 0x1, R7, P1 ;  /* 0x00000001131b7824 */ /* 0x004fca00008e0607 */
[----:B------:R1:W-:Y:S04]  /*1f9aa0*/  STL.64 [R1+0x1b08], R26 ;  /* 0x001b081a01007387 */ /* 0x0003e80000100a00 */
[----:B-1----:R-:W2:Y:S04]  /*1f9ab0*/  LDL.LU R27, [R1+0x7a3c] ;  /* 0x007a3c00011b7983 */ /* 0x002ea80000300800 */
[----:B------:R-:W2:Y:S04]  /*1f9ac0*/  LDL.LU R11, [R1+0x15c0] ;  /* 0x0015c000010b7983 */ /* 0x000ea80000300800 */
[----:B------:R-:W2:Y:S04]  /*1f9ad0*/  LDL.LU R16, [R1+0x15c4] ;  /* 0x0015c40001107983 */ /* 0x000ea80000300800 */
[----:B------:R-:W2:Y:S04]  /*1f9ae0*/  LDL.LU R21, [R1+0x15c8] ;  /* 0x0015c80001157983 */ /* 0x000ea80000300800 */
[----:B------:R-:W2:Y:S01]  /*1f9af0*/  LDL.LU R29, [R1+0x15cc] ;  /* 0x0015cc00011d7983 */ /* 0x000ea20000300800 */
[----:B---3--:R-:W-:-:S02]  /*1f9b00*/  F2FP.SATFINITE.E5M2.F32.PACK_AB_MERGE_C R20, R20, R28, RZ ;  /* 0x0000001c1414723e */ /* 0x008fc400048060ff */
[----:B------:R-:W-:Y:S02]  /*1f9b10*/  IADD3 R28, P1, PT, R0, R6, RZ ;  /* 0x00000006001c7210 */ /* 0x000fe40007f3e0ff */
[----:B----4-:R-:W-:Y:S02]  /*1f9b20*/  F2FP.SATFINITE.E5M2.F32.PACK_AB_MERGE_C R2, R2, R18, RZ ;  /* 0x000000120202723e */ /* 0x010fe400048060ff */
[----:B------:R-:W-:Y:S02]  /*1f9b30*/  F2FP.SATFINITE.E5M2.F32.PACK_AB_MERGE_C R17, R23, R17, RZ ;  /* 0x000000111711723e */ /* 0x000fe400048060ff */
[----:B--2---:R-:W-:Y:S01]  /*1f9b40*/  F2FP.SATFINITE.E5M2.F32.PACK_AB_MERGE_C R13, R13, R27, RZ ;  /* 0x0000001b0d0d723e */ /* 0x004fe200048060ff */
[----:B------:R1:W-:Y:S04]  /*1f9b50*/  STL [R1+0x7a38], R29 ;  /* 0x007a381d01007387 */ /* 0x0003e80000100800 */
[----:B------:R-:W2:Y:S04]  /*1f9b60*/  LDL.LU R12, [R1+0x15d0] ;  /* 0x0015d000010c7983 */ /* 0x000ea80000300800 */
[----:B------:R-:W2:Y:S01]  /*1f9b70*/  LDL.LU R26, [R1+0x15d4] ;  /* 0x0015d400011a7983 */ /* 0x000ea20000300800 */
[----:B-1----:R-:W-:-:S03]  /*1f9b80*/  IMAD.X R29, R19, 0x1, R5, P1 ;  /* 0x00000001131d7824 */ /* 0x002fc600008e0605 */
[----:B------:R1:W-:Y:S04]  /*1f9b90*/  STL [R1+0x184], R13 ;  /* 0x0001840d01007387 */ /* 0x0003e80000100800 */
[----:B------:R-:W3:Y:S04]  /*1f9ba0*/  LDL.LU R27, [R1+0x15d8] ;  /* 0x0015d800011b7983 */ /* 0x000ee80000300800 */
[----:B-1----:R-:W3:Y:S04]  /*1f9bb0*/  LDL.LU R13, [R1+0x15dc] ;  /* 0x0015dc00010d7983 */ /* 0x002ee80000300800 */
[----:B------:R1:W-:Y:S02]  /*1f9bc0*/  STL [R1+0x79d0], R20 ;  /* 0x0079d01401007387 */ /* 0x0003e40000100800 */
[----:B-1----:R-:W-:-:S02]  /*1f9bd0*/  F2FP.SATFINITE.E5M2.F32.PACK_AB_MERGE_C R20, R15, R14, RZ ;  /* 0x0000000e0f14723e */ /* 0x002fc400048060ff */
[----:B------:R-:W4:Y:S04]  /*1f9be0*/  LDL.LU R14, [R1+0x15f0] ;  /* 0x0015f000010e7983 */ /* 0x000f280000300800 */
[----:B------:R-:W4:Y:S04]  /*1f9bf0*/  LDL.LU R15, [R1+0x15f4] ;  /* 0x0015f400010f7983 */ /* 0x000f280000300800 */
[----:B------:R1:W-:Y:S04]  /*1f9c00*/  STL.64 [R1+0x1b00], R28 ;  /* 0x001b001c01007387 */ /* 0x0003e80000100a00 */
[----:B------:R-:W-:Y:S01]  /*1f9c10*/  STL [R1+0x2254], R20 ;  /* 0x0022541401007387 */ /* 0x000fe20000100800 */
[----:B-1----:R-:W-:-:S03]  /*1f9c20*/  IADD3 R28, P1, PT, R0, R4, RZ ;  /* 0x00000004001c7210 */ /* 0x002fc60007f3e0ff */
[----:B------:R1:W-:Y:S02]  /*1f9c30*/  STL [R1+0x76ac], R2 ;  /* 0x0076ac0201007387 */ /* 0x0003e40000100800 */
[----:B------:R-:W-:Y:S02]  /*1f9c40*/  IMAD.X R29, R19, 0x1, R3, P1 ;  /* 0x00000001131d7824 */ /* 0x000fe400008e0603 */
[----:B0-----:R-:W-:Y:S01]  /*1f9c50*/  VIADD R0, R0, UR6 ;  /* 0x0000000600007c36 */ /* 0x001fe20008000000 */
[----:B------:R-:W-:Y:S01]  /*1f9c60*/  F2FP.SATFINITE.E5M2.F32.PACK_AB_MERGE_C R11, R16, R11, RZ ;  /* 0x0000000b100b723e */ /* 0x000fe200048060ff */
[----:B------:R-:W0:Y:S01]  /*1f9c70*/  LDCU UR6, c[0x0][0x3b8] ;  /* 0x00007700ff0677ac */ /* 0x000e220008000800 */
[----:B------:R0:W-:Y:S01]  /*1f9c80*/  STL.64 [R1+0x1af8], R28 ;  /* 0x001af81c01007387 */ /* 0x0001e20000100a00 */
[----:B-1----:R-:W-:-:S03]  /*1f9c90*/  F2FP.SATFINITE.E5M2.F32.PACK_AB_MERGE_C R2, R22, R24, RZ ;  /* 0x000000181602723e */ /* 0x002fc600048060ff */
[----:B------:R1:W-:Y:S04]  /*1f9ca0*/  STL [R1+0x150], R17 ;  /* 0x0001501101007387 */ /* 0x0003e80000100800 */
[----:B------:R-:W2:Y:S04]  /*1f9cb0*/  LDL.LU R19, [R1+0x15f8] ;  /* 0x0015f80001137983 */ /* 0x000ea80000300800 */
[----:B------:R-:W2:Y:S01]  /*1f9cc0*/  LDL.LU R18, [R1+0x15fc] ;  /* 0x0015fc0001127983 */ /* 0x000ea20000300800 */
[----:B0-----:R-:W-:-:S03]  /*1f9cd0*/  IADD3 R28, P1, PT, R0, R10, RZ ;  /* 0x0000000a001c7210 */ /* 0x001fc60007f3e0ff */
[----:B------:R0:W-:Y:S04]  /*1f9ce0*/  STL [R1+0x154], R2 ;  /* 0x0001540201007387 */ /* 0x0001e80000100800 */
[----:B-1----:R-:W2:Y:S04]  /*1f9cf0*/  LDL.LU R17, [R1+0x15e0] ;  /* 0x0015e00001117983 */ /* 0x002ea80000300800 */
[----:B------:R-:W2:Y:S01]  /*1f9d00*/  LDL.LU R23, [R1+0x15e4] ;  /* 0x0015e40001177983 */ /* 0x000ea20000300800 */
[----:B0-----:R-:W-:-:S03]  /*1f9d10*/  SHF.R.S32.HI R2, RZ, 0x1f, R0 ;  /* 0x0000001fff027819 */ /* 0x001fc60000011400 */
[----:B------:R-:W2:Y:S02]  /*1f9d20*/  LDL.LU R24, [R1+0x15e8] ;  /* 0x0015e80001187983 */ /* 0x000ea40000300800 */
[----:B------:R-:W-:Y:S02]  /*1f9d30*/  IMAD.X R29, R2, 0x1, R9, P1 ;  /* 0x00000001021d7824 */ /* 0x000fe400008e0609 */
[----:B------:R-:W2:Y:S04]  /*1f9d40*/  LDL.LU R22, [R1+0x15ec] ;  /* 0x0015ec0001167983 */ /* 0x000ea80000300800 */
[----:B------:R0:W-:Y:S04]  /*1f9d50*/  STL.64 [R1+0x1af0], R28 ;  /* 0x001af01c01007387 */ /* 0x0001e80000100a00 */
[----:B0-----:R-:W2:Y:S01]  /*1f9d60*/  LDL.LU R29, [R1+0x7a38] ;  /* 0x007a3800011d7983 */ /* 0x001ea20000300800 */
[----:B------:R-:W-:-:S02]  /*1f9d70*/  IADD3 R20, P1, PT, R0, R8, RZ ;  /* 0x0000000800147210 */ /* 0x000fc40007f3e0ff */
[----:B---3--:R-:W-:Y:S02]  /*1f9d80*/  F2FP.SATFINITE.E5M2.F32.PACK_AB_MERGE_C R27, R13, R27, RZ ;  /* 0x0000001b0d1b723e */ /* 0x008fe400048060ff */
[----:B--2---:R-:W-:Y:S01]  /*1f9d90*/  F2FP.SATFINITE.E5M2.F32.PACK_AB_MERGE_C R29, R29, R21, RZ ;  /* 0x000000151d1d723e */ /* 0x004fe200048060ff */
[----:B------:R-:W-:-:S04]  /*1f9da0*/  IMAD.X R21, R2, 0x1, R7, P1 ;  /* 0x0000000102157824 */ /* 0x000fc800008e0607 */
[----:B------:R-:W-:Y:S04]  /*1f9db0*/  STL [R1+0x79e8], R29 ;  /* 0x0079e81d01007387 */ /* 0x000fe80000100800 */
[----:B------:R0:W-:Y:S04]  /*1f9dc0*/  STL [R1+0x13c], R11 ;  /* 0x00013c0b01007387 */ /* 0x0001e80000100800 */
[----:B------:R-:W-:Y:S01]  /*1f9dd0*/  STL [R1+0x76b0], R27 ;  /* 0x0076b01b01007387 */ /* 0x000fe20000100800 */
[----:B0-----:R-:W-:Y:S02]  /*1f9de0*/  F2FP.SATFINITE.E5M2.F32.PACK_AB_MERGE_C R11, R26, R12, RZ ;  /* 0x0000000c1a0b723e */ /* 0x001fe400048060ff */
[----:B------:R-:W-:Y:S01]  /*1f9df0*/  IADD3 R12, P1, PT, R0, R6, RZ ;  /* 0x00000006000c7210 */ /* 0x000fe20007f3e0ff */
[----:B------:R0:W-:Y:S04]  /*1f9e00*/  STL.64 [R1+0x18f8], R20 ;  /* 0x0018f81401007387 */ /* 0x0001e80000100a00 */
[----:B------:R-:W-:Y:S01]  /*1f9e10*/  IMAD.X R13, R2, 0x1, R5, P1 ;  /* 0x00000001020d7824 */ /* 0x000fe200008e0605 */
[----:B------:R4:W-:Y:S04]  /*1f9e20*/  STL [R1+0x2250], R11 ;  /* 0x0022500b01007387 */ /* 0x0009e80000100800 */
[----:B0-----:R-:W2:Y:S01]  /*1f9e30*/  LDL.LU R21, [R1+0x1600] ;  /* 0x0016000001157983 */ /* 0x001ea20000300800 */
[----:B----4-:R-:W-:-:S03]  /*1f9e40*/  F2FP.SATFINITE.E5M2.F32.PACK_AB_MERGE_C R11, R15, R14, RZ ;  /* 0x0000000e0f0b723e */ /* 0x010fc600048060ff */
[----:B------:R0:W-:Y:S01]  /*1f9e50*/  STL.64 [R1+0x18f0], R12 ;  /* 0x0018f00c01007387 */ /* 0x0001e20000100a00 */
[----:B------:R-:W-:-:S05]  /*1f9e60*/  IADD3 R14, P1, PT, R0, R4, RZ ;  /* 0x00000004000e7210 */ /* 0x000fca0007f3e0ff */
[----:B------:R-:W-:Y:S01]  /*1f9e70*/  IMAD.X R15, R2, 0x1, R3, P1 ;  /* 0x00000001020f7824 */ /* 0x000fe200008e0603 */
[----:B0-----:R-:W2:Y:S04]  /*1f9e80*/  LDL.LU R12, [R1+0x1604] ;  /* 0x00160400010c7983 */ /* 0x001ea80000300800 */
[----:B------:R-:W3:Y:S04]  /*1f9e90*/  LDL.LU R26, [R1+0x1608] ;  /* 0x00160800011a7983 */ /* 0x000ee80000300800 */
[----:B------:R-:W3:Y:S04]  /*1f9ea0*/  LDL.LU R13, [R1+0x160c] ;  /* 0x00160c00010d7983 */ /* 0x000ee80000300800 */
[----:B------:R0:W-:Y:S04]  /*1f9eb0*/  STL.64 [R1+0x7a30], R4 ;  /* 0x007a300401007387 */ /* 0x0001e80000100a00 */
[----:B------:R-:W-:Y:S01]  /*1f9ec0*/  STL [R1+0x128], R11 ;  /* 0x0001280b01007387 */ /* 0x000fe20000100800 */
[----:B------:R-:W-:-:S03]  /*1f9ed0*/  F2FP.SATFINITE.E5M2.F32.PACK_AB_MERGE_C R2, R23, R17, RZ ;  /* 0x000000111702723e */ /* 0x000fc600048060ff */
[----:B------:R-:W4:Y:S04]  /*1f9ee0*/  LDL.LU R27, [R1+0x1614] ;  /* 0x00161400011b7983 */ /* 0x000f280000300800 */
[----:B------:R-:W2:Y:S01]  /*1f9ef0*/  LDL.LU R29, [R1+0x1618] ;  /* 0x00161800011d7983 */ /* 0x000ea20000300800 */
[----:B0-----:R-:W-:-:S03]  /*1f9f00*/  F2FP.SATFINITE.E5M2.F32.PACK_AB_MERGE_C R4, R18, R19, RZ ;  /* 0x000000131204723e */ /* 0x001fc600048060ff */
[----:B------:R-:W2:Y:S04]  /*1f9f10*/  LDL.LU R20, [R1+0x161c] ;  /* 0x00161c0001147983 */ /* 0x000ea80000300800 */
[----:B------:R0:W-:Y:S04]  /*1f9f20*/  STL.64 [R1+0x16f8], R14 ;  /* 0x0016f80e01007387 */ /* 0x0001e80000100a00 */
[----:B------:R-:W2:Y:S04]  /*1f9f30*/  LDL.LU R16, [R1+0x1620] ;  /* 0x0016200001107983 */ /* 0x000ea80000300800 */
[----:B0-----:R-:W2:Y:S04]  /*1f9f40*/  LDL.LU R14, [R1+0x1624] ;  /* 0x00162400010e7983 */ /* 0x001ea80000300800 */
[----:B------:R-:W-:Y:S04]  /*1f9f50*/  STL [R1+0x124], R4 ;  /* 0x0001240401007387 */ /* 0x000fe80000100800 */
[----:B------:R-:W2:Y:S04]  /*1f9f60*/  LDL.LU R15, [R1+0x1628] ;  /* 0x00162800010f7983 */ /* 0x000ea80000300800 */
[----:B------:R0:W-:Y:S04]  /*1f9f70*/  STL [R1+0x243c], R2 ;  /* 0x00243c0201007387 */ /* 0x0001e80000100800 */
[----:B------:R-:W2:Y:S04]  /*1f9f80*/  LDL.LU R19, [R1+0x162c] ;  /* 0x00162c0001137983 */ /* 0x000ea80000300800 */
[----:B------:R-:W2:Y:S04]  /*1f9f90*/  LDL.LU R25, [R1+0x1630] ;  /* 0x0016300001197983 */ /* 0x000ea80000300800 */
[----:B------:R-:W2:Y:S01]  /*1f9fa0*/  LDL.LU R18, [R1+0x1634] ;  /* 0x0016340001127983 */ /* 0x000ea20000300800 */
[----:B0-----:R-:W-:Y:S01]  /*1f9fb0*/  F2FP.SATFINITE.E5M2.F32.PACK_AB_MERGE_C R2, R22, R24, RZ ;  /* 0x000000181602723e */ /* 0x001fe200048060ff */
[----:B------:R-:W-:Y:S01]  /*1f9fc0*/  VIADD R0, R0, UR6 ;  /* 0x0000000600007c36 */ /* 0x000fe20008000000 */
[----:B------:R-:W0:Y:S03]  /*1f9fd0*/  LDCU UR6, c[0x0][0x3b8] ;  /* 0x00007700ff0677ac */ /* 0x000e260008000800 */
[----:B------:R1:W-:Y:S01]  /*1f9fe0*/  STL [R1+0x244c], R2 ;  /* 0x00244c0201007387 */ /* 0x0003e20000100800 */
[----:B------:R-:W-:-:S02]  /*1f9ff0*/  IADD3 R4, P1, PT, R0, R10, RZ ;  /* 0x0000000a00047210 */ /* 0x000fc40007f3e0ff */
[----:B-1----:R-:W-:-:S05]  /*1fa000*/  SHF.R.S32.HI R2, RZ, 0x1f, R0 ;  /* 0x0000001fff027819 */ /* 0x002fca0000011400 */
[----:B------:R-:W-:Y:S01]  /*1fa010*/  IMAD.X R5, R2, 0x1, R9, P1 ;  /* 0x0000000102057824 */ /* 0x000fe200008e0609 */
[----:B--2---:R1:W-:Y:S04]  /*1fa020*/  STL.64 [R1+0x7a28], R18 ;  /* 0x007a281201007387 */ /* 0x0043e80000100a00 */
[----:B-1----:R-:W4:Y:S04]  /*1fa030*/  LDL.LU R19, [R1+0x1610] ;  /* 0x0016100001137983 */ /* 0x002f280000300800 */
[----:B------:R-:W2:Y:S04]  /*1fa040*/  LDL.LU R23, [R1+0x1638] ;  /* 0x0016380001177983 */ /* 0x000ea80000300800 */
[----:B------:R-:W2:Y:S04]  /*1fa050*/  LDL.LU R22, [R1+0x163c] ;  /* 0x00163c0001167983 */ /* 0x000ea80000300800 */
[----:B------:R-:W2:Y:S04]  /*1fa060*/  LDL.LU R28, [R1+0x1640] ;  /* 0x00164000011c7983 */ /* 0x000ea80000300800 */
[----:B------:R-:W2:Y:S04]  /*1fa070*/  LDL.LU R11, [R1+0x1644] ;  /* 0x00164400010b7983 */ /* 0x000ea80000300800 */
[----:B------:R-:W2:Y:S04]  /*1fa080*/  LDL.LU R17, [R1+0x1648] ;  /* 0x0016480001117983 */ /* 0x000ea80000300800 */
[----:B------:R1:W-:Y:S04]  /*1fa090*/  STL.64 [R1+0x16f0], R4 ;  /* 0x0016f00401007387 */ /* 0x0003e80000100a00 */
[----:B------:R-:W2:Y:S01]  /*1fa0a0*/  LDL.LU R24, [R1+0x164c] ;  /* 0x00164c0001187983 */ /* 0x000ea20000300800 */
[----:B-1----:R-:W-:-:S02]  /*1fa0b0*/  F2FP.SATFINITE.E5M2.F32.PACK_AB_MERGE_C R5, R12, R21, RZ ;  /* 0x000000150c05723e */ /* 0x002fc400048060ff */
[----:B---3--:R-:W-:Y:S01]  /*1fa0c0*/  F2FP.SATFINITE.E5M2.F32.PACK_AB_MERGE_C R4, R13, R26, RZ ;  /* 0x0000001a0d04723e */ /* 0x008fe200048060ff */
[----:B------:R-:W3:Y:S04]  /*1fa0d0*/  LDL.LU R21, [R1+0x1650] ;  /* 0x0016500001157983 */ /* 0x000ee80000300800 */
[----:B------:R-:W-:Y:S04]  /*1fa0e0*/  STL [R1+0x232c], R5 ;  /* 0x00232c0501007387 */ /* 0x000fe80000100800 */
[----:B------:R-:W3:Y:S04]  /*1fa0f0*/  LDL.LU R12, [R1+0x1654] ;  /* 0x00165400010c7983 */ /* 0x000ee80000300800 */
[----:B------:R1:W-:Y:S04]  /*1fa100*/  STL [R1+0x2338], R4 ;  /* 0x0023380401007387 */ /* 0x0003e80000100800 */
[----:B------:R-:W2:Y:S04]  /*1fa110*/  LDL.LU R26, [R1+0x1658] ;  /* 0x00165800011a7983 */ /* 0x000ea80000300800 */
[----:B------:R-:W2:Y:S01]  /*1fa120*/  LDL.LU R13, [R1+0x165c] ;  /* 0x00165c00010d7983 */ /* 0x000ea20000300800 */
[----:B-1----:R-:W-:-:S05]  /*1fa130*/  IADD3 R4, P1, PT, R0, R8, RZ ;  /* 0x0000000800047210 */ /* 0x002fca0007f3e0ff */
[----:B------:R-:W-:-:S05]  /*1fa140*/  IMAD.X R5, R2, 0x1, R7, P1 ;  /* 0x0000000102057824 */ /* 0x000fca00008e0607 */
[----:B------:R1:W-:Y:S04]  /*1fa150*/  STL.64 [R1+0x15f8], R4 ;  /* 0x0015f80401007387 */ /* 0x0003e80000100a00 */
[----:B-1----:R-:W2:Y:S01]  /*1fa160*/  LDL.LU.64 R4, [R1+0x7a30] ;  /* 0x007a300001047983 */ /* 0x002ea20000300a00 */
[----:B------:R-:W-:Y:S02]  /*1fa170*/  IADD3 R18, P1, PT, R0, R6, RZ ;  /* 0x0000000600127210 */ /* 0x000fe40007f3e0ff */
[----:B------:R-:W-:Y:S02]  /*1fa180*/  F2FP.SATFINITE.E5M2.F32.PACK_AB_MERGE_C R20, R20, R29, RZ ;  /* 0x0000001d1414723e */ /* 0x000fe400048060ff */
[----:B----4-:R-:W-:-:S05]  /*1fa190*/  F2FP.SATFINITE.E5M2.F32.PACK_AB_MERGE_C R27, R27, R19, RZ ;  /* 0x000000131b1b723e */ /* 0x010fca00048060ff */
[----:B------:R-:W-:Y:S04]  /*1fa1a0*/  STL [R1+0x2318], R27 ;  /* 0x0023181b01007387 */ /* 0x000fe80000100800 */
[----:B------:R-:W-:Y:S01]  /*1fa1b0*/  STL [R1+0x226c], R20 ;  /* 0x00226c1401007387 */ /* 0x000fe20000100800 */
[----:B--2---:R-:W-:-:S05]  /*1fa1c0*/  IMAD.X R19, R2, 0x1, R5, P1 ;  /* 0x0000000102137824 */ /* 0x004fca00008e0605 */
[----:B------:R1:W-:Y:S02]  /*1fa1d0*/  STL.64 [R1+0x15f0], R18 ;  /* 0x0015f01201007387 */ /* 0x0003e40000100a00 */
[----:B-1----:R-:W-:Y:S02]  /*1fa1e0*/  F2FP.SATFINITE.E5M2.F32.PACK_AB_MERGE_C R18, R14, R16, RZ ;  /* 0x000000100e12723e */ /* 0x002fe400048060ff */
[----:B------:R-:W2:Y:S04]  /*1fa1f0*/  LDL.LU R16, [R1+0x1660] ;  /* 0x0016600001107983 */ /* 0x000ea80000300800 */
[----:B------:R-:W2:Y:S04]  /*1fa200*/  LDL.LU R14, [R1+0x1664] ;  /* 0x00166400010e7983 */ /* 0x000ea80000300800 */
[----:B------:R1:W-:Y:S02]  /*1fa210*/  STL [R1+0x2264], R18 ;  /* 0x0022641201007387 */ /* 0x0003e40000100800 */
[----:B-1----:R-:W-:-:S05]  /*1fa220*/  IADD3 R18, P1, PT, R0, R4, RZ ;  /* 0x0000000400127210 */ /* 0x002fca0007f3e0ff */
[----:B------:R-:W-:-:S05]  /*1fa230*/  IMAD.X R19, R2, 0x1, R3, P1 ;  /* 0x0000000102137824 */ /* 0x000fca00008e0603 */
[----:B------:R1:W-:Y:S04]  /*1fa240*/  STL.64 [R1+0x15e8], R18 ;  /* 0x0015e81201007387 */ /* 0x0003e80000100a00 */
[----:B-1----:R-:W4:Y:S01]  /*1fa250*/  LDL.LU.64 R18, [R1+0x7a28] ;  /* 0x007a280001127983 */ /* 0x002f220000300a00 */
[----:B0-----:R-:W-:Y:S01]  /*1fa260*/  VIADD R0, R0, UR6 ;  /* 0x0000000600007c36 */ /* 0x001fe20008000000 */
[----:B------:R-:W-:Y:S01]  /*1fa270*/  F2FP.SATFINITE.E5M2.F32.PACK_AB_MERGE_C R20, R11, R28, RZ ;  /* 0x0000001c0b14723e */ /* 0x000fe200048060ff */
[----:B------:R-:W0:Y:S01]  /*1fa280*/  LDCU UR6, c[0x0][0x3b8] ;  /* 0x00007700ff0677ac */ /* 0x000e220008000800 */
[----:B------:R-:W-:Y:S02]  /*1fa290*/  F2FP.SATFINITE.E5M2.F32.PACK_AB_MERGE_C R11, R24, R17, RZ ;  /* 0x00000011180b723e */ /* 0x000fe400048060ff */
[----:B---3--:R-:W-:-:S02]  /*1fa2a0*/  F2FP.SATFINITE.E5M2.F32.PACK_AB_MERGE_C R12, R12, R21, RZ ;  /* 0x000000150c0c723e */ /* 0x008fc400048060ff */
[----:B----4-:R-:W-:Y:S02]  /*1fa2b0*/  F2FP.SATFINITE.E5M2.F32.PACK_AB_MERGE_C R2, R19, R15, RZ ;  /* 0x0000000f1302723e */ /* 0x010fe400048060ff */
[----:B------:R-:W3:Y:S04]  /*1fa2c0*/  LDL.LU R15, [R1+0x1668] ;  /* 0x00166800010f7983 */ /* 0x000ee80000300800 */
[----:B------:R-:W3:Y:S04]  /*1fa2d0*/  LDL.LU R19, [R1+0x166c] ;  /* 0x00166c0001137983 */ /* 0x000ee80000300800 */
[----:B------:R1:W-:Y:S02]  /*1fa2e0*/  STL [R1+0x2260], R2 ;  /* 0x0022600201007387 */ /* 0x0003e40000100800 */
[----:B-1----:R-:W-:-:S02]  /*1fa2f0*/  F2FP.SATFINITE.E5M2.F32.PACK_AB_MERGE_C R2, R18, R25, RZ ;  /* 0x000000191202723e */ /* 0x002fc400048060ff */
[----:B------:R-:W-:Y:S02]  /*1fa300*/  F2FP.SATFINITE.E5M2.F32.PACK_AB_MERGE_C R18, R22, R23, RZ ;  /* 0x000000171612723e */ /* 0x000fe400048060ff */
[----:B------:R-:W-:Y:S01]  /*1fa310*/  IADD3 R22, P1, PT, R0, R10, RZ ;  /* 0x0000000a00167210 */ /* 0x000fe20007f3e0ff */
[----:B------:R1:W-:Y:S02]  /*1fa320*/  STL [R1+0x162c], R2 ;  /* 0x00162c0201007387 */ /* 0x0003e40000100800 */
[----:B-1----:R-:W-:Y:S02]  /*1fa330*/  SHF.R.S32.HI R2, RZ, 0x1f, R0 ;  /* 0x0000001fff027819 */ /* 0x002fe40000011400 */
[----:B------:R-:W-:Y:S03]  /*1fa340*/  STL [R1+0x1634], R18 ;  /* 0x0016341201007387 */ /* 0x000fe60000100800 */
[----:B------:R-:W-:Y:S01]  /*1fa350*/  IMAD.X R23, R2, 0x1, R9, P1 ;  /* 0x0000000102177824 */ /* 0x000fe200008e0609 */
[----:B------:R-:W-:-:S04]  /*1fa360*/  IADD3 R28, P1, PT, R0, R8, RZ ;  /* 0x00000008001c7210 */ /* 0x000fc80007f3e0ff */
[----:B------:R1:W-:Y:S01]  /*1fa370*/  STL.64 [R1+0x15e0], R22 ;  /* 0x0015e01601007387 */ /* 0x0003e20000100a00 */
[----:B------:R-:W-:-:S03]  /*1fa380*/  IMAD.X R29, R2, 0x1, R7, P1 ;  /* 0x00000001021d7824 */ /* 0x000fc600008e0607 */
[----:B-1----:R-:W4:Y:S04]  /*1fa390*/  LDL.LU R23, [R1+0x7a20] ;  /* 0x007a200001177983 */ /* 0x002f280000300800 */
[----:B------:R-:W4:Y:S04]  /*1fa3a0*/  LDL.LU R18, [R1+0x1670] ;  /* 0x0016700001127983 */ /* 0x000f280000300800 */
[----:B------:R-:W4:Y:S04]  /*1fa3b0*/  LDL.LU R22, [R1+0x1674] ;  /* 0x0016740001167983 */ /* 0x000f280000300800 */
[----:B------:R-:W4:Y:S04]  /*1fa3c0*/  LDL.LU R17, [R1+0x1678] ;  /* 0x0016780001117983 */ /* 0x000f280000300800 */
[----:B------:R-:W-:Y:S04]  /*1fa3d0*/  STL [R1+0x808], R20 ;  /* 0x0008081401007387 */ /* 0x000fe80000100800 */
[----:B------:R-:W4:Y:S04]  /*1fa3e0*/  LDL.LU R24, [R1+0x167c] ;  /* 0x00167c0001187983 */ /* 0x000f280000300800 */
[----:B------:R1:W-:Y:S04]  /*1fa3f0*/  STL [R1+0x8d0], R11 ;  /* 0x0008d00b01007387 */ /* 0x0003e80000100800 */
[----:B------:R0:W-:Y:S01]  /*1fa400*/  STL [R1+0x79dc], R12 ;  /* 0x0079dc0c01007387 */ /* 0x0001e20000100800 */
[----:B-1----:R-:W-:-:S02]  /*1fa410*/  F2FP.SATFINITE.E5M2.F32.PACK_AB_MERGE_C R11, R13, R26, RZ ;  /* 0x0000001a0d0b723e */ /* 0x002fc400048060ff */
[----:B0-----:R-:W-:Y:S01]  /*1fa420*/  IADD3 R12, P1, PT, R0, R6, RZ ;  /* 0x00000006000c7210 */ /* 0x001fe20007f3e0ff */
[----:B------:R-:W-:Y:S04]  /*1fa430*/  STL.64 [R1+0x15d8], R28 ;  /* 0x0015d81c01007387 */ /* 0x000fe80000100a00 */
[----:B------:R-:W-:Y:S01]  /*1fa440*/  STL [R1+0x7a14], R6 ;  /* 0x007a140601007387 */ /* 0x000fe20000100800 */
[----:B------:R-:W-:-:S03]  /*1fa450*/  IMAD.X R13, R2, 0x1, R5, P1 ;  /* 0x00000001020d7824 */ /* 0x000fc600008e0605 */
[----:B------:R0:W-:Y:S04]  /*1fa460*/  STL [R1+0x79c], R11 ;  /* 0x00079c0b01007387 */ /* 0x0001e80000100800 */
[----:B0-----:R-:W4:Y:S04]  /*1fa470*/  LDL.LU R11, [R1+0x1680] ;  /* 0x00168000010b7983 */ /* 0x001f280000300800 */
[----:B------:R-:W4:Y:S04]  /*1fa480*/  LDL.LU R21, [R1+0x1684] ;  /* 0x0016840001157983 */ /* 0x000f280000300800 */
[----:B------:R-:W4:Y:S04]  /*1fa490*/  LDL.LU R26, [R1+0x1688] ;  /* 0x00168800011a7983 */ /* 0x000f280000300800 */
[----:B------:R0:W-:Y:S04]  /*1fa4a0*/  STL.64 [R1+0x15d0], R12 ;  /* 0x0015d00c01007387 */ /* 0x0001e80000100a00 */
[----:B0-----:R-:W4:Y:S01]  /*1fa4b0*/  LDL.LU R13, [R1+0x168c] ;  /* 0x00168c00010d7983 */ /* 0x001f220000300800 */
[----:B--2---:R-:W-:-:S05]  /*1fa4c0*/  F2FP.SATFINITE.E5M2.F32.PACK_AB_MERGE_C R28, R14, R16, RZ ;  /* 0x000000100e1c723e */ /* 0x004fca00048060ff */
[----:B------:R0:W-:Y:S02]  /*1fa4d0*/  STL [R1+0x7768], R28 ;  /* 0x0077681c01007387 */ /* 0x0001e40000100800 */
[----:B0-----:R-:W-:Y:S02]  /*1fa4e0*/  IADD3 R28, P1, PT, R0, R4, RZ ;  /* 0x00000004001c7210 */ /* 0x001fe40007f3e0ff */
[----:B------:R-:W-:Y:S03]  /*1fa4f0*/  STL.64 [R1+0x7a18], R4 ;  /* 0x007a180401007387 */ /* 0x000fe60000100a00 */
[----:B------:R-:W-:-:S05]  /*1fa500*/  IMAD.X R29, R2, 0x1, R3, P1 ;  /* 0x00000001021d7824 */ /* 0x000fca00008e0603 */
[----:B------:R0:W-:Y:S04]  /*1fa510*/  STL.64 [R1+0x15c8], R28 ;  /* 0x0015c81c01007387 */ /* 0x0001e80000100a00 */
[----:B------:R-:W2:Y:S01]  /*1fa520*/  LDL.LU R6, [R1+0x1690] ;  /* 0x0016900001067983 */ /* 0x000ea20000300800 */
[----:B------:R-:W-:Y:S01]  /*1fa530*/  VIADD R0, R0, UR6 ;  /* 0x0000000600007c36 */ /* 0x000fe20008000000 */
[----:B------:R-:W1:Y:S02]  /*1fa540*/  LDCU UR6, c[0x0][0x3b8] ;  /* 0x00007700ff0677ac */ /* 0x000e640008000800 */
[----:B------:R-:W2:Y:S04]  /*1fa550*/  LDL.LU R27, [R1+0x16a8] ;  /* 0x0016a800011b7983 */ /* 0x000ea80000300800 */
[----:B0-----:R-:W2:Y:S04]  /*1fa560*/  LDL.LU R29, [R1+0x16ac] ;  /* 0x0016ac00011d7983 */ /* 0x001ea80000300800 */
[----:B------:R-:W2:Y:S04]  /*1fa570*/  LDL.LU R16, [R1+0x16c0] ;  /* 0x0016c00001107983 */ /* 0x000ea80000300800 */
[----:B------:R-:W2:Y:S01]  /*1fa580*/  LDL.LU R14, [R1+0x16c4] ;  /* 0x0016c400010e7983 */ /* 0x000ea20000300800 */
[----:B------:R-:W-:-:S02]  /*1fa590*/  SHF.R.S32.HI R12, RZ, 0x1f, R0 ;  /* 0x0000001fff0c7819 */ /* 0x000fc40000011400 */
[----:B------:R-:W-:-:S05]  /*1fa5a0*/  IADD3 R4, P1, PT, R0, R10, RZ ;  /* 0x0000000a00047210 */ /* 0x000fca0007f3e0ff */
[----:B------:R-:W-:Y:S01]  /*1fa5b0*/  IMAD.X R5, R12, 0x1, R9, P1 ;  /* 0x000000010c057824 */ /* 0x000fe200008e0609 */
[----:B---3--:R-:W-:-:S05]  /*1fa5c0*/  F2FP.SATFINITE.E5M2.F32.PACK_AB_MERGE_C R28, R19, R15, RZ ;  /* 0x0000000f131c723e */ /* 0x008fca00048060ff */
[----:B------:R0:W-:Y:S04]  /*1fa5d0*/  STL [R1+0x776c], R28 ;  /* 0x00776c1c01007387 */ /* 0x0001e80000100800 */
[----:B0-----:R-:W3:Y:S01]  /*1fa5e0*/  LDL.LU R28, [R1+0x16a4] ;  /* 0x0016a400011c7983 */ /* 0x001ee20000300800 */
[----:B----4-:R-:W-:-:S05]  /*1fa5f0*/  F2FP.SATFINITE.E5M2.F32.PACK_AB_MERGE_C R22, R22, R18, RZ ;  /* 0x000000121616723e */ /* 0x010fca00048060ff */
[----:B------:R0:W-:Y:S01]  /*1fa600*/  STL.64 [R1+0x7778], R22 ;  /* 0x0077781601007387 */ /* 0x0001e20000100a00 */
[----:B------:R-:W-:-:S03]  /*1fa610*/  F2FP.SATFINITE.E5M2.F32.PACK_AB_MERGE_C R24, R24, R17, RZ ;  /* 0x000000111818723e */ /* 0x000fc600048060ff */
[----:B0-----:R-:W4:Y:S04]  /*1fa620*/  LDL.LU R22, [R1+0x169c] ;  /* 0x00169c0001167983 */ /* 0x001f280000300800 */
[----:B------:R-:W3:Y:S04]  /*1fa630*/  LDL.LU R23, [R1+0x16a0] ;  /* 0x0016a00001177983 */ /* 0x000ee80000300800 */
[----:B------:R-:W2:Y:S04]  /*1fa640*/  LDL.LU R2, [R1+0x16c8] ;  /* 0x0016c80001027983 */ /* 0x000ea80000300800 */
[----:B------:R-:W2:Y:S04]  /*1fa650*/  LDL.LU R20, [R1+0x16cc] ;  /* 0x0016cc0001147983 */ /* 0x000ea80000300800 */
[----:B------:R-:W2:Y:S04]  /*1fa660*/  LDL.LU R15, [R1+0x16d0] ;  /* 0x0016d000010f7983 */ /* 0x000ea80000300800 */
[----:B------:R-:W2:Y:S04]  /*1fa670*/  LDL.LU R19, [R1+0x16d4] ;  /* 0x0016d40001137983 */ /* 0x000ea80000300800 */
[----:B------:R-:W2:Y:S04]  /*1fa680*/  LDL.LU R18, [R1+0x16d8] ;  /* 0x0016d80001127983 */ /* 0x000ea80000300800 */
[----:B------:R-:W2:Y:S04]  /*1fa690*/  LDL.LU R17, [R1+0x16dc] ;  /* 0x0016dc0001117983 */ /* 0x000ea80000300800 */
[----:B------:R0:W-:Y:S02]  /*1fa6a0*/  STL [R1+0x778c], R24 ;  /* 0x00778c1801007387 */ /* 0x0001e40000100800 */
[----:B0-----:R-:W-:-:S02]  /*1fa6b0*/  F2FP.SATFINITE.E5M2.F32.PACK_AB_MERGE_C R24, R21, R11, RZ ;  /* 0x0000000b1518723e */ /* 0x001fc400048060ff */
[----:B------:R-:W2:Y:S04]  /*1fa6c0*/  LDL.LU R11, [R1+0x16e0] ;  /* 0x0016e000010b7983 */ /* 0x000ea80000300800 */
[----:B------:R-:W-:Y:S04]  /*1fa6d0*/  STL.64 [R1+0x15c0], R4 ;  /* 0x0015c00401007387 */ /* 0x000fe80000100a00 */
[----:B------:R-:W2:Y:S01]  /*1fa6e0*/  LDL.LU R21, [R1+0x16e4] ;  /* 0x0016e40001157983 */ /* 0x000ea20000300800 */
[----:B------:R-:W-:-:S03]  /*1fa6f0*/  F2FP.SATFINITE.E5M2.F32.PACK_AB_MERGE_C R25, R13, R26, RZ ;  /* 0x0000001a0d19723e */ /* 0x000fc600048060ff */
[----:B------:R-:W2:Y:S04]  /*1fa700*/  LDL.LU R26, [R1+0x16e8] ;  /* 0x0016e800011a7983 */ /* 0x000ea80000300800 */
[----:B------:R-:W2:Y:S04]  /*1fa710*/  LDL.LU R13, [R1+0x16ec] ;  /* 0x0016ec00010d7983 */ /* 0x000ea80000300800 */
[----:B------:R0:W-:Y:S04]  /*1fa720*/  STL.64 [R1+0x7790], R24 ;  /* 0x0077901801007387 */ /* 0x0001e80000100a00 */
[----:B0-----:R-:W2:Y:S01]  /*1fa730*/  LDL.LU R24, [R1+0x1694] ;  /* 0x0016940001187983 */ /* 0x001ea20000300800 */
[----:B------:R-:W-:-:S03]  /*1fa740*/  IADD3 R4, P1, PT, R0, R8, RZ ;  /* 0x0000000800047210 */ /* 0x000fc60007f3e0ff */
[----:B------:R-:W4:Y:S02]  /*1fa750*/  LDL.LU R25, [R1+0x1698] ;  /* 0x0016980001197983 */ /* 0x000f240000300800 */
[----:B------:R-:W-:-:S05]  /*1fa760*/  IMAD.X R5, R12, 0x1, R7, P1 ;  /* 0x000000010c057824 */ /* 0x000fca00008e0607 */
[----:B------:R0:W-:Y:S04]  /*1fa770*/  STL.64 [R1+0x15b8], R4 ;  /* 0x0015b80401007387 */ /* 0x0001e80000100a00 */
[----:B0-----:R-:W3:Y:S01]  /*1fa780*/  LDL.LU.64 R4, [R1+0x7a18] ;  /* 0x007a180001047983 */ /* 0x001ee20000300a00 */
[----:B--2---:R-:W-:-:S03]  /*1fa790*/  F2FP.SATFINITE.E5M2.F32.PACK_AB_MERGE_C R24, R24, R6, RZ ;  /* 0x000000061818723e */ /* 0x004fc600048060ff */
[----:B------:R-:W2:Y:S01]  /*1fa7a0*/  LDL.LU R6, [R1+0x7a14] ;  /* 0x007a140001067983 */ /* 0x000ea20000300800 */
[----:B----4-:R-:W-:-:S03]  /*1fa7b0*/  F2FP.SATFINITE.E5M2.F32.PACK_AB_MERGE_C R22, R22, R25, RZ ;  /* 0x000000191616723e */ /* 0x010fc600048060ff */
[----:B------:R2:W-:Y:S04]  /*1fa7c0*/  STL [R1+0x5e4], R24 ;  /* 0x0005e41801007387 */ /* 0x0005e80000100800 */
[----:B------:R0:W-:Y:S01]  /*1fa7d0*/  STL [R1+0x604], R22 ;  /* 0x0006041601007387 */ /* 0x0001e20000100800 */
[----:B--2---:R-:W-:-:S05]  /*1fa7e0*/  IADD3 R24, P1, PT, R0, R6, RZ ;  /* 0x0000000600187210 */ /* 0x004fca0007f3e0ff */
[----:B---3--:R-:W-:Y:S01]  /*1fa7f0*/  IMAD.X R25, R12, 0x1, R5, P1 ;  /* 0x000000010c197824 */ /* 0x008fe200008e0605 */
[----:B0-----:R-:W-:-:S04]  /*1fa800*/  IADD3 R22, P1, PT, R0, R4, RZ ;  /* 0x0000000400167210 */ /* 0x001fc80007f3e0ff */
[----:B------:R0:W-:Y:S02]  /*1fa810*/  STL.64 [R1+0x15b0], R24 ;  /* 0x0015b01801007387 */ /* 0x0001e40000100a00 */
[----:B0-----:R-:W-:Y:S01]  /*1fa820*/  F2FP.SATFINITE.E5M2.F32.PACK_AB_MERGE_C R24, R28, R23, RZ ;  /* 0x000000171c18723e */ /* 0x001fe200048060ff */
[----:B------:R-:W-:-:S04]  /*1fa830*/  IMAD.X R23, R12, 0x1, R3, P1 ;  /* 0x000000010c177824 */ /* 0x000fc800008e0603 */
[----:B------:R-:W-:Y:S01]  /*1fa840*/  STL [R1+0x400], R24 ;  /* 0x0004001801007387 */ /* 0x000fe20000100800 */
[----:B------:R-:W-:-:S03]  /*1fa850*/  F2FP.SATFINITE.E5M2.F32.PACK_AB_MERGE_C R12, R14, R16, RZ ;  /* 0x000000100e0c723e */ /* 0x000fc600048060ff */
[----:B------:R0:W-:Y:S01]  /*1fa860*/  STL.64 [R1+0x15a8], R22 ;  /* 0x0015a81601007387 */ /* 0x0001e20000100a00 */
[----:B-1----:R-:W-:Y:S01]  /*1fa870*/  VIADD R0, R0, UR6 ;  /* 0x0000000600007c36 */ /* 0x002fe20008000000 */
[----:B------:R-:W-:Y:S01]  /*1fa880*/  F2FP.SATFINITE.E5M2.F32.PACK_AB_MERGE_C R25, R13, R26, RZ ;  /* 0x0000001a0d19723e */ /* 0x000fe200048060ff */
[----:B------:R-:W1:Y:S01]  /*1fa890*/  LDCU UR6, c[0x0][0x3b8] ;  /* 0x00007700ff0677ac */ /* 0x000e620008000800 */
[----:B------:R-:W2:Y:S01]  /*1fa8a0*/  LDL.LU R16, [R1+0x2240] ;  /* 0x0022400001107983 */ /* 0x000ea20000300800 */
[----:B0-----:R-:W-:-:S05]  /*1fa8b0*/  F2FP.SATFINITE.E5M2.F32.PACK_AB_MERGE_C R22, R29, R27, RZ ;  /* 0x0000001b1d16723e */ /* 0x001fca00048060ff */
[----:B------:R0:W-:Y:S04]  /*1fa8c0*/  STL [R1+0x3fc], R22 ;  /* 0x0003fc1601007387 */ /* 0x0001e80000100800 */
[----:B------:R-:W2:Y:S04]  /*1fa8d0*/  LDL.LU R14, [R1+0x2244] ;  /* 0x00224400010e7983 */ /* 0x000ea80000300800 */
[----:B------:R3:W-:Y:S01]  /*1fa8e0*/  STL [R1+0x3f8], R12 ;  /* 0x0003f80c01007387 */ /* 0x0007e20000100800 */
[----:B0-----:R-:W-:Y:S02]  /*1fa8f0*/  IADD3 R22, P1, PT, R0, R10, RZ ;  /* 0x0000000a00167210 */ /* 0x001fe40007f3e0ff */
[----:B---3--:R-:W-:-:S02]  /*1fa900*/  F2FP.SATFINITE.E5M2.F32.PACK_AB_MERGE_C R12, R20, R2, RZ ;  /* 0x00000002140c723e */ /* 0x008fc400048060ff */
[----:B------:R-:W-:-:S03]  /*1fa910*/  SHF.R.S32.HI R2, RZ, 0x1f, R0 ;  /* 0x0000001fff027819 */ /* 0x000fc60000011400 */
[----:B------:R0:W-:Y:S02]  /*1fa920*/  STL [R1+0x3f4], R12 ;  /* 0x0003f40c01007387 */ /* 0x0001e40000100800 */
[----:B------:R-:W-:Y:S02]  /*1fa930*/  IMAD.X R23, R2, 0x1, R9, P1 ;  /* 0x0000000102177824 */ /* 0x000fe400008e0609 */
[----:B------:R3:W-:Y:S01]  /*1fa940*/  STL [R1+0x7a10], R10 ;  /* 0x007a100a01007387 */ /* 0x0007e20000100800 */
[----:B0-----:R-:W-:Y:S02]  /*1fa950*/  F2FP.SATFINITE.E5M2.F32.PACK_AB_MERGE_C R12, R19, R15, RZ ;  /* 0x0000000f130c723e */ /* 0x001fe400048060ff */
[----:B---3--:R-:W-:Y:S02]  /*1fa960*/  F2FP.SATFINITE.E5M2.F32.PACK_AB_MERGE_C R10, R17, R18, RZ ;  /* 0x00000012110a723e */ /* 0x008fe400048060ff */
[----:B------:R-:W-:Y:S01]  /*1fa970*/  IADD3 R18, P1, PT, R0, R8, RZ ;  /* 0x0000000800127210 */ /* 0x000fe20007f3e0ff */
[----:B------:R-:W-:Y:S04]  /*1fa980*/  STL.64 [R1+0x15a0], R22 ;  /* 0x0015a01601007387 */ /* 0x000fe80000100a00 */
[----:B------:R0:W-:Y:S01]  /*1fa990*/  STL [R1+0x294], R12 ;  /* 0x0002940c01007387 */ /* 0x0001e20000100800 */
[----:B------:R-:W-:-:S03]  /*1fa9a0*/  IMAD.X R19, R2, 0x1, R7, P1 ;  /* 0x0000000102137824 */ /* 0x000fc600008e0607 */
[----:B------:R-:W-:Y:S04]  /*1fa9b0*/  STL [R1+0x7a00], R8 ;  /* 0x007a000801007387 */ /* 0x000fe80000100800 */
[----:B------:R3:W-:Y:S04]  /*1fa9c0*/  STL [R1+0x29c], R10 ;  /* 0x00029c0a01007387 */ /* 0x0007e80000100800 */
[----:B0-----:R-:W4:Y:S04]  /*1fa9d0*/  LDL.LU R12, [R1+0x224c] ;  /* 0x00224c00010c7983 */ /* 0x001f280000300800 */
[----:B------:R-:W4:Y:S01]  /*1fa9e0*/  LDL.LU R15, [R1+0x1700] ;  /* 0x00170000010f7983 */ /* 0x000f220000300800 */
[----:B---3--:R-:W-:-:S03]  /*1fa9f0*/  F2FP.SATFINITE.E5M2.F32.PACK_AB_MERGE_C R10, R21, R11, RZ ;  /* 0x0000000b150a723e */ /* 0x008fc600048060ff */
[----:B------:R0:W-:Y:S04]  /*1faa00*/  STL.64 [R1+0x1598], R18 ;  /* 0x0015981201007387 */ /* 0x0001e80000100a00 */
[----:B0-----:R-:W4:Y:S04]  /*1faa10*/  LDL.LU R19, [R1+0x1704] ;  /* 0x0017040001137983 */ /* 0x001f280000300800 */
[----:B------:R-:W3:Y:S04]  /*1faa20*/  LDL.LU R18, [R1+0x1708] ;  /* 0x0017080001127983 */ /* 0x000ee80000300800 */
[----:B------:R-:W3:Y:S04]  /*1faa30*/  LDL.LU R17, [R1+0x170c] ;  /* 0x00170c0001117983 */ /* 0x000ee80000300800 */
[----:B------:R-:W3:Y:S04]  /*1faa40*/  LDL.LU R8, [R1+0x1710] ;  /* 0x0017100001087983 */ /* 0x000ee80000300800 */
[----:B------:R-:W-:Y:S04]  /*1faa50*/  STL [R1+0x270], R10 ;  /* 0x0002700a01007387 */ /* 0x000fe80000100800 */
[----:B------:R-:W3:Y:S04]  /*1faa60*/  LDL.LU R24, [R1+0x171c] ;  /* 0x00171c0001187983 */ /* 0x000ee80000300800 */
[----:B------:R0:W-:Y:S04]  /*1faa70*/  STL [R1+0x77bc], R25 ;  /* 0x0077bc1901007387 */ /* 0x0001e80000100800 */
[----:B0-----:R-:W3:Y:S01]  /*1faa80*/  LDL.LU R25, [R1+0x1718] ;  /* 0x0017180001197983 */ /* 0x001ee20000300800 */
[----:B------:R-:W-:-:S05]  /*1faa90*/  IADD3 R10, P1, PT, R0, R6, RZ ;  /* 0x00000006000a7210 */ /* 0x000fca0007f3e0ff */
[----:B------:R-:W-:Y:S01]  /*1faaa0*/  IMAD.X R11, R2, 0x1, R5, P1 ;  /* 0x00000001020b7824 */ /* 0x000fe200008e0605 */
[----:B--2---:R-:W-:Y:S01]  /*1faab0*/  F2FP.SATFINITE.E5M2.F32.PACK_AB_MERGE_C R23, R14, R16, RZ ;  /* 0x000000100e17723e */ /* 0x004fe200048060ff */
[----:B---3--:R0:W-:Y:S04]  /*1faac0*/  STL.64 [R1+0x7a08], R24 ;  /* 0x007a081801007387 */ /* 0x0081e80000100a00 */
[----:B0-----:R-:W2:Y:S04]  /*1faad0*/  LDL.LU R25, [R1+0x2248] ;  /* 0x0022480001197983 */ /* 0x001ea80000300800 */
[----:B------:R-:W3:Y:S04]  /*1faae0*/  LDL.LU R21, [R1+0x1720] ;  /* 0x0017200001157983 */ /* 0x000ee80000300800 */
[----:B------:R-:W3:Y:S04]  /*1faaf0*/  LDL.LU R26, [R1+0x1724] ;  /* 0x00172400011a7983 */ /* 0x000ee80000300800 */
[----:B------:R-:W3:Y:S04]  /*1fab00*/  LDL.LU R29, [R1+0x1728] ;  /* 0x00172800011d7983 */ /* 0x000ee80000300800 */
[----:B------:R0:W-:Y:S04]  /*1fab10*/  STL.64 [R1+0x1590], R10 ;  /* 0x0015900a01007387 */ /* 0x0001e80000100a00 */
[----:B------:R-:W3:Y:S01]  /*1fab20*/  LDL.LU R13, [R1+0x172c] ;  /* 0x00172c00010d7983 */ /* 0x000ee20000300800 */
[----:B0-----:R-:W-:-:S03]  /*1fab30*/  IADD3 R10, P1, PT, R0, R4, RZ ;  /* 0x00000004000a7210 */ /* 0x001fc60007f3e0ff */
[----:B------:R0:W-:Y:S02]  /*1fab40*/  STL [R1+0x79ec], R23 ;  /* 0x0079ec1701007387 */ /* 0x0001e40000100800 */
[----:B------:R-:W-:Y:S02]  /*1fab50*/  IMAD.X R11, R2, 0x1, R3, P1 ;  /* 0x00000001020b7824 */ /* 0x000fe400008e0603 */
[----:B0-----:R-:W3:Y:S04]  /*1fab60*/  LDL.LU R23, [R1+0x1714] ;  /* 0x0017140001177983 */ /* 0x001ee80000300800 */
[----:B------:R0:W-:Y:S04]  /*1fab70*/  STL.64 [R1+0x1588], R10 ;  /* 0x0015880a01007387 */ /* 0x0001e80000100a00 */
[----:B0-----:R-:W3:Y:S04]  /*1fab80*/  LDL.LU R10, [R1+0x7a10] ;  /* 0x007a1000010a7983 */ /* 0x001ee80000300800 */
[----:B------:R-:W3:Y:S04]  /*1fab90*/  LDL.LU R22, [R1+0x1730] ;  /* 0x0017300001167983 */ /* 0x000ee80000300800 */
[----:B------:R-:W3:Y:S04]  /*1faba0*/  LDL.LU R28, [R1+0x1734] ;  /* 0x00173400011c7983 */ /* 0x000ee80000300800 */
[----:B------:R-:W3:Y:S01]  /*1fabb0*/  LDL.LU R27, [R1+0x1738] ;  /* 0x00173800011b7983 */ /* 0x000ee20000300800 */
[----:B----4-:R-:W-:-:S03]  /*1fabc0*/  F2FP.SATFINITE.E5M2.F32.PACK_AB_MERGE_C R15, R19, R15, RZ ;  /* 0x0000000f130f723e */ /* 0x010fc600048060ff */
[----:B------:R-:W4:Y:S04]  /*1fabd0*/  LDL.LU R2, [R1+0x173c] ;  /* 0x00173c0001027983 */ /* 0x000f280000300800 */
[----:B------:R-:W4:Y:S04]  /*1fabe0*/  LDL.LU R20, [R1+0x1750] ;  /* 0x0017500001147983 */ /* 0x000f280000300800 */
[----:B------:R-:W4:Y:S04]  /*1fabf0*/  LDL.LU R11, [R1+0x1754] ;  /* 0x00175400010b7983 */ /* 0x000f280000300800 */
[----:B------:R-:W4:Y:S01]  /*1fac00*/  LDL.LU R16, [R1+0x1758] ;  /* 0x0017580001107983 */ /* 0x000f220000300800 */
[----:B-1----:R-:W-:Y:S01]  /*1fac10*/  VIADD R0, R0, UR6 ;  /* 0x0000000600007c36 */ /* 0x002fe20008000000 */
[----:B------:R-:W0:Y:S02]  /*1fac20*/  LDCU UR6, c[0x0][0x3b8] ;  /* 0x00007700ff0677ac */ /* 0x000e240008000800 */
[----:B------:R-:W4:Y:S01]  /*1fac30*/  LDL.LU R14, [R1+0x175c] ;  /* 0x00175c00010e7983 */ /* 0x000f220000300800 */
[----:B--2---:R-:W-:-:S05]  /*1fac40*/  F2FP.SATFINITE.E5M2.F32.PACK_AB_MERGE_C R12, R12, R25, RZ ;  /* 0x000000190c0c723e */ /* 0x004fca00048060ff */
[----:B------:R1:W-:Y:S04]  /*1fac50*/  STL [R1+0x240], R12 ;  /* 0x0002400c01007387 */ /* 0x0003e80000100800 */
[----:B------:R2:W-:Y:S01]  /*1fac60*/  STL [R1+0x214], R15 ;  /* 0x0002140f01007387 */ /* 0x0005e20000100800 */
[----:B-1----:R-:W-:-:S03]  /*1fac70*/  F2FP.SATFINITE.E5M2.F32.PACK_AB_MERGE_C R12, R17, R18, RZ ;  /* 0x00000012110c723e */ /* 0x002fc600048060ff */
[----:B--2---:R-:W2:Y:S04]  /*1fac80*/  LDL.LU R15, [R1+0x1770] ;  /* 0x00177000010f7983 */ /* 0x004ea80000300800 */
[----:B------:R-:W2:Y:S04]  /*1fac90*/  LDL.LU R19, [R1+0x1774] ;  /* 0x0017740001137983 */ /* 0x000ea80000300800 */
[----:B------:R1:W-:Y:S04]  /*1faca0*/  STL [R1+0x21c], R12 ;  /* 0x00021c0c01007387 */ /* 0x0003e80000100800 */
[----:B------:R-:W2:Y:S04]  /*1facb0*/  LDL.LU R18, [R1+0x1778] ;  /* 0x0017780001127983 */ /* 0x000ea80000300800 */
[----:B------:R-:W2:Y:S01]  /*1facc0*/  LDL.LU R17, [R1+0x177c] ;  /* 0x00177c0001117983 */ /* 0x000ea20000300800 */
[----:B-1----:R-:W-:-:S02]  /*1facd0*/  SHF.R.S32.HI R12, RZ, 0x1f, R0 ;  /* 0x0000001fff0c7819 */ /* 0x002fc40000011400 */
[----:B---3--:R-:W-:Y:S02]  /*1face0*/  F2FP.SATFINITE.E5M2.F32.PACK_AB_MERGE_C R23, R23, R8, RZ ;  /* 0x000000081717723e */ /* 0x008fe400048060ff */
[----:B------:R-:W-:-:S05]  /*1facf0*/  IADD3 R24, P1, PT, R0, R10, RZ ;  /* 0x0000000a00187210 */ /* 0x000fca0007f3e0ff */
[----:B------:R-:W-:-:S05]  /*1fad00*/  IMAD.X R25, R12, 0x1, R9, P1 ;  /* 0x000000010c197824 */ /* 0x000fca00008e0609 */
[----:B------:R1:W-:Y:S04]  /*1fad10*/  STL.64 [R1+0x1580], R24 ;  /* 0x0015801801007387 */ /* 0x0003e80000100a00 */
[----:B-1----:R-:W3:Y:S04]  /*1fad20*/  LDL.LU.64 R24, [R1+0x7a08] ;  /* 0x007a080001187983 */ /* 0x002ee80000300a00 */
[----:B------:R-:W2:Y:S04]  /*1fad30*/  LDL.LU R8, [R1+0x7a00] ;  /* 0x007a000001087983 */ /* 0x000ea80000300800 */
[----:B------:R3:W-:Y:S01]  /*1fad40*/  STL [R1+0x1ec], R23 ;  /* 0x0001ec1701007387 */ /* 0x0007e20000100800 */
[----:B----4-:R-:W-:-:S02]  /*1fad50*/  F2FP.SATFINITE.E5M2.F32.PACK_AB_MERGE_C R2, R2, R27, RZ ;  /* 0x0000001b0202723e */ /* 0x010fc400048060ff */
[----:B------:R-:W-:Y:S02]  /*1fad60*/  F2FP.SATFINITE.E5M2.F32.PACK_AB_MERGE_C R11, R11, R20, RZ ;  /* 0x000000140b0b723e */ /* 0x000fe400048060ff */
[----:B---3--:R-:W-:Y:S02]  /*1fad70*/  F2FP.SATFINITE.E5M2.F32.PACK_AB_MERGE_C R23, R24, R25, RZ ;  /* 0x000000191817723e */ /* 0x008fe400048060ff */
[----:B--2---:R-:W-:-:S03]  /*1fad80*/  IADD3 R24, P1, PT, R0, R8, RZ ;  /* 0x0000000800187210 */ /* 0x004fc60007f3e0ff */
[----:B------:R1:W-:Y:S02]  /*1fad90*/  STL [R1+0x1f8], R23 ;  /* 0x0001f81701007387 */ /* 0x0003e40000100800 */
[----:B------:R-:W-:Y:S01]  /*1fada0*/  IMAD.X R25, R12, 0x1, R7, P1 ;  /* 0x000000010c197824 */ /* 0x000fe200008e0607 */
[----:B-1----:R-:W-:Y:S02]  /*1fadb0*/  F2FP.SATFINITE.E5M2.F32.PACK_AB_MERGE_C R23, R26, R21, RZ ;  /* 0x000000151a17723e */ /* 0x002fe400048060ff */
[----:B------:R-:W2:Y:S04]  /*1fadc0*/  LDL.LU R21, [R1+0x1780] ;  /* 0x0017800001157983 */ /* 0x000ea80000300800 */
[----:B------:R-:W2:Y:S04]  /*1fadd0*/  LDL.LU R26, [R1+0x1784] ;  /* 0x00178400011a7983 */ /* 0x000ea80000300800 */
[----:B------:R-:W-:Y:S04]  /*1fade0*/  STL.64 [R1+0x1578], R24 ;  /* 0x0015781801007387 */ /* 0x000fe80000100a00 */
[----:B------:R1:W-:Y:S02]  /*1fadf0*/  STL [R1+0x1cc], R23 ;  /* 0x0001cc1701007387 */ /* 0x0003e40000100800 */
[----:B-1----:R-:W-:-:S02]  /*1fae00*/  F2FP.SATFINITE.E5M2.F32.PACK_AB_MERGE_C R23, R13, R29, RZ ;  /* 0x0000001d0d17723e */ /* 0x002fc400048060ff */
[----:B------:R-:W3:Y:S04]  /*1fae10*/  LDL.LU R29, [R1+0x1788] ;  /* 0x00178800011d7983 */ /* 0x000ee80000300800 */
[----:B------:R-:W3:Y:S01]  /*1fae20*/  LDL.LU R13, [R1+0x178c] ;  /* 0x00178c00010d7983 */ /* 0x000ee20000300800 */
[----:B------:R-:W-:-:S05]  /*1fae30*/  IADD3 R24, P1, PT, R0, R6, RZ ;  /* 0x0000000600187210 */ /* 0x000fca0007f3e0ff */
[----:B------:R-:W-:Y:S01]  /*1fae40*/  IMAD.X R25, R12, 0x1, R5, P1 ;  /* 0x000000010c197824 */ /* 0x000fe200008e0605 */
[----:B------:R-:W-:Y:S04]  /*1fae50*/  STL [R1+0x1d0], R23 ;  /* 0x0001d01701007387 */ /* 0x000fe80000100800 */
[----:B------:R1:W-:Y:S02]  /*1fae60*/  STL.64 [R1+0x1570], R24 ;  /* 0x0015701801007387 */ /* 0x0003e40000100a00 */
[----:B-1----:R-:W-:Y:S02]  /*1fae70*/  F2FP.SATFINITE.E5M2.F32.PACK_AB_MERGE_C R24, R28, R22, RZ ;  /* 0x000000161c18723e */ /* 0x002fe400048060ff */
[----:B------:R-:W-:-:S05]  /*1fae80*/  IADD3 R22, P1, PT, R0, R4, RZ ;  /* 0x0000000400167210 */ /* 0x000fca0007f3e0ff */
[----:B------:R-:W-:Y:S01]  /*1fae90*/  IMAD.X R23, R12, 0x1, R3, P1 ;  /* 0x000000010c177824 */ /* 0x000fe200008e0603 */
[----:B------:R-:W-:Y:S01]  /*1faea0*/  STL [R1+0x1b8], R24 ;  /* 0x0001b81801007387 */ /* 0x000fe20000100800 */
[----:B0-----:R-:W-:Y:S01]  /*1faeb0*/  VIADD R0, R0, UR6 ;  /* 0x0000000600007c36 */ /* 0x001fe20008000000 */
[----:B------:R-:W-:Y:S01]  /*1faec0*/  F2FP.SATFINITE.E5M2.F32.PACK_AB_MERGE_C R17, R17, R18, RZ ;  /* 0x000000121111723e */ /* 0x000fe200048060ff */
[----:B------:R-:W0:Y:S01]  /*1faed0*/  LDCU UR6, c[0x0][0x3b8] ;  /* 0x00007700ff0677ac */ /* 0x000e220008000800 */
[----:B------:R-:W-:Y:S04]  /*1faee0*/  STL.64 [R1+0x1568], R22 ;  /* 0x0015681601007387 */ /* 0x000fe80000100a00 */
[----:B------:R1:W-:Y:S04]  /*1faef0*/  STL [R1+0x1bc], R2 ;  /* 0x0001bc0201007387 */ /* 0x0003e80000100800 */
[----:B------:R4:W-:Y:S04]  /*1faf00*/  STL [R1+0x198], R11 ;  /* 0x0001980b01007387 */ /* 0x0009e80000100800 */
[----:B------:R-:W3:Y:S01]  /*1faf10*/  LDL.LU R20, [R1+0x1790] ;  /* 0x0017900001147983 */ /* 0x000ee20000300800 */
[----:B-1----:R-:W-:-:S02]  /*1faf20*/  F2FP.SATFINITE.E5M2.F32.PACK_AB_MERGE_C R2, R14, R16, RZ ;  /* 0x000000100e02723e */ /* 0x002fc400048060ff */
[----:B------:R-:W-:Y:S01]  /*1faf30*/  IADD3 R22, P1, PT, R0, R10, RZ ;  /* 0x0000000a00167210 */ /* 0x000fe20007f3e0ff */
[----:B----4-:R-:W4:Y:S04]  /*1faf40*/  LDL.LU R11, [R1+0x1794] ;  /* 0x00179400010b7983 */ /* 0x010f280000300800 */
[----:B------:R1:W-:Y:S04]  /*1faf50*/  STL [R1+0x194], R2 ;  /* 0x0001940201007387 */ /* 0x0003e80000100800 */
[----:B------:R-:W4:Y:S04]  /*1faf60*/  LDL.LU R16, [R1+0x1798] ;  /* 0x0017980001107983 */ /* 0x000f280000300800 */
[----:B------:R-:W4:Y:S01]  /*1faf70*/  LDL.LU R14, [R1+0x179c] ;  /* 0x00179c00010e7983 */ /* 0x000f220000300800 */
[----:B-1----:R-:W-:-:S03]  /*1faf80*/  SHF.R.S32.HI R2, RZ, 0x1f, R0 ;  /* 0x0000001fff027819 */ /* 0x002fc60000011400 */
[----:B------:R1:W-:Y:S02]  /*1faf90*/  STL [R1+0x79fc], R10 ;  /* 0x0079fc0a01007387 */ /* 0x0003e40000100800 */
[----:B------:R-:W-:Y:S02]  /*1fafa0*/  IMAD.X R23, R2, 0x1, R9, P1 ;  /* 0x0000000102177824 */ /* 0x000fe400008e0609 */
[----:B------:R-:W4:Y:S04]  /*1fafb0*/  LDL.LU R27, [R1+0x17a0] ;  /* 0x0017a000011b7983 */ /* 0x000f280000300800 */
[----:B------:R0:W-:Y:S01]  /*1fafc0*/  STL.64 [R1+0x1560], R22 ;  /* 0x0015601601007387 */ /* 0x0001e20000100a00 */
[----:B-1----:R-:W-:-:S05]  /*1fafd0*/  F2FP.SATFINITE.E5M2.F32.PACK_AB_MERGE_C R10, R19, R15, RZ ;  /* 0x0000000f130a723e */ /* 0x002fca00048060ff */
[----:B------:R2:W-:Y:S04]  /*1fafe0*/  STL [R1+0x178], R10 ;  /* 0x0001780a01007387 */ /* 0x0005e80000100800 */
[----:B------:R-:W4:Y:S01]  /*1faff0*/  LDL.LU R15, [R1+0x17a4] ;  /* 0x0017a400010f7983 */ /* 0x000f220000300800 */
[----:B0-----:R-:W-:-:S03]  /*1fb000*/  IADD3 R22, P1, PT, R0, R8, RZ ;  /* 0x0000000800167210 */ /* 0x001fc60007f3e0ff */
[----:B------:R-:W4:Y:S02]  /*1fb010*/  LDL.LU R19, [R1+0x17a8] ;  /* 0x0017a80001137983 */ /* 0x000f240000300800 */
[----:B------:R-:W-:Y:S02]  /*1fb020*/  IMAD.X R23, R2, 0x1, R7, P1 ;  /* 0x0000000102177824 */ /* 0x000fe400008e0607 */
[----:B------:R-:W4:Y:S04]  /*1fb030*/  LDL.LU R18, [R1+0x17ac] ;  /* 0x0017ac0001127983 */ /* 0x000f280000300800 */
[----:B------:R-:W-:Y:S01]  /*1fb040*/  STL [R1+0x7824], R17 ;  /* 0x0078241101007387 */ /* 0x000fe20000100800 */
[----:B--2---:R-:W-:-:S03]  /*1fb050*/  F2FP.SATFINITE.E5M2.F32.PACK_AB_MERGE_C R10, R26, R21, RZ ;  /* 0x000000151a0a723e */ /* 0x004fc600048060ff */
[----:B------:R-:W2:Y:S04]  /*1fb060*/  LDL.LU R21, [R1+0x17b0] ;  /* 0x0017b00001157983 */ /* 0x000ea80000300800 */
[----:B------:R-:W2:Y:S04]  /*1fb070*/  LDL.LU R26, [R1+0x17b4] ;  /* 0x0017b400011a7983 */ /* 0x000ea80000300800 */
[----:B------:R0:W-:Y:S04]  /*1fb080*/  STL.64 [R1+0x1558], R22 ;  /* 0x0015581601007387 */ /* 0x0001e80000100a00 */
[----:B------:R3:W-:Y:S04]  /*1fb090*/  STL [R1+0x160], R10 ;  /* 0x0001600a01007387 */ /* 0x0007e80000100800 */
[----:B0-----:R-:W2:Y:S01]  /*1fb0a0*/  LDL.LU R23, [R1+0x17bc] ;  /* 0x0017bc0001177983 */ /* 0x001ea20000300800 */
[----:B---3--:R-:W-:-:S03]  /*1fb0b0*/  F2FP.SATFINITE.E5M2.F32.PACK_AB_MERGE_C R10, R13, R29, RZ ;  /* 0x0000001d0d0a723e */ /* 0x008fc600048060ff */
[----:B------:R-:W3:Y:S04]  /*1fb0c0*/  LDL.LU R25, [R1+0x17c0] ;  /* 0x0017c00001197983 */ /* 0x000ee80000300800 */
[----:B------:R0:W-:Y:S04]  /*1fb0d0*/  STL [R1+0x164], R10 ;  /* 0x0001640a01007387 */ /* 0x0001e80000100800 */
[----:B------:R-:W3:Y:S01]  /*1fb0e0*/  LDL.LU R24, [R1+0x17c4] ;  /* 0x0017c40001187983 */ /* 0x000ee20000300800 */
[----:B------:R-:W-:-:S05]  /*1fb0f0*/  IADD3 R28, P1, PT, R0, R6, RZ ;  /* 0x00000006001c7210 */ /* 0x000fca0007f3e0ff */
[----:B------:R-:W-:Y:S01]  /*1fb100*/  IMAD.X R29, R2, 0x1, R5, P1 ;  /* 0x00000001021d7824 */ /* 0x000fe200008e0605 */
[----:B0-----:R-:W-:Y:S02]  /*1fb110*/  IADD3 R10, P1, PT, R0, R4, RZ ;  /* 0x00000004000a7210 */ /* 0x001fe40007f3e0ff */
[----:B----4-:R-:W-:-:S03]  /*1fb120*/  F2FP.SATFINITE.E5M2.F32.PACK_AB_MERGE_C R17, R11, R20, RZ ;  /* 0x000000140b11723e */ /* 0x010fc600048060ff */
[----:B------:R-:W-:Y:S01]  /*1fb130*/  IMAD.X R11, R2, 0x1, R3, P1 ;  /* 0x00000001020b7824 */ /* 0x000fe200008e0603 */
[----:B---3--:R0:W-:Y:S04]  /*1fb140*/  STL.64 [R1+0x79f0], R24 ;  /* 0x0079f01801007387 */ /* 0x0081e80000100a00 */
[----:B0-----:R-:W3:Y:S04]  /*1fb150*/  LDL.LU R25, [R1+0x17b8] ;  /* 0x0017b80001197983 */ /* 0x001ee80000300800 */
[----:B------:R-:W4:Y:S04]  /*1fb160*/  LDL.LU R22, [R1+0x17c8] ;  /* 0x0017c80001167983 */ /* 0x000f280000300800 */
[----:B------:R-:W4:Y:S04]  /*1fb170*/  LDL.LU R12, [R1+0x17cc] ;  /* 0x0017cc00010c7983 */ /* 0x000f280000300800 */
[----:B------:R0:W-:Y:S04]  /*1fb180*/  STL.64 [R1+0x1550], R28 ;  /* 0x0015501c01007387 */ /* 0x0001e80000100a00 */
[----:B0-----:R-:W4:Y:S04]  /*1fb190*/  LDL.LU R29, [R1+0x17d0] ;  /* 0x0017d000011d7983 */ /* 0x001f280000300800 */
[----:B------:R-:W4:Y:S04]  /*1fb1a0*/  LDL.LU R13, [R1+0x17d4] ;  /* 0x0017d400010d7983 */ /* 0x000f280000300800 */
[----:B------:R-:W-:Y:S04]  /*1fb1b0*/  STL [R1+0x14c], R17 ;  /* 0x00014c1101007387 */ /* 0x000fe80000100800 */
[----:B------:R0:W-:Y:S04]  /*1fb1c0*/  STL.64 [R1+0x1548], R10 ;  /* 0x0015480a01007387 */ /* 0x0001e80000100a00 */
[----:B0-----:R-:W4:Y:S01]  /*1fb1d0*/  LDL.LU R10, [R1+0x79fc] ;  /* 0x0079fc00010a7983 */ /* 0x001f220000300800 */
[----:B------:R-:W-:Y:S01]  /*1fb1e0*/  VIADD R0, R0, UR6 ;  /* 0x0000000600007c36 */ /* 0x000fe20008000000 */
[----:B------:R-:W-:Y:S01]  /*1fb1f0*/  F2FP.SATFINITE.E5M2.F32.PACK_AB_MERGE_C R11, R14, R16, RZ ;  /* 0x000000100e0b723e */ /* 0x000fe200048060ff */
[----:B------:R-:W0:Y:S01]  /*1fb200*/  LDCU UR6, c[0x0][0x3b8] ;  /* 0x00007700ff0677ac */ /* 0x000e220008000800 */
[----:B------:R-:W-:Y:S01]  /*1fb210*/  F2FP.SATFINITE.E5M2.F32.PACK_AB_MERGE_C R27, R15, R27, RZ ;  /* 0x0000001b0f1b723e */ /* 0x000fe200048060ff */
[----:B------:R-:W4:Y:S01]  /*1fb220*/  LDL.LU R28, [R1+0x17d8] ;  /* 0x0017d800011c7983 */ /* 0x000f220000300800 */
[----:B------:R-:W-:-:S02]  /*1fb230*/  F2FP.SATFINITE.E5M2.F32.PACK_AB_MERGE_C R15, R18, R19, RZ ;  /* 0x00000013120f723e */ /* 0x000fc400048060ff */
[----:B------:R-:W-:Y:S01]  /*1fb240*/  SHF.R.S32.HI R17, RZ, 0x1f, R0 ;  /* 0x0000001fff117819 */ /* 0x000fe20000011400 */
[----:B------:R-:W4:Y:S04]  /*1fb250*/  LDL.LU R2, [R1+0x17dc] ;  /* 0x0017dc0001027983 */ /* 0x000f280000300800 */
[----:B------:R1:W-:Y:S04]  /*1fb260*/  STL [R1+0x148], R11 ;  /* 0x0001480b01007387 */ /* 0x0003e80000100800 */
[----:B------:R-:W4:Y:S01]  /*1fb270*/  LDL.LU R20, [R1+0x17e0] ;  /* 0x0017e00001147983 */ /* 0x000f220000300800 */
[----:B--2---:R-:W-:-:S03]  /*1fb280*/  F2FP.SATFINITE.E5M2.F32.PACK_AB_MERGE_C R21, R26, R21, RZ ;  /* 0x000000151a15723e */ /* 0x004fc600048060ff */
[----:B-1----:R-:W2:Y:S04]  /*1fb290*/  LDL.LU R11, [R1+0x17e4] ;  /* 0x0017e400010b7983 */ /* 0x002ea80000300800 */
[----:B------:R-:W2:Y:S04]  /*1fb2a0*/  LDL.LU R16, [R1+0x17e8] ;  /* 0x0017e80001107983 */ /* 0x000ea80000300800 */
[----:B------:R-:W2:Y:S04]  /*1fb2b0*/  LDL.LU R14, [R1+0x17ec] ;  /* 0x0017ec00010e7983 */ /* 0x000ea80000300800 */
[----:B------:R-:W-:Y:S04]  /*1fb2c0*/  STL [R1+0x7830], R27 ;  /* 0x0078301b01007387 */ /* 0x000fe80000100800 */
[----:B------:R-:W-:Y:S01]  /*1fb2d0*/  STL [R1+0x134], R15 ;  /* 0x0001340f01007387 */ /* 0x000fe20000100800 */
[----:B---3--:R-:W-:-:S02]  /*1fb2e0*/  F2FP.SATFINITE.E5M2.F32.PACK_AB_MERGE_C R23, R23, R25, RZ ;  /* 0x000000191717723e */ /* 0x008fc400048060ff */
[----:B----4-:R-:W-:-:S05]  /*1fb2f0*/  IADD3 R18, P1, PT, R0, R10, RZ ;  /* 0x0000000a00127210 */ /* 0x010fca0007f3e0ff */
[----:B------:R-:W-:Y:S01]  /*1fb300*/  IMAD.X R19, R17, 0x1, R9, P1 ;  /* 0x0000000111137824 */ /* 0x000fe200008e0609 */
[----:B------:R-:W-:-:S04]  /*1fb310*/  IADD3 R24, P1, PT, R0, R8, RZ ;  /* 0x0000000800187210 */ /* 0x000fc80007f3e0ff */
[----:B------:R1:W-:Y:S01]  /*1fb320*/  STL.64 [R1+0x1540], R18 ;  /* 0x0015401201007387 */ /* 0x0003e20000100a00 */
[----:B------:R-:W-:-:S03]  /*1fb330*/  IMAD.X R25, R17, 0x1, R7, P1 ;  /* 0x0000000111197824 */ /* 0x000fc600008e0607 */
[----:B-1----:R-:W3:Y:S04]  /*1fb340*/  LDL.LU R19, [R1+0x79f8] ;  /* 0x0079f80001137983 */ /* 0x002ee80000300800 */
[----:B------:R-:W4:Y:S04]  /*1fb350*/  LDL.LU R15, [R1+0x17f0] ;  /* 0x0017f000010f7983 */ /* 0x000f280000300800 */
[----:B------:R-:W4:Y:S04]  /*1fb360*/  LDL.LU R18, [R1+0x17f4] ;  /* 0x0017f40001127983 */ /* 0x000f280000300800 */
[----:B------:R1:W-:Y:S04]  /*1fb370*/  STL [R1+0x120], R21 ;  /* 0x0001201501007387 */ /* 0x0003e80000100800 */
[----:B-1----:R-:W2:Y:S04]  /*1fb380*/  LDL.LU R21, [R1+0x17f8] ;  /* 0x0017f80001157983 */ /* 0x002ea80000300800 */
[----:B------:R-:W2:Y:S04]  /*1fb390*/  LDL.LU R26, [R1+0x17fc] ;  /* 0x0017fc00011a7983 */ /* 0x000ea80000300800 */
[----:B------:R-:W-:Y:S04]  /*1fb3a0*/  STL [R1+0x11c], R23 ;  /* 0x00011c1701007387 */ /* 0x000fe80000100800 */
[----:B------:R1:W-:Y:S04]  /*1fb3b0*/  STL.64 [R1+0x1538], R24 ;  /* 0x0015381801007387 */ /* 0x0003e80000100a00 */
[----:B-1----:R-:W2:Y:S01]  /*1fb3c0*/  LDL.LU.64 R24, [R1+0x79f0] ;  /* 0x0079f00001187983 */ /* 0x002ea20000300a00 */
[----:B------:R-:W-:-:S02]  /*1fb3d0*/  F2FP.SATFINITE.E5M2.F32.PACK_AB_MERGE_C R12, R12, R22, RZ ;  /* 0x000000160c0c723e */ /* 0x000fc400048060ff */
[----:B------:R-:W-:-:S05]  /*1fb3e0*/  IADD3 R22, P1, PT, R0, R6, RZ ;  /* 0x0000000600167210 */ /* 0x000fca0007f3e0ff */
[----:B------:R-:W-:Y:S01]  /*1fb3f0*/  IMAD.X R23, R17, 0x1, R5, P1 ;  /* 0x0000000111177824 */ /* 0x000fe200008e0605 */
[----:B--2---:R-:W-:-:S05]  /*1fb400*/  F2FP.SATFINITE.E5M2.F32.PACK_AB_MERGE_C R24, R24, R25, RZ ;  /* 0x000000191818723e */ /* 0x004fca00048060ff */
[----:B------:R-:W-:Y:S04]  /*1fb410*/  STL [R1+0x110], R24 ;  /* 0x0001101801007387 */ /* 0x000fe80000100800 */
[----:B------:R1:W-:Y:S04]  /*1fb420*/  STL [R1+0x10c], R12 ;  /* 0x00010c0c01007387 */ /* 0x0003e80000100800 */
[----:B------:R2:W-:Y:S01]  /*1fb430*/  STL.64 [R1+0x1530], R22 ;  /* 0x0015301601007387 */ /* 0x0005e20000100a00 */
[----:B-1----:R-:W-:Y:S02]  /*1fb440*/  IADD3 R12, P1, PT, R0, R4, RZ ;  /* 0x00000004000c7210 */ /* 0x002fe40007f3e0ff */
[----:B--2---:R-:W-:-:S03]  /*1fb450*/  F2FP.SATFINITE.E5M2.F32.PACK_AB_MERGE_C R22, R13, R29, RZ ;  /* 0x0000001d0d16723e */ /* 0x004fc600048060ff */
[----:B------:R-:W-:Y:S02]  /*1fb460*/  IMAD.X R13, R17, 0x1, R3, P1 ;  /* 0x00000001110d7824 */ /* 0x000fe400008e0603 */
[----:B------:R-:W-:Y:S04]  /*1fb470*/  STL [R1+0x104], R22 ;  /* 0x0001041601007387 */ /* 0x000fe80000100800 */
[----:B------:R-:W2:Y:S04]  /*1fb480*/  LDL.LU R29, [R1+0x1800] ;  /* 0x00180000011d7983 */ /* 0x000ea80000300800 */
[----:B------:R1:W-:Y:S04]  /*1fb490*/  STL.64 [R1+0x1528], R12 ;  /* 0x0015280c01007387 */ /* 0x0003e80000100a00 */
[----:B-1----:R-:W2:Y:S04]  /*1fb4a0*/  LDL.LU R12, [R1+0x1820] ;  /* 0x00182000010c7983 */ /* 0x002ea80000300800 */
[----:B------:R-:W2:Y:S01]  /*1fb4b0*/  LDL.LU R13, [R1+0x1824] ;  /* 0x00182400010d7983 */ /* 0x000ea20000300800 */
[----:B------:R-:W-:Y:S01]  /*1fb4c0*/  F2FP.SATFINITE.E5M2.F32.PACK_AB_MERGE_C R2, R2, R28, RZ ;  /* 0x0000001c0202723e */ /* 0x000fe200048060ff */
[----:B0-----:R-:W-:Y:S01]  /*1fb4d0*/  VIADD R0, R0, UR6 ;  /* 0x0000000600007c36 */ /* 0x001fe20008000000 */
[----:B------:R-:W-:Y:S01]  /*1fb4e0*/  F2FP.SATFINITE.E5M2.F32.PACK_AB_MERGE_C R11, R11, R20, RZ ;  /* 0x000000140b0b723e */ /* 0x000fe200048060ff */
[----:B------:R-:W0:Y:S03]  /*1fb4f0*/  LDCU UR6, c[0x0][0x3b8] ;  /* 0x00007700ff0677ac */ /* 0x000e260008000800 */
[----:B------:R-:W-:-:S02]  /*1fb500*/  SHF.R.S32.HI R24, RZ, 0x1f, R0 ;  /* 0x0000001fff187819 */ /* 0x000fc40000011400 */
[----:B----4-:R-:W-:Y:S02]  /*1fb510*/  F2FP.SATFINITE.E5M2.F32.PACK_AB_MERGE_C R15, R18, R15, RZ ;  /* 0x0000000f120f723e */ /* 0x010fe400048060ff */
[----:B------:R-:W-:Y:S01]  /*1fb520*/  F2FP.SATFINITE.E5M2.F32.PACK_AB_MERGE_C R18, R26, R21, RZ ;  /* 0x000000151a12723e */ /* 0x000fe200048060ff */
[----:B--2---:R1:W-:Y:S04]  /*1fb530*/  STL.64 [R1+0x79e0], R12 ;  /* 0x0079e00c01007387 */ /* 0x0043e80000100a00 */
[----:B-1----:R-:W2:Y:S04]  /*1fb540*/  LDL.LU R12, [R1+0x1808] ;  /* 0x00180800010c7983 */ /* 0x002ea80000300800 */
[----:B------:R-:W2:Y:S04]  /*1fb550*/  LDL.LU R13, [R1+0x180c] ;  /* 0x00180c00010d7983 */ /* 0x000ea80000300800 */
[----:B------:R1:W-:Y:S04]  /*1fb560*/  STL [R1+0x100], R2 ;  /* 0x0001000201007387 */ /* 0x0003e80000100800 */
[----:B------:R-:W-:Y:S04]  /*1fb570*/  STL [R1+0xf0], R11 ;  /* 0x0000f00b01007387 */ /* 0x000fe80000100800 */
[----:B------:R-:W4:Y:S01]  /*1fb580*/  LDL.LU R25, [R1+0x182c] ;  /* 0x00182c0001197983 */ /* 0x000f220000300800 */
[----:B-1----:R-:W-:-:S02]  /*1fb590*/  F2FP.SATFINITE.E5M2.F32.PACK_AB_MERGE_C R2, R14, R16, RZ ;  /* 0x000000100e02723e */ /* 0x002fc400048060ff */
[----:B------:R-:W-:Y:S01]  /*1fb5a0*/  IADD3 R16, P1, PT, R0, R10, RZ ;  /* 0x0000000a00107210 */ /* 0x000fe20007f3e0ff */
[----:B------:R-:W2:Y:S04]  /*1fb5b0*/  LDL.LU R28, [R1+0x1810] ;  /* 0x00181000011c7983 */ /* 0x000ea80000300800 */
[----:B------:R1:W-:Y:S01]  /*1fb5c0*/  STL [R1+0xf4], R2 ;  /* 0x0000f40201007387 */ /* 0x0003e20000100800 */
[----:B------:R-:W-:-:S03]  /*1fb5d0*/  IMAD.X R17, R24, 0x1, R9, P1 ;  /* 0x0000000118117824 */ /* 0x000fc600008e0609 */
[----:B-1----:R-:W2:Y:S04]  /*1fb5e0*/  LDL.LU R2, [R1+0x1814] ;  /* 0x0018140001027983 */ /* 0x002ea80000300800 */
[----:B------:R-:W2:Y:S04]  /*1fb5f0*/  LDL.LU R11, [R1+0x1818] ;  /* 0x00181800010b7983 */ /* 0x000ea80000300800 */
[----:B------:R-:W2:Y:S04]  /*1fb600*/  LDL.LU R14, [R1+0x181c] ;  /* 0x00181c00010e7983 */ /* 0x000ea80000300800 */
[----:B------:R-:W2:Y:S04]  /*1fb610*/  LDL.LU R27, [R1+0x1830] ;  /* 0x00183000011b7983 */ /* 0x000ea80000300800 */
[----:B------:R1:W-:Y:S04]  /*1fb620*/  STL.64 [R1+0x1520], R16 ;  /* 0x0015201001007387 */ /* 0x0003e80000100a00 */
[----:B------:R-:W-:Y:S04]  /*1fb630*/  STL [R1+0xe4], R15 ;  /* 0x0000e40f01007387 */ /* 0x000fe80000100800 */
[----:B-1----:R-:W2:Y:S04]  /*1fb640*/  LDL.LU R17, [R1+0x1834] ;  /* 0x0018340001117983 */ /* 0x002ea80000300800 */
[----:B------:R-:W2:Y:S04]  /*1fb650*/  LDL.LU R20, [R1+0x1838] ;  /* 0x0018380001147983 */ /* 0x000ea80000300800 */
[----:B------:R-:W2:Y:S04]  /*1fb660*/  LDL.LU R16, [R1+0x183c] ;  /* 0x00183c0001107983 */ /* 0x000ea80000300800 */
[----:B---3--:R1:W-:Y:S04]  /*1fb670*/  STL.64 [R1+0x7880], R18 ;  /* 0x0078801201007387 */ /* 0x0083e80000100a00 */
[----:B-1----:R-:W3:Y:S01]  /*1fb680*/  LDL.LU R18, [R1+0x1804] ;  /* 0x0018040001127983 */ /* 0x002ee20000300800 */
[----:B------:R-:W-:-:S03]  /*1fb690*/  IADD3 R22, P1, PT, R0, R8, RZ ;  /* 0x0000000800167210 */ /* 0x000fc60007f3e0ff */
[----:B------:R-:W4:Y:S02]  /*1fb6a0*/  LDL.LU R19, [R1+0x1828] ;  /* 0x0018280001137983 */ /* 0x000f240000300800 */
[----:B------:R-:W-:-:S05]  /*1fb6b0*/  IMAD.X R23, R24, 0x1, R7, P1 ;  /* 0x0000000118177824 */ /* 0x000fca00008e0607 */
[----:B------:R1:W-:Y:S04]  /*1fb6c0*/  STL.64 [R1+0x1518], R22 ;  /* 0x0015181601007387 */ /* 0x0003e80000100a00 */
[----:B-1----:R-:W4:Y:S04]  /*1fb6d0*/  LDL.LU R23, [R1+0x79ec] ;  /* 0x0079ec0001177983 */ /* 0x002f280000300800 */
[----:B------:R-:W4:Y:S04]  /*1fb6e0*/  LDL.LU R22, [R1+0x1840] ;  /* 0x0018400001167983 */ /* 0x000f280000300800 */
[----:B------:R-:W4:Y:S04]  /*1fb6f0*/  LDL.LU R15, [R1+0x1844] ;  /* 0x00184400010f7983 */ /* 0x000f280000300800 */
[----:B------:R-:W4:Y:S04]  /*1fb700*/  LDL.LU R21, [R1+0x1848] ;  /* 0x0018480001157983 */ /* 0x000f280000300800 */
[----:B------:R-:W4:Y:S01]  /*1fb710*/  LDL.LU R26, [R1+0x184c] ;  /* 0x00184c00011a7983 */ /* 0x000f220000300800 */
[----:B---3--:R-:W-:-:S03]  /*1fb720*/  F2FP.SATFINITE.E5M2.F32.PACK_AB_MERGE_C R18, R18, R29, RZ ;  /* 0x0000001d1212723e */ /* 0x008fc600048060ff */
[----:B------:R-:W3:Y:S04]  /*1fb730*/  LDL.LU R29, [R1+0x79e8] ;  /* 0x0079e800011d7983 */ /* 0x000ee80000300800 */
[----:B------:R2:W-:Y:S02]  /*1fb740*/  STL [R1+0xdc], R18 ;  /* 0x0000dc1201007387 */ /* 0x0005e40000100800 */
[----:B--2---:R-:W-:Y:S02]  /*1fb750*/  F2FP.SATFINITE.E5M2.F32.PACK_AB_MERGE_C R18, R13, R12, RZ ;  /* 0x0000000c0d12723e */ /* 0x004fe400048060ff */
[----:B------:R-:W-:-:S05]  /*1fb760*/  IADD3 R12, P1, PT, R0, R6, RZ ;  /* 0x00000006000c7210 */ /* 0x000fca0007f3e0ff */
[----:B------:R-:W-:Y:S01]  /*1fb770*/  IMAD.X R13, R24, 0x1, R5, P1 ;  /* 0x00000001180d7824 */ /* 0x000fe200008e0605 */
[----:B------:R-:W-:Y:S04]  /*1fb780*/  STL [R1+0xd8], R18 ;  /* 0x0000d81201007387 */ /* 0x000fe80000100800 */
[----:B------:R1:W-:Y:S04]  /*1fb790*/  STL.64 [R1+0x1510], R12 ;  /* 0x0015100c01007387 */ /* 0x0003e80000100a00 */
[----:B-1----:R-:W2:Y:S01]  /*1fb7a0*/  LDL.LU.64 R12, [R1+0x79e0] ;  /* 0x0079e000010c7983 */ /* 0x002ea20000300a00 */
[----:B------:R-:W-:-:S02]  /*1fb7b0*/  F2FP.SATFINITE.E5M2.F32.PACK_AB_MERGE_C R2, R2, R28, RZ ;  /* 0x0000001c0202723e */ /* 0x000fc400048060ff */
[----:B--2---:R-:W-:Y:S02]  /*1fb7c0*/  F2FP.SATFINITE.E5M2.F32.PACK_AB_MERGE_C R18, R13, R12, RZ ;  /* 0x0000000c0d12723e */ /* 0x004fe400048060ff */
[----:B------:R-:W-:-:S05]  /*1fb7d0*/  IADD3 R12, P1, PT, R0, R4, RZ ;  /* 0x00000004000c7210 */ /* 0x000fca0007f3e0ff */
[----:B------:R-:W-:Y:S01]  /*1fb7e0*/  IMAD.X R13, R24, 0x1, R3, P1 ;  /* 0x00000001180d7824 */ /* 0x000fe200008e0603 */
[----:B------:R4:W-:Y:S04]  /*1fb7f0*/  STL [R1+0xd0], R18 ;  /* 0x0000d01201007387 */ /* 0x0009e80000100800 */
[----:B------:R1:W-:Y:S01]  /*1fb800*/  STL.64 [R1+0x1508], R12 ;  /* 0x0015080c01007387 */ /* 0x0003e20000100a00 */
[----:B----4-:R-:W-:Y:S01]  /*1fb810*/  F2FP.SATFINITE.E5M2.F32.PACK_AB_MERGE_C R18, R25, R19, RZ ;  /* 0x000000131912723e */ /* 0x010fe200048060ff */
[----:B0-----:R-:W-:Y:S01]  /*1fb820*/  VIADD R0, R0, UR6 ;  /* 0x0000000600007c36 */ /* 0x001fe20008000000 */
[----:B------:R-:W0:Y:S01]  /*1fb830*/  LDCU UR6, c[0x0][0x3b8] ;  /* 0x00007700ff0677ac */ /* 0x000e220008000800 */
[----:B-1----:R-:W2:Y:S04]  /*1fb840*/  LDL.LU R12, [R1+0x79dc] ;  /* 0x0079dc00010c7983 */ /* 0x002ea80000300800 */
[----:B------:R-:W4:Y:S04]  /*1fb850*/  LDL.LU R24, [R1+0x1850] ;  /* 0x0018500001187983 */ /* 0x000f280000300800 */
[----:B------:R-:W4:Y:S04]  /*1fb860*/  LDL.LU R13, [R1+0x1854] ;  /* 0x00185400010d7983 */ /* 0x000f280000300800 */
[----:B------:R1:W-:Y:S04]  /*1fb870*/  STL [R1+0x7898], R18 ;  /* 0x0078981201007387 */ /* 0x0003e80000100800 */
[----:B------:R0:W-:Y:S04]  /*1fb880*/  STL [R1+0x4c], R2 ;  /* 0x00004c0201007387 */ /* 0x0001e80000100800 */
[----:B------:R-:W2:Y:S01]  /*1fb890*/  LDL.LU R25, [R1+0x1858] ;  /* 0x0018580001197983 */ /* 0x000ea20000300800 */
[----:B-1----:R-:W-:-:S03]  /*1fb8a0*/  F2FP.SATFINITE.E5M2.F32.PACK_AB_MERGE_C R18, R14, R11, RZ ;  /* 0x0000000b0e12723e */ /* 0x002fc600048060ff */
[----:B------:R-:W2:Y:S04]  /*1fb8b0*/  LDL.LU R11, [R1+0x185c] ;  /* 0x00185c00010b7983 */ /* 0x000ea80000300800 */
[----:B------:R-:W2:Y:S01]  /*1fb8c0*/  LDL.LU R28, [R1+0x1860] ;  /* 0x00186000011c7983 */ /* 0x000ea20000300800 */
[----:B0-----:R-:W-:-:S03]  /*1fb8d0*/  SHF.R.S32.HI R2, RZ, 0x1f, R0 ;  /* 0x0000001fff027819 */ /* 0x001fc60000011400 */
[----:B------:R-:W2:Y:S04]  /*1fb8e0*/  LDL.LU R14, [R1+0x1864] ;  /* 0x00186400010e7983 */ /* 0x000ea80000300800 */
[----:B------:R0:W-:Y:S02]  /*1fb8f0*/  STL [R1+0x78c0], R18 ;  /* 0x0078c01201007387 */ /* 0x0001e40000100800 */
[----:B0-----:R-:W-:-:S05]  /*1fb900*/  IADD3 R18, P1, PT, R0, R10, RZ ;  /* 0x0000000a00127210 */ /* 0x001fca0007f3e0ff */
[----:B------:R-:W-:-:S05]  /*1fb910*/  IMAD.X R19, R2, 0x1, R9, P1 ;  /* 0x0000000102137824 */ /* 0x000fca00008e0609 */
[----:B------:R0:W-:Y:S02]  /*1fb920*/  STL.64 [R1+0x1500], R18 ;  /* 0x0015001201007387 */ /* 0x0001e40000100a00 */
[----:B0-----:R-:W-:Y:S02]  /*1fb930*/  F2FP.SATFINITE.E5M2.F32.PACK_AB_MERGE_C R18, R17, R27, RZ ;  /* 0x0000001b1112723e */ /* 0x001fe400048060ff */
[----:B------:R-:W-:Y:S02]  /*1fb940*/  F2FP.SATFINITE.E5M2.F32.PACK_AB_MERGE_C R17, R16, R20, RZ ;  /* 0x000000141011723e */ /* 0x000fe400048060ff */
[----:B------:R-:W3:Y:S04]  /*1fb950*/  LDL.LU R20, [R1+0x1868] ;  /* 0x0018680001147983 */ /* 0x000ee80000300800 */
[----:B------:R0:W-:Y:S04]  /*1fb960*/  STL [R1+0x1688], R18 ;  /* 0x0016881201007387 */ /* 0x0001e80000100800 */
[----:B------:R-:W3:Y:S01]  /*1fb970*/  LDL.LU R16, [R1+0x186c] ;  /* 0x00186c0001107983 */ /* 0x000ee20000300800 */
[----:B0-----:R-:W-:-:S03]  /*1fb980*/  IADD3 R18, P1, PT, R0, R8, RZ ;  /* 0x0000000800127210 */ /* 0x001fc60007f3e0ff */
[----:B------:R-:W-:Y:S02]  /*1fb990*/  STL [R1+0x16c0], R17 ;  /* 0x0016c01101007387 */ /* 0x000fe40000100800 */
[----:B------:R-:W-:-:S05]  /*1fb9a0*/  IMAD.X R19, R2, 0x1, R7, P1 ;  /* 0x0000000102137824 */ /* 0x000fca00008e0607 */
[----:B------:R0:W-:Y:S04]  /*1fb9b0*/  STL.64 [R1+0x14f8], R18 ;  /* 0x0014f81201007387 */ /* 0x0001e80000100a00 */
[----:B0-----:R-:W4:Y:S01]  /*1fb9c0*/  LDL.LU R19, [R1+0x1870] ;  /* 0x0018700001137983 */ /* 0x001f220000300800 */
[----:B------:R-:W-:Y:S02]  /*1fb9d0*/  F2FP.SATFINITE.E5M2.F32.PACK_AB_MERGE_C R17, R15, R22, RZ ;  /* 0x000000160f11723e */ /* 0x000fe400048060ff */
[----:B------:R-:W-:Y:S02]  /*1fb9e0*/  IADD3 R18, P1, PT, R0, R6, RZ ;  /* 0x0000000600127210 */ /* 0x000fe40007f3e0ff */
[----:B------:R-:W-:Y:S01]  /*1fb9f0*/  F2FP.SATFINITE.E5M2.F32.PACK_AB_MERGE_C R15, R26, R21, RZ ;  /* 0x000000151a0f723e */ /* 0x000fe200048060ff */
[----:B------:R-:W-:Y:S01]  /*1fba00*/  STL [R1+0x1654], R17 ;  /* 0x0016541101007387 */ /* 0x000fe20000100800 */
[----:B--2---:R-:W-:-:S02]  /*1fba10*/  F2FP.SATFINITE.E5M2.F32.PACK_AB_MERGE_C R14, R14, R28, RZ ;  /* 0x0000001c0e0e723e */ /* 0x004fc400048060ff */
[----:B---3--:R-:W-:Y:S01]  /*1fba20*/  F2FP.SATFINITE.E5M2.F32.PACK_AB_MERGE_C R16, R16, R20, RZ ;  /* 0x000000141010723e */ /* 0x008fe200048060ff */
[----:B----4-:R0:W-:Y:S04]  /*1fba30*/  STL [R1+0x79d8], R19 ;  /* 0x0079d81301007387 */ /* 0x0101e80000100800 */
[----:B------:R-:W2:Y:S04]  /*1fba40*/  LDL.LU R22, [R1+0x1874] ;  /* 0x0018740001167983 */ /* 0x000ea80000300800 */
[----:B------:R-:W3:Y:S01]  /*1fba50*/  LDL.LU R21, [R1+0x1878] ;  /* 0x0018780001157983 */ /* 0x000ee20000300800 */
[----:B0-----:R-:W-:-:S03]  /*1fba60*/  IMAD.X R19, R2, 0x1, R5, P1 ;  /* 0x0000000102137824 */ /* 0x001fc600008e0605 */
[----:B------:R-:W3:Y:S04]  /*1fba70*/  LDL.LU R26, [R1+0x187c] ;  /* 0x00187c00011a7983 */ /* 0x000ee80000300800 */
[----:B------:R0:W-:Y:S04]  /*1fba80*/  STL [R1+0x76ec], R15 ;  /* 0x0076ec0f01007387 */ /* 0x0001e80000100800 */
[----:B------:R-:W4:Y:S01]  /*1fba90*/  LDL.LU R27, [R1+0x1880] ;  /* 0x00188000011b7983 */ /* 0x000f220000300800 */
[----:B0-----:R-:W-:-:S03]  /*1fbaa0*/  F2FP.SATFINITE.E5M2.F32.PACK_AB_MERGE_C R15, R13, R24, RZ ;  /* 0x000000180d0f723e */ /* 0x001fc600048060ff */
[----:B------:R-:W4:Y:S04]  /*1fbab0*/  LDL.LU R13, [R1+0x1884] ;  /* 0x00188400010d7983 */ /* 0x000f280000300800 */
[----:B------:R0:W-:Y:S04]  /*1fbac0*/  STL.64 [R1+0x14f0], R18 ;  /* 0x0014f01201007387 */ /* 0x0001e80000100a00 */
[----:B------:R1:W-:Y:S04]  /*1fbad0*/  STL [R1+0x1624], R15 ;  /* 0x0016240f01007387 */ /* 0x0003e80000100800 */
[----:B------:R-:W2:Y:S01]  /*1fbae0*/  LDL.LU R24, [R1+0x1888] ;  /* 0x0018880001187983 */ /* 0x000ea20000300800 */
[C---:B0-----:R-:W-:Y:S01]  /*1fbaf0*/  IADD3 R18, P1, PT, R0.reuse, R4, RZ ;  /* 0x0000000400127210 */ /* 0x041fe20007f3e0ff */
[----:B------:R-:W-:Y:S01]  /*1fbb00*/  VIADD R0, R0, UR6 ;  /* 0x0000000600007c36 */ /* 0x000fe20008000000 */
[----:B-1----:R-:W-:Y:S01]  /*1fbb10*/  F2FP.SATFINITE.E5M2.F32.PACK_AB_MERGE_C R15, R11, R25, RZ ;  /* 0x000000190b0f723e */ /* 0x002fe200048060ff */
[----:B------:R-:W0:Y:S02]  /*1fbb20*/  LDCU UR6, c[0x0][0x3b8] ;  /* 0x00007700ff0677ac */ /* 0x000e240008000800 */
[----:B------:R-:W-:-:S02]  /*1fbb30*/  IMAD.X R19, R2, 0x1, R3, P1 ;  /* 0x0000000102137824 */ /* 0x000fc400008e0603 */
[----:B------:R-:W2:Y:S01]  /*1fbb40*/  LDL.LU R2, [R1+0x188c] ;  /* 0x00188c0001027983 */ /* 0x000ea20000300800 */
[----:B------:R-:W-:-:S03]  /*1fbb50*/  SHF.R.S32.HI R20, RZ, 0x1f, R0 ;  /* 0x0000001fff147819 */ /* 0x000fc60000011400 */
[----:B------:R-:W-:Y:S04]  /*1fbb60*/  STL [R1+0x79d4], R3 ;  /* 0x0079d40301007387 */ /* 0x000fe80000100800 */
[----:B------:R1:W-:Y:S04]  /*1fbb70*/  STL.64 [R1+0x14e8], R18 ;  /* 0x0014e81201007387 */ /* 0x0003e80000100a00 */
[----:B------:R-:W2:Y:S04]  /*1fbb80*/  LDL.LU R11, [R1+0x1894] ;  /* 0x00189400010b7983 */ /* 0x000ea80000300800 */
[----:B------:R-:W-:Y:S01]  /*1fbb90*/  STL [R1+0x76f8], R15 ;  /* 0x0076f80f01007387 */ /* 0x000fe20000100800 */
[----:B-1----:R-:W-:-:S03]  /*1fbba0*/  IADD3 R18, P1, PT, R0, R10, RZ ;  /* 0x0000000a00127210 */ /* 0x002fc60007f3e0ff */
[----:B------:R1:W-:Y:S02]  /*1fbbb0*/  STL [R1+0x76fc], R14 ;  /* 0x0076fc0e01007387 */ /* 0x0003e40000100800 */
[----:B------:R-:W-:Y:S02]  /*1fbbc0*/  IMAD.X R19, R20, 0x1, R9, P1 ;  /* 0x0000000114137824 */ /* 0x000fe400008e0609 */
[----:B-1----:R-:W2:Y:S04]  /*1fbbd0*/  LDL.LU R14, [R1+0x189c] ;  /* 0x00189c00010e7983 */ /* 0x002ea80000300800 */
[----:B------:R-:W2:Y:S04]  /*1fbbe0*/  LDL.LU R15, [R1+0x18a0] ;  /* 0x0018a000010f7983 */ /* 0x000ea80000300800 */
[----:B------:R-:W2:Y:S04]  /*1fbbf0*/  LDL.LU R17, [R1+0x18a4] ;  /* 0x0018a40001117983 */ /* 0x000ea80000300800 */
[----:B------:R-:W2:Y:S04]  /*1fbc00*/  LDL.LU R25, [R1+0x18a8] ;  /* 0x0018a80001197983 */ /* 0x000ea80000300800 */
[----:B------:R-:W2:Y:S04]  /*1fbc10*/  LDL.LU R28, [R1+0x18ac] ;  /* 0x0018ac00011c7983 */ /* 0x000ea80000300800 */
[----:B------:R1:W-:Y:S04]  /*1fbc20*/  STL [R1+0x76e0], R16 ;  /* 0x0076e01001007387 */ /* 0x0003e80000100800 */
[----:B-1----:R-:W2:Y:S04]  /*1fbc30*/  LDL.LU R16, [R1+0x1898] ;  /* 0x0018980001107983 */ /* 0x002ea80000300800 */
[----:B------:R1:W-:Y:S04]  /*1fbc40*/  STL.64 [R1+0x14e0], R18 ;  /* 0x0014e01201007387 */ /* 0x0003e80000100a00 */
[----:B-1----:R-:W2:Y:S01]  /*1fbc50*/  LDL.LU R19, [R1+0x79d8] ;  /* 0x0079d80001137983 */ /* 0x002ea20000300800 */
[----:B------:R-:W-:-:S02]  /*1fbc60*/  IADD3 R18, P1, PT, R0, R8, RZ ;  /* 0x0000000800127210 */ /* 0x000fc40007f3e0ff */
[----:B---3--:R-:W-:Y:S02]  /*1fbc70*/  F2FP.SATFINITE.E5M2.F32.PACK_AB_MERGE_C R3, R26, R21, RZ ;  /* 0x000000151a03723e */ /* 0x008fe400048060ff */
[----:B----4-:R-:W-:Y:S02]  /*1fbc80*/  F2FP.SATFINITE.E5M2.F32.PACK_AB_MERGE_C R13, R13, R27, RZ ;  /* 0x0000001b0d0d723e */ /* 0x010fe400048060ff */
[----:B--2---:R-:W-:Y:S01]  /*1fbc90*/  F2FP.SATFINITE.E5M2.F32.PACK_AB_MERGE_C R22, R22, R19, RZ ;  /* 0x000000131616723e */ /* 0x004fe200048060ff */
[----:B------:R-:W-:-:S04]  /*1fbca0*/  IMAD.X R19, R20, 0x1, R7, P1 ;  /* 0x0000000114137824 */ /* 0x000fc800008e0607 */
[----:B------:R-:W-:Y:S04]  /*1fbcb0*/  STL [R1+0x788], R22 ;  /* 0x0007881601007387 */ /* 0x000fe80000100800 */
[----:B------:R-:W-:Y:S04]  /*1fbcc0*/  STL [R1+0x798], R3 ;  /* 0x0007980301007387 */ /* 0x000fe80000100800 */
[----:B------:R1:W-:Y:S04]  /*1fbcd0*/  STL.64 [R1+0x14d8], R18 ;  /* 0x0014d81201007387 */ /* 0x0003e80000100a00 */
[----:B-1----:R-:W2:Y:S04]  /*1fbce0*/  LDL.LU R18, [R1+0x18b0] ;  /* 0x0018b00001127983 */ /* 0x002ea80000300800 */
[----:B------:R-:W2:Y:S04]  /*1fbcf0*/  LDL.LU R21, [R1+0x18b4] ;  /* 0x0018b40001157983 */ /* 0x000ea80000300800 */
[----:B------:R-:W3:Y:S04]  /*1fbd00*/  LDL.LU R22, [R1+0x18b8] ;  /* 0x0018b80001167983 */ /* 0x000ee80000300800 */
[----:B------:R-:W3:Y:S04]  /*1fbd10*/  LDL.LU R26, [R1+0x18bc] ;  /* 0x0018bc00011a7983 */ /* 0x000ee80000300800 */
[----:B------:R1:W-:Y:S02]  /*1fbd20*/  STL.64 [R1+0x7758], R12 ;  /* 0x0077580c01007387 */ /* 0x0003e40000100a00 */
[----:B-1----:R-:W-:-:S02]  /*1fbd30*/  F2FP.SATFINITE.E5M2.F32.PACK_AB_MERGE_C R12, R2, R24, RZ ;  /* 0x00000018020c723e */ /* 0x002fc400048060ff */
[----:B------:R-:W4:Y:S01]  /*1fbd40*/  LDL.LU R13, [R1+0x1890] ;  /* 0x00189000010d7983 */ /* 0x000f220000300800 */
[----:B------:R-:W-:-:S05]  /*1fbd50*/  IADD3 R2, P1, PT, R0, R6, RZ ;  /* 0x0000000600027210 */ /* 0x000fca0007f3e0ff */
[----:B------:R-:W-:Y:S01]  /*1fbd60*/  IMAD.X R3, R20, 0x1, R5, P1 ;  /* 0x0000000114037824 */ /* 0x000fe200008e0605 */
[----:B------:R-:W-:Y:S04]  /*1fbd70*/  STL [R1+0x734], R12 ;  /* 0x0007340c01007387 */ /* 0x000fe80000100800 */
[----:B------:R1:W-:Y:S04]  /*1fbd80*/  STL.64 [R1+0x14d0], R2 ;  /* 0x0014d00201007387 */ /* 0x0003e80000100a00 */
[----:B-1----:R-:W3:Y:S04]  /*1fbd90*/  LDL.LU R3, [R1+0x79d4] ;  /* 0x0079d40001037983 */ /* 0x002ee80000300800 */
[----:B------:R-:W3:Y:S04]  /*1fbda0*/  LDL.LU R19, [R1+0x18c0] ;  /* 0x0018c00001137983 */ /* 0x000ee80000300800 */
[----:B------:R-:W3:Y:S04]  /*1fbdb0*/  LDL.LU R24, [R1+0x18c4] ;  /* 0x0018c40001187983 */ /* 0x000ee80000300800 */
[----:B------:R-:W3:Y:S04]  /*1fbdc0*/  LDL.LU R27, [R1+0x18c8] ;  /* 0x0018c800011b7983 */ /* 0x000ee80000300800 */
[----:B------:R-:W3:Y:S01]  /*1fbdd0*/  LDL.LU R2, [R1+0x18cc] ;  /* 0x0018cc0001027983 */ /* 0x000ee20000300800 */
[C---:B------:R-:W-:Y:S01]  /*1fbde0*/  IADD3 R12, P1, PT, R0.reuse, R4, RZ ;  /* 0x00000004000c7210 */ /* 0x040fe20007f3e0ff */
[----:B0-----:R-:W-:Y:S01]  /*1fbdf0*/  VIADD R0, R0, UR6 ;  /* 0x0000000600007c36 */ /* 0x001fe20008000000 */
[----:B------:R-:W-:Y:S01]  /*1fbe00*/  F2FP.SATFINITE.E5M2.F32.PACK_AB_MERGE_C R28, R28, R25, RZ ;  /* 0x000000191c1c723e */ /* 0x000fe200048060ff */
[----:B------:R-:W0:Y:S01]  /*1fbe10*/  LDCU UR6, c[0x0][0x3b8] ;  /* 0x00007700ff0677ac */ /* 0x000e220008000800 */
[----:B--2---:R-:W-:-:S02]  /*1fbe20*/  F2FP.SATFINITE.E5M2.F32.PACK_AB_MERGE_C R21, R21, R18, RZ ;  /* 0x000000121515723e */ /* 0x004fc400048060ff */
[----:B----4-:R-:W-:-:S05]  /*1fbe30*/  F2FP.SATFINITE.E5M2.F32.PACK_AB_MERGE_C R11, R11, R13, RZ ;  /* 0x0000000d0b0b723e */ /* 0x010fca00048060ff */
[----:B------:R1:W-:Y:S02]  /*1fbe40*/  STL [R1+0x779c], R11 ;  /* 0x00779c0b01007387 */ /* 0x0003e40000100800 */
[----:B-1----:R-:W-:Y:S01]  /*1fbe50*/  F2FP.SATFINITE.E5M2.F32.PACK_AB_MERGE_C R11, R14, R16, RZ ;  /* 0x000000100e0b723e */ /* 0x002fe200048060ff */
[----:B---3--:R-:W-:Y:S02]  /*1fbe60*/  IMAD.X R13, R20, 0x1, R3, P1 ;  /* 0x00000001140d7824 */ /* 0x008fe400008e0603 */
[----:B------:R-:W2:Y:S04]  /*1fbe70*/  LDL.LU R20, [R1+0x79d0] ;  /* 0x0079d00001147983 */ /* 0x000ea80000300800 */
[----:B------:R1:W-:Y:S01]  /*1fbe80*/  STL.64 [R1+0x14c8], R12 ;  /* 0x0014c80c01007387 */ /* 0x0003e20000100a00 */
[----:B------:R-:W-:-:S02]  /*1fbe90*/  IADD3 R14, P1, PT, R0, R10, RZ ;  /* 0x0000000a000e7210 */ /* 0x000fc40007f3e0ff */
[----:B-1----:R-:W-:Y:S02]  /*1fbea0*/  F2FP.SATFINITE.E5M2.F32.PACK_AB_MERGE_C R13, R17, R15, RZ ;  /* 0x0000000f110d723e */ /* 0x002fe400048060ff */
[----:B------:R-:W-:-:S03]  /*1fbeb0*/  SHF.R.S32.HI R17, RZ, 0x1f, R0 ;  /* 0x0000001fff117819 */ /* 0x000fc60000011400 */
[----:B------:R1:W-:Y:S04]  /*1fbec0*/  STL [R1+0x77a0], R13 ;  /* 0x0077a00d01007387 */ /* 0x0003e80000100800 */
[----:B------:R3:W-:Y:S01]  /*1fbed0*/  STL [R1+0x16c8], R11 ;  /* 0x0016c80b01007387 */ /* 0x0007e20000100800 */
[----:B------:R-:W-:-:S03]  /*1fbee0*/  IMAD.X R15, R17, 0x1, R9, P1 ;  /* 0x00000001110f7824 */ /* 0x000fc600008e0609 */
[----:B-1----:R-:W4:Y:S04]  /*1fbef0*/  LDL.LU R13, [R1+0x18d0] ;  /* 0x0018d000010d7983 */ /* 0x002f280000300800 */
[----:B------:R-:W4:Y:S04]  /*1fbf00*/  LDL.LU R25, [R1+0x18d4] ;  /* 0x0018d40001197983 */ /* 0x000f280000300800 */
[----:B------:R1:W-:Y:S04]  /*1fbf10*/  STL [R1+0x77e0], R28 ;  /* 0x0077e01c01007387 */ /* 0x0003e80000100800 */
[----:B------:R0:W-:Y:S01]  /*1fbf20*/  STL [R1+0x79b8], R29 ;  /* 0x0079b81d01007387 */ /* 0x0001e20000100800 */
[----:B------:R-:W-:-:S03]  /*1fbf30*/  F2FP.SATFINITE.E5M2.F32.PACK_AB_MERGE_C R22, R26, R22, RZ ;  /* 0x000000161a16723e */ /* 0x000fc600048060ff */
[----:B---3--:R-:W3:Y:S01]  /*1fbf40*/  LDL.LU R11, [R1+0x18d8] ;  /* 0x0018d800010b7983 */ /* 0x008ee20000300800 */
[----:B-1----:R-:W-:-:S03]  /*1fbf50*/  IADD3 R28, P1, PT, R0, R8, RZ ;  /* 0x00000008001c7210 */ /* 0x002fc60007f3e0ff */
[----:B------:R-:W3:Y:S01]  /*1fbf60*/  LDL.LU R12, [R1+0x18dc] ;  /* 0x0018dc00010c7983 */ /* 0x000ee20000300800 */
[----:B------:R-:W-:-:S03]  /*1fbf70*/  F2FP.SATFINITE.E5M2.F32.PACK_AB_MERGE_C R24, R24, R19, RZ ;  /* 0x000000131818723e */ /* 0x000fc600048060ff */
[----:B------:R-:W2:Y:S01]  /*1fbf80*/  LDL.LU R16, [R1+0x18e0] ;  /* 0x0018e00001107983 */ /* 0x000ea20000300800 */
[----:B0-----:R-:W-:-:S03]  /*1fbf90*/  IMAD.X R29, R17, 0x1, R7, P1 ;  /* 0x00000001111d7824 */ /* 0x001fc600008e0607 */
[----:B------:R0:W-:Y:S01]  /*1fbfa0*/  STL.64 [R1+0x14c0], R14 ;  /* 0x0014c00e01007387 */ /* 0x0001e20000100a00 */
[----:B------:R-:W-:-:S03]  /*1fbfb0*/  F2FP.SATFINITE.E5M2.F32.PACK_AB_MERGE_C R2, R2, R27, RZ ;  /* 0x0000001b0202723e */ /* 0x000fc600048060ff */
[----:B0-----:R-:W2:Y:S04]  /*1fbfc0*/  LDL.LU R14, [R1+0x18e4] ;  /* 0x0018e400010e7983 */ /* 0x001ea80000300800 */
[----:B------:R-:W-:Y:S04]  /*1fbfd0*/  STL [R1+0x77a4], R21 ;  /* 0x0077a41501007387 */ /* 0x000fe80000100800 */
[----:B------:R-:W2:Y:S04]  /*1fbfe0*/  LDL.LU R15, [R1+0x18e8] ;  /* 0x0018e800010f7983 */ /* 0x000ea80000300800 */
[----:B------:R-:W2:Y:S04]  /*1fbff0*/  LDL.LU R26, [R1+0x18ec] ;  /* 0x0018ec00011a7983 */ /* 0x000ea80000300800 */
[----:B------:R-:W-:Y:S04]  /*1fc000*/  STL [R1+0x77a8], R22 ;  /* 0x0077a81601007387 */ /* 0x000fe80000100800 */
[----:B------:R0:W-:Y:S04]  /*1fc010*/  STL [R1+0x77ac], R24 ;  /* 0x0077ac1801007387 */ /* 0x0001e80000100800 */
[----:B------:R1:W-:Y:S04]  /*1fc020*/  STL.64 [R1+0x14b8], R28 ;  /* 0x0014b81c01007387 */ /* 0x0003e80000100a00 */
[----:B0-----:R-:W2:Y:S04]  /*1fc030*/  LDL.LU R24, [R1+0x2234] ;  /* 0x0022340001187983 */ /* 0x001ea80000300800 */
[----:B-1----:R-:W2:Y:S04]  /*1fc040*/  LDL.LU R29, [R1+0x223c] ;  /* 0x00223c00011d7983 */ /* 0x002ea80000300800 */
[----:B------:R-:W-:Y:S04]  /*1fc050*/  STL [R1+0x16cc], R2 ;  /* 0x0016cc0201007387 */ /* 0x000fe80000100800 */
[----:B------:R-:W2:Y:S04]  /*1fc060*/  LDL.LU R18, [R1+0x1900] ;  /* 0x0019000001127983 */ /* 0x000ea80000300800 */
[----:B------:R-:W2:Y:S04]  /*1fc070*/  LDL.LU R19, [R1+0x1904] ;  /* 0x0019040001137983 */ /* 0x000ea80000300800 */
[----:B--2---:R0:W-:Y:S04]  /*1fc080*/  STL.64 [R1+0x79c0], R18 ;  /* 0x0079c01201007387 */ /* 0x0041e80000100a00 */
[----:B0-----:R-:W2:Y:S04]  /*1fc090*/  LDL.LU R18, [R1+0x2230] ;  /* 0x0022300001127983 */ /* 0x001ea80000300800 */
[----:B------:R-:W2:Y:S01]  /*1fc0a0*/  LDL.LU R19, [R1+0x2238] ;  /* 0x0022380001137983 */ /* 0x000ea20000300800 */
[----:B----4-:R-:W-:-:S02]  /*1fc0b0*/  F2FP.SATFINITE.E5M2.F32.PACK_AB_MERGE_C R13, R25, R13, RZ ;  /* 0x0000000d190d723e */ /* 0x010fc400048060ff */
[----:B---3--:R-:W-:Y:S02]  /*1fc0c0*/  F2FP.SATFINITE.E5M2.F32.PACK_AB_MERGE_C R11, R12, R11, RZ ;  /* 0x0000000b0c0b723e */ /* 0x008fe400048060ff */
[----:B------:R-:W-:Y:S02]  /*1fc0d0*/  F2FP.SATFINITE.E5M2.F32.PACK_AB_MERGE_C R22, R14, R16, RZ ;  /* 0x000000100e16723e */ /* 0x000fe400048060ff */
[----:B------:R-:W-:Y:S01]  /*1fc0e0*/  F2FP.SATFINITE.E5M2.F32.PACK_AB_MERGE_C R21, R26, R15, RZ ;  /* 0x0000000f1a15723e */ /* 0x000fe200048060ff */
[----:B--2---:R0:W-:Y:S04]  /*1fc0f0*/  STL.64 [R1+0x79c8], R18 ;  /* 0x0079c81201007387 */ /* 0x0041e80000100a00 */
[----:B------:R-:W2:Y:S04]  /*1fc100*/  LDL.LU R27, [R1+0x1908] ;  /* 0x00190800011b7983 */ /* 0x000ea80000300800 */
[----:B------:R-:W2:Y:S01]  /*1fc110*/  LDL.LU R2, [R1+0x190c] ;  /* 0x00190c0001027983 */ /* 0x000ea20000300800 */
[----:B0-----:R-:W-:-:S03]  /*1fc120*/  IADD3 R18, P1, PT, R0, R6, RZ ;  /* 0x0000000600127210 */ /* 0x001fc60007f3e0ff */
[----:B------:R-:W-:Y:S02]  /*1fc130*/  STL [R1+0x77b8], R13 ;  /* 0x0077b80d01007387 */ /* 0x000fe40000100800 */
[----:B------:R-:W-:-:S05]  /*1fc140*/  IMAD.X R19, R17, 0x1, R5, P1 ;  /* 0x0000000111137824 */ /* 0x000fca00008e0605 */
[----:B------:R0:W-:Y:S02]  /*1fc150*/  STL.64 [R1+0x14b0], R18 ;  /* 0x0014b01201007387 */ /* 0x0001e40000100a00 */
[C---:B0-----:R-:W-:Y:S01]  /*1fc160*/  IADD3 R18, P1, PT, R0.reuse, R4, RZ ;  /* 0x0000000400127210 */ /* 0x041fe20007f3e0ff */
[----:B------:R-:W-:Y:S01]  /*1fc170*/  VIADD R0, R0, UR6 ;  /* 0x0000000600007c36 */ /* 0x000fe20008000000 */
[----:B------:R-:W0:Y:S03]  /*1fc180*/  LDCU UR6, c[0x0][0x3b8] ;  /* 0x00007700ff0677ac */ /* 0x000e260008000800 */
[----:B------:R-:W-:Y:S02]  /*1fc190*/  IMAD.X R19, R17, 0x1, R3, P1 ;  /* 0x0000000111137824 */ /* 0x000fe400008e0603 */
[----:B------:R-:W3:Y:S04]  /*1fc1a0*/  LDL.LU R17, [R1+0x1910] ;  /* 0x0019100001117983 */ /* 0x000ee80000300800 */
[----:B------:R-:W3:Y:S04]  /*1fc1b0*/  LDL.LU R25, [R1+0x1914] ;  /* 0x0019140001197983 */ /* 0x000ee80000300800 */
[----:B------:R1:W-:Y:S04]  /*1fc1c0*/  STL.64 [R1+0x14a8], R18 ;  /* 0x0014a81201007387 */ /* 0x0003e80000100a00 */
[----:B------:R4:W-:Y:S04]  /*1fc1d0*/  STL [R1+0x77c0], R11 ;  /* 0x0077c00b01007387 */ /* 0x0009e80000100800 */
[----:B------:R-:W-:Y:S01]  /*1fc1e0*/  STL [R1+0x77b0], R22 ;  /* 0x0077b01601007387 */ /* 0x000fe20000100800 */
[----:B-1----:R-:W-:-:S03]  /*1fc1f0*/  IADD3 R18, P1, PT, R0, R10, RZ ;  /* 0x0000000a00127210 */ /* 0x002fc60007f3e0ff */
[----:B------:R-:W2:Y:S01]  /*1fc200*/  LDL.LU R28, [R1+0x1918] ;  /* 0x00191800011c7983 */ /* 0x000ea20000300800 */
[----:B----4-:R-:W-:-:S03]  /*1fc210*/  SHF.R.S32.HI R11, RZ, 0x1f, R0 ;  /* 0x0000001fff0b7819 */ /* 0x010fc60000011400 */
[----:B------:R-:W4:Y:S02]  /*1fc220*/  LDL.LU R12, [R1+0x191c] ;  /* 0x00191c00010c7983 */ /* 0x000f240000300800 */
[----:B------:R-:W-:Y:S02]  /*1fc230*/  IMAD.X R19, R11, 0x1, R9, P1 ;  /* 0x000000010b137824 */ /* 0x000fe400008e0609 */
[----:B------:R-:W2:Y:S04]  /*1fc240*/  LDL.LU R16, [R1+0x1920] ;  /* 0x0019200001107983 */ /* 0x000ea80000300800 */
[----:B------:R-:W2:Y:S04]  /*1fc250*/  LDL.LU R14, [R1+0x1924] ;  /* 0x00192400010e7983 */ /* 0x000ea80000300800 */
[----:B------:R-:W-:Y:S04]  /*1fc260*/  STL [R1+0x77d0], R21 ;  /* 0x0077d01501007387 */ /* 0x000fe80000100800 */
[----:B------:R1:W-:Y:S04]  /*1fc270*/  STL.64 [R1+0x14a0], R18 ;  /* 0x0014a01201007387 */ /* 0x0003e80000100a00 */
[----:B-1----:R-:W2:Y:S04]  /*1fc280*/  LDL.LU.64 R18, [R1+0x79c8] ;  /* 0x0079c80001127983 */ /* 0x002ea80000300a00 */
[----:B------:R-:W3:Y:S04]  /*1fc290*/  LDL.LU R15, [R1+0x1928] ;  /* 0x00192800010f7983 */ /* 0x000ee80000300800 */
[----:B------:R-:W3:Y:S01]  /*1fc2a0*/  LDL.LU R26, [R1+0x192c] ;  /* 0x00192c00011a7983 */ /* 0x000ee20000300800 */
[----:B--2---:R-:W-:-:S02]  /*1fc2b0*/  F2FP.SATFINITE.E5M2.F32.PACK_AB_MERGE_C R24, R24, R18, RZ ;  /* 0x000000121818723e */ /* 0x004fc400048060ff */
[----:B------:R-:W-:Y:S02]  /*1fc2c0*/  IADD3 R18, P1, PT, R0, R8, RZ ;  /* 0x0000000800127210 */ /* 0x000fe40007f3e0ff */
[----:B------:R-:W-:-:S03]  /*1fc2d0*/  F2FP.SATFINITE.E5M2.F32.PACK_AB_MERGE_C R13, R29, R19, RZ ;  /* 0x000000131d0d723e */ /* 0x000fc600048060ff */
[----:B------:R-:W-:Y:S02]  /*1fc2e0*/  IMAD.X R19, R11, 0x1, R7, P1 ;  /* 0x000000010b137824 */ /* 0x000fe400008e0607 */
[----:B------:R-:W-:Y:S04]  /*1fc2f0*/  STL [R1+0x16d0], R13 ;  /* 0x0016d00d01007387 */ /* 0x000fe80000100800 */
[----:B------:R1:W-:Y:S04]  /*1fc300*/  STL.64 [R1+0x1498], R18 ;  /* 0x0014981201007387 */ /* 0x0003e80000100a00 */
[----:B-1----:R-:W2:Y:S01]  /*1fc310*/  LDL.LU.64 R18, [R1+0x79c0] ;  /* 0x0079c00001127983 */ /* 0x002ea20000300a00 */
[----:B------:R-:W-:-:S02]  /*1fc320*/  F2FP.SATFINITE.E5M2.F32.PACK_AB_MERGE_C R22, R2, R27, RZ ;  /* 0x0000001b0216723e */ /* 0x000fc400048060ff */
[----:B---3--:R-:W-:Y:S02]  /*1fc330*/  F2FP.SATFINITE.E5M2.F32.PACK_AB_MERGE_C R25, R25, R17, RZ ;  /* 0x000000111919723e */ /* 0x008fe400048060ff */
[----:B------:R-:W-:Y:S02]  /*1fc340*/  F2FP.SATFINITE.E5M2.F32.PACK_AB_MERGE_C R21, R14, R16, RZ ;  /* 0x000000100e15723e */ /* 0x000fe400048060ff */
[----:B--2---:R-:W-:-:S05]  /*1fc350*/  F2FP.SATFINITE.E5M2.F32.PACK_AB_MERGE_C R13, R19, R18, RZ ;  /* 0x00000012130d723e */ /* 0x004fca00048060ff */
[----:B------:R-:W-:Y:S04]  /*1fc360*/  STL [R1+0x77e4], R13 ;  /* 0x0077e40d01007387 */ /* 0x000fe80000100800 */
[----:B------:R-:W2:Y:S04]  /*1fc370*/  LDL.LU R18, [R1+0x1930] ;  /* 0x0019300001127983 */ /* 0x000ea80000300800 */
[----:B------:R-:W2:Y:S04]  /*1fc380*/  LDL.LU R19, [R1+0x1934] ;  /* 0x0019340001137983 */ /* 0x000ea80000300800 */
[----:B------:R-:W3:Y:S04]  /*1fc390*/  LDL.LU R27, [R1+0x1938] ;  /* 0x00193800011b7983 */ /* 0x000ee80000300800 */
[----:B------:R-:W3:Y:S04]  /*1fc3a0*/  LDL.LU R2, [R1+0x193c] ;  /* 0x00193c0001027983 */ /* 0x000ee80000300800 */
[----:B------:R1:W-:Y:S02]  /*1fc3b0*/  STL.64 [R1+0x77c8], R22 ;  /* 0x0077c81601007387 */ /* 0x0003e40000100a00 */
[----:B-1----:R-:W-:-:S02]  /*1fc3c0*/  IADD3 R22, P1, PT, R0, R6, RZ ;  /* 0x0000000600167210 */ /* 0x002fc40007f3e0ff */
[----:B------:R1:W-:Y:S03]  /*1fc3d0*/  STL.64 [R1+0x77d8], R24 ;  /* 0x0077d81801007387 */ /* 0x0003e60000100a00 */
[----:B------:R-:W-:-:S05]  /*1fc3e0*/  IMAD.X R23, R11, 0x1, R5, P1 ;  /* 0x000000010b177824 */ /* 0x000fca00008e0605 */
[----:B------:R0:W-:Y:S04]  /*1fc3f0*/  STL.64 [R1+0x1490], R22 ;  /* 0x0014901601007387 */ /* 0x0001e80000100a00 */
[----:B-1----:R-:W3:Y:S01]  /*1fc400*/  LDL.LU R25, [R1+0x1944] ;  /* 0x0019440001197983 */ /* 0x002ee20000300800 */
[----:B0-----:R-:W-:-:S05]  /*1fc410*/  IADD3 R22, P1, PT, R0, R4, RZ ;  /* 0x0000000400167210 */ /* 0x001fca0007f3e0ff */
[----:B------:R-:W-:Y:S01]  /*1fc420*/  IMAD.X R23, R11, 0x1, R3, P1 ;  /* 0x000000010b177824 */ /* 0x000fe200008e0603 */
[----:B----4-:R-:W-:-:S04]  /*1fc430*/  F2FP.SATFINITE.E5M2.F32.PACK_AB_MERGE_C R11, R12, R28, RZ ;  /* 0x0000001c0c0b723e */ /* 0x010fc800048060ff */
[----:B------:R0:W-:Y:S01]  /*1fc440*/  STL.64 [R1+0x1488], R22 ;  /* 0x0014881601007387 */ /* 0x0001e20000100a00 */
[----:B------:R-:W-:Y:S01]  /*1fc450*/  VIADD R0, R0, UR6 ;  /* 0x0000000600007c36 */ /* 0x000fe20008000000 */
[----:B------:R-:W1:Y:S02]  /*1fc460*/  LDCU UR6, c[0x0][0x3b8] ;  /* 0x00007700ff0677ac */ /* 0x000e640008000800 */
[----:B0-----:R-:W4:Y:S04]  /*1fc470*/  LDL.LU R22, [R1+0x1948] ;  /* 0x0019480001167983 */ /* 0x001f280000300800 */
[----:B------:R-:W4:Y:S04]  /*1fc480*/  LDL.LU R17, [R1+0x194c] ;  /* 0x00194c0001117983 */ /* 0x000f280000300800 */
[----:B------:R-:W4:Y:S04]  /*1fc490*/  LDL.LU R24, [R1+0x1954] ;  /* 0x0019540001187983 */ /* 0x000f280000300800 */
[----:B------:R0:W-:Y:S04]  /*1fc4a0*/  STL [R1+0x7810], R11 ;  /* 0x0078100b01007387 */ /* 0x0001e80000100800 */
[----:B------:R1:W-:Y:S01]  /*1fc4b0*/  STL.64 [R1+0x7840], R20 ;  /* 0x0078401401007387 */ /* 0x0003e20000100a00 */
[----:B0-----:R-:W-:-:S03]  /*1fc4c0*/  F2FP.SATFINITE.E5M2.F32.PACK_AB_MERGE_C R11, R26, R15, RZ ;  /* 0x0000000f1a0b723e */ /* 0x001fc600048060ff */
[----:B-1----:R-:W4:Y:S04]  /*1fc4d0*/  LDL.LU R20, [R1+0x1940] ;  /* 0x0019400001147983 */ /* 0x002f280000300800 */
[----:B------:R-:W4:Y:S01]  /*1fc4e0*/  LDL.LU R21, [R1+0x1950] ;  /* 0x0019500001157983 */ /* 0x000f220000300800 */
[----:B------:R-:W-:-:S03]  /*1fc4f0*/  IADD3 R28, P1, PT, R0, R10, RZ ;  /* 0x0000000a001c7210 */ /* 0x000fc60007f3e0ff */
[----:B------:R-:W4:Y:S04]  /*1fc500*/  LDL.LU R23, [R1+0x1958] ;  /* 0x0019580001177983 */ /* 0x000f280000300800 */
[----:B------:R-:W4:Y:S04]  /*1fc510*/  LDL.LU R12, [R1+0x195c] ;  /* 0x00195c00010c7983 */ /* 0x000f280000300800 */
[----:B------:R0:W-:Y:S04]  /*1fc520*/  STL [R1+0x16d4], R11 ;  /* 0x0016d40b01007387 */ /* 0x0001e80000100800 */
[----:B------:R-:W4:Y:S04]  /*1fc530*/  LDL.LU R16, [R1+0x1960] ;  /* 0x0019600001107983 */ /* 0x000f280000300800 */
[----:B------:R-:W4:Y:S01]  /*1fc540*/  LDL.LU R14, [R1+0x1964] ;  /* 0x00196400010e7983 */ /* 0x000f220000300800 */
[----:B0-----:R-:W-:-:S05]  /*1fc550*/  SHF.R.S32.HI R11, RZ, 0x1f, R0 ;  /* 0x0000001fff0b7819 */ /* 0x001fca0000011400 */
[----:B------:R-:W-:-:S05]  /*1fc560*/  IMAD.X R29, R11, 0x1, R9, P1 ;  /* 0x000000010b1d7824 */ /* 0x000fca00008e0609 */
[----:B------:R0:W-:Y:S04]  /*1fc570*/  STL.64 [R1+0x1480], R28 ;  /* 0x0014801c01007387 */ /* 0x0001e80000100a00 */
[----:B0-----:R-:W4:Y:S04]  /*1fc580*/  LDL.LU R29, [R1+0x79b8] ;  /* 0x0079b800011d7983 */ /* 0x001f280000300800 */
[----:B------:R-:W4:Y:S04]  /*1fc590*/  LDL.LU R15, [R1+0x1968] ;  /* 0x00196800010f7983 */ /* 0x000f280000300800 */
[----:B------:R-:W4:Y:S01]  /*1fc5a0*/  LDL.LU R26, [R1+0x196c] ;  /* 0x00196c00011a7983 */ /* 0x000f220000300800 */
[----:B--2---:R-:W-:-:S02]  /*1fc5b0*/  F2FP.SATFINITE.E5M2.F32.PACK_AB_MERGE_C R13, R19, R18, RZ ;  /* 0x00000012130d723e */ /* 0x004fc400048060ff */
[----:B------:R-:W-:Y:S02]  /*1fc5c0*/  IADD3 R18, P1, PT, R0, R8, RZ ;  /* 0x0000000800127210 */ /* 0x000fe40007f3e0ff */
[----:B---3--:R-:W-:Y:S01]  /*1fc5d0*/  F2FP.SATFINITE.E5M2.F32.PACK_AB_MERGE_C R28, R2, R27, RZ ;  /* 0x0000001b021c723e */ /* 0x008fe200048060ff */
[----:B------:R-:W-:Y:S02]  /*1fc5e0*/  STL [R1+0x782c], R13 ;  /* 0x00782c0d01007387 */ /* 0x000fe40000100800 */
[----:B------:R-:W-:Y:S01]  /*1fc5f0*/  IMAD.X R19, R11, 0x1, R7, P1 ;  /* 0x000000010b137824 */ /* 0x000fe200008e0607 */
[----:B----4-:R-:W-:Y:S02]  /*1fc600*/  F2FP.SATFINITE.E5M2.F32.PACK_AB_MERGE_C R22, R17, R22, RZ ;  /* 0x000000161116723e */ /* 0x010fe400048060ff */
[----:B------:R-:W-:Y:S02]  /*1fc610*/  F2FP.SATFINITE.E5M2.F32.PACK_AB_MERGE_C R25, R25, R20, RZ ;  /* 0x000000141919723e */ /* 0x000fe400048060ff */
[----:B------:R-:W-:Y:S01]  /*1fc620*/  F2FP.SATFINITE.E5M2.F32.PACK_AB_MERGE_C R24, R24, R21, RZ ;  /* 0x000000151818723e */ /* 0x000fe200048060ff */
[----:B------:R0:W-:Y:S04]  /*1fc630*/  STL.64 [R1+0x7858], R28 ;  /* 0x0078581c01007387 */ /* 0x0001e80000100a00 */
[----:B------:R1:W-:Y:S01]  /*1fc640*/  STL.64 [R1+0x1478], R18 ;  /* 0x0014781201007387 */ /* 0x0003e20000100a00 */
[----:B0-----:R-:W-:-:S03]  /*1fc650*/  IADD3 R28, P1, PT, R0, R6, RZ ;  /* 0x00000006001c7210 */ /* 0x001fc60007f3e0ff */
[----:B-1----:R-:W2:Y:S02]  /*1fc660*/  LDL.LU R18, [R1+0x1970] ;  /* 0x0019700001127983 */ /* 0x002ea40000300800 */
[C---:B------:R-:W-:Y:S01]  /*1fc670*/  IMAD.X R29, R11.reuse, 0x1, R5, P1 ;  /* 0x000000010b1d7824 */ /* 0x040fe200008e0605 */
[----:B------:R-:W-:Y:S01]  /*1fc680*/  IADD3 R20, P1, PT, R0, R4, RZ ;  /* 0x0000000400147210 */ /* 0x000fe20007f3e0ff */
[----:B------:R-:W2:Y:S04]  /*1fc690*/  LDL.LU R19, [R1+0x1974] ;  /* 0x0019740001137983 */ /* 0x000ea80000300800 */
[----:B------:R-:W3:Y:S01]  /*1fc6a0*/  LDL.LU R27, [R1+0x1978] ;  /* 0x00197800011b7983 */ /* 0x000ee20000300800 */
[----:B------:R-:W-:-:S03]  /*1fc6b0*/  IMAD.X R21, R11, 0x1, R3, P1 ;  /* 0x000000010b157824 */ /* 0x000fc600008e0603 */
[----:B------:R-:W3:Y:S04]  /*1fc6c0*/  LDL.LU R2, [R1+0x197c] ;  /* 0x00197c0001027983 */ /* 0x000ee80000300800 */
[----:B------:R0:W-:Y:S04]  /*1fc6d0*/  STL [R1+0x77f8], R25 ;  /* 0x0077f81901007387 */ /* 0x0001e80000100800 */
[----:B------:R-:W-:Y:S01]  /*1fc6e0*/  STL [R1+0x77fc], R22 ;  /* 0x0077fc1601007387 */ /* 0x000fe20000100800 */
[----:B------:R-:W-:-:S03]  /*1fc6f0*/  F2FP.SATFINITE.E5M2.F32.PACK_AB_MERGE_C R11, R12, R23, RZ ;  /* 0x000000170c0b723e */ /* 0x000fc600048060ff */
[----:B------:R-:W4:Y:S01]  /*1fc700*/  LDL.LU R17, [R1+0x1984] ;  /* 0x0019840001117983 */ /* 0x000f220000300800 */
[----:B0-----:R-:W-:-:S03]  /*1fc710*/  F2FP.SATFINITE.E5M2.F32.PACK_AB_MERGE_C R25, R14, R16, RZ ;  /* 0x000000100e19723e */ /* 0x001fc600048060ff */
[----:B------:R0:W-:Y:S04]  /*1fc720*/  STL.64 [R1+0x1470], R28 ;  /* 0x0014701c01007387 */ /* 0x0001e80000100a00 */
[----:B0-----:R-:W4:Y:S04]  /*1fc730*/  LDL.LU R28, [R1+0x1988] ;  /* 0x00198800011c7983 */ /* 0x001f280000300800 */
[----:B------:R-:W4:Y:S04]  /*1fc740*/  LDL.LU R29, [R1+0x198c] ;  /* 0x00198c00011d7983 */ /* 0x000f280000300800 */
[----:B------:R0:W-:Y:S04]  /*1fc750*/  STL.64 [R1+0x1468], R20 ;  /* 0x0014681401007387 */ /* 0x0001e80000100a00 */
[----:B0-----:R-:W4:Y:S04]  /*1fc760*/  LDL.LU R20, [R1+0x1990] ;  /* 0x0019900001147983 */ /* 0x001f280000300800 */
[----:B------:R-:W4:Y:S04]  /*1fc770*/  LDL.LU R21, [R1+0x1994] ;  /* 0x0019940001157983 */ /* 0x000f280000300800 */
[----:B------:R0:W-:Y:S04]  /*1fc780*/  STL.64 [R1+0x7800], R24 ;  /* 0x0078001801007387 */ /* 0x0001e80000100a00 */
[----:B------:R-:W-:Y:S04]  /*1fc790*/  STL [R1+0x16dc], R11 ;  /* 0x0016dc0b01007387 */ /* 0x000fe80000100800 */
[----:B0-----:R-:W4:Y:S04]  /*1fc7a0*/  LDL.LU R25, [R1+0x1980] ;  /* 0x0019800001197983 */ /* 0x001f280000300800 */
[----:B------:R-:W4:Y:S04]  /*1fc7b0*/  LDL.LU R13, [R1+0x1998] ;  /* 0x00199800010d7983 */ /* 0x000f280000300800 */
[----:B------:R-:W4:Y:S01]  /*1fc7c0*/  LDL.LU R12, [R1+0x199c] ;  /* 0x00199c00010c7983 */ /* 0x000f220000300800 */
[----:B------:R-:W-:Y:S01]  /*1fc7d0*/  VIADD R0, R0, UR6 ;  /* 0x0000000600007c36 */ /* 0x000fe20008000000 */
[----:B------:R-:W-:Y:S01]  /*1fc7e0*/  F2FP.SATFINITE.E5M2.F32.PACK_AB_MERGE_C R22, R26, R15, RZ ;  /* 0x0000000f1a16723e */ /* 0x000fe200048060ff */
[----:B------:R-:W0:Y:S01]  /*1fc7f0*/  LDCU UR6, c[0x0][0x3b8] ;  /* 0x00007700ff0677ac */ /* 0x000e220008000800 */
[----:B------:R-:W4:Y:S02]  /*1fc800*/  LDL.LU R16, [R1+0x19a0] ;  /* 0x0019a00001107983 */ /* 0x000f240000300800 */
[----:B------:R-:W-:-:S02]  /*1fc810*/  SHF.R.S32.HI R24, RZ, 0x1f, R0 ;  /* 0x0000001fff187819 */ /* 0x000fc40000011400 */
[----:B------:R-:W-:-:S05]  /*1fc820*/  IADD3 R14, P1, PT, R0, R10, RZ ;  /* 0x0000000a000e7210 */ /* 0x000fca0007f3e0ff */
[----:B------:R-:W-:-:S05]  /*1fc830*/  IMAD.X R15, R24, 0x1, R9, P1 ;  /* 0x00000001180f7824 */ /* 0x000fca00008e0609 */
[----:B------:R1:W-:Y:S04]  /*1fc840*/  STL.64 [R1+0x1460], R14 ;  /* 0x0014600e01007387 */ /* 0x0003e80000100a00 */
[----:B-1----:R-:W4:Y:S04]  /*1fc850*/  LDL.LU R14, [R1+0x19a4] ;  /* 0x0019a400010e7983 */ /* 0x002f280000300800 */
[----:B------:R-:W4:Y:S04]  /*1fc860*/  LDL.LU R15, [R1+0x19a8] ;  /* 0x0019a800010f7983 */ /* 0x000f280000300800 */
[----:B------:R-:W4:Y:S01]  /*1fc870*/  LDL.LU R26, [R1+0x19ac] ;  /* 0x0019ac00011a7983 */ /* 0x000f220000300800 */
[----:B--2---:R-:W-:-:S02]  /*1fc880*/  F2FP.SATFINITE.E5M2.F32.PACK_AB_MERGE_C R11, R19, R18, RZ ;  /* 0x00000012130b723e */ /* 0x004fc400048060ff */
[----:B------:R-:W-:Y:S02]  /*1fc890*/  IADD3 R18, P1, PT, R0, R8, RZ ;  /* 0x0000000800127210 */ /* 0x000fe40007f3e0ff */
[----:B---3--:R-:W-:Y:S01]  /*1fc8a0*/  F2FP.SATFINITE.E5M2.F32.PACK_AB_MERGE_C R23, R2, R27, RZ ;  /* 0x0000001b0217723e */ /* 0x008fe200048060ff */
[----:B------:R-:W-:Y:S02]  /*1fc8b0*/  STL [R1+0x7848], R11 ;  /* 0x0078480b01007387 */ /* 0x000fe40000100800 */
[----:B------:R-:W-:Y:S02]  /*1fc8c0*/  IMAD.X R19, R24, 0x1, R7, P1 ;  /* 0x0000000118137824 */ /* 0x000fe400008e0607 */
[----:B------:R1:W-:Y:S04]  /*1fc8d0*/  STL.64 [R1+0x7818], R22 ;  /* 0x0078181601007387 */ /* 0x0003e80000100a00 */
[----:B------:R2:W-:Y:S01]  /*1fc8e0*/  STL.64 [R1+0x1458], R18 ;  /* 0x0014581201007387 */ /* 0x0005e20000100a00 */
[----:B-1----:R-:W-:-:S03]  /*1fc8f0*/  IADD3 R22, P1, PT, R0, R6, RZ ;  /* 0x0000000600167210 */ /* 0x002fc60007f3e0ff */
[----:B--2---:R-:W2:Y:S02]  /*1fc900*/  LDL.LU R18, [R1+0x19b0] ;  /* 0x0019b00001127983 */ /* 0x004ea40000300800 */
[----:B------:R-:W-:Y:S02]  /*1fc910*/  IMAD.X R23, R24, 0x1, R5, P1 ;  /* 0x0000000118177824 */ /* 0x000fe400008e0605 */
[----:B------:R-:W2:Y:S04]  /*1fc920*/  LDL.LU R27, [R1+0x19b4] ;  /* 0x0019b400011b7983 */ /* 0x000ea80000300800 */
[----:B------:R-:W3:Y:S01]  /*1fc930*/  LDL.LU R19, [R1+0x19b8] ;  /* 0x0019b80001137983 */ /* 0x000ee20000300800 */
[----:B----4-:R-:W-:-:S03]  /*1fc940*/  F2FP.SATFINITE.E5M2.F32.PACK_AB_MERGE_C R11, R29, R28, RZ ;  /* 0x0000001c1d0b723e */ /* 0x010fc600048060ff */
[----:B------:R-:W3:Y:S01]  /*1fc950*/  LDL.LU R2, [R1+0x19bc] ;  /* 0x0019bc0001027983 */ /* 0x000ee20000300800 */
[----:B------:R-:W-:-:S05]  /*1fc960*/  F2FP.SATFINITE.E5M2.F32.PACK_AB_MERGE_C R17, R17, R25, RZ ;  /* 0x000000191111723e */ /* 0x000fca00048060ff */
[----:B------:R-:W-:Y:S04]  /*1fc970*/  STL [R1+0x788c], R17 ;  /* 0x00788c1101007387 */ /* 0x000fe80000100800 */
[----:B------:R1:W-:Y:S04]  /*1fc980*/  STL [R1+0x16e8], R11 ;  /* 0x0016e80b01007387 */ /* 0x0003e80000100800 */
[----:B------:R4:W-:Y:S04]  /*1fc990*/  STL.64 [R1+0x1450], R22 ;  /* 0x0014501601007387 */ /* 0x0009e80000100a00 */
[----:B-1----:R-:W2:Y:S01]  /*1fc9a0*/  LDL.LU R11, [R1+0x19c4] ;  /* 0x0019c400010b7983 */ /* 0x002ea20000300800 */
[----:B----4-:R-:W-:-:S02]  /*1fc9b0*/  F2FP.SATFINITE.E5M2.F32.PACK_AB_MERGE_C R22, R21, R20, RZ ;  /* 0x000000141516723e */ /* 0x010fc400048060ff */
[----:B------:R-:W-:Y:S02]  /*1fc9c0*/  IADD3 R20, P1, PT, R0, R4, RZ ;  /* 0x0000000400147210 */ /* 0x000fe40007f3e0ff */
[----:B------:R-:W-:-:S03]  /*1fc9d0*/  F2FP.SATFINITE.E5M2.F32.PACK_AB_MERGE_C R23, R12, R13, RZ ;  /* 0x0000000d0c17723e */ /* 0x000fc600048060ff */
[----:B------:R-:W-:-:S05]  /*1fc9e0*/  IMAD.X R21, R24, 0x1, R3, P1 ;  /* 0x0000000118157824 */ /* 0x000fca00008e0603 */
[----:B------:R1:W-:Y:S04]  /*1fc9f0*/  STL.64 [R1+0x1448], R20 ;  /* 0x0014481401007387 */ /* 0x0003e80000100a00 */
[----:B-1----:R-:W4:Y:S04]  /*1fca00*/  LDL.LU R20, [R1+0x19cc] ;  /* 0x0019cc0001147983 */ /* 0x002f280000300800 */
[----:B------:R-:W2:Y:S04]  /*1fca10*/  LDL.LU R21, [R1+0x19d4] ;  /* 0x0019d40001157983 */ /* 0x000ea80000300800 */
[----:B------:R1:W-:Y:S04]  /*1fca20*/  STL.64 [R1+0x7838], R22 ;  /* 0x0078381601007387 */ /* 0x0003e80000100a00 */
[----:B-1----:R-:W4:Y:S04]  /*1fca30*/  LDL.LU R22, [R1+0x19c8] ;  /* 0x0019c80001167983 */ /* 0x002f280000300800 */
[----:B------:R-:W2:Y:S01]  /*1fca40*/  LDL.LU R23, [R1+0x19d0] ;  /* 0x0019d00001177983 */ /* 0x000ea20000300800 */
[----:B------:R-:W-:Y:S01]  /*1fca50*/  F2FP.SATFINITE.E5M2.F32.PACK_AB_MERGE_C R24, R26, R15, RZ ;  /* 0x0000000f1a18723e */ /* 0x000fe200048060ff */
[----:B0-----:R-:W-:Y:S01]  /*1fca60*/  VIADD R0, R0, UR6 ;  /* 0x0000000600007c36 */ /* 0x001fe20008000000 */
[----:B------:R-:W-:Y:S01]  /*1fca70*/  F2FP.SATFINITE.E5M2.F32.PACK_AB_MERGE_C R13, R14, R16, RZ ;  /* 0x000000100e0d723e */ /* 0x000fe200048060ff */
[----:B------:R-:W0:Y:S03]  /*1fca80*/  LDCU UR6, c[0x0][0x3b8] ;  /* 0x00007700ff0677ac */ /* 0x000e260008000800 */
[----:B------:R-:W-:Y:S01]  /*1fca90*/  SHF.R.S32.HI R29, RZ, 0x1f, R0 ;  /* 0x0000001fff1d7819 */ /* 0x000fe20000011400 */
[----:B--2---:R1:W-:Y:S04]  /*1fcaa0*/  STL [R1+0x79b4], R23 ;  /* 0x0079b41701007387 */ /* 0x0043e80000100800 */
[----:B-1----:R-:W2:Y:S04]  /*1fcab0*/  LDL.LU R23, [R1+0x19c0] ;  /* 0x0019c00001177983 */ /* 0x002ea80000300800 */
[----:B------:R-:W2:Y:S04]  /*1fcac0*/  LDL.LU R17, [R1+0x19d8] ;  /* 0x0019d80001117983 */ /* 0x000ea80000300800 */
[----:B------:R-:W2:Y:S04]  /*1fcad0*/  LDL.LU R12, [R1+0x19dc] ;  /* 0x0019dc00010c7983 */ /* 0x000ea80000300800 */
[----:B------:R-:W2:Y:S04]  /*1fcae0*/  LDL.LU R16, [R1+0x19e0] ;  /* 0x0019e00001107983 */ /* 0x000ea80000300800 */
[----:B------:R-:W2:Y:S04]  /*1fcaf0*/  LDL.LU R14, [R1+0x19e4] ;  /* 0x0019e400010e7983 */ /* 0x000ea80000300800 */
[----:B------:R1:W-:Y:S01]  /*1fcb00*/  STL [R1+0x78c4], R24 ;  /* 0x0078c41801007387 */ /* 0x0003e20000100800 */
[----:B------:R-:W-:-:S02]  /*1fcb10*/  F2FP.SATFINITE.E5M2.F32.PACK_AB_MERGE_C R27, R27, R18, RZ ;  /* 0x000000121b1b723e */ /* 0x000fc400048060ff */
[----:B---3--:R-:W-:Y:S01]  /*1fcb20*/  F2FP.SATFINITE.E5M2.F32.PACK_AB_MERGE_C R2, R2, R19, RZ ;  /* 0x000000130202723e */ /* 0x008fe200048060ff */
[----:B------:R-:W3:Y:S01]  /*1fcb30*/  LDL.LU R15, [R1+0x19e8] ;  /* 0x0019e800010f7983 */ /* 0x000ee20000300800 */
[----:B----4-:R-:W-:-:S03]  /*1fcb40*/  F2FP.SATFINITE.E5M2.F32.PACK_AB_MERGE_C R20, R20, R22, RZ ;  /* 0x000000161414723e */ /* 0x010fc600048060ff */
[----:B------:R-:W3:Y:S01]  /*1fcb50*/  LDL.LU R26, [R1+0x19ec] ;  /* 0x0019ec00011a7983 */ /* 0x000ee20000300800 */
[----:B-1----:R-:W-:-:S05]  /*1fcb60*/  IADD3 R24, P1, PT, R0, R10, RZ ;  /* 0x0000000a00187210 */ /* 0x002fca0007f3e0ff */
[----:B------:R-:W-:Y:S01]  /*1fcb70*/  IMAD.X R25, R29, 0x1, R9, P1 ;  /* 0x000000011d197824 */ /* 0x000fe200008e0609 */
[----:B------:R-:W-:-:S05]  /*1fcb80*/  IADD3 R18, P1, PT, R0, R8, RZ ;  /* 0x0000000800127210 */ /* 0x000fca0007f3e0ff */
[----:B------:R-:W-:Y:S01]  /*1fcb90*/  IMAD.X R19, R29, 0x1, R7, P1 ;  /* 0x000000011d137824 */ /* 0x000fe200008e0607 */
[----:B------:R-:W-:Y:S01]  /*1fcba0*/  IADD3 R22, P1, PT, R0, R6, RZ ;  /* 0x0000000600167210 */ /* 0x000fe20007f3e0ff */
[----:B------:R1:W-:Y:S04]  /*1fcbb0*/  STL.64 [R1+0x1440], R24 ;  /* 0x0014401801007387 */ /* 0x0003e80000100a00 */
[----:B------:R-:W-:Y:S04]  /*1fcbc0*/  STL [R1+0x76b4], R2 ;  /* 0x0076b40201007387 */ /* 0x000fe80000100800 */
[----:B-1----:R-:W4:Y:S04]  /*1fcbd0*/  LDL.LU R25, [R1+0x19f0] ;  /* 0x0019f00001197983 */ /* 0x002f280000300800 */
[----:B------:R-:W4:Y:S04]  /*1fcbe0*/  LDL.LU R28, [R1+0x19f4] ;  /* 0x0019f400011c7983 */ /* 0x000f280000300800 */
[----:B------:R1:W-:Y:S04]  /*1fcbf0*/  STL.64 [R1+0x1438], R18 ;  /* 0x0014381201007387 */ /* 0x0003e80000100a00 */
[----:B-1----:R-:W4:Y:S04]  /*1fcc00*/  LDL.LU R18, [R1+0x19f8] ;  /* 0x0019f80001127983 */ /* 0x002f280000300800 */
[----:B------:R-:W4:Y:S01]  /*1fcc10*/  LDL.LU R19, [R1+0x19fc] ;  /* 0x0019fc0001137983 */ /* 0x000f220000300800 */
[----:B--2---:R-:W-:Y:S01]  /*1fcc20*/  F2FP.SATFINITE.E5M2.F32.PACK_AB_MERGE_C R11, R11, R23, RZ ;  /* 0x000000170b0b723e */ /* 0x004fe200048060ff */
[----:B------:R-:W-:-:S04]  /*1fcc30*/  IMAD.X R23, R29, 0x1, R5, P1 ;  /* 0x000000011d177824 */ /* 0x000fc800008e0605 */
[----:B------:R-:W-:Y:S04]  /*1fcc40*/  STL [R1+0x78d0], R11 ;  /* 0x0078d00b01007387 */ /* 0x000fe80000100800 */
[----:B------:R1:W-:Y:S04]  /*1fcc50*/  STL.64 [R1+0x1430], R22 ;  /* 0x0014301601007387 */ /* 0x0003e80000100a00 */
[----:B-1----:R-:W2:Y:S01]  /*1fcc60*/  LDL.LU R23, [R1+0x79b4] ;  /* 0x0079b40001177983 */ /* 0x002ea20000300800 */
[C---:B------:R-:W-:Y:S01]  /*1fcc70*/  IADD3 R22, P1, PT, R0.reuse, R4, RZ ;  /* 0x0000000400167210 */ /* 0x040fe20007f3e0ff */
[----:B0-----:R-:W-:Y:S01]  /*1fcc80*/  VIADD R0, R0, UR6 ;  /* 0x0000000600007c36 */ /* 0x001fe20008000000 */
[----:B------:R-:W0:Y:S04]  /*1fcc90*/  LDCU UR6, c[0x0][0x3b8] ;  /* 0x00007700ff0677ac */ /* 0x000e280008000800 */
[----:B------:R-:W-:-:S02]  /*1fcca0*/  SHF.R.S32.HI R2, RZ, 0x1f, R0 ;  /* 0x0000001fff027819 */ /* 0x000fc40000011400 */
[----:B---3--:R-:W-:Y:S02]  /*1fccb0*/  F2FP.SATFINITE.E5M2.F32.PACK_AB_MERGE_C R26, R26, R15, RZ ;  /* 0x0000000f1a1a723e */ /* 0x008fe400048060ff */
[----:B--2---:R-:W-:Y:S01]  /*1fccc0*/  F2FP.SATFINITE.E5M2.F32.PACK_AB_MERGE_C R21, R21, R23, RZ ;  /* 0x000000171515723e */ /* 0x004fe200048060ff */
[----:B------:R-:W-:-:S04]  /*1fccd0*/  IMAD.X R23, R29, 0x1, R3, P1 ;  /* 0x000000011d177824 */ /* 0x000fc800008e0603 */
[----:B------:R1:W-:Y:S04]  /*1fcce0*/  STL.64 [R1+0x7850], R20 ;  /* 0x0078501401007387 */ /* 0x0003e80000100a00 */
[----:B-1----:R-:W2:Y:S04]  /*1fccf0*/  LDL.LU R21, [R1+0x1a04] ;  /* 0x001a040001157983 */ /* 0x002ea80000300800 */
[----:B------:R-:W3:Y:S04]  /*1fcd00*/  LDL.LU R11, [R1+0x1a08] ;  /* 0x001a0800010b7983 */ /* 0x000ee80000300800 */
[----:B------:R-:W3:Y:S04]  /*1fcd10*/  LDL.LU R29, [R1+0x1a0c] ;  /* 0x001a0c00011d7983 */ /* 0x000ee80000300800 */
[----:B------:R1:W-:Y:S02]  /*1fcd20*/  STL.64 [R1+0x1428], R22 ;  /* 0x0014281601007387 */ /* 0x0003e40000100a00 */
[----:B-1----:R-:W-:-:S05]  /*1fcd30*/  F2FP.SATFINITE.E5M2.F32.PACK_AB_MERGE_C R22, R12, R17, RZ ;  /* 0x000000110c16723e */ /* 0x002fca00048060ff */
[----:B------:R1:W-:Y:S04]  /*1fcd40*/  STL [R1+0x7860], R22 ;  /* 0x0078601601007387 */ /* 0x0003e80000100800 */
[----:B-1----:R-:W2:Y:S01]  /*1fcd50*/  LDL.LU R22, [R1+0x1a00] ;  /* 0x001a000001167983 */ /* 0x002ea20000300800 */
[----:B------:R-:W-:-:S05]  /*1fcd60*/  F2FP.SATFINITE.E5M2.F32.PACK_AB_MERGE_C R12, R14, R16, RZ ;  /* 0x000000100e0c723e */ /* 0x000fca00048060ff */
[----:B------:R1:W-:Y:S04]  /*1fcd70*/  STL.64 [R1+0x7870], R12 ;  /* 0x0078700c01007387 */ /* 0x0003e80000100a00 */
[----:B------:R-:W2:Y:S04]  /*1fcd80*/  LDL.LU R24, [R1+0x1a20] ;  /* 0x001a200001187983 */ /* 0x000ea80000300800 */
[----:B------:R-:W2:Y:S01]  /*1fcd90*/  LDL.LU R23, [R1+0x1a24] ;  /* 0x001a240001177983 */ /* 0x000ea20000300800 */
[----:B-1----:R-:W-:-:S03]  /*1fcda0*/  IADD3 R12, P1, PT, R0, R10, RZ ;  /* 0x0000000a000c7210 */ /* 0x002fc60007f3e0ff */
[----:B------:R-:W2:Y:S04]  /*1fcdb0*/  LDL.LU R17, [R1+0x1a28] ;  /* 0x001a280001117983 */ /* 0x000ea80000300800 */
[----:B------:R-:W2:Y:S01]  /*1fcdc0*/  LDL.LU R16, [R1+0x1a2c] ;  /* 0x001a2c0001107983 */ /* 0x000ea20000300800 */
[----:B------:R-:W-:-:S03]  /*1fcdd0*/  IMAD.X R13, R2, 0x1, R9, P1 ;  /* 0x00000001020d7824 */ /* 0x000fc600008e0609 */
[----:B------:R-:W2:Y:S01]  /*1fcde0*/  LDL.LU R14, [R1+0x1a10] ;  /* 0x001a1000010e7983 */ /* 0x000ea20000300800 */
[----:B----4-:R-:W-:-:S03]  /*1fcdf0*/  F2FP.SATFINITE.E5M2.F32.PACK_AB_MERGE_C R20, R19, R18, RZ ;  /* 0x000000121314723e */ /* 0x010fc600048060ff */
[----:B------:R-:W4:Y:S04]  /*1fce00*/  LDL.LU R15, [R1+0x1a14] ;  /* 0x001a1400010f7983 */ /* 0x000f280000300800 */
[----:B------:R1:W-:Y:S04]  /*1fce10*/  STL [R1+0x76b8], R26 ;  /* 0x0076b81a01007387 */ /* 0x0003e80000100800 */
[----:B------:R0:W-:Y:S04]  /*1fce20*/  STL [R1+0x7888], R27 ;  /* 0x0078881b01007387 */ /* 0x0001e80000100800 */
[----:B------:R0:W-:Y:S04]  /*1fce30*/  STL.64 [R1+0x1420], R12 ;  /* 0x0014200c01007387 */ /* 0x0001e80000100a00 */
[----:B------:R-:W4:Y:S04]  /*1fce40*/  LDL.LU R18, [R1+0x1a18] ;  /* 0x001a180001127983 */ /* 0x000f280000300800 */
[----:B------:R-:W4:Y:S01]  /*1fce50*/  LDL.LU R19, [R1+0x1a1c] ;  /* 0x001a1c0001137983 */ /* 0x000f220000300800 */
[----:B-1----:R-:W-:-:S05]  /*1fce60*/  IADD3 R26, P1, PT, R0, R8, RZ ;  /* 0x00000008001a7210 */ /* 0x002fca0007f3e0ff */
[----:B0-----:R-:W-:Y:S01]  /*1fce70*/  IMAD.X R27, R2, 0x1, R7, P1 ;  /* 0x00000001021b7824 */ /* 0x001fe200008e0607 */
[----:B------:R-:W-:-:S04]  /*1fce80*/  F2FP.SATFINITE.E5M2.F32.PACK_AB_MERGE_C R13, R28, R25, RZ ;  /* 0x000000191c0d723e */ /* 0x000fc800048060ff */
[----:B------:R0:W-:Y:S04]  /*1fce90*/  STL.64 [R1+0x1418], R26 ;  /* 0x0014181a01007387 */ /* 0x0001e80000100a00 */
[----:B0-----:R-:W4:Y:S04]  /*1fcea0*/  LDL.LU R27, [R1+0x1a30] ;  /* 0x001a3000011b7983 */ /* 0x001f280000300800 */
[----:B------:R-:W4:Y:S04]  /*1fceb0*/  LDL.LU R26, [R1+0x1a34] ;  /* 0x001a3400011a7983 */ /* 0x000f280000300800 */
[----:B------:R-:W4:Y:S04]  /*1fcec0*/  LDL.LU R25, [R1+0x1a38] ;  /* 0x001a380001197983 */ /* 0x000f280000300800 */
[----:B------:R-:W4:Y:S01]  /*1fced0*/  LDL.LU R28, [R1+0x1a3c] ;  /* 0x001a3c00011c7983 */ /* 0x000f220000300800 */
[----:B---3--:R-:W-:-:S02]  /*1fcee0*/  F2FP.SATFINITE.E5M2.F32.PACK_AB_MERGE_C R12, R29, R11, RZ ;  /* 0x0000000b1d0c723e */ /* 0x008fc400048060ff */
[----:B--2---:R-:W-:-:S05]  /*1fcef0*/  F2FP.SATFINITE.E5M2.F32.PACK_AB_MERGE_C R21, R21, R22, RZ ;  /* 0x000000161515723e */ /* 0x004fca00048060ff */
[----:B------:R0:W-:Y:S02]  /*1fcf00*/  STL.64 [R1+0x7890], R20 ;  /* 0x0078901401007387 */ /* 0x0001e40000100a00 */
[----:B0-----:R-:W-:Y:S02]  /*1fcf10*/  IADD3 R20, P1, PT, R0, R6, RZ ;  /* 0x0000000600147210 */ /* 0x001fe40007f3e0ff */
[----:B------:R0:W-:Y:S03]  /*1fcf20*/  STL.64 [R1+0x78a0], R12 ;  /* 0x0078a00c01007387 */ /* 0x0001e60000100a00 */
[----:B------:R-:W-:-:S05]  /*1fcf30*/  IMAD.X R21, R2, 0x1, R5, P1 ;  /* 0x0000000102157824 */ /* 0x000fca00008e0605 */
[----:B------:R1:W-:Y:S01]  /*1fcf40*/  STL.64 [R1+0x1410], R20 ;  /* 0x0014101401007387 */ /* 0x0003e20000100a00 */
[----:B0-----:R-:W-:-:S03]  /*1fcf50*/  IADD3 R12, P1, PT, R0, R4, RZ ;  /* 0x00000004000c7210 */ /* 0x001fc60007f3e0ff */
[----:B-1----:R-:W2:Y:S04]  /*1fcf60*/  LDL.LU R20, [R1+0x1a40] ;  /* 0x001a400001147983 */ /* 0x002ea80000300800 */
[----:B------:R-:W2:Y:S04]  /*1fcf70*/  LDL.LU R21, [R1+0x1a44] ;  /* 0x001a440001157983 */ /* 0x000ea80000300800 */
[----:B------:R-:W3:Y:S04]  /*1fcf80*/  LDL.LU R22, [R1+0x1a48] ;  /* 0x001a480001167983 */ /* 0x000ee80000300800 */
[----:B------:R-:W3:Y:S01]  /*1fcf90*/  LDL.LU R29, [R1+0x1a4c] ;  /* 0x001a4c00011d7983 */ /* 0x000ee20000300800 */
[----:B------:R-:W-:Y:S01]  /*1fcfa0*/  F2FP.SATFINITE.E5M2.F32.PACK_AB_MERGE_C R23, R23, R24, RZ ;  /* 0x000000181717723e */ /* 0x000fe200048060ff */
[----:B------:R-:W-:-:S04]  /*1fcfb0*/  IMAD.X R13, R2, 0x1, R3, P1 ;  /* 0x00000001020d7824 */ /* 0x000fc800008e0603 */
[----:B------:R-:W-:Y:S04]  /*1fcfc0*/  STL [R1+0x78d4], R23 ;  /* 0x0078d41701007387 */ /* 0x000fe80000100800 */
[----:B------:R0:W-:Y:S04]  /*1fcfd0*/  STL.64 [R1+0x1408], R12 ;  /* 0x0014080c01007387 */ /* 0x0001e80000100a00 */
[----:B0-----:R-:W3:Y:S04]  /*1fcfe0*/  LDL.LU R12, [R1+0x1a50] ;  /* 0x001a5000010c7983 */ /* 0x001ee80000300800 */
[----:B------:R-:W3:Y:S01]  /*1fcff0*/  LDL.LU R13, [R1+0x1a54] ;  /* 0x001a5400010d7983 */ /* 0x000ee20000300800 */
[----:B------:R-:W-:Y:S01]  /*1fd000*/  F2FP.SATFINITE.E5M2.F32.PACK_AB_MERGE_C R2, R16, R17, RZ ;  /* 0x000000111002723e */ /* 0x000fe200048060ff */
[----:B------:R-:W-:Y:S01]  /*1fd010*/  VIADD R0, R0, UR6 ;  /* 0x0000000600007c36 */ /* 0x000fe20008000000 */
[----:B----4-:R-:W-:Y:S01]  /*1fd020*/  F2FP.SATFINITE.E5M2.F32.PACK_AB_MERGE_C R16, R15, R14, RZ ;  /* 0x0000000e0f10723e */ /* 0x010fe200048060ff */
[----:B------:R-:W0:Y:S02]  /*1fd030*/  LDCU UR6, c[0x0][0x3b8] ;  /* 0x00007700ff0677ac */ /* 0x000e240008000800 */
[----:B------:R1:W-:Y:S01]  /*1fd040*/  STL [R1+0x171c], R2 ;  /* 0x00171c0201007387 */ /* 0x0003e20000100800 */
[----:B------:R-:W-:-:S02]  /*1fd050*/  F2FP.SATFINITE.E5M2.F32.PACK_AB_MERGE_C R17, R19, R18, RZ ;  /* 0x000000121311723e */ /* 0x000fc400048060ff */
[----:B------:R-:W-:Y:S01]  /*1fd060*/  SHF.R.S32.HI R11, RZ, 0x1f, R0 ;  /* 0x0000001fff0b7819 */ /* 0x000fe20000011400 */
[----:B-1----:R-:W4:Y:S04]  /*1fd070*/  LDL.LU R2, [R1+0x1a58] ;  /* 0x001a580001027983 */ /* 0x002f280000300800 */
[----:B------:R-:W4:Y:S04]  /*1fd080*/  LDL.LU R24, [R1+0x1a5c] ;  /* 0x001a5c0001187983 */ /* 0x000f280000300800 */
[----:B------:R-:W4:Y:S04]  /*1fd090*/  LDL.LU R14, [R1+0x1a60] ;  /* 0x001a6000010e7983 */ /* 0x000f280000300800 */
[----:B------:R-:W4:Y:S04]  /*1fd0a0*/  LDL.LU R15, [R1+0x1a64] ;  /* 0x001a6400010f7983 */ /* 0x000f280000300800 */
[----:B------:R-:W4:Y:S04]  /*1fd0b0*/  LDL.LU R18, [R1+0x1a68] ;  /* 0x001a680001127983 */ /* 0x000f280000300800 */
[----:B------:R-:W4:Y:S04]  /*1fd0c0*/  LDL.LU R19, [R1+0x1a6c] ;  /* 0x001a6c0001137983 */ /* 0x000f280000300800 */
[----:B------:R1:W-:Y:S02]  /*1fd0d0*/  STL.64 [R1+0x78b0], R16 ;  /* 0x0078b01001007387 */ /* 0x0003e40000100a00 */
[----:B-1----:R-:W-:-:S05]  /*1fd0e0*/  IADD3 R16, P1, PT, R0, R10, RZ ;  /* 0x0000000a00107210 */ /* 0x002fca0007f3e0ff */
[----:B------:R-:W-:-:S05]  /*1fd0f0*/  IMAD.X R17, R11, 0x1, R9, P1 ;  /* 0x000000010b117824 */ /* 0x000fca00008e0609 */
[----:B------:R1:W-:Y:S02]  /*1fd100*/  STL.64 [R1+0x1400], R16 ;  /* 0x0014001001007387 */ /* 0x0003e40000100a00 */
[----:B-1----:R-:W-:Y:S02]  /*1fd110*/  F2FP.SATFINITE.E5M2.F32.PACK_AB_MERGE_C R17, R26, R27, RZ ;  /* 0x0000001b1a11723e */ /* 0x002fe400048060ff */
[----:B------:R-:W-:Y:S01]  /*1fd120*/  F2FP.SATFINITE.E5M2.F32.PACK_AB_MERGE_C R16, R28, R25, RZ ;  /* 0x000000191c10723e */ /* 0x000fe200048060ff */
[----:B------:R-:W4:Y:S04]  /*1fd130*/  LDL.LU R27, [R1+0x1a70] ;  /* 0x001a7000011b7983 */ /* 0x000f280000300800 */
[----:B------:R-:W-:Y:S04]  /*1fd140*/  STL [R1+0x1888], R17 ;  /* 0x0018881101007387 */ /* 0x000fe80000100800 */
[----:B------:R-:W4:Y:S04]  /*1fd150*/  LDL.LU R26, [R1+0x1a74] ;  /* 0x001a7400011a7983 */ /* 0x000f280000300800 */
[----:B------:R1:W-:Y:S04]  /*1fd160*/  STL [R1+0x1884], R16 ;  /* 0x0018841001007387 */ /* 0x0003e80000100800 */
[----:B------:R-:W4:Y:S04]  /*1fd170*/  LDL.LU R25, [R1+0x1a78] ;  /* 0x001a780001197983 */ /* 0x000f280000300800 */
[----:B------:R-:W4:Y:S01]  /*1fd180*/  LDL.LU R28, [R1+0x1a7c] ;  /* 0x001a7c00011c7983 */ /* 0x000f220000300800 */
[----:B-1----:R-:W-:-:S05]  /*1fd190*/  IADD3 R16, P1, PT, R0, R8, RZ ;  /* 0x0000000800107210 */ /* 0x002fca0007f3e0ff */
[----:B------:R-:W-:-:S05]  /*1fd1a0*/  IMAD.X R17, R11, 0x1, R7, P1 ;  /* 0x000000010b117824 */ /* 0x000fca00008e0607 */
[----:B------:R2:W-:Y:S02]  /*1fd1b0*/  STL.64 [R1+0x13f8], R16 ;  /* 0x0013f81001007387 */ /* 0x0005e40000100a00 */
[----:B--2---:R-:W-:Y:S02]  /*1fd1c0*/  F2FP.SATFINITE.E5M2.F32.PACK_AB_MERGE_C R17, R21, R20, RZ ;  /* 0x000000141511723e */ /* 0x004fe400048060ff */
[----:B------:R-:W2:Y:S01]  /*1fd1d0*/  LDL.LU R20, [R1+0x1a80] ;  /* 0x001a800001147983 */ /* 0x000ea20000300800 */
[----:B---3--:R-:W-:-:S03]  /*1fd1e0*/  F2FP.SATFINITE.E5M2.F32.PACK_AB_MERGE_C R16, R29, R22, RZ ;  /* 0x000000161d10723e */ /* 0x008fc600048060ff */
[----:B------:R-:W-:Y:S04]  /*1fd1f0*/  STL [R1+0x18b8], R17 ;  /* 0x0018b81101007387 */ /* 0x000fe80000100800 */
[----:B------:R-:W2:Y:S04]  /*1fd200*/  LDL.LU R21, [R1+0x1a84] ;  /* 0x001a840001157983 */ /* 0x000ea80000300800 */
[----:B------:R1:W-:Y:S04]  /*1fd210*/  STL [R1+0x18a8], R16 ;  /* 0x0018a81001007387 */ /* 0x0003e80000100800 */
[----:B------:R-:W3:Y:S04]  /*1fd220*/  LDL.LU R22, [R1+0x1a88] ;  /* 0x001a880001167983 */ /* 0x000ee80000300800 */
[----:B------:R-:W3:Y:S01]  /*1fd230*/  LDL.LU R29, [R1+0x1a8c] ;  /* 0x001a8c00011d7983 */ /* 0x000ee20000300800 */
        /* <DEDUP_REMOVED lines=8> */
[----:B-1----:R-:W3:Y:S04]  /*1fd2c0*/  LDL.LU R12, [R1+0x1a90] ;  /* 0x001a9000010c7983 */ /* 0x002ee80000300800 */
[----:B------:R-:W3:Y:S01]  /*1fd2d0*/  LDL.LU R13, [R1+0x1a94] ;  /* 0x001a9400010d7983 */ /* 0x000ee20000300800 */
[----:B----4-:R-:W-:-:S02]  /*1fd2e0*/  F2FP.SATFINITE.E5M2.F32.PACK_AB_MERGE_C R16, R24, R2, RZ ;  /* 0x000000021810723e */ /* 0x010fc400048060ff */
[----:B------:R-:W-:Y:S01]  /*1fd2f0*/  F2FP.SATFINITE.E5M2.F32.PACK_AB_MERGE_C R11, R15, R14, RZ ;  /* 0x0000000e0f0b723e */ /* 0x000fe200048060ff */
[----:B------:R-:W4:Y:S04]  /*1fd300*/  LDL.LU R2, [R1+0x1a98] ;  /* 0x001a980001027983 */ /* 0x000f280000300800 */
[----:B------:R-:W-:Y:S01]  /*1fd310*/  STL [R1+0x18cc], R16 ;  /* 0x0018cc1001007387 */ /* 0x000fe20000100800 */
[----:B0-----:R-:W-:Y:S01]  /*1fd320*/  VIADD R0, R0, UR6 ;  /* 0x0000000600007c36 */ /* 0x001fe20008000000 */
[----:B------:R-:W0:Y:S02]  /*1fd330*/  LDCU UR6, c[0x0][0x3b8] ;  /* 0x00007700ff0677ac */ /* 0x000e240008000800 */
[----:B------:R-:W4:Y:S04]  /*1fd340*/  LDL.LU R24, [R1+0x1a9c] ;  /* 0x001a9c0001187983 */ /* 0x000f280000300800 */
[----:B------:R1:W-:Y:S04]  /*1fd350*/  STL [R1+0x1910], R11 ;  /* 0x0019100b01007387 */ /* 0x0003e80000100800 */
[----:B------:R-:W4:Y:S04]  /*1fd360*/  LDL.LU R14, [R1+0x1aa0] ;  /* 0x001aa000010e7983 */ /* 0x000f280000300800 */
[----:B------:R-:W4:Y:S01]  /*1fd370*/  LDL.LU R15, [R1+0x1aa4] ;  /* 0x001aa400010f7983 */ /* 0x000f220000300800 */
[----:B-1----:R-:W-:-:S03]  /*1fd380*/  F2FP.SATFINITE.E5M2.F32.PACK_AB_MERGE_C R11, R19, R18, RZ ;  /* 0x00000012130b723e */ /* 0x002fc600048060ff */
        /* <DEDUP_REMOVED lines=19> */
[----:B------:R-:W2:Y:S04]  /*1fd4c0*/  LDL.LU R20, [R1+0x1ac0] ;  /* 0x001ac00001147983 */ /* 0x000ea80000300800 */
[----:B------:R-:W-:Y:S04]  /*1fd4d0*/  STL [R1+0x196c], R17 ;  /* 0x00196c1101007387 */ /* 0x000fe80000100800 */
[----:B------:R-:W2:Y:S01]  /*1fd4e0*/  LDL.LU R21, [R1+0x1ac4] ;  /* 0x001ac40001157983 */ /* 0x000ea20000300800 */
[----:B---3--:R-:W-:-:S05]  /*1fd4f0*/  F2FP.SATFINITE.E5M2.F32.PACK_AB_MERGE_C R16, R29, R22, RZ ;  /* 0x000000161d10723e */ /* 0x008fca00048060ff */
        /* <DEDUP_REMOVED lines=108> */
[----:B------:R-:W-:-:S03]  /*1fdbc0*/  F2FP.SATFINITE.E5M2.F32.PACK_AB_MERGE_C R11, R15, R14, RZ ;  /* 0x0000000e0f0b723e */ /* 0x000fc600048060ff */
[----:B------:R1:W-:Y:S01]  /*1fdbd0*/  STL [R1+0x1ad8], R2 ;  /* 0x001ad80201007387 */ /* 0x0003e20000100800 */
[----:B0-----:R-:W-:Y:S01]  /*1fdbe0*/  VIADD R0, R0, UR6 ;  /* 0x0000000600007c36 */ /* 0x001fe20008000000 */
[----:B------:R-:W0:Y:S02]  /*1fdbf0*/  LDCU UR6, c[0x0][0x3b8] ;  /* 0x00007700ff0677ac */ /* 0x000e240008000800 */
[----:B-1----:R-:W4:Y:S04]  /*1fdc00*/  LDL.LU R2, [R1+0x1b58] ;  /* 0x001b580001027983 */ /* 0x002f280000300800 */
[----:B------:R1:W-:Y:S04]  /*1fdc10*/  STL [R1+0x2200], R11 ;  /* 0x0022000b01007387 */ /* 0x0003e80000100800 */
[----:B------:R-:W4:Y:S01]  /*1fdc20*/  LDL.LU R24, [R1+0x1b5c] ;  /* 0x001b5c0001187983 */ /* 0x000f220000300800 */
[----:B------:R-:W-:-:S03]  /*1fdc30*/  IADD3 R16, P1, PT, R0, R10, RZ ;  /* 0x0000000a00107210 */ /* 0x000fc60007f3e0ff */
[----:B------:R-:W4:Y:S01]  /*1fdc40*/  LDL.LU R14, [R1+0x1b60] ;  /* 0x001b6000010e7983 */ /* 0x000f220000300800 */
[----:B-1----:R-:W-:-:S03]  /*1fdc50*/  F2FP.SATFINITE.E5M2.F32.PACK_AB_MERGE_C R11, R19, R18, RZ ;  /* 0x00000012130b723e */ /* 0x002fc600048060ff */
[----:B------:R-:W4:Y:S04]  /*1fdc60*/  LDL.LU R15, [R1+0x1b64] ;  /* 0x001b6400010f7983 */ /* 0x000f280000300800 */
[----:B------:R1:W-:Y:S04]  /*1fdc70*/  STL [R1+0x1b28], R11 ;  /* 0x001b280b01007387 */ /* 0x0003e80000100800 */
[----:B------:R-:W4:Y:S04]  /*1fdc80*/  LDL.LU R18, [R1+0x1b68] ;  /* 0x001b680001127983 */ /* 0x000f280000300800 */
[----:B------:R-:W4:Y:S01]  /*1fdc90*/  LDL.LU R19, [R1+0x1b6c] ;  /* 0x001b6c0001137983 */ /* 0x000f220000300800 */
        /* <DEDUP_REMOVED lines=32> */
[----:B----4-:R-:W-:-:S03]  /*1fdea0*/  F2FP.SATFINITE.E5M2.F32.PACK_AB_MERGE_C R11, R24, R2, RZ ;  /* 0x00000002180b723e */ /* 0x010fc600048060ff */
[----:B------:R-:W4:Y:S04]  /*1fdeb0*/  LDL.LU R2, [R1+0x1b98] ;  /* 0x001b980001027983 */ /* 0x000f280000300800 */
[----:B------:R-:W4:Y:S04]  /*1fdec0*/  LDL.LU R24, [R1+0x1b9c] ;  /* 0x001b9c0001187983 */ /* 0x000f280000300800 */
[----:B------:R1:W-:Y:S01]  /*1fded0*/  STL [R1+0x221c], R11 ;  /* 0x00221c0b01007387 */ /* 0x0003e20000100800 */
[----:B0-----:R-:W-:Y:S01]  /*1fdee0*/  VIADD R0, R0, UR6 ;  /* 0x0000000600007c36 */ /* 0x001fe20008000000 */
[----:B------:R-:W0:Y:S01]  /*1fdef0*/  LDCU UR6, c[0x0][0x3b8] ;  /* 0x00007700ff0677ac */ /* 0x000e220008000800 */
[----:B-1----:R-:W-:-:S02]  /*1fdf00*/  F2FP.SATFINITE.E5M2.F32.PACK_AB_MERGE_C R11, R15, R14, RZ ;  /* 0x0000000e0f0b723e */ /* 0x002fc400048060ff */
[----:B------:R-:W4:Y:S04]  /*1fdf10*/  LDL.LU R14, [R1+0x1ba0] ;  /* 0x001ba000010e7983 */ /* 0x000f280000300800 */
[----:B------:R1:W-:Y:S04]  /*1fdf20*/  STL [R1+0x2228], R11 ;  /* 0x0022280b01007387 */ /* 0x0003e80000100800 */
        /* <DEDUP_REMOVED lines=31> */
[----:B-1----:R-:W-:-:S05]  /*1fe120*/  F2FP.SATFINITE.E5M2.F32.PACK_AB_MERGE_C R16, R13, R12, RZ ;  /* 0x0000000c0d10723e */ /* 0x002fca00048060ff */
[----:B------:R-:W-:Y:S04]  /*1fe130*/  STL [R1+0x2240], R16 ;  /* 0x0022401001007387 */ /* 0x000fe80000100800 */
[----:B------:R-:W2:Y:S01]  /*1fe140*/  LDL.LU R17, [R1+0x1bd0] ;  /* 0x001bd00001117983 */ /* 0x000ea20000300800 */
[----:B------:R-:W-:Y:S02]  /*1fe150*/  IADD3 R12, P1, PT, R0, R4, RZ ;  /* 0x00000004000c7210 */ /* 0x000fe40007f3e0ff */
[----:B----4-:R-:W-:-:S03]  /*1fe160*/  F2FP.SATFINITE.E5M2.F32.PACK_AB_MERGE_C R2, R24, R2, RZ ;  /* 0x000000021802723e */ /* 0x010fc600048060ff */
[----:B------:R-:W-:-:S05]  /*1fe170*/  IMAD.X R13, R11, 0x1, R3, P1 ;  /* 0x000000010b0d7824 */ /* 0x000fca00008e0603 */
[----:B------:R1:W-:Y:S01]  /*1fe180*/  STL.64 [R1+0x1348], R12 ;  /* 0x0013480c01007387 */ /* 0x0003e20000100a00 */
[----:B0-----:R-:W-:Y:S01]  /*1fe190*/  VIADD R0, R0, UR6 ;  /* 0x0000000600007c36 */ /* 0x001fe20008000000 */
[----:B------:R-:W0:Y:S01]  /*1fe1a0*/  LDCU UR6, c[0x0][0x3b8] ;  /* 0x00007700ff0677ac */ /* 0x000e220008000800 */
[----:B------:R-:W-:-:S03]  /*1fe1b0*/  F2FP.SATFINITE.E5M2.F32.PACK_AB_MERGE_C R11, R15, R14, RZ ;  /* 0x0000000e0f0b723e */ /* 0x000fc600048060ff */
[----:B-1----:R-:W-:Y:S02]  /*1fe1c0*/  IADD3 R12, P1, PT, R0, R10, RZ ;  /* 0x0000000a000c7210 */ /* 0x002fe40007f3e0ff */
[----:B---3--:R-:W-:Y:S01]  /*1fe1d0*/  F2FP.SATFINITE.E5M2.F32.PACK_AB_MERGE_C R16, R29, R22, RZ ;  /* 0x000000161d10723e */ /* 0x008fe200048060ff */
[----:B--2---:R-:W-:Y:S04]  /*1fe1e0*/  STL [R1+0x79b0], R17 ;  /* 0x0079b01101007387 */ /* 0x004fe80000100800 */
[----:B------:R1:W-:Y:S04]  /*1fe1f0*/  STL [R1+0x223c], R2 ;  /* 0x00223c0201007387 */ /* 0x0003e80000100800 */
[----:B------:R-:W2:Y:S04]  /*1fe200*/  LDL.LU R23, [R1+0x1bd4] ;  /* 0x001bd40001177983 */ /* 0x000ea80000300800 */
[----:B-1----:R-:W3:Y:S04]  /*1fe210*/  LDL.LU R2, [R1+0x1bd8] ;  /* 0x001bd80001027983 */ /* 0x002ee80000300800 */
[----:B------:R1:W-:Y:S04]  /*1fe220*/  STL [R1+0x2248], R11 ;  /* 0x0022480b01007387 */ /* 0x0003e80000100800 */
[----:B------:R-:W3:Y:S04]  /*1fe230*/  LDL.LU R24, [R1+0x1bdc] ;  /* 0x001bdc0001187983 */ /* 0x000ee80000300800 */
[----:B------:R-:W4:Y:S01]  /*1fe240*/  LDL.LU R14, [R1+0x1be0] ;  /* 0x001be000010e7983 */ /* 0x000f220000300800 */
[----:B-1----:R-:W-:-:S03]  /*1fe250*/  F2FP.SATFINITE.E5M2.F32.PACK_AB_MERGE_C R11, R19, R18, RZ ;  /* 0x00000012130b723e */ /* 0x002fc600048060ff */
[----:B------:R-:W4:Y:S04]  /*1fe260*/  LDL.LU R15, [R1+0x1be4] ;  /* 0x001be400010f7983 */ /* 0x000f280000300800 */
[----:B------:R1:W-:Y:S04]  /*1fe270*/  STL [R1+0x2244], R11 ;  /* 0x0022440b01007387 */ /* 0x0003e80000100800 */
[----:B------:R-:W2:Y:S04]  /*1fe280*/  LDL.LU R18, [R1+0x1be8] ;  /* 0x001be80001127983 */ /* 0x000ea80000300800 */
[----:B------:R-:W2:Y:S01]  /*1fe290*/  LDL.LU R19, [R1+0x1bec] ;  /* 0x001bec0001137983 */ /* 0x000ea20000300800 */
[----:B-1----:R-:W-:-:S05]  /*1fe2a0*/  SHF.R.S32.HI R11, RZ, 0x1f, R0 ;  /* 0x0000001fff0b7819 */ /* 0x002fca0000011400 */
[----:B------:R-:W-:-:S05]  /*1fe2b0*/  IMAD.X R13, R11, 0x1, R9, P1 ;  /* 0x000000010b0d7824 */ /* 0x000fca00008e0609 */
[----:B------:R1:W-:Y:S02]  /*1fe2c0*/  STL.64 [R1+0x1340], R12 ;  /* 0x0013400c01007387 */ /* 0x0003e40000100a00 */
[----:B-1----:R-:W-:Y:S02]  /*1fe2d0*/  F2FP.SATFINITE.E5M2.F32.PACK_AB_MERGE_C R13, R26, R27, RZ ;  /* 0x0000001b1a0d723e */ /* 0x002fe400048060ff */
[----:B------:R-:W-:Y:S01]  /*1fe2e0*/  F2FP.SATFINITE.E5M2.F32.PACK_AB_MERGE_C R12, R28, R25, RZ ;  /* 0x000000191c0c723e */ /* 0x000fe200048060ff */
[----:B------:R-:W2:Y:S04]  /*1fe2f0*/  LDL.LU R27, [R1+0x1bf0] ;  /* 0x001bf000011b7983 */ /* 0x000ea80000300800 */
        /* <DEDUP_REMOVED lines=9> */
[----:B------:R-:W3:Y:S04]  /*1fe390*/  LDL.LU R12, [R1+0x1c00] ;  /* 0x001c0000010c7983 */ /* 0x000ee80000300800 */
[----:B------:R1:W-:Y:S04]  /*1fe3a0*/  STL [R1+0x2214], R13 ;  /* 0x0022140d01007387 */ /* 0x0003e80000100800 */
[----:B-1----:R-:W3:Y:S04]  /*1fe3b0*/  LDL.LU R13, [R1+0x1c04] ;  /* 0x001c0400010d7983 */ /* 0x002ee80000300800 */
[----:B------:R1:W-:Y:S04]  /*1fe3c0*/  STL [R1+0x2218], R16 ;  /* 0x0022181001007387 */ /* 0x0003e80000100800 */
[----:B------:R-:W3:Y:S04]  /*1fe3d0*/  LDL.LU R20, [R1+0x1c08] ;  /* 0x001c080001147983 */ /* 0x000ee80000300800 */
[----:B------:R-:W3:Y:S01]  /*1fe3e0*/  LDL.LU R21, [R1+0x1c0c] ;  /* 0x001c0c0001157983 */ /* 0x000ee20000300800 */
[----:B-1----:R-:W-:-:S03]  /*1fe3f0*/  IADD3 R16, P1, PT, R0, R6, RZ ;  /* 0x0000000600107210 */ /* 0x002fc60007f3e0ff */
[----:B------:R-:W3:Y:S02]  /*1fe400*/  LDL.LU R22, [R1+0x1c20] ;  /* 0x001c200001167983 */ /* 0x000ee40000300800 */
[----:B------:R-:W-:Y:S02]  /*1fe410*/  IMAD.X R17, R11, 0x1, R5, P1 ;  /* 0x000000010b117824 */ /* 0x000fe400008e0605 */
[----:B------:R-:W3:Y:S04]  /*1fe420*/  LDL.LU R29, [R1+0x1c24] ;  /* 0x001c2400011d7983 */ /* 0x000ee80000300800 */
[----:B------:R1:W-:Y:S04]  /*1fe430*/  STL.64 [R1+0x1330], R16 ;  /* 0x0013301001007387 */ /* 0x0003e80000100a00 */
[----:B-1----:R-:W3:Y:S01]  /*1fe440*/  LDL.LU R17, [R1+0x79b0] ;  /* 0x0079b00001117983 */ /* 0x002ee20000300800 */
[C---:B------:R-:W-:Y:S01]  /*1fe450*/  IADD3 R16, P1, PT, R0.reuse, R4, RZ ;  /* 0x0000000400107210 */ /* 0x040fe20007f3e0ff */
[----:B0-----:R-:W-:Y:S01]  /*1fe460*/  VIADD R0, R0, UR6 ;  /* 0x0000000600007c36 */ /* 0x001fe20008000000 */
[----:B------:R-:W0:Y:S01]  /*1fe470*/  LDCU UR6, c[0x0][0x3b8] ;  /* 0x00007700ff0677ac */ /* 0x000e220008000800 */
[----:B----4-:R-:W-:-:S02]  /*1fe480*/  F2FP.SATFINITE.E5M2.F32.PACK_AB_MERGE_C R14, R15, R14, RZ ;  /* 0x0000000e0f0e723e */ /* 0x010fc400048060ff */
[----:B--2---:R-:W-:Y:S02]  /*1fe490*/  F2FP.SATFINITE.E5M2.F32.PACK_AB_MERGE_C R26, R26, R27, RZ ;  /* 0x0000001b1a1a723e */ /* 0x004fe400048060ff */
[----:B---3--:R-:W-:Y:S01]  /*1fe4a0*/  F2FP.SATFINITE.E5M2.F32.PACK_AB_MERGE_C R23, R23, R17, RZ ;  /* 0x000000111717723e */ /* 0x008fe200048060ff */
[----:B------:R-:W-:Y:S01]  /*1fe4b0*/  IMAD.X R17, R11, 0x1, R3, P1 ;  /* 0x000000010b117824 */ /* 0x000fe200008e0603 */
[----:B------:R-:W-:-:S03]  /*1fe4c0*/  F2FP.SATFINITE.E5M2.F32.PACK_AB_MERGE_C R11, R24, R2, RZ ;  /* 0x00000002180b723e */ /* 0x000fc600048060ff */
[----:B------:R-:W-:Y:S04]  /*1fe4d0*/  STL [R1+0x1bd4], R23 ;  /* 0x001bd41701007387 */ /* 0x000fe80000100800 */
[----:B------:R-:W2:Y:S04]  /*1fe4e0*/  LDL.LU R2, [R1+0x1c28] ;  /* 0x001c280001027983 */ /* 0x000ea80000300800 */
[----:B------:R-:W-:Y:S04]  /*1fe4f0*/  STL.64 [R1+0x1328], R16 ;  /* 0x0013281001007387 */ /* 0x000fe80000100a00 */
[----:B------:R-:W2:Y:S04]  /*1fe500*/  LDL.LU R24, [R1+0x1c2c] ;  /* 0x001c2c0001187983 */ /* 0x000ea80000300800 */
[----:B------:R1:W-:Y:S04]  /*1fe510*/  STL [R1+0x1bd0], R11 ;  /* 0x001bd00b01007387 */ /* 0x0003e80000100800 */
[----:B------:R3:W-:Y:S01]  /*1fe520*/  STL [R1+0x1ba0], R14 ;  /* 0x001ba00e01007387 */ /* 0x0007e20000100800 */
[----:B-1----:R-:W-:-:S03]  /*1fe530*/  F2FP.SATFINITE.E5M2.F32.PACK_AB_MERGE_C R11, R19, R18, RZ ;  /* 0x00000012130b723e */ /* 0x002fc600048060ff */
[----:B---3--:R-:W3:Y:S01]  /*1fe540*/  LDL.LU R14, [R1+0x1c10] ;  /* 0x001c1000010e7983 */ /* 0x008ee20000300800 */
[----:B------:R-:W-:-:S03]  /*1fe550*/  IADD3 R16, P1, PT, R0, R10, RZ ;  /* 0x0000000a00107210 */ /* 0x000fc60007f3e0ff */
[----:B------:R-:W3:Y:S04]  /*1fe560*/  LDL.LU R15, [R1+0x1c14] ;  /* 0x001c1400010f7983 */ /* 0x000ee80000300800 */
[----:B------:R1:W-:Y:S04]  /*1fe570*/  STL [R1+0x1bac], R11 ;  /* 0x001bac0b01007387 */ /* 0x0003e80000100800 */
[----:B------:R-:W4:Y:S01]  /*1fe580*/  LDL.LU R18, [R1+0x1c18] ;  /* 0x001c180001127983 */ /* 0x000f220000300800 */
[----:B------:R-:W-:-:S03]  /*1fe590*/  F2FP.SATFINITE.E5M2.F32.PACK_AB_MERGE_C R23, R28, R25, RZ ;  /* 0x000000191c17723e */ /* 0x000fc600048060ff */
[----:B------:R-:W4:Y:S01]  /*1fe5a0*/  LDL.LU R19, [R1+0x1c1c] ;  /* 0x001c1c0001137983 */ /* 0x000f220000300800 */
[----:B-1----:R-:W-:-:S05]  /*1fe5b0*/  SHF.R.S32.HI R11, RZ, 0x1f, R0 ;  /* 0x0000001fff0b7819 */ /* 0x002fca0000011400 */
[----:B------:R-:W-:-:S05]  /*1fe5c0*/  IMAD.X R17, R11, 0x1, R9, P1 ;  /* 0x000000010b117824 */ /* 0x000fca00008e0609 */
[----:B------:R1:W-:Y:S04]  /*1fe5d0*/  STL.64 [R1+0x1320], R16 ;  /* 0x0013201001007387 */ /* 0x0003e80000100a00 */
[----:B------:R0:W-:Y:S01]  /*1fe5e0*/  STL [R1+0x1b88], R26 ;  /* 0x001b881a01007387 */ /* 0x0001e20000100800 */
[----:B-1----:R-:W-:-:S03]  /*1fe5f0*/  IADD3 R16, P1, PT, R0, R8, RZ ;  /* 0x0000000800107210 */ /* 0x002fc60007f3e0ff */
[----:B------:R-:W-:Y:S02]  /*1fe600*/  STL [R1+0x1b8c], R23 ;  /* 0x001b8c1701007387 */ /* 0x000fe40000100800 */
[----:B------:R-:W-:Y:S02]  /*1fe610*/  IMAD.X R17, R11, 0x1, R7, P1 ;  /* 0x000000010b117824 */ /* 0x000fe400008e0607 */
[----:B------:R-:W4:Y:S04]  /*1fe620*/  LDL.LU R27, [R1+0x1c30] ;  /* 0x001c3000011b7983 */ /* 0x000f280000300800 */
[----:B0-----:R-:W4:Y:S04]  /*1fe630*/  LDL.LU R26, [R1+0x1c34] ;  /* 0x001c3400011a7983 */ /* 0x001f280000300800 */
[----:B------:R-:W4:Y:S04]  /*1fe640*/  LDL.LU R25, [R1+0x1c38] ;  /* 0x001c380001197983 */ /* 0x000f280000300800 */
[----:B------:R0:W-:Y:S04]  /*1fe650*/  STL.64 [R1+0x1318], R16 ;  /* 0x0013181001007387 */ /* 0x0001e80000100a00 */
[----:B------:R-:W4:Y:S01]  /*1fe660*/  LDL.LU R28, [R1+0x1c3c] ;  /* 0x001c3c00011c7983 */ /* 0x000f220000300800 */
[----:B0-----:R-:W-:-:S02]  /*1fe670*/  F2FP.SATFINITE.E5M2.F32.PACK_AB_MERGE_C R17, R13, R12, RZ ;  /* 0x0000000c0d11723e */ /* 0x001fc400048060ff */
[----:B------:R-:W-:Y:S02]  /*1fe680*/  IADD3 R12, P1, PT, R0, R6, RZ ;  /* 0x00000006000c7210 */ /* 0x000fe40007f3e0ff */
[----:B------:R-:W-:-:S03]  /*1fe690*/  F2FP.SATFINITE.E5M2.F32.PACK_AB_MERGE_C R16, R21, R20, RZ ;  /* 0x000000141510723e */ /* 0x000fc600048060ff */
[----:B------:R-:W-:Y:S01]  /*1fe6a0*/  IMAD.X R13, R11, 0x1, R5, P1 ;  /* 0x000000010b0d7824 */ /* 0x000fe200008e0605 */
[----:B------:R-:W-:Y:S04]  /*1fe6b0*/  STL [R1+0x1b70], R17 ;  /* 0x001b701101007387 */ /* 0x000fe80000100800 */
[----:B------:R0:W-:Y:S04]  /*1fe6c0*/  STL [R1+0x1b6c], R16 ;  /* 0x001b6c1001007387 */ /* 0x0001e80000100800 */
[----:B------:R1:W-:Y:S01]  /*1fe6d0*/  STL.64 [R1+0x1310], R12 ;  /* 0x0013100c01007387 */ /* 0x0003e20000100a00 */
[----:B0-----:R-:W-:-:S03]  /*1fe6e0*/  F2FP.SATFINITE.E5M2.F32.PACK_AB_MERGE_C R16, R29, R22, RZ ;  /* 0x000000161d10723e */ /* 0x001fc600048060ff */
[----:B------:R-:W-:Y:S01]  /*1fe6f0*/  STL.64 [R1+0x79a8], R4 ;  /* 0x0079a80401007387 */ /* 0x000fe20000100a00 */
[----:B-1----:R-:W-:-:S03]  /*1fe700*/  IADD3 R12, P1, PT, R0, R4, RZ ;  /* 0x00000004000c7210 */ /* 0x002fc60007f3e0ff */
[----:B------:R0:W-:Y:S02]  /*1fe710*/  STL [R1+0x1b4c], R16 ;  /* 0x001b4c1001007387 */ /* 0x0001e40000100800 */
[----:B------:R-:W-:Y:S02]  /*1fe720*/  IMAD.X R13, R11, 0x1, R3, P1 ;  /* 0x000000010b0d7824 */ /* 0x000fe400008e0603 */
[----:B0-----:R-:W4:Y:S04]  /*1fe730*/  LDL.LU R16, [R1+0x1c44] ;  /* 0x001c440001107983 */ /* 0x001f280000300800 */
[----:B------:R-:W4:Y:S04]  /*1fe740*/  LDL.LU R22, [R1+0x1c48] ;  /* 0x001c480001167983 */ /* 0x000f280000300800 */
[----:B------:R-:W4:Y:S04]  /*1fe750*/  LDL.LU R29, [R1+0x1c4c] ;  /* 0x001c4c00011d7983 */ /* 0x000f280000300800 */
[----:B------:R-:W-:Y:S04]  /*1fe760*/  STL.64 [R1+0x1308], R12 ;  /* 0x0013080c01007387 */ /* 0x000fe80000100a00 */
[----:B------:R-:W4:Y:S01]  /*1fe770*/  LDL.LU R17, [R1+0x1c50] ;  /* 0x001c500001117983 */ /* 0x000f220000300800 */
[----:B------:R-:W-:Y:S01]  /*1fe780*/  VIADD R0, R0, UR6 ;  /* 0x0000000600007c36 */ /* 0x000fe20008000000 */
[----:B------:R-:W0:Y:S04]  /*1fe790*/  LDCU UR6, c[0x0][0x3b8] ;  /* 0x00007700ff0677ac */ /* 0x000e280008000800 */
[----:B------:R-:W-:-:S02]  /*1fe7a0*/  SHF.R.S32.HI R11, RZ, 0x1f, R0 ;  /* 0x0000001fff0b7819 */ /* 0x000fc40000011400 */
[----:B--2---:R-:W-:Y:S02]  /*1fe7b0*/  F2FP.SATFINITE.E5M2.F32.PACK_AB_MERGE_C R2, R24, R2, RZ ;  /* 0x000000021802723e */ /* 0x004fe400048060ff */
[----:B---3--:R-:W-:Y:S01]  /*1fe7c0*/  F2FP.SATFINITE.E5M2.F32.PACK_AB_MERGE_C R4, R15, R14, RZ ;  /* 0x0000000e0f04723e */ /* 0x008fe200048060ff */
[----:B----4-:R1:W-:Y:S04]  /*1fe7d0*/  STL [R1+0x79a0], R17 ;  /* 0x0079a01101007387 */ /* 0x0103e80000100800 */
[----:B------:R2:W-:Y:S04]  /*1fe7e0*/  STL [R1+0x1b48], R2 ;  /* 0x001b480201007387 */ /* 0x0005e80000100800 */
[----:B-1----:R-:W3:Y:S04]  /*1fe7f0*/  LDL.LU R17, [R1+0x1c40] ;  /* 0x001c400001117983 */ /* 0x002ee80000300800 */
[----:B------:R-:W4:Y:S04]  /*1fe800*/  LDL.LU R23, [R1+0x1c54] ;  /* 0x001c540001177983 */ /* 0x000f280000300800 */
[----:B--2---:R-:W2:Y:S04]  /*1fe810*/  LDL.LU R2, [R1+0x1c58] ;  /* 0x001c580001027983 */ /* 0x004ea80000300800 */
[----:B------:R1:W-:Y:S04]  /*1fe820*/  STL [R1+0x24bc], R4 ;  /* 0x0024bc0401007387 */ /* 0x0003e80000100800 */
[----:B------:R-:W2:Y:S04]  /*1fe830*/  LDL.LU R24, [R1+0x1c5c] ;  /* 0x001c5c0001187983 */ /* 0x000ea80000300800 */
[----:B------:R-:W2:Y:S01]  /*1fe840*/  LDL.LU R14, [R1+0x1c60] ;  /* 0x001c6000010e7983 */ /* 0x000ea20000300800 */
[----:B-1----:R-:W-:-:S03]  /*1fe850*/  F2FP.SATFINITE.E5M2.F32.PACK_AB_MERGE_C R4, R19, R18, RZ ;  /* 0x000000121304723e */ /* 0x002fc600048060ff */
[----:B------:R-:W2:Y:S04]  /*1fe860*/  LDL.LU R15, [R1+0x1c64] ;  /* 0x001c6400010f7983 */ /* 0x000ea80000300800 */
        /* <DEDUP_REMOVED lines=18> */
[----:B------:R-:W2:Y:S04]  /*1fe990*/  LDL.LU R25, [R1+0x1c88] ;  /* 0x001c880001197983 */ /* 0x000ea80000300800 */
[----:B------:R-:W2:Y:S04]  /*1fe9a0*/  LDL.LU R28, [R1+0x1c8c] ;  /* 0x001c8c00011c7983 */ /* 0x000ea80000300800 */
[----:B------:R1:W-:Y:S04]  /*1fe9b0*/  STL.64 [R1+0x12f8], R4 ;  /* 0x0012f80401007387 */ /* 0x0003e80000100a00 */
[----:B-1----:R-:W2:Y:S01]  /*1fe9c0*/  LDL.LU.64 R4, [R1+0x79a8] ;  /* 0x0079a80001047983 */ /* 0x002ea20000300a00 */
[----:B---3--:R-:W-:-:S02]  /*1fe9d0*/  F2FP.SATFINITE.E5M2.F32.PACK_AB_MERGE_C R17, R16, R17, RZ ;  /* 0x000000111011723e */ /* 0x008fc400048060ff */
[----:B------:R-:W-:Y:S02]  /*1fe9e0*/  F2FP.SATFINITE.E5M2.F32.PACK_AB_MERGE_C R16, R29, R22, RZ ;  /* 0x000000161d10723e */ /* 0x000fe400048060ff */
[----:B------:R-:W3:Y:S04]  /*1fe9f0*/  LDL.LU R22, [R1+0x1c90] ;  /* 0x001c900001167983 */ /* 0x000ee80000300800 */
[----:B------:R-:W-:Y:S04]  /*1fea00*/  STL [R1+0x180c], R17 ;  /* 0x00180c1101007387 */ /* 0x000fe80000100800 */
[----:B------:R-:W3:Y:S04]  /*1fea10*/  LDL.LU R29, [R1+0x1c94] ;  /* 0x001c9400011d7983 */ /* 0x000ee80000300800 */
[----:B------:R1:W-:Y:S02]  /*1fea20*/  STL [R1+0x1800], R16 ;  /* 0x0018001001007387 */ /* 0x0003e40000100800 */
[----:B-1----:R-:W-:-:S05]  /*1fea30*/  IADD3 R16, P1, PT, R0, R6, RZ ;  /* 0x0000000600107210 */ /* 0x002fca0007f3e0ff */
[----:B--2---:R-:W-:-:S05]  /*1fea40*/  IMAD.X R17, R11, 0x1, R5, P1 ;  /* 0x000000010b117824 */ /* 0x004fca00008e0605 */
[----:B------:R1:W-:Y:S04]  /*1fea50*/  STL.64 [R1+0x12f0], R16 ;  /* 0x0012f01001007387 */ /* 0x0003e80000100a00 */
[----:B-1----:R-:W4:Y:S01]  /*1fea60*/  LDL.LU R17, [R1+0x79a0] ;  /* 0x0079a00001117983 */ /* 0x002f220000300800 */
[C---:B------:R-:W-:Y:S02]  /*1fea70*/  IADD3 R16, P1, PT, R0.reuse, R4, RZ ;  /* 0x0000000400107210 */ /* 0x040fe40007f3e0ff */
[----:B------:R-:W-:Y:S01]  /*1fea80*/  F2FP.SATFINITE.E5M2.F32.PACK_AB_MERGE_C R14, R15, R14, RZ ;  /* 0x0000000e0f0e723e */ /* 0x000fe200048060ff */
[----:B0-----:R-:W-:Y:S01]  /*1fea90*/  VIADD R0, R0, UR6 ;  /* 0x0000000600007c36 */ /* 0x001fe20008000000 */
[----:B------:R-:W0:Y:S01]  /*1feaa0*/  LDCU UR6, c[0x0][0x3b8] ;  /* 0x00007700ff0677ac */ /* 0x000e220008000800 */
[----:B----4-:R-:W-:Y:S01]  /*1feab0*/  F2FP.SATFINITE.E5M2.F32.PACK_AB_MERGE_C R23, R23, R17, RZ ;  /* 0x000000111717723e */ /* 0x010fe200048060ff */
        /* <DEDUP_REMOVED lines=9> */
[----:B----4-:R-:W4:Y:S01]  /*1feb50*/  LDL.LU R14, [R1+0x1ca0] ;  /* 0x001ca000010e7983 */ /* 0x010f220000300800 */
[----:B------:R-:W-:-:S03]  /*1feb60*/  IADD3 R16, P1, PT, R0, R10, RZ ;  /* 0x0000000a00107210 */ /* 0x000fc60007f3e0ff */
        /* <DEDUP_REMOVED lines=8> */
[----:B------:R-:W-:Y:S02]  /*1febf0*/  IADD3 R12, P1, PT, R0, R8, RZ ;  /* 0x00000008000c7210 */ /* 0x000fe40007f3e0ff */
[----:B------:R-:W-:-:S03]  /*1fec00*/  F2FP.SATFINITE.E5M2.F32.PACK_AB_MERGE_C R16, R21, R20, RZ ;  /* 0x000000141510723e */ /* 0x000fc600048060ff */
[----:B------:R-:W-:Y:S01]  /*1fec10*/  IMAD.X R13, R11, 0x1, R7, P1 ;  /* 0x000000010b0d7824 */ /* 0x000fe200008e0607 */
[----:B------:R1:W-:Y:S04]  /*1fec20*/  STL [R1+0x1880], R17 ;  /* 0x0018801101007387 */ /* 0x0003e80000100800 */
[----:B------:R0:W-:Y:S04]  /*1fec30*/  STL [R1+0x1874], R16 ;  /* 0x0018741001007387 */ /* 0x0001e80000100800 */
[----:B------:R3:W-:Y:S01]  /*1fec40*/  STL.64 [R1+0x12d8], R12 ;  /* 0x0012d80c01007387 */ /* 0x0007e20000100a00 */
[----:B-1----:R-:W-:-:S02]  /*1fec50*/  F2FP.SATFINITE.E5M2.F32.PACK_AB_MERGE_C R17, R26, R27, RZ ;  /* 0x0000001b1a11723e */ /* 0x002fc400048060ff */
[----:B0-----:R-:W-:-:S03]  /*1fec60*/  F2FP.SATFINITE.E5M2.F32.PACK_AB_MERGE_C R16, R28, R25, RZ ;  /* 0x000000191c10723e */ /* 0x001fc600048060ff */
[----:B------:R-:W-:Y:S01]  /*1fec70*/  STL [R1+0x18b4], R17 ;  /* 0x0018b41101007387 */ /* 0x000fe20000100800 */
[----:B---3--:R-:W-:-:S03]  /*1fec80*/  IADD3 R12, P1, PT, R0, R6, RZ ;  /* 0x00000006000c7210 */ /* 0x008fc60007f3e0ff */
[----:B------:R0:W-:Y:S02]  /*1fec90*/  STL [R1+0x18a4], R16 ;  /* 0x0018a41001007387 */ /* 0x0001e40000100800 */
[----:B------:R-:W-:Y:S02]  /*1feca0*/  IMAD.X R13, R11, 0x1, R5, P1 ;  /* 0x000000010b0d7824 */ /* 0x000fe400008e0605 */
[----:B------:R-:W3:Y:S04]  /*1fecb0*/  LDL.LU R27, [R1+0x1cb0] ;  /* 0x001cb000011b7983 */ /* 0x000ee80000300800 */
[----:B------:R-:W3:Y:S01]  /*1fecc0*/  LDL.LU R26, [R1+0x1cb4] ;  /* 0x001cb400011a7983 */ /* 0x000ee20000300800 */
[----:B0-----:R-:W-:-:S03]  /*1fecd0*/  F2FP.SATFINITE.E5M2.F32.PACK_AB_MERGE_C R16, R29, R22, RZ ;  /* 0x000000161d10723e */ /* 0x001fc600048060ff */
[----:B------:R-:W3:Y:S04]  /*1fece0*/  LDL.LU R25, [R1+0x1cb8] ;  /* 0x001cb80001197983 */ /* 0x000ee80000300800 */
[----:B------:R0:W-:Y:S04]  /*1fecf0*/  STL.64 [R1+0x12d0], R12 ;  /* 0x0012d00c01007387 */ /* 0x0001e80000100a00 */
[----:B------:R-:W3:Y:S01]  /*1fed00*/  LDL.LU R28, [R1+0x1cbc] ;  /* 0x001cbc00011c7983 */ /* 0x000ee20000300800 */
[----:B0-----:R-:W-:-:S03]  /*1fed10*/  IADD3 R12, P1, PT, R0, R4, RZ ;  /* 0x00000004000c7210 */ /* 0x001fc60007f3e0ff */
[----:B------:R-:W-:Y:S02]  /*1fed20*/  STL.64 [R1+0x7998], R4 ;  /* 0x0079980401007387 */ /* 0x000fe40000100a00 */
[----:B------:R-:W-:Y:S02]  /*1fed30*/  IMAD.X R13, R11, 0x1, R3, P1 ;  /* 0x000000010b0d7824 */ /* 0x000fe400008e0603 */
[----:B------:R0:W-:Y:S04]  /*1fed40*/  STL [R1+0x18d8], R16 ;  /* 0x0018d81001007387 */ /* 0x0001e80000100800 */
[----:B0-----:R-:W3:Y:S04]  /*1fed50*/  LDL.LU R16, [R1+0x1cc4] ;  /* 0x001cc40001107983 */ /* 0x001ee80000300800 */
[----:B------:R-:W3:Y:S04]  /*1fed60*/  LDL.LU R22, [R1+0x1cc8] ;  /* 0x001cc80001167983 */ /* 0x000ee80000300800 */
[----:B------:R-:W3:Y:S04]  /*1fed70*/  LDL.LU R29, [R1+0x1ccc] ;  /* 0x001ccc00011d7983 */ /* 0x000ee80000300800 */
[----:B------:R0:W-:Y:S04]  /*1fed80*/  STL.64 [R1+0x12c8], R12 ;  /* 0x0012c80c01007387 */ /* 0x0001e80000100a00 */
[----:B------:R-:W3:Y:S01]  /*1fed90*/  LDL.LU R17, [R1+0x1cd0] ;  /* 0x001cd00001117983 */ /* 0x000ee20000300800 */
[----:B------:R-:W-:Y:S01]  /*1feda0*/  VIADD R0, R0, UR6 ;  /* 0x0000000600007c36 */ /* 0x000fe20008000000 */
[----:B------:R-:W1:Y:S04]  /*1fedb0*/  LDCU UR6, c[0x0][0x3b8] ;  /* 0x00007700ff0677ac */ /* 0x000e680008000800 */
[----:B0-----:R-:W-:-:S02]  /*1fedc0*/  SHF.R.S32.HI R12, RZ, 0x1f, R0 ;  /* 0x0000001fff0c7819 */ /* 0x001fc40000011400 */
[----:B--2---:R-:W-:Y:S02]  /*1fedd0*/  F2FP.SATFINITE.E5M2.F32.PACK_AB_MERGE_C R2, R24, R2, RZ ;  /* 0x000000021802723e */ /* 0x004fe400048060ff */
[----:B----4-:R-:W-:Y:S01]  /*1fede0*/  F2FP.SATFINITE.E5M2.F32.PACK_AB_MERGE_C R4, R19, R18, RZ ;  /* 0x000000121304723e */ /* 0x010fe200048060ff */
[----:B---3--:R0:W-:Y:S04]  /*1fedf0*/  STL [R1+0x7990], R17 ;  /* 0x0079901101007387 */ /* 0x0081e80000100800 */
[----:B------:R2:W-:Y:S04]  /*1fee00*/  STL [R1+0x18c8], R2 ;  /* 0x0018c80201007387 */ /* 0x0005e80000100800 */
[----:B0-----:R-:W3:Y:S01]  /*1fee10*/  LDL.LU R17, [R1+0x1cc0] ;  /* 0x001cc00001117983 */ /* 0x001ee20000300800 */
[----:B--2---:R-:W-:-:S03]  /*1fee20*/  F2FP.SATFINITE.E5M2.F32.PACK_AB_MERGE_C R2, R15, R14, RZ ;  /* 0x0000000e0f02723e */ /* 0x004fc600048060ff */
[----:B------:R-:W2:Y:S04]  /*1fee30*/  LDL.LU R23, [R1+0x1cd4] ;  /* 0x001cd40001177983 */ /* 0x000ea80000300800 */
[----:B------:R-:W4:Y:S04]  /*1fee40*/  LDL.LU R14, [R1+0x1cd8] ;  /* 0x001cd800010e7983 */ /* 0x000f280000300800 */
[----:B------:R0:W-:Y:S04]  /*1fee50*/  STL [R1+0x190c], R2 ;  /* 0x00190c0201007387 */ /* 0x0001e80000100800 */
[----:B------:R-:W4:Y:S04]  /*1fee60*/  LDL.LU R15, [R1+0x1cdc] ;  /* 0x001cdc00010f7983 */ /* 0x000f280000300800 */
[----:B------:R-:W2:Y:S04]  /*1fee70*/  LDL.LU R13, [R1+0x1ce0] ;  /* 0x001ce000010d7983 */ /* 0x000ea80000300800 */
[----:B0-----:R-:W2:Y:S04]  /*1fee80*/  LDL.LU R2, [R1+0x1ce4] ;  /* 0x001ce40001027983 */ /* 0x001ea80000300800 */
[----:B------:R0:W-:Y:S04]  /*1fee90*/  STL [R1+0x18ec], R4 ;  /* 0x0018ec0401007387 */ /* 0x0001e80000100800 */
[----:B------:R-:W2:Y:S04]  /*1feea0*/  LDL.LU R18, [R1+0x1ce8] ;  /* 0x001ce80001127983 */ /* 0x000ea80000300800 */
[----:B------:R-:W2:Y:S01]  /*1feeb0*/  LDL.LU R19, [R1+0x1cec] ;  /* 0x001cec0001137983 */ /* 0x000ea20000300800 */
[----:B0-----:R-:W-:-:S03]  /*1feec0*/  IADD3 R4, P1, PT, R0, R10, RZ ;  /* 0x0000000a00047210 */ /* 0x001fc60007f3e0ff */
[----:B------:R-:W2:Y:S02]  /*1feed0*/  LDL.LU R20, [R1+0x1cf0] ;  /* 0x001cf00001147983 */ /* 0x000ea40000300800 */
[----:B------:R-:W-:Y:S02]  /*1feee0*/  IMAD.X R5, R12, 0x1, R9, P1 ;  /* 0x000000010c057824 */ /* 0x000fe400008e0609 */
[----:B------:R-:W2:Y:S04]  /*1feef0*/  LDL.LU R21, [R1+0x1cf4] ;  /* 0x001cf40001157983 */ /* 0x000ea80000300800 */
[----:B------:R-:W2:Y:S04]  /*1fef00*/  LDL.LU R11, [R1+0x1cf8] ;  /* 0x001cf800010b7983 */ /* 0x000ea80000300800 */
[----:B------:R0:W-:Y:S04]  /*1fef10*/  STL.64 [R1+0x12c0], R4 ;  /* 0x0012c00401007387 */ /* 0x0001e80000100a00 */
[----:B------:R-:W2:Y:S01]  /*1fef20*/  LDL.LU R24, [R1+0x1cfc] ;  /* 0x001cfc0001187983 */ /* 0x000ea20000300800 */
[----:B0-----:R-:W-:-:S02]  /*1fef30*/  F2FP.SATFINITE.E5M2.F32.PACK_AB_MERGE_C R5, R26, R27, RZ ;  /* 0x0000001b1a05723e */ /* 0x001fc400048060ff */
[----:B------:R-:W-:Y:S01]  /*1fef40*/  F2FP.SATFINITE.E5M2.F32.PACK_AB_MERGE_C R4, R28, R25, RZ ;  /* 0x000000191c04723e */ /* 0x000fe200048060ff */
[----:B------:R-:W2:Y:S04]  /*1fef50*/  LDL.LU R27, [R1+0x1d00] ;  /* 0x001d0000011b7983 */ /* 0x000ea80000300800 */
[----:B------:R-:W-:Y:S04]  /*1fef60*/  STL [R1+0x193c], R5 ;  /* 0x00193c0501007387 */ /* 0x000fe80000100800 */
[----:B------:R-:W2:Y:S04]  /*1fef70*/  LDL.LU R26, [R1+0x1d04] ;  /* 0x001d0400011a7983 */ /* 0x000ea80000300800 */
[----:B------:R0:W-:Y:S04]  /*1fef80*/  STL [R1+0x192c], R4 ;  /* 0x00192c0401007387 */ /* 0x0001e80000100800 */
[----:B------:R-:W2:Y:S04]  /*1fef90*/  LDL.LU R25, [R1+0x1d08] ;  /* 0x001d080001197983 */ /* 0x000ea80000300800 */
[----:B------:R-:W2:Y:S01]  /*1fefa0*/  LDL.LU R28, [R1+0x1d0c] ;  /* 0x001d0c00011c7983 */ /* 0x000ea20000300800 */
[----:B0-----:R-:W-:-:S05]  /*1fefb0*/  IADD3 R4, P1, PT, R0, R8, RZ ;  /* 0x0000000800047210 */ /* 0x001fca0007f3e0ff */
[----:B------:R-:W-:-:S05]  /*1fefc0*/  IMAD.X R5, R12, 0x1, R7, P1 ;  /* 0x000000010c057824 */ /* 0x000fca00008e0607 */
[----:B------:R0:W-:Y:S04]  /*1fefd0*/  STL.64 [R1+0x12b8], R4 ;  /* 0x0012b80401007387 */ /* 0x0001e80000100a00 */
[----:B0-----:R-:W2:Y:S01]  /*1fefe0*/  LDL.LU.64 R4, [R1+0x7998] ;  /* 0x0079980001047983 */ /* 0x001ea20000300a00 */
[----:B---3--:R-:W-:Y:S02]  /*1feff0*/  F2FP.SATFINITE.E5M2.F32.PACK_AB_MERGE_C R17, R16, R17, RZ ;  /* 0x000000111011723e */ /* 0x008fe400048060ff */
[----:B------:R-:W-:Y:S02]  /*1ff000*/  F2FP.SATFINITE.E5M2.F32.PACK_AB_MERGE_C R16, R29, R22, RZ ;  /* 0x000000161d10723e */ /* 0x000fe400048060ff */
[----:B------:R-:W3:Y:S04]  /*1ff010*/  LDL.LU R22, [R1+0x21f0] ;  /* 0x0021f00001167983 */ /* 0x000ee80000300800 */
[----:B------:R-:W-:Y:S04]  /*1ff020*/  STL [R1+0x1968], R17 ;  /* 0x0019681101007387 */ /* 0x000fe80000100800 */
[----:B------:R-:W3:Y:S04]  /*1ff030*/  LDL.LU R29, [R1+0x21f4] ;  /* 0x0021f400011d7983 */ /* 0x000ee80000300800 */
[----:B------:R0:W-:Y:S02]  /*1ff040*/  STL [R1+0x195c], R16 ;  /* 0x00195c1001007387 */ /* 0x0001e40000100800 */
[----:B0-----:R-:W-:-:S05]  /*1ff050*/  IADD3 R16, P1, PT, R0, R6, RZ ;  /* 0x0000000600107210 */ /* 0x001fca0007f3e0ff */
[----:B--2---:R-:W-:-:S05]  /*1ff060*/  IMAD.X R17, R12, 0x1, R5, P1 ;  /* 0x000000010c117824 */ /* 0x004fca00008e0605 */
[----:B------:R0:W-:Y:S04]  /*1ff070*/  STL.64 [R1+0x12b0], R16 ;  /* 0x0012b01001007387 */ /* 0x0001e80000100a00 */
[----:B0-----:R-:W2:Y:S01]  /*1ff080*/  LDL.LU R17, [R1+0x7990] ;  /* 0x0079900001117983 */ /* 0x001ea20000300800 */
[C---:B------:R-:W-:Y:S01]  /*1ff090*/  IADD3 R16, P1, PT, R0.reuse, R4, RZ ;  /* 0x0000000400107210 */ /* 0x040fe20007f3e0ff */
[----:B-1----:R-:W-:Y:S01]  /*1ff0a0*/  VIADD R0, R0, UR6 ;  /* 0x0000000600007c36 */ /* 0x002fe20008000000 */
[----:B------:R-:W0:Y:S01]  /*1ff0b0*/  LDCU UR6, c[0x0][0x3b8] ;  /* 0x00007700ff0677ac */ /* 0x000e220008000800 */
[----:B--2---:R-:W-:Y:S02]  /*1ff0c0*/  F2FP.SATFINITE.E5M2.F32.PACK_AB_MERGE_C R23, R23, R17, RZ ;  /* 0x000000111717723e */ /* 0x004fe400048060ff */
[----:B------:R-:W-:Y:S01]  /*1ff0d0*/  IMAD.X R17, R12, 0x1, R3, P1 ;  /* 0x000000010c117824 */ /* 0x000fe200008e0603 */
[----:B----4-:R-:W-:-:S02]  /*1ff0e0*/  F2FP.SATFINITE.E5M2.F32.PACK_AB_MERGE_C R12, R15, R14, RZ ;  /* 0x0000000e0f0c723e */ /* 0x010fc400048060ff */
[----:B------:R-:W-:Y:S04]  /*1ff0f0*/  STL [R1+0x199c], R23 ;  /* 0x00199c1701007387 */ /* 0x000fe80000100800 */
[----:B------:R-:W2:Y:S04]  /*1ff100*/  LDL.LU R14, [R1+0x21f8] ;  /* 0x0021f800010e7983 */ /* 0x000ea80000300800 */
[----:B------:R-:W-:Y:S04]  /*1ff110*/  STL.64 [R1+0x12a8], R16 ;  /* 0x0012a81001007387 */ /* 0x000fe80000100a00 */
[----:B------:R-:W2:Y:S04]  /*1ff120*/  LDL.LU R15, [R1+0x21fc] ;  /* 0x0021fc00010f7983 */ /* 0x000ea80000300800 */
[----:B------:R1:W-:Y:S02]  /*1ff130*/  STL [R1+0x1990], R12 ;  /* 0x0019900c01007387 */ /* 0x0003e40000100800 */
[----:B-1----:R-:W-:-:S02]  /*1ff140*/  F2FP.SATFINITE.E5M2.F32.PACK_AB_MERGE_C R12, R2, R13, RZ ;  /* 0x0000000d020c723e */ /* 0x002fc400048060ff */
[----:B------:R-:W-:-:S03]  /*1ff150*/  F2FP.SATFINITE.E5M2.F32.PACK_AB_MERGE_C R2, R19, R18, RZ ;  /* 0x000000121302723e */ /* 0x000fc600048060ff */
[----:B------:R1:W-:Y:S04]  /*1ff160*/  STL [R1+0x19c4], R12 ;  /* 0x0019c40c01007387 */ /* 0x0003e80000100800 */
[----:B------:R-:W4:Y:S04]  /*1ff170*/  LDL.LU R18, [R1+0x21e0] ;  /* 0x0021e00001127983 */ /* 0x000f280000300800 */
[----:B------:R-:W4:Y:S01]  /*1ff180*/  LDL.LU R19, [R1+0x21e4] ;  /* 0x0021e40001137983 */ /* 0x000f220000300800 */
[----:B-1----:R-:W-:-:S03]  /*1ff190*/  IADD3 R12, P1, PT, R0, R10, RZ ;  /* 0x0000000a000c7210 */ /* 0x002fc60007f3e0ff */
[----:B------:R1:W-:Y:S02]  /*1ff1a0*/  STL [R1+0x19b8], R2 ;  /* 0x0019b80201007387 */ /* 0x0003e40000100800 */
[----:B-1----:R-:W-:-:S05]  /*1ff1b0*/  SHF.R.S32.HI R2, RZ, 0x1f, R0 ;  /* 0x0000001fff027819 */ /* 0x002fca0000011400 */
[----:B------:R-:W-:-:S05]  /*1ff1c0*/  IMAD.X R13, R2, 0x1, R9, P1 ;  /* 0x00000001020d7824 */ /* 0x000fca00008e0609 */
[----:B------:R1:W-:Y:S02]  /*1ff1d0*/  STL.64 [R1+0x12a0], R12 ;  /* 0x0012a00c01007387 */ /* 0x0003e40000100a00 */
[----:B-1----:R-:W-:Y:S02]  /*1ff1e0*/  F2FP.SATFINITE.E5M2.F32.PACK_AB_MERGE_C R13, R21, R20, RZ ;  /* 0x00000014150d723e */ /* 0x002fe400048060ff */
[----:B------:R-:W-:Y:S02]  /*1ff1f0*/  F2FP.SATFINITE.E5M2.F32.PACK_AB_MERGE_C R12, R24, R11, RZ ;  /* 0x0000000b180c723e */ /* 0x000fe400048060ff */
[----:B------:R-:W4:Y:S04]  /*1ff200*/  LDL.LU R11, [R1+0x21e8] ;  /* 0x0021e800010b7983 */ /* 0x000f280000300800 */
[----:B------:R-:W-:Y:S04]  /*1ff210*/  STL [R1+0x19f4], R13 ;  /* 0x0019f40d01007387 */ /* 0x000fe80000100800 */
[----:B------:R-:W4:Y:S04]  /*1ff220*/  LDL.LU R24, [R1+0x21ec] ;  /* 0x0021ec0001187983 */ /* 0x000f280000300800 */
[----:B------:R1:W-:Y:S02]  /*1ff230*/  STL [R1+0x19e8], R12 ;  /* 0x0019e80c01007387 */ /* 0x0003e40000100800 */
[----:B-1----:R-:W-:-:S05]  /*1ff240*/  IADD3 R12, P1, PT, R0, R8, RZ ;  /* 0x00000008000c7210 */ /* 0x002fca0007f3e0ff */
[----:B------:R-:W-:Y:S01]  /*1ff250*/  IMAD.X R13, R2, 0x1, R7, P1 ;  /* 0x00000001020d7824 */ /* 0x000fe200008e0607 */
[----:B------:R-:W-:Y:S02]  /*1ff260*/  F2FP.SATFINITE.E5M2.F32.PACK_AB_MERGE_C R17, R26, R27, RZ ;  /* 0x0000001b1a11723e */ /* 0x000fe400048060ff */
[----:B------:R-:W-:Y:S02]  /*1ff270*/  F2FP.SATFINITE.E5M2.F32.PACK_AB_MERGE_C R16, R28, R25, RZ ;  /* 0x000000191c10723e */ /* 0x000fe400048060ff */
[----:B------:R1:W-:Y:S04]  /*1ff280*/  STL.64 [R1+0x1298], R12 ;  /* 0x0012980c01007387 */ /* 0x0003e80000100a00 */
[----:B------:R-:W-:Y:S01]  /*1ff290*/  STL [R1+0x1a1c], R17 ;  /* 0x001a1c1101007387 */ /* 0x000fe20000100800 */
[----:B-1----:R-:W-:-:S03]  /*1ff2a0*/  IADD3 R12, P1, PT, R0, R6, RZ ;  /* 0x00000006000c7210 */ /* 0x002fc60007f3e0ff */
[----:B------:R3:W-:Y:S02]  /*1ff2b0*/  STL [R1+0x1a14], R16 ;  /* 0x001a141001007387 */ /* 0x0007e40000100800 */
[----:B------:R-:W-:Y:S02]  /*1ff2c0*/  IMAD.X R13, R2, 0x1, R5, P1 ;  /* 0x00000001020d7824 */ /* 0x000fe400008e0605 */
[----:B------:R-:W4:Y:S04]  /*1ff2d0*/  LDL.LU R27, [R1+0x21d0] ;  /* 0x0021d000011b7983 */ /* 0x000f280000300800 */
[----:B------:R-:W4:Y:S01]  /*1ff2e0*/  LDL.LU R26, [R1+0x21d4] ;  /* 0x0021d400011a7983 */ /* 0x000f220000300800 */
[----:B---3--:R-:W-:-:S03]  /*1ff2f0*/  F2FP.SATFINITE.E5M2.F32.PACK_AB_MERGE_C R16, R29, R22, RZ ;  /* 0x000000161d10723e */ /* 0x008fc600048060ff */
[----:B------:R-:W3:Y:S04]  /*1ff300*/  LDL.LU R25, [R1+0x21d8] ;  /* 0x0021d80001197983 */ /* 0x000ee80000300800 */
[----:B------:R1:W-:Y:S04]  /*1ff310*/  STL.64 [R1+0x1290], R12 ;  /* 0x0012900c01007387 */ /* 0x0003e80000100a00 */
[----:B------:R-:W3:Y:S01]  /*1ff320*/  LDL.LU R28, [R1+0x21dc] ;  /* 0x0021dc00011c7983 */ /* 0x000ee20000300800 */
[----:B-1----:R-:W-:-:S03]  /*1ff330*/  IADD3 R12, P1, PT, R0, R4, RZ ;  /* 0x00000004000c7210 */ /* 0x002fc60007f3e0ff */
[----:B------:R-:W-:Y:S02]  /*1ff340*/  STL.64 [R1+0x7988], R4 ;  /* 0x0079880401007387 */ /* 0x000fe40000100a00 */
[----:B------:R-:W-:Y:S02]  /*1ff350*/  IMAD.X R13, R2, 0x1, R3, P1 ;  /* 0x00000001020d7824 */ /* 0x000fe400008e0603 */
[----:B------:R1:W-:Y:S04]  /*1ff360*/  STL [R1+0x1a38], R16 ;  /* 0x001a381001007387 */ /* 0x0003e80000100800 */
[----:B-1----:R-:W3:Y:S04]  /*1ff370*/  LDL.LU R16, [R1+0x1d44] ;  /* 0x001d440001107983 */ /* 0x002ee80000300800 */
[----:B------:R-:W3:Y:S04]  /*1ff380*/  LDL.LU R22, [R1+0x1d48] ;  /* 0x001d480001167983 */ /* 0x000ee80000300800 */
[----:B------:R-:W3:Y:S04]  /*1ff390*/  LDL.LU R29, [R1+0x1d4c] ;  /* 0x001d4c00011d7983 */ /* 0x000ee80000300800 */
[----:B------:R1:W-:Y:S04]  /*1ff3a0*/  STL.64 [R1+0x1288], R12 ;  /* 0x0012880c01007387 */ /* 0x0003e80000100a00 */
[----:B------:R-:W3:Y:S01]  /*1ff3b0*/  LDL.LU R17, [R1+0x1d50] ;  /* 0x001d500001117983 */ /* 0x000ee20000300800 */
[----:B0-----:R-:W-:Y:S01]  /*1ff3c0*/  VIADD R0, R0, UR6 ;  /* 0x0000000600007c36 */ /* 0x001fe20008000000 */
[----:B------:R-:W0:Y:S04]  /*1ff3d0*/  LDCU UR6, c[0x0][0x3b8] ;  /* 0x00007700ff0677ac */ /* 0x000e280008000800 */
[----:B-1----:R-:W-:-:S02]  /*1ff3e0*/  SHF.R.S32.HI R12, RZ, 0x1f, R0 ;  /* 0x0000001fff0c7819 */ /* 0x002fc40000011400 */
[----:B--2---:R-:W-:Y:S02]  /*1ff3f0*/  F2FP.SATFINITE.E5M2.F32.PACK_AB_MERGE_C R2, R15, R14, RZ ;  /* 0x0000000e0f02723e */ /* 0x004fe400048060ff */
[----:B----4-:R-:W-:Y:S02]  /*1ff400*/  F2FP.SATFINITE.E5M2.F32.PACK_AB_MERGE_C R4, R19, R18, RZ ;  /* 0x000000121304723e */ /* 0x010fe400048060ff */
[----:B------:R-:W-:Y:S01]  /*1ff410*/  F2FP.SATFINITE.E5M2.F32.PACK_AB_MERGE_C R11, R24, R11, RZ ;  /* 0x0000000b180b723e */ /* 0x000fe200048060ff */
[----:B---3--:R1:W-:Y:S04]  /*1ff420*/  STL [R1+0x7980], R17 ;  /* 0x0079801101007387 */ /* 0x0083e80000100800 */
[----:B------:R2:W-:Y:S04]  /*1ff430*/  STL [R1+0x1a30], R2 ;  /* 0x001a300201007387 */ /* 0x0005e80000100800 */
[----:B-1----:R-:W3:Y:S04]  /*1ff440*/  LDL.LU R17, [R1+0x1d40] ;  /* 0x001d400001117983 */ /* 0x002ee80000300800 */
[----:B------:R-:W4:Y:S04]  /*1ff450*/  LDL.LU R23, [R1+0x1d54] ;  /* 0x001d540001177983 */ /* 0x000f280000300800 */
[----:B------:R-:W4:Y:S04]  /*1ff460*/  LDL.LU R13, [R1+0x1d58] ;  /* 0x001d5800010d7983 */ /* 0x000f280000300800 */
[----:B--2---:R-:W4:Y:S04]  /*1ff470*/  LDL.LU R2, [R1+0x1d5c] ;  /* 0x001d5c0001027983 */ /* 0x004f280000300800 */
[----:B------:R1:W-:Y:S04]  /*1ff480*/  STL [R1+0x1a64], R4 ;  /* 0x001a640401007387 */ /* 0x0003e80000100800 */
[----:B------:R-:W2:Y:S04]  /*1ff490*/  LDL.LU R14, [R1+0x1d60] ;  /* 0x001d6000010e7983 */ /* 0x000ea80000300800 */
[----:B------:R-:W2:Y:S01]  /*1ff4a0*/  LDL.LU R15, [R1+0x1d64] ;  /* 0x001d6400010f7983 */ /* 0x000ea20000300800 */
[----:B-1----:R-:W-:-:S03]  /*1ff4b0*/  IADD3 R4, P1, PT, R0, R10, RZ ;  /* 0x0000000a00047210 */ /* 0x002fc60007f3e0ff */
[----:B------:R-:W2:Y:S02]  /*1ff4c0*/  LDL.LU R18, [R1+0x1d68] ;  /* 0x001d680001127983 */ /* 0x000ea40000300800 */
[----:B------:R-:W-:Y:S02]  /*1ff4d0*/  IMAD.X R5, R12, 0x1, R9, P1 ;  /* 0x000000010c057824 */ /* 0x000fe400008e0609 */
[----:B------:R-:W2:Y:S04]  /*1ff4e0*/  LDL.LU R19, [R1+0x1d6c] ;  /* 0x001d6c0001137983 */ /* 0x000ea80000300800 */
[----:B------:R1:W-:Y:S04]  /*1ff4f0*/  STL [R1+0x1a5c], R11 ;  /* 0x001a5c0b01007387 */ /* 0x0003e80000100800 */
[----:B------:R-:W2:Y:S04]  /*1ff500*/  LDL.LU R20, [R1+0x1d70] ;  /* 0x001d700001147983 */ /* 0x000ea80000300800 */
[----:B------:R-:W2:Y:S04]  /*1ff510*/  LDL.LU R21, [R1+0x1d74] ;  /* 0x001d740001157983 */ /* 0x000ea80000300800 */
[----:B-1----:R-:W2:Y:S04]  /*1ff520*/  LDL.LU R11, [R1+0x1d78] ;  /* 0x001d7800010b7983 */ /* 0x002ea80000300800 */
[----:B------:R1:W-:Y:S04]  /*1ff530*/  STL.64 [R1+0x1280], R4 ;  /* 0x0012800401007387 */ /* 0x0003e80000100a00 */
        /* <DEDUP_REMOVED lines=13> */
[----:B---3--:R-:W-:Y:S02]  /*1ff610*/  F2FP.SATFINITE.E5M2.F32.PACK_AB_MERGE_C R17, R16, R17, RZ ;  /* 0x000000111011723e */ /* 0x008fe400048060ff */
        /* <DEDUP_REMOVED lines=8> */
[----:B-1----:R-:W2:Y:S01]  /*1ff6a0*/  LDL.LU R17, [R1+0x7980] ;  /* 0x0079800001117983 */ /* 0x002ea20000300800 */
[----:B------:R-:W-:Y:S02]  /*1ff6b0*/  IADD3 R16, P1, PT, R0, R4, RZ ;  /* 0x0000000400107210 */ /* 0x000fe40007f3e0ff */
[----:B----4-:R-:W-:Y:S01]  /*1ff6c0*/  F2FP.SATFINITE.E5M2.F32.PACK_AB_MERGE_C R2, R2, R13, RZ ;  /* 0x0000000d0202723e */ /* 0x010fe200048060ff */
[----:B0-----:R-:W-:Y:S01]  /*1ff6d0*/  VIADD R0, R0, UR6 ;  /* 0x0000000600007c36 */ /* 0x001fe20008000000 */
[----:B------:R-:W0:Y:S01]  /*1ff6e0*/  LDCU UR6, c[0x0][0x3b8] ;  /* 0x00007700ff0677ac */ /* 0x000e220008000800 */
[----:B--2---:R-:W-:Y:S01]  /*1ff6f0*/  F2FP.SATFINITE.E5M2.F32.PACK_AB_MERGE_C R23, R23, R17, RZ ;  /* 0x000000111717723e */ /* 0x004fe200048060ff */
[----:B------:R-:W-:Y:S01]  /*1ff700*/  IMAD.X R17, R12, 0x1, R3, P1 ;  /* 0x000000010c117824 */ /* 0x000fe200008e0603 */
[----:B------:R-:W-:-:S03]  /*1ff710*/  F2FP.SATFINITE.E5M2.F32.PACK_AB_MERGE_C R12, R15, R14, RZ ;  /* 0x0000000e0f0c723e */ /* 0x000fc600048060ff */
[----:B------:R-:W-:Y:S04]  /*1ff720*/  STL [R1+0x1bcc], R23 ;  /* 0x001bcc1701007387 */ /* 0x000fe80000100800 */
[----:B------:R-:W-:Y:S04]  /*1ff730*/  STL.64 [R1+0x1268], R16 ;  /* 0x0012681001007387 */ /* 0x000fe80000100a00 */
[----:B------:R1:W-:Y:S04]  /*1ff740*/  STL [R1+0x1bc4], R2 ;  /* 0x001bc40201007387 */ /* 0x0003e80000100800 */
[----:B------:R2:W-:Y:S04]  /*1ff750*/  STL [R1+0x1be8], R12 ;  /* 0x001be80c01007387 */ /* 0x0005e80000100800 */
[----:B------:R-:W4:Y:S01]  /*1ff760*/  LDL.LU R14, [R1+0x1d98] ;  /* 0x001d9800010e7983 */ /* 0x000f220000300800 */
[----:B-1----:R-:W-:-:S03]  /*1ff770*/  F2FP.SATFINITE.E5M2.F32.PACK_AB_MERGE_C R2, R19, R18, RZ ;  /* 0x000000121302723e */ /* 0x002fc600048060ff */
[----:B------:R-:W4:Y:S01]  /*1ff780*/  LDL.LU R15, [R1+0x1d9c] ;  /* 0x001d9c00010f7983 */ /* 0x000f220000300800 */
[----:B--2---:R-:W-:-:S03]  /*1ff790*/  IADD3 R12, P1, PT, R0, R10, RZ ;  /* 0x0000000a000c7210 */ /* 0x004fc60007f3e0ff */
[----:B------:R1:W-:Y:S04]  /*1ff7a0*/  STL [R1+0x1be0], R2 ;  /* 0x001be00201007387 */ /* 0x0003e80000100800 */
[----:B------:R-:W2:Y:S04]  /*1ff7b0*/  LDL.LU R18, [R1+0x1da0] ;  /* 0x001da00001127983 */ /* 0x000ea80000300800 */
[----:B------:R-:W2:Y:S01]  /*1ff7c0*/  LDL.LU R19, [R1+0x1da4] ;  /* 0x001da40001137983 */ /* 0x000ea20000300800 */
[----:B-1----:R-:W-:-:S05]  /*1ff7d0*/  SHF.R.S32.HI R2, RZ, 0x1f, R0 ;  /* 0x0000001fff027819 */ /* 0x002fca0000011400 */
[----:B------:R-:W-:-:S05]  /*1ff7e0*/  IMAD.X R13, R2, 0x1, R9, P1 ;  /* 0x00000001020d7824 */ /* 0x000fca00008e0609 */
[----:B------:R1:W-:Y:S02]  /*1ff7f0*/  STL.64 [R1+0x1260], R12 ;  /* 0x0012600c01007387 */ /* 0x0003e40000100a00 */
[----:B-1----:R-:W-:Y:S02]  /*1ff800*/  F2FP.SATFINITE.E5M2.F32.PACK_AB_MERGE_C R13, R21, R20, RZ ;  /* 0x00000014150d723e */ /* 0x002fe400048060ff */
[----:B------:R-:W-:Y:S02]  /*1ff810*/  F2FP.SATFINITE.E5M2.F32.PACK_AB_MERGE_C R12, R24, R11, RZ ;  /* 0x0000000b180c723e */ /* 0x000fe400048060ff */
[----:B------:R-:W2:Y:S04]  /*1ff820*/  LDL.LU R11, [R1+0x1da8] ;  /* 0x001da800010b7983 */ /* 0x000ea80000300800 */
[----:B------:R-:W-:Y:S04]  /*1ff830*/  STL [R1+0x1c04], R13 ;  /* 0x001c040d01007387 */ /* 0x000fe80000100800 */
[----:B------:R-:W2:Y:S04]  /*1ff840*/  LDL.LU R24, [R1+0x1dac] ;  /* 0x001dac0001187983 */ /* 0x000ea80000300800 */
        /* <DEDUP_REMOVED lines=10> */
[----:B------:R-:W2:Y:S04]  /*1ff8f0*/  LDL.LU R27, [R1+0x1db0] ;  /* 0x001db000011b7983 */ /* 0x000ea80000300800 */
[----:B------:R-:W2:Y:S04]  /*1ff900*/  LDL.LU R26, [R1+0x1db4] ;  /* 0x001db400011a7983 */ /* 0x000ea80000300800 */
[----:B------:R-:W2:Y:S01]  /*1ff910*/  LDL.LU R25, [R1+0x1db8] ;  /* 0x001db80001197983 */ /* 0x000ea20000300800 */
[----:B---3--:R-:W-:-:S03]  /*1ff920*/  F2FP.SATFINITE.E5M2.F32.PACK_AB_MERGE_C R16, R29, R22, RZ ;  /* 0x000000161d10723e */ /* 0x008fc600048060ff */
[----:B------:R1:W-:Y:S04]  /*1ff930*/  STL.64 [R1+0x1250], R12 ;  /* 0x0012500c01007387 */ /* 0x0003e80000100a00 */
[----:B------:R-:W3:Y:S01]  /*1ff940*/  LDL.LU R28, [R1+0x1dbc] ;  /* 0x001dbc00011c7983 */ /* 0x000ee20000300800 */
[----:B-1----:R-:W-:-:S03]  /*1ff950*/  IADD3 R12, P1, PT, R0, R4, RZ ;  /* 0x00000004000c7210 */ /* 0x002fc60007f3e0ff */
[----:B------:R-:W-:Y:S02]  /*1ff960*/  STL.64 [R1+0x7978], R4 ;  /* 0x0079780401007387 */ /* 0x000fe40000100a00 */
[----:B------:R-:W-:Y:S02]  /*1ff970*/  IMAD.X R13, R2, 0x1, R3, P1 ;  /* 0x00000001020d7824 */ /* 0x000fe400008e0603 */
[----:B------:R-:W-:Y:S04]  /*1ff980*/  STL [R1+0x1c30], R16 ;  /* 0x001c301001007387 */ /* 0x000fe80000100800 */
[----:B------:R-:W3:Y:S04]  /*1ff990*/  LDL.LU R17, [R1+0x1dc4] ;  /* 0x001dc40001117983 */ /* 0x000ee80000300800 */
[----:B------:R-:W3:Y:S04]  /*1ff9a0*/  LDL.LU R23, [R1+0x1dc8] ;  /* 0x001dc80001177983 */ /* 0x000ee80000300800 */
[----:B------:R1:W-:Y:S04]  /*1ff9b0*/  STL.64 [R1+0x1248], R12 ;  /* 0x0012480c01007387 */ /* 0x0003e80000100a00 */
[----:B-1----:R-:W3:Y:S04]  /*1ff9c0*/  LDL.LU R12, [R1+0x1dcc] ;  /* 0x001dcc00010c7983 */ /* 0x002ee80000300800 */
[----:B------:R-:W3:Y:S01]  /*1ff9d0*/  LDL.LU R13, [R1+0x1dd0] ;  /* 0x001dd000010d7983 */ /* 0x000ee20000300800 */
[----:B0-----:R-:W-:Y:S01]  /*1ff9e0*/  VIADD R0, R0, UR6 ;  /* 0x0000000600007c36 */ /* 0x001fe20008000000 */
[----:B------:R-:W0:Y:S04]  /*1ff9f0*/  LDCU UR6, c[0x0][0x3b8] ;  /* 0x00007700ff0677ac */ /* 0x000e280008000800 */
[----:B------:R-:W-:-:S02]  /*1ffa00*/  SHF.R.S32.HI R16, RZ, 0x1f, R0 ;  /* 0x0000001fff107819 */ /* 0x000fc40000011400 */
[----:B----4-:R-:W-:Y:S02]  /*1ffa10*/  F2FP.SATFINITE.E5M2.F32.PACK_AB_MERGE_C R4, R15, R14, RZ ;  /* 0x0000000e0f04723e */ /* 0x010fe400048060ff */
[----:B--2---:R-:W-:Y:S01]  /*1ffa20*/  F2FP.SATFINITE.E5M2.F32.PACK_AB_MERGE_C R11, R24, R11, RZ ;  /* 0x0000000b180b723e */ /* 0x004fe200048060ff */
[----:B---3--:R1:W-:Y:S04]  /*1ffa30*/  STL [R1+0x7970], R13 ;  /* 0x0079700d01007387 */ /* 0x0083e80000100800 */
[----:B-1----:R-:W2:Y:S04]  /*1ffa40*/  LDL.LU R13, [R1+0x1dc0] ;  /* 0x001dc000010d7983 */ /* 0x002ea80000300800 */
[----:B------:R-:W3:Y:S04]  /*1ffa50*/  LDL.LU R22, [R1+0x1dd4] ;  /* 0x001dd40001167983 */ /* 0x000ee80000300800 */
[----:B------:R-:W4:Y:S04]  /*1ffa60*/  LDL.LU R2, [R1+0x1dd8] ;  /* 0x001dd80001027983 */ /* 0x000f280000300800 */
[----:B------:R-:W4:Y:S04]  /*1ffa70*/  LDL.LU R29, [R1+0x1ddc] ;  /* 0x001ddc00011d7983 */ /* 0x000f280000300800 */
[----:B------:R1:W-:Y:S04]  /*1ffa80*/  STL [R1+0x1c2c], R4 ;  /* 0x001c2c0401007387 */ /* 0x0003e80000100800 */
[----:B------:R-:W3:Y:S04]  /*1ffa90*/  LDL.LU R14, [R1+0x1de0] ;  /* 0x001de000010e7983 */ /* 0x000ee80000300800 */
[----:B------:R-:W3:Y:S01]  /*1ffaa0*/  LDL.LU R15, [R1+0x1de4] ;  /* 0x001de400010f7983 */ /* 0x000ee20000300800 */
[----:B-1----:R-:W-:-:S05]  /*1ffab0*/  F2FP.SATFINITE.E5M2.F32.PACK_AB_MERGE_C R4, R19, R18, RZ ;  /* 0x000000121304723e */ /* 0x002fca00048060ff */
[----:B------:R1:W-:Y:S04]  /*1ffac0*/  STL [R1+0x1c40], R4 ;  /* 0x001c400401007387 */ /* 0x0003e80000100800 */
[----:B------:R-:W3:Y:S04]  /*1ffad0*/  LDL.LU R18, [R1+0x1de8] ;  /* 0x001de80001127983 */ /* 0x000ee80000300800 */
[----:B------:R-:W3:Y:S01]  /*1ffae0*/  LDL.LU R19, [R1+0x1dec] ;  /* 0x001dec0001137983 */ /* 0x000ee20000300800 */
[----:B-1----:R-:W-:-:S03]  /*1ffaf0*/  IADD3 R4, P1, PT, R0, R10, RZ ;  /* 0x0000000a00047210 */ /* 0x002fc60007f3e0ff */
[----:B------:R1:W-:Y:S02]  /*1ffb00*/  STL [R1+0x1c3c], R11 ;  /* 0x001c3c0b01007387 */ /* 0x0003e40000100800 */
[----:B------:R-:W-:Y:S02]  /*1ffb10*/  IMAD.X R5, R16, 0x1, R9, P1 ;  /* 0x0000000110057824 */ /* 0x000fe400008e0609 */
[----:B------:R-:W3:Y:S04]  /*1ffb20*/  LDL.LU R20, [R1+0x1df0] ;  /* 0x001df00001147983 */ /* 0x000ee80000300800 */
[----:B------:R-:W3:Y:S04]  /*1ffb30*/  LDL.LU R21, [R1+0x1df4] ;  /* 0x001df40001157983 */ /* 0x000ee80000300800 */
[----:B-1----:R-:W3:Y:S04]  /*1ffb40*/  LDL.LU R11, [R1+0x1df8] ;  /* 0x001df800010b7983 */ /* 0x002ee80000300800 */
[----:B------:R1:W-:Y:S04]  /*1ffb50*/  STL.64 [R1+0x1240], R4 ;  /* 0x0012400401007387 */ /* 0x0003e80000100a00 */
[----:B------:R-:W3:Y:S01]  /*1ffb60*/  LDL.LU R24, [R1+0x1dfc] ;  /* 0x001dfc0001187983 */ /* 0x000ee20000300800 */
[----:B-1----:R-:W-:-:S02]  /*1ffb70*/  F2FP.SATFINITE.E5M2.F32.PACK_AB_MERGE_C R5, R26, R27, RZ ;  /* 0x0000001b1a05723e */ /* 0x002fc400048060ff */
        /* <DEDUP_REMOVED lines=14> */
[----:B------:R3:W-:Y:S04]  /*1ffc60*/  STL [R1+0x1b58], R13 ;  /* 0x001b580d01007387 */ /* 0x0007e80000100800 */
[----:B------:R-:W-:Y:S01]  /*1ffc70*/  STL [R1+0x1c64], R17 ;  /* 0x001c641101007387 */ /* 0x000fe20000100800 */
[----:B---3--:R-:W-:-:S05]  /*1ffc80*/  IMAD.X R13, R16, 0x1, R5, P1 ;  /* 0x00000001100d7824 */ /* 0x008fca00008e0605 */
[----:B------:R1:W-:Y:S04]  /*1ffc90*/  STL.64 [R1+0x1230], R12 ;  /* 0x0012300c01007387 */ /* 0x0003e80000100a00 */
[----:B-1----:R-:W2:Y:S01]  /*1ffca0*/  LDL.LU R13, [R1+0x7970] ;  /* 0x00797000010d7983 */ /* 0x002ea20000300800 */
[C---:B------:R-:W-:Y:S02]  /*1ffcb0*/  IADD3 R12, P1, PT, R0.reuse, R4, RZ ;  /* 0x00000004000c7210 */ /* 0x040fe40007f3e0ff */
[----:B----4-:R-:W-:Y:S01]  /*1ffcc0*/  F2FP.SATFINITE.E5M2.F32.PACK_AB_MERGE_C R2, R29, R2, RZ ;  /* 0x000000021d02723e */ /* 0x010fe200048060ff */
[----:B0-----:R-:W-:Y:S01]  /*1ffcd0*/  VIADD R0, R0, UR6 ;  /* 0x0000000600007c36 */ /* 0x001fe20008000000 */
[----:B------:R-:W0:Y:S01]  /*1ffce0*/  LDCU UR6, c[0x0][0x3b8] ;  /* 0x00007700ff0677ac */ /* 0x000e220008000800 */
[----:B--2---:R-:W-:Y:S01]  /*1ffcf0*/  F2FP.SATFINITE.E5M2.F32.PACK_AB_MERGE_C R17, R22, R13, RZ ;  /* 0x0000000d1611723e */ /* 0x004fe200048060ff */
[----:B------:R-:W-:-:S04]  /*1ffd00*/  IMAD.X R13, R16, 0x1, R3, P1 ;  /* 0x00000001100d7824 */ /* 0x000fc800008e0603 */
[----:B------:R-:W-:Y:S04]  /*1ffd10*/  STL [R1+0x1c70], R17 ;  /* 0x001c701101007387 */ /* 0x000fe80000100800 */
[----:B------:R-:W2:Y:S04]  /*1ffd20*/  LDL.LU R22, [R1+0x1e20] ;  /* 0x001e200001167983 */ /* 0x000ea80000300800 */
[----:B------:R1:W-:Y:S04]  /*1ffd30*/  STL.64 [R1+0x1228], R12 ;  /* 0x0012280c01007387 */ /* 0x0003e80000100a00 */
[----:B------:R-:W2:Y:S04]  /*1ffd40*/  LDL.LU R29, [R1+0x1e24] ;  /* 0x001e2400011d7983 */ /* 0x000ea80000300800 */
[----:B------:R3:W-:Y:S01]  /*1ffd50*/  STL [R1+0x1c6c], R2 ;  /* 0x001c6c0201007387 */ /* 0x0007e20000100800 */
[----:B-1----:R-:W-:-:S02]  /*1ffd60*/  F2FP.SATFINITE.E5M2.F32.PACK_AB_MERGE_C R12, R15, R14, RZ ;  /* 0x0000000e0f0c723e */ /* 0x002fc400048060ff */
[----:B---3--:R-:W-:-:S03]  /*1ffd70*/  F2FP.SATFINITE.E5M2.F32.PACK_AB_MERGE_C R2, R19, R18, RZ ;  /* 0x000000121302723e */ /* 0x008fc600048060ff */
[----:B------:R1:W-:Y:S04]  /*1ffd80*/  STL [R1+0x1ae8], R12 ;  /* 0x001ae80c01007387 */ /* 0x0003e80000100800 */
[----:B------:R-:W3:Y:S04]  /*1ffd90*/  LDL.LU R14, [R1+0x1e28] ;  /* 0x001e2800010e7983 */ /* 0x000ee80000300800 */
[----:B------:R-:W3:Y:S01]  /*1ffda0*/  LDL.LU R15, [R1+0x1e2c] ;  /* 0x001e2c00010f7983 */ /* 0x000ee20000300800 */
[----:B-1----:R-:W-:-:S03]  /*1ffdb0*/  IADD3 R12, P1, PT, R0, R10, RZ ;  /* 0x0000000a000c7210 */ /* 0x002fc60007f3e0ff */
[----:B------:R1:W-:Y:S04]  /*1ffdc0*/  STL [R1+0x1c78], R2 ;  /* 0x001c780201007387 */ /* 0x0003e80000100800 */
[----:B------:R-:W4:Y:S04]  /*1ffdd0*/  LDL.LU R18, [R1+0x1e10] ;  /* 0x001e100001127983 */ /* 0x000f280000300800 */
[----:B------:R-:W4:Y:S01]  /*1ffde0*/  LDL.LU R19, [R1+0x1e14] ;  /* 0x001e140001137983 */ /* 0x000f220000300800 */
        /* <DEDUP_REMOVED lines=9> */
[----:B-1----:R-:W-:-:S02]  /*1ffe80*/  IADD3 R12, P1, PT, R0, R8, RZ ;  /* 0x00000008000c7210 */ /* 0x002fc40007f3e0ff */
[----:B------:R1:W-:Y:S03]  /*1ffe90*/  STL [R1+0x7964], R8 ;  /* 0x0079640801007387 */ /* 0x0003e60000100800 */
[----:B------:R-:W-:-:S05]  /*1ffea0*/  IMAD.X R13, R2, 0x1, R7, P1 ;  /* 0x00000001020d7824 */ /* 0x000fca00008e0607 */
[----:B------:R0:W-:Y:S04]  /*1ffeb0*/  STL.64 [R1+0x1218], R12 ;  /* 0x0012180c01007387 */ /* 0x0001e80000100a00 */
[----:B-1----:R-:W3:Y:S01]  /*1ffec0*/  LDL.LU R8, [R1+0x1e30] ;  /* 0x001e300001087983 */ /* 0x002ee20000300800 */
[----:B0-----:R-:W-:Y:S02]  /*1ffed0*/  F2FP.SATFINITE.E5M2.F32.PACK_AB_MERGE_C R13, R26, R27, RZ ;  /* 0x0000001b1a0d723e */ /* 0x001fe400048060ff */
[----:B------:R-:W-:-:S03]  /*1ffee0*/  F2FP.SATFINITE.E5M2.F32.PACK_AB_MERGE_C R12, R28, R25, RZ ;  /* 0x000000191c0c723e */ /* 0x000fc600048060ff */
[----:B------:R-:W-:Y:S04]  /*1ffef0*/  STL [R1+0x1c94], R13 ;  /* 0x001c940d01007387 */ /* 0x000fe80000100800 */
[----:B------:R-:W3:Y:S04]  /*1fff00*/  LDL.LU R16, [R1+0x1e34] ;  /* 0x001e340001107983 */ /* 0x000ee80000300800 */
[----:B------:R0:W-:Y:S04]  /*1fff10*/  STL [R1+0x1c90], R12 ;  /* 0x001c900c01007387 */ /* 0x0001e80000100800 */
[----:B------:R-:W3:Y:S01]  /*1fff20*/  LDL.LU R17, [R1+0x1e38] ;  /* 0x001e380001117983 */ /* 0x000ee20000300800 */
[----:B0-----:R-:W-:-:S05]  /*1fff30*/  IADD3 R12, P1, PT, R0, R6, RZ ;  /* 0x00000006000c7210 */ /* 0x001fca0007f3e0ff */
[----:B------:R-:W-:Y:S01]  /*1fff40*/  IMAD.X R13, R2, 0x1, R5, P1 ;  /* 0x00000001020d7824 */ /* 0x000fe200008e0605 */
[----:B--2---:R-:W-:Y:S01]  /*1fff50*/  F2FP.SATFINITE.E5M2.F32.PACK_AB_MERGE_C R11, R24, R11, RZ ;  /* 0x0000000b180b723e */ /* 0x004fe200048060ff */
[----:B---3--:R0:W-:Y:S04]  /*1fff60*/  STL.64 [R1+0x7968], R16 ;  /* 0x0079681001007387 */ /* 0x0081e80000100a00 */
[----:B------:R-:W2:Y:S04]  /*1fff70*/  LDL.LU R23, [R1+0x1e3c] ;  /* 0x001e3c0001177983 */ /* 0x000ea80000300800 */
[----:B------:R-:W3:Y:S04]  /*1fff80*/  LDL.LU R20, [R1+0x1e40] ;  /* 0x001e400001147983 */ /* 0x000ee80000300800 */
[----:B------:R-:W3:Y:S04]  /*1fff90*/  LDL.LU R21, [R1+0x1e44] ;  /* 0x001e440001157983 */ /* 0x000ee80000300800 */
[----:B------:R-:W2:Y:S04]  /*1fffa0*/  LDL.LU R25, [R1+0x1e48] ;  /* 0x001e480001197983 */ /* 0x000ea80000300800 */
[----:B------:R-:W2:Y:S01]  /*1fffb0*/  LDL.LU R28, [R1+0x1e4c] ;  /* 0x001e4c00011c7983 */ /* 0x000ea20000300800 */
[----:B0-----:R-:W-:-:S03]  /*1fffc0*/  F2FP.SATFINITE.E5M2.F32.PACK_AB_MERGE_C R16, R29, R22, RZ ;  /* 0x000000161d10723e */ /* 0x001fc600048060ff */
[----:B------:R0:W-:Y:S04]  /*1fffd0*/  STL.64 [R1+0x1210], R12 ;  /* 0x0012100c01007387 */ /* 0x0001e80000100a00 */
[----:B------:R1:W-:Y:S04]  /*1fffe0*/  STL [R1+0x1ca4], R16 ;  /* 0x001ca41001007387 */ /* 0x0003e80000100800 */
[----:B------:R-:W2:Y:S01]  /*1ffff0*/  LDL.LU R27, [R1+0x1e50] ;  /* 0x001e5000011b7983 */ /* 0x000ea20000300800 */
[----:B0-----:R-:W-:-:S03]  /*200000*/  IADD3 R12, P1, PT, R0, R4, RZ ;  /* 0x00000004000c7210 */ /* 0x001fc60007f3e0ff */
[----:B------:R-:W2:Y:S02]  /*200010*/  LDL.LU R29, [R1+0x1e54] ;  /* 0x001e5400011d7983 */ /* 0x000ea40000300800 */
[----:B------:R-:W-:Y:S01]  /*200020*/  IMAD.X R13, R2, 0x1, R3, P1 ;  /* 0x00000001020d7824 */ /* 0x000fe200008e0603 */
[----:B------:R-:W-:Y:S01]  /*200030*/  F2FP.SATFINITE.E5M2.F32.PACK_AB_MERGE_C R2, R15, R14, RZ ;  /* 0x0000000e0f02723e */ /* 0x000fe200048060ff */
[----:B------:R-:W-:Y:S01]  /*200040*/  VIADD R0, R0, UR6 ;  /* 0x0000000600007c36 */ /* 0x000fe20008000000 */
[----:B------:R-:W0:Y:S02]  /*200050*/  LDCU UR6, c[0x0][0x3b8] ;  /* 0x00007700ff0677ac */ /* 0x000e240008000800 */
[----:B------:R4:W-:Y:S02]  /*200060*/  STL.64 [R1+0x1208], R12 ;  /* 0x0012080c01007387 */ /* 0x0009e40000100a00 */
[----:B-1----:R-:W-:Y:S02]  /*200070*/  IADD3 R16, P1, PT, R0, R10, RZ ;  /* 0x0000000a00107210 */ /* 0x002fe40007f3e0ff */
[----:B----4-:R-:W-:Y:S01]  /*200080*/  F2FP.SATFINITE.E5M2.F32.PACK_AB_MERGE_C R12, R19, R18, RZ ;  /* 0x00000012130c723e */ /* 0x010fe200048060ff */
[----:B------:R-:W4:Y:S04]  /*200090*/  LDL.LU R13, [R1+0x1e58] ;  /* 0x001e5800010d7983 */ /* 0x000f280000300800 */
[----:B------:R1:W-:Y:S04]  /*2000a0*/  STL [R1+0x1ca0], R2 ;  /* 0x001ca00201007387 */ /* 0x0003e80000100800 */
[----:B-1----:R-:W4:Y:S04]  /*2000b0*/  LDL.LU R2, [R1+0x1e5c] ;  /* 0x001e5c0001027983 */ /* 0x002f280000300800 */
[----:B------:R1:W-:Y:S04]  /*2000c0*/  STL [R1+0x1cb0], R12 ;  /* 0x001cb00c01007387 */ /* 0x0003e80000100800 */
[----:B------:R-:W2:Y:S04]  /*2000d0*/  LDL.LU R14, [R1+0x1e60] ;  /* 0x001e6000010e7983 */ /* 0x000ea80000300800 */
[----:B------:R-:W2:Y:S01]  /*2000e0*/  LDL.LU R15, [R1+0x1e64] ;  /* 0x001e6400010f7983 */ /* 0x000ea20000300800 */
[----:B-1----:R-:W-:-:S03]  /*2000f0*/  SHF.R.S32.HI R12, RZ, 0x1f, R0 ;  /* 0x0000001fff0c7819 */ /* 0x002fc60000011400 */
[----:B------:R-:W2:Y:S02]  /*200100*/  LDL.LU R18, [R1+0x1e68] ;  /* 0x001e680001127983 */ /* 0x000ea40000300800 */
[----:B------:R-:W-:Y:S02]  /*200110*/  IMAD.X R17, R12, 0x1, R9, P1 ;  /* 0x000000010c117824 */ /* 0x000fe400008e0609 */
[----:B------:R-:W2:Y:S04]  /*200120*/  LDL.LU R19, [R1+0x1e6c] ;  /* 0x001e6c0001137983 */ /* 0x000ea80000300800 */
[----:B------:R-:W-:Y:S04]  /*200130*/  STL [R1+0x1cac], R11 ;  /* 0x001cac0b01007387 */ /* 0x000fe80000100800 */
[----:B------:R1:W-:Y:S04]  /*200140*/  STL.64 [R1+0x1200], R16 ;  /* 0x0012001001007387 */ /* 0x0003e80000100a00 */
[----:B-1----:R-:W2:Y:S04]  /*200150*/  LDL.LU.64 R16, [R1+0x7968] ;  /* 0x0079680001107983 */ /* 0x002ea80000300a00 */
[----:B------:R-:W3:Y:S04]  /*200160*/  LDL.LU R26, [R1+0x1e70] ;  /* 0x001e7000011a7983 */ /* 0x000ee80000300800 */
[----:B------:R-:W3:Y:S04]  /*200170*/  LDL.LU R22, [R1+0x1e74] ;  /* 0x001e740001167983 */ /* 0x000ee80000300800 */
[----:B------:R-:W3:Y:S04]  /*200180*/  LDL.LU R11, [R1+0x1e78] ;  /* 0x001e7800010b7983 */ /* 0x000ee80000300800 */
[----:B------:R-:W3:Y:S01]  /*200190*/  LDL.LU R24, [R1+0x1e7c] ;  /* 0x001e7c0001187983 */ /* 0x000ee20000300800 */
[----:B--2---:R-:W-:-:S03]  /*2001a0*/  F2FP.SATFINITE.E5M2.F32.PACK_AB_MERGE_C R16, R16, R8, RZ ;  /* 0x000000081010723e */ /* 0x004fc600048060ff */
[----:B------:R-:W2:Y:S04]  /*2001b0*/  LDL.LU R8, [R1+0x7964] ;  /* 0x0079640001087983 */ /* 0x000ea80000300800 */
[----:B------:R-:W-:Y:S01]  /*2001c0*/  STL [R1+0x1780], R16 ;  /* 0x0017801001007387 */ /* 0x000fe20000100800 */
[----:B------:R-:W-:-:S05]  /*2001d0*/  F2FP.SATFINITE.E5M2.F32.PACK_AB_MERGE_C R23, R23, R17, RZ ;  /* 0x000000111717723e */ /* 0x000fca00048060ff */
[----:B------:R1:W-:Y:S02]  /*2001e0*/  STL [R1+0x177c], R23 ;  /* 0x00177c1701007387 */ /* 0x0003e40000100800 */
[----:B-1----:R-:W-:Y:S02]  /*2001f0*/  F2FP.SATFINITE.E5M2.F32.PACK_AB_MERGE_C R23, R29, R27, RZ ;  /* 0x0000001b1d17723e */ /* 0x002fe400048060ff */
[----:B--2---:R-:W-:-:S05]  /*200200*/  IADD3 R16, P1, PT, R0, R8, RZ ;  /* 0x0000000800107210 */ /* 0x004fca0007f3e0ff */
[----:B------:R-:W-:-:S05]  /*200210*/  IMAD.X R17, R12, 0x1, R7, P1 ;  /* 0x000000010c117824 */ /* 0x000fca00008e0607 */
[----:B------:R3:W-:Y:S02]  /*200220*/  STL.64 [R1+0x11f8], R16 ;  /* 0x0011f81001007387 */ /* 0x0007e40000100a00 */
[----:B---3--:R-:W-:Y:S02]  /*200230*/  F2FP.SATFINITE.E5M2.F32.PACK_AB_MERGE_C R17, R21, R20, RZ ;  /* 0x000000141511723e */ /* 0x008fe400048060ff */
        /* <DEDUP_REMOVED lines=9> */
[----:B------:R1:W-:Y:S04]  /*2002d0*/  STL.64 [R1+0x11f0], R16 ;  /* 0x0011f01001007387 */ /* 0x0003e80000100a00 */
[----:B------:R-:W-:Y:S04]  /*2002e0*/  STL [R1+0x17b4], R23 ;  /* 0x0017b41701007387 */ /* 0x000fe80000100800 */
[----:B------:R-:W3:Y:S04]  /*2002f0*/  LDL.LU R27, [R1+0x1e90] ;  /* 0x001e9000011b7983 */ /* 0x000ee80000300800 */
[----:B------:R-:W3:Y:S01]  /*200300*/  LDL.LU R29, [R1+0x1e94] ;  /* 0x001e9400011d7983 */ /* 0x000ee20000300800 */
[----:B-1----:R-:W-:-:S02]  /*200310*/  IADD3 R16, P1, PT, R0, R4, RZ ;  /* 0x0000000400107210 */ /* 0x002fc40007f3e0ff */
[----:B----4-:R-:W-:-:S03]  /*200320*/  F2FP.SATFINITE.E5M2.F32.PACK_AB_MERGE_C R2, R2, R13, RZ ;  /* 0x0000000d0202723e */ /* 0x010fc600048060ff */
[----:B------:R-:W-:Y:S01]  /*200330*/  IMAD.X R17, R12, 0x1, R3, P1 ;  /* 0x000000010c117824 */ /* 0x000fe200008e0603 */
[----:B------:R-:W-:Y:S01]  /*200340*/  F2FP.SATFINITE.E5M2.F32.PACK_AB_MERGE_C R12, R15, R14, RZ ;  /* 0x0000000e0f0c723e */ /* 0x000fe200048060ff */
[----:B0-----:R-:W-:Y:S01]  /*200350*/  VIADD R0, R0, UR6 ;  /* 0x0000000600007c36 */ /* 0x001fe20008000000 */
[----:B------:R-:W-:Y:S01]  /*200360*/  F2FP.SATFINITE.E5M2.F32.PACK_AB_MERGE_C R11, R24, R11, RZ ;  /* 0x0000000b180b723e */ /* 0x000fe200048060ff */
[----:B------:R-:W0:Y:S01]  /*200370*/  LDCU UR6, c[0x0][0x3b8] ;  /* 0x00007700ff0677ac */ /* 0x000e220008000800 */
[----:B------:R-:W-:Y:S04]  /*200380*/  STL.64 [R1+0x11e8], R16 ;  /* 0x0011e81001007387 */ /* 0x000fe80000100a00 */
[----:B------:R1:W-:Y:S04]  /*200390*/  STL [R1+0x17ac], R2 ;  /* 0x0017ac0201007387 */ /* 0x0003e80000100800 */
[----:B------:R4:W-:Y:S04]  /*2003a0*/  STL [R1+0x17d0], R12 ;  /* 0x0017d00c01007387 */ /* 0x0009e80000100800 */
[----:B------:R-:W3:Y:S01]  /*2003b0*/  LDL.LU R14, [R1+0x1e98] ;  /* 0x001e9800010e7983 */ /* 0x000ee20000300800 */
[----:B-1----:R-:W-:-:S03]  /*2003c0*/  F2FP.SATFINITE.E5M2.F32.PACK_AB_MERGE_C R2, R19, R18, RZ ;  /* 0x000000121302723e */ /* 0x002fc600048060ff */
[----:B------:R-:W3:Y:S01]  /*2003d0*/  LDL.LU R15, [R1+0x1e9c] ;  /* 0x001e9c00010f7983 */ /* 0x000ee20000300800 */
[----:B----4-:R-:W-:-:S03]  /*2003e0*/  IADD3 R12, P1, PT, R0, R10, RZ ;  /* 0x0000000a000c7210 */ /* 0x010fc60007f3e0ff */
[----:B------:R1:W-:Y:S04]  /*2003f0*/  STL [R1+0x17c8], R2 ;  /* 0x0017c80201007387 */ /* 0x0003e80000100800 */
[----:B------:R-:W4:Y:S04]  /*200400*/  LDL.LU R18, [R1+0x1ea0] ;  /* 0x001ea00001127983 */ /* 0x000f280000300800 */
[----:B------:R-:W4:Y:S01]  /*200410*/  LDL.LU R19, [R1+0x1ea4] ;  /* 0x001ea40001137983 */ /* 0x000f220000300800 */
[----:B-1----:R-:W-:-:S05]  /*200420*/  SHF.R.S32.HI R2, RZ, 0x1f, R0 ;  /* 0x0000001fff027819 */ /* 0x002fca0000011400 */
[----:B------:R-:W-:Y:S01]  /*200430*/  IMAD.X R13, R2, 0x1, R9, P1 ;  /* 0x00000001020d7824 */ /* 0x000fe200008e0609 */
[----:B------:R-:W-:-:S04]  /*200440*/  IADD3 R16, P1, PT, R0, R8, RZ ;  /* 0x0000000800107210 */ /* 0x000fc80007f3e0ff */
[----:B------:R1:W-:Y:S01]  /*200450*/  STL.64 [R1+0x11e0], R12 ;  /* 0x0011e00c01007387 */ /* 0x0003e20000100a00 */
[----:B------:R-:W-:-:S03]  /*200460*/  IMAD.X R17, R2, 0x1, R7, P1 ;  /* 0x0000000102117824 */ /* 0x000fc600008e0607 */
[----:B------:R-:W4:Y:S01]  /*200470*/  LDL.LU R23, [R1+0x1ea8] ;  /* 0x001ea80001177983 */ /* 0x000f220000300800 */
[----:B-1----:R-:W-:-:S05]  /*200480*/  F2FP.SATFINITE.E5M2.F32.PACK_AB_MERGE_C R12, R22, R26, RZ ;  /* 0x0000001a160c723e */ /* 0x002fca00048060ff */
[----:B------:R1:W-:Y:S04]  /*200490*/  STL [R1+0x17e8], R12 ;  /* 0x0017e80c01007387 */ /* 0x0003e80000100800 */
[----:B-1----:R-:W4:Y:S04]  /*2004a0*/  LDL.LU R12, [R1+0x1eac] ;  /* 0x001eac00010c7983 */ /* 0x002f280000300800 */
[----:B------:R1:W-:Y:S04]  /*2004b0*/  STL [R1+0x17e0], R11 ;  /* 0x0017e00b01007387 */ /* 0x0003e80000100800 */
[----:B------:R-:W4:Y:S04]  /*2004c0*/  LDL.LU R26, [R1+0x1eb0] ;  /* 0x001eb000011a7983 */ /* 0x000f280000300800 */
[----:B------:R-:W4:Y:S04]  /*2004d0*/  LDL.LU R22, [R1+0x1eb4] ;  /* 0x001eb40001167983 */ /* 0x000f280000300800 */
[----:B-1----:R-:W4:Y:S04]  /*2004e0*/  LDL.LU R11, [R1+0x1eb8] ;  /* 0x001eb800010b7983 */ /* 0x002f280000300800 */
[----:B------:R-:W4:Y:S04]  /*2004f0*/  LDL.LU R24, [R1+0x1ebc] ;  /* 0x001ebc0001187983 */ /* 0x000f280000300800 */
[----:B------:R2:W-:Y:S02]  /*200500*/  STL.64 [R1+0x11d8], R16 ;  /* 0x0011d81001007387 */ /* 0x0005e40000100a00 */
[----:B--2---:R-:W-:-:S02]  /*200510*/  F2FP.SATFINITE.E5M2.F32.PACK_AB_MERGE_C R16, R21, R20, RZ ;  /* 0x000000141510723e */ /* 0x004fc400048060ff */
[----:B------:R-:W2:Y:S04]  /*200520*/  LDL.LU R20, [R1+0x1ec0] ;  /* 0x001ec00001147983 */ /* 0x000ea80000300800 */
[----:B------:R1:W-:Y:S04]  /*200530*/  STL [R1+0x1808], R16 ;  /* 0x0018081001007387 */ /* 0x0003e80000100800 */
[----:B------:R-:W2:Y:S01]  /*200540*/  LDL.LU R21, [R1+0x1ec4] ;  /* 0x001ec40001157983 */ /* 0x000ea20000300800 */
[----:B---3--:R-:W-:Y:S02]  /*200550*/  F2FP.SATFINITE.E5M2.F32.PACK_AB_MERGE_C R13, R28, R25, RZ ;  /* 0x000000191c0d723e */ /* 0x008fe400048060ff */
[----:B-1----:R-:W-:-:S03]  /*200560*/  IADD3 R16, P1, PT, R0, R6, RZ ;  /* 0x0000000600107210 */ /* 0x002fc60007f3e0ff */
[----:B------:R1:W-:Y:S02]  /*200570*/  STL [R1+0x17fc], R13 ;  /* 0x0017fc0d01007387 */ /* 0x0003e40000100800 */
[----:B------:R-:W-:Y:S02]  /*200580*/  IMAD.X R17, R2, 0x1, R5, P1 ;  /* 0x0000000102117824 */ /* 0x000fe400008e0605 */
[----:B------:R-:W3:Y:S04]  /*200590*/  LDL.LU R25, [R1+0x1ec8] ;  /* 0x001ec80001197983 */ /* 0x000ee80000300800 */
[----:B------:R-:W3:Y:S04]  /*2005a0*/  LDL.LU R28, [R1+0x1ecc] ;  /* 0x001ecc00011c7983 */ /* 0x000ee80000300800 */
[----:B------:R-:W-:Y:S01]  /*2005b0*/  STL.64 [R1+0x11d0], R16 ;  /* 0x0011d01001007387 */ /* 0x000fe20000100a00 */
[----:B-1----:R-:W-:-:S05]  /*2005c0*/  F2FP.SATFINITE.E5M2.F32.PACK_AB_MERGE_C R13, R29, R27, RZ ;  /* 0x0000001b1d0d723e */ /* 0x002fca00048060ff */
[----:B------:R1:W-:Y:S04]  /*2005d0*/  STL [R1+0x182c], R13 ;  /* 0x00182c0d01007387 */ /* 0x0003e80000100800 */
[----:B-1----:R-:W2:Y:S01]  /*2005e0*/  LDL.LU R13, [R1+0x1ed0] ;  /* 0x001ed000010d7983 */ /* 0x002ea20000300800 */
[----:B------:R-:W-:-:S05]  /*2005f0*/  IADD3 R16, P1, PT, R0, R4, RZ ;  /* 0x0000000400107210 */ /* 0x000fca0007f3e0ff */
[----:B------:R-:W-:Y:S02]  /*200600*/  IMAD.X R17, R2, 0x1, R3, P1 ;  /* 0x0000000102117824 */ /* 0x000fe400008e0603 */
[----:B0-----:R-:W-:Y:S01]  /*200610*/  VIADD R0, R0, UR6 ;  /* 0x0000000600007c36 */ /* 0x001fe20008000000 */
[----:B------:R-:W0:Y:S01]  /*200620*/  LDCU UR6, c[0x0][0x3b8] ;  /* 0x00007700ff0677ac */ /* 0x000e220008000800 */
[----:B--2---:R1:W-:Y:S04]  /*200630*/  STL [R1+0x7960], R13 ;  /* 0x0079600d01007387 */ /* 0x0043e80000100800 */
[----:B------:R-:W2:Y:S04]  /*200640*/  LDL.LU R27, [R1+0x1ed4] ;  /* 0x001ed400011b7983 */ /* 0x000ea80000300800 */
[----:B------:R4:W-:Y:S01]  /*200650*/  STL.64 [R1+0x11c8], R16 ;  /* 0x0011c81001007387 */ /* 0x0009e20000100a00 */
[----:B-1----:R-:W-:-:S03]  /*200660*/  F2FP.SATFINITE.E5M2.F32.PACK_AB_MERGE_C R13, R15, R14, RZ ;  /* 0x0000000e0f0d723e */ /* 0x002fc600048060ff */
[----:B------:R-:W2:Y:S04]  /*200670*/  LDL.LU R2, [R1+0x1ed8] ;  /* 0x001ed80001027983 */ /* 0x000ea80000300800 */
[----:B------:R-:W2:Y:S04]  /*200680*/  LDL.LU R29, [R1+0x1edc] ;  /* 0x001edc00011d7983 */ /* 0x000ea80000300800 */
[----:B------:R1:W-:Y:S01]  /*200690*/  STL [R1+0x1820], R13 ;  /* 0x0018200d01007387 */ /* 0x0003e20000100800 */
[----:B----4-:R-:W-:Y:S02]  /*2006a0*/  F2FP.SATFINITE.E5M2.F32.PACK_AB_MERGE_C R17, R12, R23, RZ ;  /* 0x000000170c11723e */ /* 0x010fe400048060ff */
[----:B------:R-:W-:Y:S01]  /*2006b0*/  SHF.R.S32.HI R16, RZ, 0x1f, R0 ;  /* 0x0000001fff107819 */ /* 0x000fe20000011400 */
[----:B------:R-:W4:Y:S01]  /*2006c0*/  LDL.LU R14, [R1+0x1ee0] ;  /* 0x001ee000010e7983 */ /* 0x000f220000300800 */
[----:B------:R-:W-:-:S02]  /*2006d0*/  IADD3 R12, P1, PT, R0, R10, RZ ;  /* 0x0000000a000c7210 */ /* 0x000fc40007f3e0ff */
[----:B-1----:R-:W-:-:S05]  /*2006e0*/  F2FP.SATFINITE.E5M2.F32.PACK_AB_MERGE_C R13, R19, R18, RZ ;  /* 0x00000012130d723e */ /* 0x002fca00048060ff */
[----:B------:R1:W-:Y:S04]  /*2006f0*/  STL [R1+0x1850], R13 ;  /* 0x0018500d01007387 */ /* 0x0003e80000100800 */
[----:B------:R-:W4:Y:S04]  /*200700*/  LDL.LU R15, [R1+0x1ee4] ;  /* 0x001ee400010f7983 */ /* 0x000f280000300800 */
[----:B------:R-:W2:Y:S01]  /*200710*/  LDL.LU R18, [R1+0x1ee8] ;  /* 0x001ee80001127983 */ /* 0x000ea20000300800 */
[----:B-1----:R-:W-:-:S03]  /*200720*/  IMAD.X R13, R16, 0x1, R9, P1 ;  /* 0x00000001100d7824 */ /* 0x002fc600008e0609 */
[----:B------:R-:W2:Y:S04]  /*200730*/  LDL.LU R19, [R1+0x1eec] ;  /* 0x001eec0001137983 */ /* 0x000ea80000300800 */
[----:B------:R-:W-:Y:S04]  /*200740*/  STL [R1+0x1844], R17 ;  /* 0x0018441101007387 */ /* 0x000fe80000100800 */
[----:B------:R1:W-:Y:S02]  /*200750*/  STL.64 [R1+0x11c0], R12 ;  /* 0x0011c00c01007387 */ /* 0x0003e40000100a00 */
        /* <DEDUP_REMOVED lines=10> */
[----:B------:R1:W-:Y:S02]  /*200800*/  STL.64 [R1+0x11b8], R12 ;  /* 0x0011b80c01007387 */ /* 0x0003e40000100a00 */
[----:B-1----:R-:W-:Y:S02]  /*200810*/  F2FP.SATFINITE.E5M2.F32.PACK_AB_MERGE_C R13, R21, R20, RZ ;  /* 0x00000014150d723e */ /* 0x002fe400048060ff */
        /* <DEDUP_REMOVED lines=10> */
[----:B-1----:R-:W2:Y:S01]  /*2008c0*/  LDL.LU R13, [R1+0x7960] ;  /* 0x00796000010d7983 */ /* 0x002ea20000300800 */
[----:B------:R-:W-:Y:S02]  /*2008d0*/  IADD3 R12, P1, PT, R0, R4, RZ ;  /* 0x00000004000c7210 */ /* 0x000fe40007f3e0ff */
[----:B--2---:R-:W-:-:S05]  /*2008e0*/  F2FP.SATFINITE.E5M2.F32.PACK_AB_MERGE_C R17, R27, R13, RZ ;  /* 0x0000000d1b11723e */ /* 0x004fca00048060ff */
[----:B------:R1:W-:Y:S04]  /*2008f0*/  STL [R1+0x18d4], R17 ;  /* 0x0018d41101007387 */ /* 0x0003e80000100800 */
[----:B-1----:R-:W2:Y:S01]  /*200900*/  LDL.LU R17, [R1+0x21c0] ;  /* 0x0021c00001117983 */ /* 0x002ea20000300800 */
[----:B------:R-:W-:Y:S01]  /*200910*/  IMAD.X R13, R16, 0x1, R3, P1 ;  /* 0x00000001100d7824 */ /* 0x000fe200008e0603 */
[----:B------:R-:W-:-:S04]  /*200920*/  F2FP.SATFINITE.E5M2.F32.PACK_AB_MERGE_C R2, R29, R2, RZ ;  /* 0x000000021d02723e */ /* 0x000fc800048060ff */
[----:B------:R1:W-:Y:S01]  /*200930*/  STL.64 [R1+0x11a8], R12 ;  /* 0x0011a80c01007387 */ /* 0x0003e20000100a00 */
[----:B0-----:R-:W-:Y:S01]  /*200940*/  VIADD R0, R0, UR6 ;  /* 0x0000000600007c36 */ /* 0x001fe20008000000 */
[----:B------:R-:W-:Y:S01]  /*200950*/  F2FP.SATFINITE.E5M2.F32.PACK_AB_MERGE_C R16, R28, R25, RZ ;  /* 0x000000191c10723e */ /* 0x000fe200048060ff */
[----:B------:R-:W0:Y:S01]  /*200960*/  LDCU UR6, c[0x0][0x3b8] ;  /* 0x00007700ff0677ac */ /* 0x000e220008000800 */
[----:B-1----:R-:W-:Y:S01]  /*200970*/  F2FP.SATFINITE.E5M2.F32.PACK_AB_MERGE_C R12, R19, R18, RZ ;  /* 0x00000012130c723e */ /* 0x002fe200048060ff */
[----:B--2---:R-:W-:Y:S04]  /*200980*/  STL [R1+0x795c], R17 ;  /* 0x00795c1101007387 */ /* 0x004fe80000100800 */
[----:B------:R4:W-:Y:S04]  /*200990*/  STL [R1+0x18c4], R2 ;  /* 0x0018c40201007387 */ /* 0x0009e80000100800 */
[----:B------:R-:W2:Y:S01]  /*2009a0*/  LDL.LU R29, [R1+0x21c4] ;  /* 0x0021c400011d7983 */ /* 0x000ea20000300800 */
[----:B----4-:R-:W-:-:S05]  /*2009b0*/  F2FP.SATFINITE.E5M2.F32.PACK_AB_MERGE_C R2, R15, R14, RZ ;  /* 0x0000000e0f02723e */ /* 0x010fca00048060ff */
[----:B------:R1:W-:Y:S01]  /*2009c0*/  STL [R1+0x1908], R2 ;  /* 0x0019080201007387 */ /* 0x0003e20000100800 */
[----:B------:R-:W-:-:S03]  /*2009d0*/  SHF.R.S32.HI R14, RZ, 0x1f, R0 ;  /* 0x0000001fff0e7819 */ /* 0x000fc60000011400 */
[----:B-1----:R-:W4:Y:S04]  /*2009e0*/  LDL.LU R2, [R1+0x21c8] ;  /* 0x0021c80001027983 */ /* 0x002f280000300800 */
[----:B------:R-:W4:Y:S04]  /*2009f0*/  LDL.LU R15, [R1+0x21cc] ;  /* 0x0021cc00010f7983 */ /* 0x000f280000300800 */
[----:B------:R1:W-:Y:S04]  /*200a00*/  STL [R1+0x18e8], R12 ;  /* 0x0018e80c01007387 */ /* 0x0003e80000100800 */
[----:B------:R-:W2:Y:S04]  /*200a10*/  LDL.LU R18, [R1+0x21b0] ;  /* 0x0021b00001127983 */ /* 0x000ea80000300800 */
[----:B------:R-:W2:Y:S01]  /*200a20*/  LDL.LU R19, [R1+0x21b4] ;  /* 0x0021b40001137983 */ /* 0x000ea20000300800 */
[----:B-1----:R-:W-:-:S05]  /*200a30*/  IADD3 R12, P1, PT, R0, R10, RZ ;  /* 0x0000000a000c7210 */ /* 0x002fca0007f3e0ff */
[----:B------:R-:W-:-:S05]  /*200a40*/  IMAD.X R13, R14, 0x1, R9, P1 ;  /* 0x000000010e0d7824 */ /* 0x000fca00008e0609 */
[----:B------:R1:W-:Y:S04]  /*200a50*/  STL.64 [R1+0x11a0], R12 ;  /* 0x0011a00c01007387 */ /* 0x0003e80000100a00 */
[----:B------:R-:W2:Y:S01]  /*200a60*/  LDL.LU R23, [R1+0x21b8] ;  /* 0x0021b80001177983 */ /* 0x000ea20000300800 */
[----:B-1----:R-:W-:-:S03]  /*200a70*/  F2FP.SATFINITE.E5M2.F32.PACK_AB_MERGE_C R12, R11, R26, RZ ;  /* 0x0000001a0b0c723e */ /* 0x002fc600048060ff */
        /* <DEDUP_REMOVED lines=10> */
[----:B------:R3:W-:Y:S02]  /*200b20*/  STL.64 [R1+0x1198], R12 ;  /* 0x0011980c01007387 */ /* 0x0007e40000100a00 */
[----:B---3--:R-:W-:Y:S02]  /*200b30*/  F2FP.SATFINITE.E5M2.F32.PACK_AB_MERGE_C R13, R21, R20, RZ ;  /* 0x00000014150d723e */ /* 0x008fe400048060ff */
        /* <DEDUP_REMOVED lines=12> */
[----:B------:R-:W-:-:S02]  /*200c00*/  IADD3 R16, P1, PT, R0, R4, RZ ;  /* 0x0000000400107210 */ /* 0x000fc40007f3e0ff */
[----:B----4-:R-:W-:Y:S01]  /*200c10*/  F2FP.SATFINITE.E5M2.F32.PACK_AB_MERGE_C R15, R15, R2, RZ ;  /* 0x000000020f0f723e */ /* 0x010fe200048060ff */
[----:B0-----:R-:W-:Y:S01]  /*200c20*/  VIADD R2, R0, UR6 ;  /* 0x0000000600027c36 */ /* 0x001fe20008000000 */
[----:B------:R-:W0:Y:S01]  /*200c30*/  LDCU UR6, c[0x0][0x3b8] ;  /* 0x00007700ff0677ac */ /* 0x000e220008000800 */
[----:B--2---:R-:W-:-:S03]  /*200c40*/  F2FP.SATFINITE.E5M2.F32.PACK_AB_MERGE_C R23, R11, R23, RZ ;  /* 0x000000170b17723e */ /* 0x004fc600048060ff */
[----:B------:R-:W-:Y:S02]  /*200c50*/  SHF.R.S32.HI R11, RZ, 0x1f, R2 ;  /* 0x0000001fff0b7819 */ /* 0x000fe40000011402 */
[----:B---3--:R-:W-:Y:S01]  /*200c60*/  F2FP.SATFINITE.E5M2.F32.PACK_AB_MERGE_C R29, R29, R17, RZ ;  /* 0x000000111d1d723e */ /* 0x008fe200048060ff */
[----:B------:R-:W-:-:S04]  /*200c70*/  IMAD.X R17, R14, 0x1, R3, P1 ;  /* 0x000000010e117824 */ /* 0x000fc800008e0603 */
[----:B------:R1:W-:Y:S04]  /*200c80*/  STL [R1+0x1998], R29 ;  /* 0x0019981d01007387 */ /* 0x0003e80000100800 */
[----:B-1----:R-:W2:Y:S04]  /*200c90*/  LDL.LU R29, [R1+0x2108] ;  /* 0x00210800011d7983 */ /* 0x002ea80000300800 */
[----:B------:R-:W2:Y:S04]  /*200ca0*/  LDL.LU R14, [R1+0x210c] ;  /* 0x00210c00010e7983 */ /* 0x000ea80000300800 */
[----:B------:R1:W-:Y:S04]  /*200cb0*/  STL.64 [R1+0x1188], R16 ;  /* 0x0011881001007387 */ /* 0x0003e80000100a00 */
[----:B------:R3:W-:Y:S01]  /*200cc0*/  STL [R1+0x198c], R15 ;  /* 0x00198c0f01007387 */ /* 0x0007e20000100800 */
[----:B-1----:R-:W-:-:S03]  /*200cd0*/  F2FP.SATFINITE.E5M2.F32.PACK_AB_MERGE_C R16, R19, R18, RZ ;  /* 0x000000121310723e */ /* 0x002fc600048060ff */
[----:B---3--:R-:W3:Y:S04]  /*200ce0*/  LDL.LU R15, [R1+0x2130] ;  /* 0x00213000010f7983 */ /* 0x008ee80000300800 */
[----:B------:R1:W-:Y:S04]  /*200cf0*/  STL [R1+0x19c0], R16 ;  /* 0x0019c01001007387 */ /* 0x0003e80000100800 */
[----:B------:R-:W3:Y:S04]  /*200d00*/  LDL.LU R18, [R1+0x2134] ;  /* 0x0021340001127983 */ /* 0x000ee80000300800 */
[----:B------:R-:W4:Y:S01]  /*200d10*/  LDL.LU R19, [R1+0x2138] ;  /* 0x0021380001137983 */ /* 0x000f220000300800 */
[----:B-1----:R-:W-:-:S03]  /*200d20*/  IADD3 R16, P1, PT, R2, R10, RZ ;  /* 0x0000000a02107210 */ /* 0x002fc60007f3e0ff */
[----:B------:R-:W4:Y:S02]  /*200d30*/  LDL.LU R0, [R1+0x213c] ;  /* 0x00213c0001007983 */ /* 0x000f240000300800 */
[----:B------:R-:W-:Y:S02]  /*200d40*/  IMAD.X R17, R11, 0x1, R9, P1 ;  /* 0x000000010b117824 */ /* 0x000fe400008e0609 */
[----:B------:R-:W-:Y:S04]  /*200d50*/  STL [R1+0x19b4], R23 ;  /* 0x0019b41701007387 */ /* 0x000fe80000100800 */
[----:B------:R1:W-:Y:S02]  /*200d60*/  STL.64 [R1+0x1180], R16 ;  /* 0x0011801001007387 */ /* 0x0003e40000100a00 */
        /* <DEDUP_REMOVED lines=10> */
[----:B------:R1:W-:Y:S02]  /*200e10*/  STL.64 [R1+0x1178], R16 ;  /* 0x0011781001007387 */ /* 0x0003e40000100a00 */
[----:B-1----:R-:W-:Y:S02]  /*200e20*/  F2FP.SATFINITE.E5M2.F32.PACK_AB_MERGE_C R17, R13, R12, RZ ;  /* 0x0000000c0d11723e */ /* 0x002fe400048060ff */
[----:B------:R-:W-:Y:S02]  /*200e30*/  IADD3 R12, P1, PT, R2, R6, RZ ;  /* 0x00000006020c7210 */ /* 0x000fe40007f3e0ff */
[----:B------:R-:W-:-:S03]  /*200e40*/  F2FP.SATFINITE.E5M2.F32.PACK_AB_MERGE_C R16, R21, R20, RZ ;  /* 0x000000141510723e */ /* 0x000fc600048060ff */
[----:B------:R-:W-:Y:S01]  /*200e50*/  IMAD.X R13, R11, 0x1, R5, P1 ;  /* 0x000000010b0d7824 */ /* 0x000fe200008e0605 */
[----:B------:R-:W-:Y:S04]  /*200e60*/  STL [R1+0x1b24], R17 ;  /* 0x001b241101007387 */ /* 0x000fe80000100800 */
[----:B------:R1:W-:Y:S04]  /*200e70*/  STL [R1+0x1b20], R16 ;  /* 0x001b201001007387 */ /* 0x0003e80000100800 */
[----:B------:R0:W-:Y:S01]  /*200e80*/  STL.64 [R1+0x1170], R12 ;  /* 0x0011700c01007387 */ /* 0x0001e20000100a00 */
[----:B-1----:R-:W-:-:S02]  /*200e90*/  F2FP.SATFINITE.E5M2.F32.PACK_AB_MERGE_C R16, R28, R25, RZ ;  /* 0x000000191c10723e */ /* 0x002fc400048060ff */
[----:B0-----:R-:W-:-:S03]  /*200ea0*/  IADD3 R12, P1, PT, R2, R4, RZ ;  /* 0x00000004020c7210 */ /* 0x001fc60007f3e0ff */
[----:B------:R0:W-:Y:S02]  /*200eb0*/  STL [R1+0x1b3c], R16 ;  /* 0x001b3c1001007387 */ /* 0x0001e40000100800 */
[----:B------:R-:W-:Y:S02]  /*200ec0*/  IMAD.X R13, R11, 0x1, R3, P1 ;  /* 0x000000010b0d7824 */ /* 0x000fe400008e0603 */
[----:B------:R-:W3:Y:S04]  /*200ed0*/  LDL.LU R25, [R1+0x2180] ;  /* 0x0021800001197983 */ /* 0x000ee80000300800 */
[----:B------:R-:W3:Y:S04]  /*200ee0*/  LDL.LU R28, [R1+0x2184] ;  /* 0x00218400011c7983 */ /* 0x000ee80000300800 */
[----:B------:R-:W-:Y:S04]  /*200ef0*/  STL.64 [R1+0x1158], R12 ;  /* 0x0011580c01007387 */ /* 0x000fe80000100a00 */
[----:B0-----:R-:W3:Y:S04]  /*200f00*/  LDL.LU R16, [R1+0x218c] ;  /* 0x00218c0001107983 */ /* 0x001ee80000300800 */
[----:B------:R-:W3:Y:S01]  /*200f10*/  LDL.LU R17, [R1+0x2160] ;  /* 0x0021600001117983 */ /* 0x000ee20000300800 */
[----:B--2---:R-:W-:-:S05]  /*200f20*/  F2FP.SATFINITE.E5M2.F32.PACK_AB_MERGE_C R11, R14, R29, RZ ;  /* 0x0000001d0e0b723e */ /* 0x004fca00048060ff */
[----:B------:R-:W-:Y:S04]  /*200f30*/  STL [R1+0x1b34], R11 ;  /* 0x001b340b01007387 */ /* 0x000fe80000100800 */
[----:B---3--:R0:W-:Y:S04]  /*200f40*/  STL [R1+0x7958], R17 ;  /* 0x0079581101007387 */ /* 0x0081e80000100800 */
[----:B0-----:R-:W2:Y:S01]  /*200f50*/  LDL.LU R17, [R1+0x2188] ;  /* 0x0021880001117983 */ /* 0x001ea20000300800 */
[----:B------:R-:W-:Y:S01]  /*200f60*/  VIADD R2, R2, UR6 ;  /* 0x0000000602027c36 */ /* 0x000fe20008000000 */
[----:B------:R-:W-:Y:S01]  /*200f70*/  F2FP.SATFINITE.E5M2.F32.PACK_AB_MERGE_C R11, R18, R15, RZ ;  /* 0x0000000f120b723e */ /* 0x000fe200048060ff */
[----:B------:R-:W0:Y:S01]  /*200f80*/  LDCU UR6, c[0x0][0x3b8] ;  /* 0x00007700ff0677ac */ /* 0x000e220008000800 */
[----:B----4-:R-:W-:Y:S01]  /*200f90*/  F2FP.SATFINITE.E5M2.F32.PACK_AB_MERGE_C R0, R0, R19, RZ ;  /* 0x000000130000723e */ /* 0x010fe200048060ff */
[----:B------:R-:W3:Y:S01]  /*200fa0*/  LDL.LU R29, [R1+0x2164] ;  /* 0x00216400011d7983 */ /* 0x000ee20000300800 */
[----:B------:R-:W-:-:S02]  /*200fb0*/  SHF.R.S32.HI R19, RZ, 0x1f, R2 ;  /* 0x0000001fff137819 */ /* 0x000fc40000011402 */
[----:B------:R-:W-:Y:S01]  /*200fc0*/  IADD3 R12, P1, PT, R2, R10, RZ ;  /* 0x0000000a020c7210 */ /* 0x000fe20007f3e0ff */
[----:B------:R1:W-:Y:S04]  /*200fd0*/  STL [R1+0x1b60], R11 ;  /* 0x001b600b01007387 */ /* 0x0003e80000100800 */
[----:B------:R-:W4:Y:S01]  /*200fe0*/  LDL.LU R14, [R1+0x2168] ;  /* 0x00216800010e7983 */ /* 0x000f220000300800 */
[----:B------:R-:W-:-:S03]  /*200ff0*/  IMAD.X R13, R19, 0x1, R9, P1 ;  /* 0x00000001130d7824 */ /* 0x000fc600008e0609 */
[----:B------:R-:W4:Y:S04]  /*201000*/  LDL.LU R15, [R1+0x216c] ;  /* 0x00216c00010f7983 */ /* 0x000f280000300800 */
[----:B------:R0:W-:Y:S04]  /*201010*/  STL [R1+0x1b54], R0 ;  /* 0x001b540001007387 */ /* 0x0001e80000100800 */
[----:B------:R-:W3:Y:S04]  /*201020*/  LDL.LU R23, [R1+0x2150] ;  /* 0x0021500001177983 */ /* 0x000ee80000300800 */
[----:B-1----:R-:W3:Y:S04]  /*201030*/  LDL.LU R11, [R1+0x2154] ;  /* 0x00215400010b7983 */ /* 0x002ee80000300800 */
[----:B------:R-:W3:Y:S04]  /*201040*/  LDL.LU R18, [R1+0x2158] ;  /* 0x0021580001127983 */ /* 0x000ee80000300800 */
[----:B0-----:R-:W3:Y:S04]  /*201050*/  LDL.LU R0, [R1+0x215c] ;  /* 0x00215c0001007983 */ /* 0x001ee80000300800 */
[----:B------:R0:W-:Y:S01]  /*201060*/  STL.64 [R1+0x1140], R12 ;  /* 0x0011400c01007387 */ /* 0x0001e20000100a00 */
[----:B------:R-:W-:-:S02]  /*201070*/  F2FP.SATFINITE.E5M2.F32.PACK_AB_MERGE_C R20, R24, R22, RZ ;  /* 0x000000161814723e */ /* 0x000fc400048060ff */
[----:B0-----:R-:W-:Y:S01]  /*201080*/  F2FP.SATFINITE.E5M2.F32.PACK_AB_MERGE_C R13, R26, R27, RZ ;  /* 0x0000001b1a0d723e */ /* 0x001fe200048060ff */
[----:B------:R-:W3:Y:S01]  /*201090*/  LDL.LU R12, [R1+0x2140] ;  /* 0x00214000010c7983 */ /* 0x000ee20000300800 */
[----:B------:R-:W-:-:S03]  /*2010a0*/  IADD3 R26, P1, PT, R2, R8, RZ ;  /* 0x00000008021a7210 */ /* 0x000fc60007f3e0ff */
[----:B------:R0:W-:Y:S02]  /*2010b0*/  STL [R1+0x1b84], R13 ;  /* 0x001b840d01007387 */ /* 0x0001e40000100800 */
[----:B------:R-:W-:Y:S01]  /*2010c0*/  IMAD.X R27, R19, 0x1, R7, P1 ;  /* 0x00000001131b7824 */ /* 0x000fe200008e0607 */
[----:B------:R-:W-:Y:S01]  /*2010d0*/  F2FP.SATFINITE.E5M2.F32.PACK_AB_MERGE_C R28, R28, R25, RZ ;  /* 0x000000191c1c723e */ /* 0x000fe200048060ff */
[----:B0-----:R-:W3:Y:S04]  /*2010e0*/  LDL.LU R13, [R1+0x2144] ;  /* 0x00214400010d7983 */ /* 0x001ee80000300800 */
[----:B------:R0:W-:Y:S04]  /*2010f0*/  STL [R1+0x1b80], R20 ;  /* 0x001b801401007387 */ /* 0x0001e80000100800 */
[----:B0-----:R-:W3:Y:S04]  /*201100*/  LDL.LU R20, [R1+0x2148] ;  /* 0x0021480001147983 */ /* 0x001ee80000300800 */
[----:B------:R-:W3:Y:S04]  /*201110*/  LDL.LU R21, [R1+0x214c] ;  /* 0x00214c0001157983 */ /* 0x000ee80000300800 */
[----:B------:R0:W-:Y:S04]  /*201120*/  STL.64 [R1+0x1138], R26 ;  /* 0x0011381a01007387 */ /* 0x0001e80000100a00 */
[----:B0-----:R-:W3:Y:S04]  /*201130*/  LDL.LU R27, [R1+0x2120] ;  /* 0x00212000011b7983 */ /* 0x001ee80000300800 */
[----:B------:R-:W3:Y:S04]  /*201140*/  LDL.LU R26, [R1+0x2124] ;  /* 0x00212400011a7983 */ /* 0x000ee80000300800 */
[----:B------:R-:W3:Y:S04]  /*201150*/  LDL.LU R22, [R1+0x2128] ;  /* 0x0021280001167983 */ /* 0x000ee80000300800 */
[----:B------:R-:W3:Y:S04]  /*201160*/  LDL.LU R24, [R1+0x212c] ;  /* 0x00212c0001187983 */ /* 0x000ee80000300800 */
[----:B------:R-:W3:Y:S04]  /*201170*/  LDL.LU R25, [R1+0x2110] ;  /* 0x0021100001197983 */ /* 0x000ee80000300800 */
[----:B------:R0:W-:Y:S04]  /*201180*/  STL [R1+0x1ba4], R28 ;  /* 0x001ba41c01007387 */ /* 0x0001e80000100800 */
[----:B0-----:R-:W3:Y:S01]  /*201190*/  LDL.LU R28, [R1+0x2114] ;  /* 0x00211400011c7983 */ /* 0x001ee20000300800 */
[----:B--2---:R-:W-:-:S02]  /*2011a0*/  F2FP.SATFINITE.E5M2.F32.PACK_AB_MERGE_C R17, R16, R17, RZ ;  /* 0x000000111011723e */ /* 0x004fc400048060ff */
[----:B------:R-:W-:-:S03]  /*2011b0*/  IADD3 R16, P1, PT, R2, R6, RZ ;  /* 0x0000000602107210 */ /* 0x000fc60007f3e0ff */
[----:B------:R0:W-:Y:S02]  /*2011c0*/  STL [R1+0x1b9c], R17 ;  /* 0x001b9c1101007387 */ /* 0x0001e40000100800 */
[----:B0-----:R-:W-:-:S05]  /*2011d0*/  IMAD.X R17, R19, 0x1, R5, P1 ;  /* 0x0000000113117824 */ /* 0x001fca00008e0605 */
[----:B------:R0:W-:Y:S04]  /*2011e0*/  STL.64 [R1+0x1128], R16 ;  /* 0x0011281001007387 */ /* 0x0001e80000100a00 */
[----:B0-----:R-:W3:Y:S01]  /*2011f0*/  LDL.LU R17, [R1+0x7958] ;  /* 0x0079580001117983 */ /* 0x001ee20000300800 */
[C---:B------:R-:W-:Y:S01]  /*201200*/  IADD3 R16, P1, PT, R2.reuse, R4, RZ ;  /* 0x0000000402107210 */ /* 0x040fe20007f3e0ff */
[----:B------:R-:W-:Y:S01]  /*201210*/  VIADD R2, R2, UR6 ;  /* 0x0000000602027c36 */ /* 0x000fe20008000000 */
[----:B------:R-:W0:Y:S01]  /*201220*/  LDCU UR6, c[0x0][0x3b8] ;  /* 0x00007700ff0677ac */ /* 0x000e220008000800 */
[----:B---3--:R-:W-:Y:S02]  /*201230*/  F2FP.SATFINITE.E5M2.F32.PACK_AB_MERGE_C R29, R29, R17, RZ ;  /* 0x000000111d1d723e */ /* 0x008fe400048060ff */
[----:B------:R-:W-:-:S03]  /*201240*/  IMAD.X R17, R19, 0x1, R3, P1 ;  /* 0x0000000113117824 */ /* 0x000fc600008e0603 */
[----:B------:R1:W-:Y:S04]  /*201250*/  STL [R1+0x1bc8], R29 ;  /* 0x001bc81d01007387 */ /* 0x0003e80000100800 */
[----:B-1----:R-:W2:Y:S04]  /*201260*/  LDL.LU R29, [R1+0x2118] ;  /* 0x00211800011d7983 */ /* 0x002ea80000300800 */
[----:B------:R-:W2:Y:S04]  /*201270*/  LDL.LU R19, [R1+0x211c] ;  /* 0x00211c0001137983 */ /* 0x000ea80000300800 */
[----:B------:R4:W-:Y:S02]  /*201280*/  STL.64 [R1+0x1120], R16 ;  /* 0x0011201001007387 */ /* 0x0009e40000100a00 */
[----:B----4-:R-:W-:-:S02]  /*201290*/  F2FP.SATFINITE.E5M2.F32.PACK_AB_MERGE_C R16, R15, R14, RZ ;  /* 0x0000000e0f10723e */ /* 0x010fc400048060ff */
[----:B------:R-:W3:Y:S04]  /*2012a0*/  LDL.LU R14, [R1+0x31e0] ;  /* 0x0031e000010e7983 */ /* 0x000ee80000300800 */
[----:B------:R-:W3:Y:S04]  /*2012b0*/  LDL.LU R15, [R1+0x31e4] ;  /* 0x0031e400010f7983 */ /* 0x000ee80000300800 */
        /* <DEDUP_REMOVED lines=12> */
[----:B------:R-:W-:Y:S02]  /*201380*/  IADD3 R12, P1, PT, R2, R8, RZ ;  /* 0x00000008020c7210 */ /* 0x000fe40007f3e0ff */
[----:B------:R-:W-:Y:S01]  /*201390*/  F2FP.SATFINITE.E5M2.F32.PACK_AB_MERGE_C R16, R21, R20, RZ ;  /* 0x000000141510723e */ /* 0x000fe200048060ff */
[----:B------:R-:W-:Y:S02]  /*2013a0*/  STL [R1+0x1c08], R17 ;  /* 0x001c081101007387 */ /* 0x000fe40000100800 */
[----:B------:R-:W-:Y:S02]  /*2013b0*/  IMAD.X R13, R11, 0x1, R7, P1 ;  /* 0x000000010b0d7824 */ /* 0x000fe400008e0607 */
[----:B------:R1:W-:Y:S04]  /*2013c0*/  STL [R1+0x7950], R8 ;  /* 0x0079500801007387 */ /* 0x0003e80000100800 */
[----:B------:R-:W-:Y:S04]  /*2013d0*/  STL [R1+0x1bfc], R16 ;  /* 0x001bfc1001007387 */ /* 0x000fe80000100800 */
[----:B------:R0:W-:Y:S01]  /*2013e0*/  STL [R1+0x7954], R7 ;  /* 0x0079540701007387 */ /* 0x0001e20000100800 */
[----:B-1----:R-:W-:-:S03]  /*2013f0*/  F2FP.SATFINITE.E5M2.F32.PACK_AB_MERGE_C R8, R26, R27, RZ ;  /* 0x0000001b1a08723e */ /* 0x002fc600048060ff */
[----:B------:R1:W-:Y:S01]  /*201400*/  STL.64 [R1+0x10f0], R12 ;  /* 0x0010f00c01007387 */ /* 0x0003e20000100a00 */
[----:B0-----:R-:W-:-:S03]  /*201410*/  F2FP.SATFINITE.E5M2.F32.PACK_AB_MERGE_C R7, R24, R22, RZ ;  /* 0x000000161807723e */ /* 0x001fc600048060ff */
[----:B------:R-:W-:Y:S01]  /*201420*/  STL [R1+0x1a80], R8 ;  /* 0x001a800801007387 */ /* 0x000fe20000100800 */
[----:B-1----:R-:W-:-:S03]  /*201430*/  IADD3 R12, P1, PT, R2, R6, RZ ;  /* 0x00000006020c7210 */ /* 0x002fc60007f3e0ff */
[----:B------:R0:W-:Y:S02]  /*201440*/  STL [R1+0x1a7c], R7 ;  /* 0x001a7c0701007387 */ /* 0x0001e40000100800 */
[----:B------:R-:W-:Y:S01]  /*201450*/  IMAD.X R13, R11, 0x1, R5, P1 ;  /* 0x000000010b0d7824 */ /* 0x000fe200008e0605 */
[----:B0-----:R-:W-:-:S04]  /*201460*/  F2FP.SATFINITE.E5M2.F32.PACK_AB_MERGE_C R7, R28, R25, RZ ;  /* 0x000000191c07723e */ /* 0x001fc800048060ff */
[----:B------:R-:W-:Y:S04]  /*201470*/  STL.64 [R1+0x10e0], R12 ;  /* 0x0010e00c01007387 */ /* 0x000fe80000100a00 */
[----:B------:R-:W-:Y:S04]  /*201480*/  STL.64 [R1+0x7948], R4 ;  /* 0x0079480401007387 */ /* 0x000fe80000100a00 */
[----:B------:R0:W-:Y:S04]  /*201490*/  STL [R1+0x1a54], R7 ;  /* 0x001a540701007387 */ /* 0x0001e80000100800 */
[----:B0-----:R-:W4:Y:S04]  /*2014a0*/  LDL.LU R7, [R1+0x31d0] ;  /* 0x0031d00001077983 */ /* 0x001f280000300800 */
[----:B------:R-:W4:Y:S01]  /*2014b0*/  LDL.LU R8, [R1+0x31d4] ;  /* 0x0031d40001087983 */ /* 0x000f220000300800 */
[----:B------:R-:W-:-:S03]  /*2014c0*/  IADD3 R12, P1, PT, R2, R4, RZ ;  /* 0x00000004020c7210 */ /* 0x000fc60007f3e0ff */
[----:B------:R-:W4:Y:S02]  /*2014d0*/  LDL.LU R4, [R1+0x31d8] ;  /* 0x0031d80001047983 */ /* 0x000f240000300800 */
[----:B------:R-:W-:-:S05]  /*2014e0*/  IMAD.X R13, R11, 0x1, R3, P1 ;  /* 0x000000010b0d7824 */ /* 0x000fca00008e0603 */
[----:B------:R-:W-:Y:S04]  /*2014f0*/  STL.64 [R1+0x10c8], R12 ;  /* 0x0010c80c01007387 */ /* 0x000fe80000100a00 */
[----:B------:R-:W4:Y:S04]  /*201500*/  LDL.LU R5, [R1+0x31dc] ;  /* 0x0031dc0001057983 */ /* 0x000f280000300800 */
[----:B------:R-:W4:Y:S01]  /*201510*/  LDL.LU R24, [R1+0x31c0] ;  /* 0x0031c00001187983 */ /* 0x000f220000300800 */
[----:B------:R-:W-:Y:S01]  /*201520*/  VIADD R2, R2, UR6 ;  /* 0x0000000602027c36 */ /* 0x000fe20008000000 */
[----:B------:R-:W0:Y:S04]  /*201530*/  LDCU UR6, c[0x0][0x3b8] ;  /* 0x00007700ff0677ac */ /* 0x000e280008000800 */
[----:B------:R-:W-:-:S02]  /*201540*/  IADD3 R20, P1, PT, R2, R10, RZ ;  /* 0x0000000a02147210 */ /* 0x000fc40007f3e0ff */
[----:B--2---:R-:W-:Y:S02]  /*201550*/  F2FP.SATFINITE.E5M2.F32.PACK_AB_MERGE_C R11, R19, R29, RZ ;  /* 0x0000001d130b723e */ /* 0x004fe400048060ff */
[----:B------:R-:W2:Y:S04]  /*201560*/  LDL.LU R19, [R1+0x31c4] ;  /* 0x0031c40001137983 */ /* 0x000ea80000300800 */
[----:B------:R3:W-:Y:S04]  /*201570*/  STL [R1+0x1a50], R11 ;  /* 0x001a500b01007387 */ /* 0x0007e80000100800 */
[----:B------:R-:W2:Y:S04]  /*201580*/  LDL.LU R16, [R1+0x31c8] ;  /* 0x0031c80001107983 */ /* 0x000ea80000300800 */
[----:B------:R-:W2:Y:S01]  /*201590*/  LDL.LU R17, [R1+0x31cc] ;  /* 0x0031cc0001117983 */ /* 0x000ea20000300800 */
[----:B---3--:R-:W-:-:S05]  /*2015a0*/  F2FP.SATFINITE.E5M2.F32.PACK_AB_MERGE_C R11, R15, R14, RZ ;  /* 0x0000000e0f0b723e */ /* 0x008fca00048060ff */
[----:B------:R1:W-:Y:S04]  /*2015b0*/  STL [R1+0x1a2c], R11 ;  /* 0x001a2c0b01007387 */ /* 0x0003e80000100800 */
[----:B------:R-:W3:Y:S04]  /*2015c0*/  LDL.LU R25, [R1+0x31b0] ;  /* 0x0031b00001197983 */ /* 0x000ee80000300800 */
[----:B------:R-:W3:Y:S01]  /*2015d0*/  LDL.LU R28, [R1+0x31b4] ;  /* 0x0031b400011c7983 */ /* 0x000ee20000300800 */
[----:B-1----:R-:W-:-:S03]  /*2015e0*/  SHF.R.S32.HI R11, RZ, 0x1f, R2 ;  /* 0x0000001fff0b7819 */ /* 0x002fc60000011402 */
[----:B------:R-:W2:Y:S04]  /*2015f0*/  LDL.LU R23, [R1+0x31b8] ;  /* 0x0031b80001177983 */ /* 0x000ea80000300800 */
[----:B------:R-:W2:Y:S01]  /*201600*/  LDL.LU R12, [R1+0x31bc] ;  /* 0x0031bc00010c7983 */ /* 0x000ea20000300800 */
[----:B----4-:R-:W-:Y:S01]  /*201610*/  F2FP.SATFINITE.E5M2.F32.PACK_AB_MERGE_C R0, R0, R18, RZ ;  /* 0x000000120000723e */ /* 0x010fe200048060ff */
[----:B------:R-:W-:-:S04]  /*201620*/  IMAD.X R21, R11, 0x1, R9, P1 ;  /* 0x000000010b157824 */ /* 0x000fc800008e0609 */
[----:B------:R1:W-:Y:S04]  /*201630*/  STL [R1+0x1a28], R0 ;  /* 0x001a280001007387 */ /* 0x0003e80000100800 */
[----:B------:R-:W4:Y:S04]  /*201640*/  LDL.LU R13, [R1+0x31a0] ;  /* 0x0031a000010d7983 */ /* 0x000f280000300800 */
[----:B------:R-:W4:Y:S04]  /*201650*/  LDL.LU R14, [R1+0x31a4] ;  /* 0x0031a400010e7983 */ /* 0x000f280000300800 */
[----:B------:R-:W2:Y:S04]  /*201660*/  LDL.LU R18, [R1+0x31a8] ;  /* 0x0031a80001127983 */ /* 0x000ea80000300800 */
[----:B-1----:R-:W2:Y:S04]  /*201670*/  LDL.LU R0, [R1+0x31ac] ;  /* 0x0031ac0001007983 */ /* 0x002ea80000300800 */
[----:B------:R-:W-:Y:S04]  /*201680*/  STL [R1+0x7940], R9 ;  /* 0x0079400901007387 */ /* 0x000fe80000100800 */
[----:B------:R1:W-:Y:S04]  /*201690*/  STL.64 [R1+0x10b0], R20 ;  /* 0x0010b01401007387 */ /* 0x0003e80000100a00 */
[----:B-1----:R-:W2:Y:S04]  /*2016a0*/  LDL.LU R20, [R1+0x3190] ;  /* 0x0031900001147983 */ /* 0x002ea80000300800 */
[----:B------:R-:W2:Y:S04]  /*2016b0*/  LDL.LU R21, [R1+0x3194] ;  /* 0x0031940001157983 */ /* 0x000ea80000300800 */
[----:B------:R-:W2:Y:S04]  /*2016c0*/  LDL.LU R27, [R1+0x3198] ;  /* 0x00319800011b7983 */ /* 0x000ea80000300800 */
[----:B------:R-:W2:Y:S04]  /*2016d0*/  LDL.LU R26, [R1+0x319c] ;  /* 0x00319c00011a7983 */ /* 0x000ea80000300800 */
[----:B------:R-:W2:Y:S04]  /*2016e0*/  LDL.LU R22, [R1+0x20f0] ;  /* 0x0020f00001167983 */ /* 0x000ea80000300800 */
[----:B------:R-:W2:Y:S04]  /*2016f0*/  LDL.LU R11, [R1+0x20f4] ;  /* 0x0020f400010b7983 */ /* 0x000ea80000300800 */
[----:B------:R-:W2:Y:S04]  /*201700*/  LDL.LU R29, [R1+0x20f8] ;  /* 0x0020f800011d7983 */ /* 0x000ea80000300800 */
[----:B------:R-:W2:Y:S01]  /*201710*/  LDL.LU R15, [R1+0x20fc] ;  /* 0x0020fc00010f7983 */ /* 0x000ea20000300800 */
[----:B------:R-:W-:-:S03]  /*201720*/  F2FP.SATFINITE.E5M2.F32.PACK_AB_MERGE_C R8, R8, R7, RZ ;  /* 0x000000070808723e */ /* 0x000fc600048060ff */
[----:B------:R-:W2:Y:S04]  /*201730*/  LDL.LU R7, [R1+0x7954] ;  /* 0x0079540001077983 */ /* 0x000ea80000300800 */
[----:B------:R1:W-:Y:S04]  /*201740*/  STL [R1+0x1a10], R8 ;  /* 0x001a100801007387 */ /* 0x0003e80000100800 */
[----:B-1----:R-:W2:Y:S01]  /*201750*/  LDL.LU R8, [R1+0x7950] ;  /* 0x0079500001087983 */ /* 0x002ea20000300800 */
[----:B------:R-:W-:Y:S02]  /*201760*/  F2FP.SATFINITE.E5M2.F32.PACK_AB_MERGE_C R5, R5, R4, RZ ;  /* 0x000000040505723e */ /* 0x000fe400048060ff */
[----:B------:R-:W-:-:S03]  /*201770*/  SHF.R.S32.HI R9, RZ, 0x1f, R2 ;  /* 0x0000001fff097819 */ /* 0x000fc60000011402 */
[----:B------:R1:W-:Y:S01]  /*201780*/  STL [R1+0x1a0c], R5 ;  /* 0x001a0c0501007387 */ /* 0x0003e20000100800 */
[----:B--2---:R-:W-:-:S05]  /*201790*/  IADD3 R4, P1, PT, R2, R8, RZ ;  /* 0x0000000802047210 */ /* 0x004fca0007f3e0ff */
[----:B-1----:R-:W-:-:S05]  /*2017a0*/  IMAD.X R5, R9, 0x1, R7, P1 ;  /* 0x0000000109057824 */ /* 0x002fca00008e0607 */
[----:B------:R1:W-:Y:S04]  /*2017b0*/  STL.64 [R1+0x10a8], R4 ;  /* 0x0010a80401007387 */ /* 0x0003e80000100a00 */
[----:B-1----:R-:W2:Y:S01]  /*2017c0*/  LDL.LU.64 R4, [R1+0x7948] ;  /* 0x0079480001047983 */ /* 0x002ea20000300a00 */
[----:B------:R-:W-:Y:S02]  /*2017d0*/  F2FP.SATFINITE.E5M2.F32.PACK_AB_MERGE_C R19, R19, R24, RZ ;  /* 0x000000181313723e */ /* 0x000fe400048060ff */
[----:B------:R-:W-:Y:S01]  /*2017e0*/  F2FP.SATFINITE.E5M2.F32.PACK_AB_MERGE_C R17, R17, R16, RZ ;  /* 0x000000101111723e */ /* 0x000fe200048060ff */
[----:B------:R-:W3:Y:S01]  /*2017f0*/  LDL.LU R24, [R1+0x20d0] ;  /* 0x0020d00001187983 */ /* 0x000ee20000300800 */
[----:B------:R-:W-:-:S03]  /*201800*/  IADD3 R16, P1, PT, R2, R6, RZ ;  /* 0x0000000602107210 */ /* 0x000fc60007f3e0ff */
[----:B------:R1:W-:Y:S04]  /*201810*/  STL [R1+0x19fc], R19 ;  /* 0x0019fc1301007387 */ /* 0x0003e80000100800 */
[----:B-1----:R-:W4:Y:S04]  /*201820*/  LDL.LU R19, [R1+0x20d4] ;  /* 0x0020d40001137983 */ /* 0x002f280000300800 */
[----:B------:R2:W-:Y:S02]  /*201830*/  STL [R1+0x1a00], R17 ;  /* 0x001a001101007387 */ /* 0x0005e40000100800 */
[----:B--2---:R-:W-:-:S05]  /*201840*/  IMAD.X R17, R9, 0x1, R5, P1 ;  /* 0x0000000109117824 */ /* 0x004fca00008e0605 */
[----:B------:R3:W-:Y:S02]  /*201850*/  STL.64 [R1+0x1088], R16 ;  /* 0x0010881001007387 */ /* 0x0007e40000100a00 */
[----:B---3--:R-:W-:Y:S02]  /*201860*/  F2FP.SATFINITE.E5M2.F32.PACK_AB_MERGE_C R16, R28, R25, RZ ;  /* 0x000000191c10723e */ /* 0x008fe400048060ff */
[----:B------:R-:W2:Y:S04]  /*201870*/  LDL.LU R25, [R1+0x20d8] ;  /* 0x0020d80001197983 */ /* 0x000ea80000300800 */
[----:B------:R-:W2:Y:S04]  /*201880*/  LDL.LU R28, [R1+0x20dc] ;  /* 0x0020dc00011c7983 */ /* 0x000ea80000300800 */
[----:B------:R1:W-:Y:S02]  /*201890*/  STL [R1+0x19d4], R16 ;  /* 0x0019d41001007387 */ /* 0x0003e40000100800 */
[----:B-1----:R-:W-:-:S05]  /*2018a0*/  IADD3 R16, P1, PT, R2, R4, RZ ;  /* 0x0000000402107210 */ /* 0x002fca0007f3e0ff */
[----:B------:R-:W-:Y:S02]  /*2018b0*/  IMAD.X R17, R9, 0x1, R3, P1 ;  /* 0x0000000109117824 */ /* 0x000fe400008e0603 */
[----:B------:R-:W3:Y:S01]  /*2018c0*/  LDL.LU R9, [R1+0x7940] ;  /* 0x0079400001097983 */ /* 0x000ee20000300800 */
[----:B0-----:R-:W-:Y:S01]  /*2018d0*/  VIADD R2, R2, UR6 ;  /* 0x0000000602027c36 */ /* 0x001fe20008000000 */
[----:B------:R-:W0:Y:S02]  /*2018e0*/  LDCU UR6, c[0x0][0x3b8] ;  /* 0x00007700ff0677ac */ /* 0x000e240008000800 */
[----:B------:R1:W-:Y:S02]  /*2018f0*/  STL.64 [R1+0x1080], R16 ;  /* 0x0010801001007387 */ /* 0x0003e40000100a00 */
[----:B-1----:R-:W-:Y:S02]  /*201900*/  F2FP.SATFINITE.E5M2.F32.PACK_AB_MERGE_C R16, R12, R23, RZ ;  /* 0x000000170c10723e */ /* 0x002fe400048060ff */
[----:B----4-:R-:W-:-:S02]  /*201910*/  F2FP.SATFINITE.E5M2.F32.PACK_AB_MERGE_C R12, R14, R13, RZ ;  /* 0x0000000d0e0c723e */ /* 0x010fc400048060ff */
[----:B------:R-:W-:Y:S01]  /*201920*/  F2FP.SATFINITE.E5M2.F32.PACK_AB_MERGE_C R14, R0, R18, RZ ;  /* 0x00000012000e723e */ /* 0x000fe200048060ff */
[----:B------:R-:W-:Y:S01]  /*201930*/  STL [R1+0x19d8], R16 ;  /* 0x0019d81001007387 */ /* 0x000fe20000100800 */
[----:B------:R-:W-:-:S03]  /*201940*/  SHF.R.S32.HI R0, RZ, 0x1f, R2 ;  /* 0x0000001fff007819 */ /* 0x000fc60000011402 */
[----:B------:R1:W-:Y:S02]  /*201950*/  STL [R1+0x1c58], R12 ;  /* 0x001c580c01007387 */ /* 0x0003e40000100800 */
[----:B-1----:R-:W-:Y:S02]  /*201960*/  IADD3 R12, P1, PT, R2, R10, RZ ;  /* 0x0000000a020c7210 */ /* 0x002fe40007f3e0ff */
[----:B------:R1:W-:Y:S01]  /*201970*/  STL [R1+0x1c50], R14 ;  /* 0x001c500e01007387 */ /* 0x0003e20000100800 */
[----:B------:R-:W-:Y:S02]  /*201980*/  F2FP.SATFINITE.E5M2.F32.PACK_AB_MERGE_C R17, R21, R20, RZ ;  /* 0x000000141511723e */ /* 0x000fe400048060ff */
[----:B------:R-:W-:Y:S01]  /*201990*/  F2FP.SATFINITE.E5M2.F32.PACK_AB_MERGE_C R16, R26, R27, RZ ;  /* 0x0000001b1a10723e */ /* 0x000fe200048060ff */
[----:B-1----:R-:W4:Y:S04]  /*2019a0*/  LDL.LU R14, [R1+0x20c0] ;  /* 0x0020c000010e7983 */ /* 0x002f280000300800 */
[----:B------:R-:W4:Y:S01]  /*2019b0*/  LDL.LU R18, [R1+0x20c4] ;  /* 0x0020c40001127983 */ /* 0x000f220000300800 */
[----:B---3--:R-:W-:-:S05]  /*2019c0*/  IMAD.X R13, R0, 0x1, R9, P1 ;  /* 0x00000001000d7824 */ /* 0x008fca00008e0609 */
[----:B------:R1:W-:Y:S04]  /*2019d0*/  STL.64 [R1+0x1068], R12 ;  /* 0x0010680c01007387 */ /* 0x0003e80000100a00 */
[----:B------:R-:W-:Y:S01]  /*2019e0*/  STL [R1+0x172c], R17 ;  /* 0x00172c1101007387 */ /* 0x000fe20000100800 */
[----:B-1----:R-:W-:-:S03]  /*2019f0*/  IADD3 R12, P1, PT, R2, R8, RZ ;  /* 0x00000008020c7210 */ /* 0x002fc60007f3e0ff */
[----:B------:R1:W-:Y:S02]  /*201a00*/  STL [R1+0x1728], R16 ;  /* 0x0017281001007387 */ /* 0x0003e40000100800 */
[----:B------:R-:W-:-:S05]  /*201a10*/  IMAD.X R13, R0, 0x1, R7, P1 ;  /* 0x00000001000d7824 */ /* 0x000fca00008e0607 */
[----:B------:R3:W-:Y:S01]  /*201a20*/  STL.64 [R1+0x1060], R12 ;  /* 0x0010600c01007387 */ /* 0x0007e20000100a00 */
[----:B-1----:R-:W-:Y:S02]  /*201a30*/  F2FP.SATFINITE.E5M2.F32.PACK_AB_MERGE_C R16, R11, R22, RZ ;  /* 0x000000160b10723e */ /* 0x002fe400048060ff */
[----:B------:R-:W-:-:S03]  /*201a40*/  F2FP.SATFINITE.E5M2.F32.PACK_AB_MERGE_C R11, R15, R29, RZ ;  /* 0x0000001d0f0b723e */ /* 0x000fc600048060ff */
[----:B------:R-:W-:Y:S01]  /*201a50*/  STL [R1+0x173c], R16 ;  /* 0x00173c1001007387 */ /* 0x000fe20000100800 */
[----:B---3--:R-:W-:-:S03]  /*201a60*/  IADD3 R12, P1, PT, R2, R6, RZ ;  /* 0x00000006020c7210 */ /* 0x008fc60007f3e0ff */
[----:B------:R-:W-:Y:S02]  /*201a70*/  STL [R1+0x7924], R6 ;  /* 0x0079240601007387 */ /* 0x000fe40000100800 */
[----:B------:R-:W-:Y:S02]  /*201a80*/  IMAD.X R13, R0, 0x1, R5, P1 ;  /* 0x00000001000d7824 */ /* 0x000fe400008e0605 */
[----:B------:R-:W-:Y:S04]  /*201a90*/  STL [R1+0x1738], R11 ;  /* 0x0017380b01007387 */ /* 0x000fe80000100800 */
[----:B------:R-:W3:Y:S04]  /*201aa0*/  LDL.LU R29, [R1+0x20c8] ;  /* 0x0020c800011d7983 */ /* 0x000ee80000300800 */
[----:B------:R-:W3:Y:S04]  /*201ab0*/  LDL.LU R15, [R1+0x20cc] ;  /* 0x0020cc00010f7983 */ /* 0x000ee80000300800 */
        /* <DEDUP_REMOVED lines=9> */
[----:B0-----:R-:W3:Y:S01]  /*201b50*/  LDL.LU R5, [R1+0x20a0] ;  /* 0x0020a00001057983 */ /* 0x001ee20000300800 */
[----:B--2---:R-:W-:-:S03]  /*201b60*/  F2FP.SATFINITE.E5M2.F32.PACK_AB_MERGE_C R6, R28, R25, RZ ;  /* 0x000000191c06723e */ /* 0x004fc600048060ff */
[----:B---3--:R0:W-:Y:S04]  /*201b70*/  STL.64 [R1+0x7930], R4 ;  /* 0x0079300401007387 */ /* 0x0081e80000100a00 */
[----:B------:R1:W-:Y:S04]  /*201b80*/  STL [R1+0x1750], R6 ;  /* 0x0017500601007387 */ /* 0x0003e80000100800 */
[----:B0-----:R-:W2:Y:S04]  /*201b90*/  LDL.LU R4, [R1+0x20b0] ;  /* 0x0020b00001047983 */ /* 0x001ea80000300800 */
[----:B------:R-:W2:Y:S04]  /*201ba0*/  LDL.LU R5, [R1+0x20b4] ;  /* 0x0020b40001057983 */ /* 0x000ea80000300800 */
[----:B--2---:R4:W-:Y:S04]  /*201bb0*/  STL.64 [R1+0x7938], R4 ;  /* 0x0079380401007387 */ /* 0x0049e80000100a00 */
[----:B-1----:R-:W2:Y:S04]  /*201bc0*/  LDL.LU R6, [R1+0x20a4] ;  /* 0x0020a40001067983 */ /* 0x002ea80000300800 */
[----:B------:R-:W3:Y:S04]  /*201bd0*/  LDL.LU R16, [R1+0x20ac] ;  /* 0x0020ac0001107983 */ /* 0x000ee80000300800 */
[----:B------:R-:W2:Y:S01]  /*201be0*/  LDL.LU R17, [R1+0x1f20] ;  /* 0x001f200001117983 */ /* 0x000ea20000300800 */
[----:B----4-:R-:W-:Y:S01]  /*201bf0*/  F2FP.SATFINITE.E5M2.F32.PACK_AB_MERGE_C R4, R18, R14, RZ ;  /* 0x0000000e1204723e */ /* 0x010fe200048060ff */
[----:B------:R-:W-:Y:S01]  /*201c00*/  VIADD R2, R2, UR6 ;  /* 0x0000000602027c36 */ /* 0x000fe20008000000 */
[----:B------:R-:W-:Y:S01]  /*201c10*/  F2FP.SATFINITE.E5M2.F32.PACK_AB_MERGE_C R11, R15, R29, RZ ;  /* 0x0000001d0f0b723e */ /* 0x000fe200048060ff */
[----:B------:R-:W0:Y:S03]  /*201c20*/  LDCU UR6, c[0x0][0x3b8] ;  /* 0x00007700ff0677ac */ /* 0x000e260008000800 */
[----:B------:R-:W-:Y:S01]  /*201c30*/  SHF.R.S32.HI R12, RZ, 0x1f, R2 ;  /* 0x0000001fff0c7819 */ /* 0x000fe20000011402 */
[----:B--2---:R1:W-:Y:S04]  /*201c40*/  STL [R1+0x7920], R17 ;  /* 0x0079201101007387 */ /* 0x0043e80000100800 */
[----:B-1----:R-:W3:Y:S04]  /*201c50*/  LDL.LU R17, [R1+0x20a8] ;  /* 0x0020a80001117983 */ /* 0x002ee80000300800 */
[----:B------:R-:W2:Y:S04]  /*201c60*/  LDL.LU R23, [R1+0x1f24] ;  /* 0x001f240001177983 */ /* 0x000ea80000300800 */
[----:B------:R-:W4:Y:S04]  /*201c70*/  LDL.LU R13, [R1+0x1f28] ;  /* 0x001f2800010d7983 */ /* 0x000f280000300800 */
[----:B------:R-:W4:Y:S04]  /*201c80*/  LDL.LU R20, [R1+0x1f2c] ;  /* 0x001f2c0001147983 */ /* 0x000f280000300800 */
        /* <DEDUP_REMOVED lines=9> */
[----:B------:R-:W2:Y:S04]  /*201d20*/  LDL.LU R14, [R1+0x1768] ;  /* 0x00176800010e7983 */ /* 0x000ea80000300800 */
[----:B------:R-:W2:Y:S04]  /*201d30*/  LDL.LU R18, [R1+0x176c] ;  /* 0x00176c0001127983 */ /* 0x000ea80000300800 */
[----:B------:R-:W-:Y:S04]  /*201d40*/  STL [R1+0x1758], R11 ;  /* 0x0017580b01007387 */ /* 0x000fe80000100800 */
[----:B------:R1:W-:Y:S04]  /*201d50*/  STL.64 [R1+0x1028], R4 ;  /* 0x0010280401007387 */ /* 0x0003e80000100a00 */
[----:B-1----:R-:W2:Y:S04]  /*201d60*/  LDL.LU.64 R4, [R1+0x7938] ;  /* 0x0079380001047983 */ /* 0x002ea80000300a00 */
[----:B------:R-:W3:Y:S01]  /*201d70*/  LDL.LU R11, [R1+0x1740] ;  /* 0x00174000010b7983 */ /* 0x000ee20000300800 */
[----:B------:R-:W-:-:S03]  /*201d80*/  F2FP.SATFINITE.E5M2.F32.PACK_AB_MERGE_C R0, R0, R19, RZ ;  /* 0x000000130000723e */ /* 0x000fc600048060ff */
[----:B------:R-:W3:Y:S04]  /*201d90*/  LDL.LU R24, [R1+0x1744] ;  /* 0x0017440001187983 */ /* 0x000ee80000300800 */
[----:B------:R-:W3:Y:S04]  /*201da0*/  LDL.LU R29, [R1+0x1748] ;  /* 0x00174800011d7983 */ /* 0x000ee80000300800 */
[----:B------:R-:W3:Y:S01]  /*201db0*/  LDL.LU R15, [R1+0x174c] ;  /* 0x00174c00010f7983 */ /* 0x000ee20000300800 */
[----:B--2---:R-:W-:Y:S02]  /*201dc0*/  F2FP.SATFINITE.E5M2.F32.PACK_AB_MERGE_C R5, R5, R4, RZ ;  /* 0x000000040505723e */ /* 0x004fe400048060ff */
[----:B------:R-:W-:-:S03]  /*201dd0*/  IADD3 R4, P1, PT, R2, R8, RZ ;  /* 0x0000000802047210 */ /* 0x000fc60007f3e0ff */
[----:B------:R1:W-:Y:S04]  /*201de0*/  STL [R1+0x1778], R5 ;  /* 0x0017780501007387 */ /* 0x0003e80000100800 */
[----:B------:R-:W-:Y:S01]  /*201df0*/  STL [R1+0x1770], R0 ;  /* 0x0017700001007387 */ /* 0x000fe20000100800 */
[----:B-1----:R-:W-:-:S05]  /*201e00*/  IMAD.X R5, R12, 0x1, R7, P1 ;  /* 0x000000010c057824 */ /* 0x002fca00008e0607 */
[----:B------:R1:W-:Y:S04]  /*201e10*/  STL.64 [R1+0x1018], R4 ;  /* 0x0010180401007387 */ /* 0x0003e80000100a00 */
[----:B-1----:R-:W2:Y:S04]  /*201e20*/  LDL.LU.64 R4, [R1+0x7930] ;  /* 0x0079300001047983 */ /* 0x002ea80000300a00 */
[----:B------:R-:W3:Y:S04]  /*201e30*/  LDL.LU R19, [R1+0x16b0] ;  /* 0x0016b00001137983 */ /* 0x000ee80000300800 */
[----:B------:R-:W3:Y:S01]  /*201e40*/  LDL.LU R0, [R1+0x16b4] ;  /* 0x0016b40001007983 */ /* 0x000ee20000300800 */
[----:B--2---:R-:W-:-:S03]  /*201e50*/  F2FP.SATFINITE.E5M2.F32.PACK_AB_MERGE_C R6, R6, R5, RZ ;  /* 0x000000050606723e */ /* 0x004fc600048060ff */
[----:B------:R-:W2:Y:S04]  /*201e60*/  LDL.LU R5, [R1+0x7928] ;  /* 0x0079280001057983 */ /* 0x000ea80000300800 */
[----:B------:R1:W-:Y:S04]  /*201e70*/  STL [R1+0x1794], R6 ;  /* 0x0017940601007387 */ /* 0x0003e80000100800 */
[----:B-1----:R-:W2:Y:S01]  /*201e80*/  LDL.LU R6, [R1+0x7924] ;  /* 0x0079240001067983 */ /* 0x002ea20000300800 */
[----:B---3--:R-:W-:-:S05]  /*201e90*/  F2FP.SATFINITE.E5M2.F32.PACK_AB_MERGE_C R17, R16, R17, RZ ;  /* 0x000000111011723e */ /* 0x008fca00048060ff */
[----:B------:R1:W-:Y:S01]  /*201ea0*/  STL [R1+0x178c], R17 ;  /* 0x00178c1101007387 */ /* 0x0003e20000100800 */
[----:B--2---:R-:W-:-:S05]  /*201eb0*/  IADD3 R16, P1, PT, R2, R6, RZ ;  /* 0x0000000602107210 */ /* 0x004fca0007f3e0ff */
[----:B-1----:R-:W-:-:S05]  /*201ec0*/  IMAD.X R17, R12, 0x1, R5, P1 ;  /* 0x000000010c117824 */ /* 0x002fca00008e0605 */
        /* <DEDUP_REMOVED lines=10> */
[----:B------:R1:W-:Y:S04]  /*201f70*/  STL.64 [R1+0xff8], R16 ;  /* 0x000ff81001007387 */ /* 0x0003e80000100a00 */
[----:B------:R2:W-:Y:S04]  /*201f80*/  STL [R1+0x17a8], R13 ;  /* 0x0017a80d01007387 */ /* 0x0005e80000100800 */
[----:B------:R3:W-:Y:S01]  /*201f90*/  STL [R1+0x17cc], R12 ;  /* 0x0017cc0c01007387 */ /* 0x0007e20000100800 */
[----:B-1----:R-:W-:-:S02]  /*201fa0*/  IADD3 R16, P1, PT, R2, R10, RZ ;  /* 0x0000000a02107210 */ /* 0x002fc40007f3e0ff */
[----:B--2---:R-:W-:Y:S02]  /*201fb0*/  F2FP.SATFINITE.E5M2.F32.PACK_AB_MERGE_C R13, R22, R26, RZ ;  /* 0x0000001a160d723e */ /* 0x004fe400048060ff */
[----:B---3--:R-:W-:-:S03]  /*201fc0*/  SHF.R.S32.HI R12, RZ, 0x1f, R2 ;  /* 0x0000001fff0c7819 */ /* 0x008fc60000011402 */
[----:B------:R1:W-:Y:S02]  /*201fd0*/  STL [R1+0x17c4], R13 ;  /* 0x0017c40d01007387 */ /* 0x0003e40000100800 */
[----:B------:R-:W-:-:S05]  /*201fe0*/  IMAD.X R17, R12, 0x1, R9, P1 ;  /* 0x000000010c117824 */ /* 0x000fca00008e0609 */
[----:B------:R2:W-:Y:S01]  /*201ff0*/  STL.64 [R1+0xfe0], R16 ;  /* 0x000fe01001007387 */ /* 0x0005e20000100a00 */
[----:B-1----:R-:W-:Y:S02]  /*202000*/  F2FP.SATFINITE.E5M2.F32.PACK_AB_MERGE_C R13, R18, R14, RZ ;  /* 0x0000000e120d723e */ /* 0x002fe400048060ff */
[----:B--2---:R-:W-:Y:S02]  /*202010*/  F2FP.SATFINITE.E5M2.F32.PACK_AB_MERGE_C R16, R28, R25, RZ ;  /* 0x000000191c10723e */ /* 0x004fe400048060ff */
[----:B------:R-:W2:Y:S04]  /*202020*/  LDL.LU R25, [R1+0x16b8] ;  /* 0x0016b80001197983 */ /* 0x000ea80000300800 */
[----:B------:R1:W-:Y:S04]  /*202030*/  STL [R1+0x17e4], R16 ;  /* 0x0017e41001007387 */ /* 0x0003e80000100800 */
[----:B------:R-:W2:Y:S01]  /*202040*/  LDL.LU R28, [R1+0x16bc] ;  /* 0x0016bc00011c7983 */ /* 0x000ea20000300800 */
[----:B-1----:R-:W-:-:S03]  /*202050*/  IADD3 R16, P1, PT, R2, R8, RZ ;  /* 0x0000000802107210 */ /* 0x002fc60007f3e0ff */
[----:B------:R1:W-:Y:S02]  /*202060*/  STL [R1+0x17dc], R13 ;  /* 0x0017dc0d01007387 */ /* 0x0003e40000100800 */
[----:B------:R-:W-:Y:S02]  /*202070*/  IMAD.X R17, R12, 0x1, R7, P1 ;  /* 0x000000010c117824 */ /* 0x000fe400008e0607 */
[----:B------:R-:W3:Y:S04]  /*202080*/  LDL.LU R14, [R1+0x1160] ;  /* 0x00116000010e7983 */ /* 0x000ee80000300800 */
[----:B------:R-:W3:Y:S04]  /*202090*/  LDL.LU R18, [R1+0x1164] ;  /* 0x0011640001127983 */ /* 0x000ee80000300800 */
[----:B------:R4:W-:Y:S01]  /*2020a0*/  STL.64 [R1+0xfd0], R16 ;  /* 0x000fd01001007387 */ /* 0x0009e20000100a00 */
[----:B-1----:R-:W-:-:S02]  /*2020b0*/  F2FP.SATFINITE.E5M2.F32.PACK_AB_MERGE_C R13, R15, R29, RZ ;  /* 0x0000001d0f0d723e */ /* 0x002fc400048060ff */
[----:B----4-:R-:W-:Y:S02]  /*2020c0*/  F2FP.SATFINITE.E5M2.F32.PACK_AB_MERGE_C R16, R24, R11, RZ ;  /* 0x0000000b1810723e */ /* 0x010fe400048060ff */
[----:B------:R-:W4:Y:S04]  /*2020d0*/  LDL.LU R11, [R1+0x1168] ;  /* 0x00116800010b7983 */ /* 0x000f280000300800 */
[----:B------:R1:W-:Y:S04]  /*2020e0*/  STL [R1+0x1804], R16 ;  /* 0x0018041001007387 */ /* 0x0003e80000100800 */
[----:B------:R-:W4:Y:S01]  /*2020f0*/  LDL.LU R24, [R1+0x116c] ;  /* 0x00116c0001187983 */ /* 0x000f220000300800 */
[----:B-1----:R-:W-:-:S03]  /*202100*/  IADD3 R16, P1, PT, R2, R6, RZ ;  /* 0x0000000602107210 */ /* 0x002fc60007f3e0ff */
[----:B------:R-:W-:Y:S04]  /*202110*/  STL [R1+0x17f8], R13 ;  /* 0x0017f80d01007387 */ /* 0x000fe80000100800 */
[----:B------:R1:W-:Y:S01]  /*202120*/  STL.64 [R1+0x7918], R6 ;  /* 0x0079180601007387 */ /* 0x0003e20000100a00 */
[----:B------:R-:W-:Y:S01]  /*202130*/  IMAD.X R17, R12, 0x1, R5, P1 ;  /* 0x000000010c117824 */ /* 0x000fe200008e0605 */
[----:B-1----:R-:W-:Y:S02]  /*202140*/  F2FP.SATFINITE.E5M2.F32.PACK_AB_MERGE_C R6, R0, R19, RZ ;  /* 0x000000130006723e */ /* 0x002fe400048060ff */
[----:B------:R-:W4:Y:S04]  /*202150*/  LDL.LU R19, [R1+0x1110] ;  /* 0x0011100001137983 */ /* 0x000f280000300800 */
[----:B------:R-:W4:Y:S04]  /*202160*/  LDL.LU R0, [R1+0x1114] ;  /* 0x0011140001007983 */ /* 0x000f280000300800 */
[----:B------:R-:W-:Y:S04]  /*202170*/  STL.64 [R1+0xfc8], R16 ;  /* 0x000fc81001007387 */ /* 0x000fe80000100a00 */
[----:B------:R1:W-:Y:S04]  /*202180*/  STL [R1+0x1828], R6 ;  /* 0x0018280601007387 */ /* 0x0003e80000100800 */
[----:B------:R0:W-:Y:S01]  /*202190*/  STL.64 [R1+0x7910], R4 ;  /* 0x0079100401007387 */ /* 0x0001e20000100a00 */
[----:B-1----:R-:W-:-:S05]  /*2021a0*/  IADD3 R6, P1, PT, R2, R4, RZ ;  /* 0x0000000402067210 */ /* 0x002fca0007f3e0ff */
[----:B------:R-:W-:Y:S01]  /*2021b0*/  IMAD.X R7, R12, 0x1, R3, P1 ;  /* 0x000000010c077824 */ /* 0x000fe200008e0603 */
[----:B0-----:R-:W4:Y:S04]  /*2021c0*/  LDL.LU R4, [R1+0x1118] ;  /* 0x0011180001047983 */ /* 0x001f280000300800 */
[----:B------:R-:W4:Y:S04]  /*2021d0*/  LDL.LU R5, [R1+0x111c] ;  /* 0x00111c0001057983 */ /* 0x000f280000300800 */
[----:B------:R-:W4:Y:S04]  /*2021e0*/  LDL.LU R17, [R1+0x10d4] ;  /* 0x0010d40001117983 */ /* 0x000f280000300800 */
[----:B------:R2:W-:Y:S04]  /*2021f0*/  STL.64 [R1+0xfc0], R6 ;  /* 0x000fc00601007387 */ /* 0x0005e80000100a00 */
[----:B------:R-:W4:Y:S04]  /*202200*/  LDL.LU R23, [R1+0x10d8] ;  /* 0x0010d80001177983 */ /* 0x000f280000300800 */
[----:B------:R-:W4:Y:S04]  /*202210*/  LDL.LU R12, [R1+0x10dc] ;  /* 0x0010dc00010c7983 */ /* 0x000f280000300800 */
[----:B------:R-:W4:Y:S01]  /*202220*/  LDL.LU R13, [R1+0x1090] ;  /* 0x00109000010d7983 */ /* 0x000f220000300800 */
[----:B------:R-:W-:Y:S01]  /*202230*/  VIADD R2, R2, UR6 ;  /* 0x0000000602027c36 */ /* 0x000fe20008000000 */
[----:B------:R-:W0:Y:S04]  /*202240*/  LDCU UR6, c[0x0][0x3b8] ;  /* 0x00007700ff0677ac */ /* 0x000e280008000800 */
[----:B------:R-:W-:-:S02]  /*202250*/  SHF.R.S32.HI R16, RZ, 0x1f, R2 ;  /* 0x0000001fff107819 */ /* 0x000fc40000011402 */
[----:B--2---:R-:W-:Y:S02]  /*202260*/  F2FP.SATFINITE.E5M2.F32.PACK_AB_MERGE_C R7, R28, R25, RZ ;  /* 0x000000191c07723e */ /* 0x004fe400048060ff */
[----:B---3--:R-:W-:Y:S02]  /*202270*/  F2FP.SATFINITE.E5M2.F32.PACK_AB_MERGE_C R6, R18, R14, RZ ;  /* 0x0000000e1206723e */ /* 0x008fe400048060ff */
[----:B----4-:R-:W-:Y:S01]  /*202280*/  F2FP.SATFINITE.E5M2.F32.PACK_AB_MERGE_C R11, R24, R11, RZ ;  /* 0x0000000b180b723e */ /* 0x010fe200048060ff */
[----:B------:R1:W-:Y:S04]  /*202290*/  STL [R1+0x7908], R13 ;  /* 0x0079080d01007387 */ /* 0x0003e80000100800 */
[----:B-1----:R-:W2:Y:S04]  /*2022a0*/  LDL.LU R13, [R1+0x10d0] ;  /* 0x0010d000010d7983 */ /* 0x002ea80000300800 */
[----:B------:R-:W3:Y:S04]  /*2022b0*/  LDL.LU R20, [R1+0x1094] ;  /* 0x0010940001147983 */ /* 0x000ee80000300800 */
[----:B------:R-:W4:Y:S04]  /*2022c0*/  LDL.LU R21, [R1+0x1098] ;  /* 0x0010980001157983 */ /* 0x000f280000300800 */
[----:B------:R-:W4:Y:S04]  /*2022d0*/  LDL.LU R27, [R1+0x109c] ;  /* 0x00109c00011b7983 */ /* 0x000f280000300800 */
[----:B------:R-:W2:Y:S04]  /*2022e0*/  LDL.LU R29, [R1+0x1040] ;  /* 0x00104000011d7983 */ /* 0x000ea80000300800 */
[----:B------:R-:W2:Y:S04]  /*2022f0*/  LDL.LU R15, [R1+0x1044] ;  /* 0x00104400010f7983 */ /* 0x000ea80000300800 */
[----:B------:R-:W2:Y:S04]  /*202300*/  LDL.LU R26, [R1+0x1048] ;  /* 0x00104800011a7983 */ /* 0x000ea80000300800 */
        /* <DEDUP_REMOVED lines=9> */
[----:B------:R-:W-:Y:S04]  /*2023a0*/  STL [R1+0x1840], R11 ;  /* 0x0018400b01007387 */ /* 0x000fe80000100800 */
[----:B------:R1:W-:Y:S04]  /*2023b0*/  STL.64 [R1+0xfa8], R6 ;  /* 0x000fa80601007387 */ /* 0x0003e80000100a00 */
[----:B-1----:R-:W2:Y:S01]  /*2023c0*/  LDL.LU.64 R6, [R1+0x7918] ;  /* 0x0079180001067983 */ /* 0x002ea20000300a00 */
[----:B------:R-:W-:-:S02]  /*2023d0*/  F2FP.SATFINITE.E5M2.F32.PACK_AB_MERGE_C R0, R0, R19, RZ ;  /* 0x000000130000723e */ /* 0x000fc400048060ff */
[----:B------:R-:W-:Y:S01]  /*2023e0*/  F2FP.SATFINITE.E5M2.F32.PACK_AB_MERGE_C R5, R5, R4, RZ ;  /* 0x000000040505723e */ /* 0x000fe200048060ff */
[----:B------:R-:W3:Y:S01]  /*2023f0*/  LDL.LU R11, [R1+0xf90] ;  /* 0x000f9000010b7983 */ /* 0x000ee20000300800 */
[----:B------:R-:W-:-:S03]  /*202400*/  IADD3 R4, P1, PT, R2, R8, RZ ;  /* 0x0000000802047210 */ /* 0x000fc60007f3e0ff */
[----:B------:R-:W3:Y:S04]  /*202410*/  LDL.LU R24, [R1+0xf94] ;  /* 0x000f940001187983 */ /* 0x000ee80000300800 */
[----:B------:R1:W-:Y:S04]  /*202420*/  STL [R1+0x1878], R0 ;  /* 0x0018780001007387 */ /* 0x0003e80000100800 */
[----:B------:R-:W3:Y:S04]  /*202430*/  LDL.LU R19, [R1+0xf98] ;  /* 0x000f980001137983 */ /* 0x000ee80000300800 */
[----:B-1----:R-:W3:Y:S04]  /*202440*/  LDL.LU R0, [R1+0xf9c] ;  /* 0x000f9c0001007983 */ /* 0x002ee80000300800 */
[----:B------:R2:W-:Y:S02]  /*202450*/  STL [R1+0x186c], R5 ;  /* 0x00186c0501007387 */ /* 0x0005e40000100800 */
[----:B--2---:R-:W-:-:S05]  /*202460*/  IMAD.X R5, R16, 0x1, R7, P1 ;  /* 0x0000000110057824 */ /* 0x004fca00008e0607 */
[----:B------:R1:W-:Y:S04]  /*202470*/  STL.64 [R1+0xf78], R4 ;  /* 0x000f780401007387 */ /* 0x0003e80000100a00 */
[----:B-1----:R-:W2:Y:S01]  /*202480*/  LDL.LU.64 R4, [R1+0x7910] ;  /* 0x0079100001047983 */ /* 0x002ea20000300a00 */
[----:B------:R-:W-:Y:S02]  /*202490*/  F2FP.SATFINITE.E5M2.F32.PACK_AB_MERGE_C R13, R17, R13, RZ ;  /* 0x0000000d110d723e */ /* 0x000fe400048060ff */
[----:B------:R-:W-:Y:S02]  /*2024a0*/  F2FP.SATFINITE.E5M2.F32.PACK_AB_MERGE_C R17, R12, R23, RZ ;  /* 0x000000170c11723e */ /* 0x000fe400048060ff */
[----:B------:R-:W-:Y:S01]  /*2024b0*/  IADD3 R12, P1, PT, R2, R6, RZ ;  /* 0x00000006020c7210 */ /* 0x000fe20007f3e0ff */
[----:B------:R2:W-:Y:S04]  /*2024c0*/  STL [R1+0x18ac], R13 ;  /* 0x0018ac0d01007387 */ /* 0x0005e80000100800 */
[----:B------:R-:W-:Y:S01]  /*2024d0*/  STL [R1+0x189c], R17 ;  /* 0x00189c1101007387 */ /* 0x000fe20000100800 */
[----:B--2---:R-:W-:-:S05]  /*2024e0*/  IMAD.X R13, R16, 0x1, R5, P1 ;  /* 0x00000001100d7824 */ /* 0x004fca00008e0605 */
[----:B------:R1:W-:Y:S04]  /*2024f0*/  STL.64 [R1+0xf70], R12 ;  /* 0x000f700c01007387 */ /* 0x0003e80000100a00 */
[----:B-1----:R-:W2:Y:S01]  /*202500*/  LDL.LU R13, [R1+0x7908] ;  /* 0x00790800010d7983 */ /* 0x002ea20000300800 */
[C---:B------:R-:W-:Y:S01]  /*202510*/  IADD3 R12, P1, PT, R2.reuse, R4, RZ ;  /* 0x00000004020c7210 */ /* 0x040fe20007f3e0ff */
[----:B0-----:R-:W-:Y:S01]  /*202520*/  VIADD R2, R2, UR6 ;  /* 0x0000000602027c36 */ /* 0x001fe20008000000 */
[----:B---3--:R-:W-:Y:S01]  /*202530*/  F2FP.SATFINITE.E5M2.F32.PACK_AB_MERGE_C R11, R24, R11, RZ ;  /* 0x0000000b180b723e */ /* 0x008fe200048060ff */
[----:B------:R-:W0:Y:S01]  /*202540*/  LDCU UR6, c[0x0][0x3b8] ;  /* 0x00007700ff0677ac */ /* 0x000e220008000800 */
[----:B--2---:R-:W-:Y:S01]  /*202550*/  F2FP.SATFINITE.E5M2.F32.PACK_AB_MERGE_C R17, R20, R13, RZ ;  /* 0x0000000d1411723e */ /* 0x004fe200048060ff */
[----:B------:R-:W-:-:S04]  /*202560*/  IMAD.X R13, R16, 0x1, R3, P1 ;  /* 0x00000001100d7824 */ /* 0x000fc800008e0603 */
[----:B------:R-:W-:Y:S04]  /*202570*/  STL [R1+0x18d0], R17 ;  /* 0x0018d01101007387 */ /* 0x000fe80000100800 */
[----:B------:R4:W-:Y:S01]  /*202580*/  STL.64 [R1+0xf68], R12 ;  /* 0x000f680c01007387 */ /* 0x0009e20000100a00 */
[----:B------:R-:W-:Y:S02]  /*202590*/  SHF.R.S32.HI R16, RZ, 0x1f, R2 ;  /* 0x0000001fff107819 */ /* 0x000fe40000011402 */
[----:B----4-:R-:W-:Y:S02]  /*2025a0*/  F2FP.SATFINITE.E5M2.F32.PACK_AB_MERGE_C R13, R27, R21, RZ ;  /* 0x000000151b0d723e */ /* 0x010fe400048060ff */
[----:B------:R-:W-:Y:S02]  /*2025b0*/  F2FP.SATFINITE.E5M2.F32.PACK_AB_MERGE_C R12, R15, R29, RZ ;  /* 0x0000001d0f0c723e */ /* 0x000fe400048060ff */
[----:B------:R-:W2:Y:S04]  /*2025c0*/  LDL.LU R29, [R1+0xf80] ;  /* 0x000f8000011d7983 */ /* 0x000ea80000300800 */
[----:B------:R-:W-:Y:S04]  /*2025d0*/  STL [R1+0x18c0], R13 ;  /* 0x0018c00d01007387 */ /* 0x000fe80000100800 */
[----:B------:R-:W2:Y:S04]  /*2025e0*/  LDL.LU R15, [R1+0xf84] ;  /* 0x000f8400010f7983 */ /* 0x000ea80000300800 */
[----:B------:R1:W-:Y:S01]  /*2025f0*/  STL [R1+0x1904], R12 ;  /* 0x0019040c01007387 */ /* 0x0003e20000100800 */
[----:B------:R-:W-:-:S02]  /*202600*/  F2FP.SATFINITE.E5M2.F32.PACK_AB_MERGE_C R17, R22, R26, RZ ;  /* 0x0000001a1611723e */ /* 0x000fc400048060ff */
[----:B-1----:R-:W-:-:S03]  /*202610*/  IADD3 R12, P1, PT, R2, R10, RZ ;  /* 0x0000000a020c7210 */ /* 0x002fc60007f3e0ff */
[----:B------:R-:W-:Y:S02]  /*202620*/  STL [R1+0x18e4], R17 ;  /* 0x0018e41101007387 */ /* 0x000fe40000100800 */
[----:B------:R-:W-:-:S05]  /*202630*/  IMAD.X R13, R16, 0x1, R9, P1 ;  /* 0x00000001100d7824 */ /* 0x000fca00008e0609 */
[----:B------:R1:W-:Y:S02]  /*202640*/  STL.64 [R1+0xf40], R12 ;  /* 0x000f400c01007387 */ /* 0x0003e40000100a00 */
[----:B-1----:R-:W-:Y:S02]  /*202650*/  F2FP.SATFINITE.E5M2.F32.PACK_AB_MERGE_C R13, R28, R25, RZ ;  /* 0x000000191c0d723e */ /* 0x002fe400048060ff */
[----:B------:R-:W-:Y:S01]  /*202660*/  F2FP.SATFINITE.E5M2.F32.PACK_AB_MERGE_C R12, R18, R14, RZ ;  /* 0x0000000e120c723e */ /* 0x000fe200048060ff */
[----:B------:R-:W3:Y:S04]  /*202670*/  LDL.LU R25, [R1+0xf88] ;  /* 0x000f880001197983 */ /* 0x000ee80000300800 */
[----:B------:R-:W-:Y:S04]  /*202680*/  STL [R1+0x1934], R13 ;  /* 0x0019340d01007387 */ /* 0x000fe80000100800 */
[----:B------:R-:W3:Y:S04]  /*202690*/  LDL.LU R28, [R1+0xf8c] ;  /* 0x000f8c00011c7983 */ /* 0x000ee80000300800 */
[----:B------:R1:W-:Y:S04]  /*2026a0*/  STL [R1+0x1924], R12 ;  /* 0x0019240c01007387 */ /* 0x0003e80000100800 */
[----:B------:R-:W4:Y:S04]  /*2026b0*/  LDL.LU R14, [R1+0xf50] ;  /* 0x000f5000010e7983 */ /* 0x000f280000300800 */
[----:B------:R-:W4:Y:S01]  /*2026c0*/  LDL.LU R18, [R1+0xf54] ;  /* 0x000f540001127983 */ /* 0x000f220000300800 */
[----:B-1----:R-:W-:-:S03]  /*2026d0*/  IADD3 R12, P1, PT, R2, R8, RZ ;  /* 0x00000008020c7210 */ /* 0x002fc60007f3e0ff */
        /* <DEDUP_REMOVED lines=9> */
[----:B------:R-:W-:Y:S02]  /*202770*/  IMAD.X R13, R16, 0x1, R5, P1 ;  /* 0x00000001100d7824 */ /* 0x000fe400008e0605 */
[----:B------:R-:W-:Y:S04]  /*202780*/  STL.64 [R1+0x7900], R6 ;  /* 0x0079000601007387 */ /* 0x000fe80000100a00 */
[----:B-1----:R-:W2:Y:S04]  /*202790*/  LDL.LU R8, [R1+0xef0] ;  /* 0x000ef00001087983 */ /* 0x002ea80000300800 */
[----:B------:R-:W2:Y:S04]  /*2027a0*/  LDL.LU R17, [R1+0xefc] ;  /* 0x000efc0001117983 */ /* 0x000ea80000300800 */
[----:B------:R-:W2:Y:S04]  /*2027b0*/  LDL.LU R23, [R1+0xeb0] ;  /* 0x000eb00001177983 */ /* 0x000ea80000300800 */
[----:B------:R1:W-:Y:S04]  /*2027c0*/  STL.64 [R1+0xf28], R12 ;  /* 0x000f280c01007387 */ /* 0x0003e80000100a00 */
[----:B-1----:R-:W2:Y:S04]  /*2027d0*/  LDL.LU R12, [R1+0xeb4] ;  /* 0x000eb400010c7983 */ /* 0x002ea80000300800 */
[----:B------:R-:W2:Y:S04]  /*2027e0*/  LDL.LU R13, [R1+0xeb8] ;  /* 0x000eb800010d7983 */ /* 0x000ea80000300800 */
[----:B--2---:R1:W-:Y:S04]  /*2027f0*/  STL.64 [R1+0x78f0], R12 ;  /* 0x0078f00c01007387 */ /* 0x0043e80000100a00 */
[----:B-1----:R-:W2:Y:S01]  /*202800*/  LDL.LU R12, [R1+0xef4] ;  /* 0x000ef400010c7983 */ /* 0x002ea20000300800 */
[----:B------:R-:W-:-:S03]  /*202810*/  F2FP.SATFINITE.E5M2.F32.PACK_AB_MERGE_C R6, R15, R29, RZ ;  /* 0x0000001d0f06723e */ /* 0x000fc600048060ff */
[----:B------:R-:W2:Y:S04]  /*202820*/  LDL.LU R13, [R1+0xef8] ;  /* 0x000ef800010d7983 */ /* 0x000ea80000300800 */
[----:B------:R-:W2:Y:S04]  /*202830*/  LDL.LU R20, [R1+0xebc] ;  /* 0x000ebc0001147983 */ /* 0x000ea80000300800 */
[----:B------:R-:W2:Y:S04]  /*202840*/  LDL.LU R21, [R1+0xe70] ;  /* 0x000e700001157983 */ /* 0x000ea80000300800 */
        /* <DEDUP_REMOVED lines=10> */
[----:B------:R3:W-:Y:S01]  /*2028f0*/  STL.64 [R1+0xf20], R6 ;  /* 0x000f200601007387 */ /* 0x0007e20000100a00 */
[----:B0-----:R-:W-:Y:S01]  /*202900*/  VIADD R2, R2, UR6 ;  /* 0x0000000602027c36 */ /* 0x001fe20008000000 */
[----:B------:R-:W0:Y:S01]  /*202910*/  LDCU UR6, c[0x0][0x3b8] ;  /* 0x00007700ff0677ac */ /* 0x000e220008000800 */
[----:B---3--:R-:W-:-:S02]  /*202920*/  F2FP.SATFINITE.E5M2.F32.PACK_AB_MERGE_C R7, R28, R25, RZ ;  /* 0x000000191c07723e */ /* 0x008fc400048060ff */
[----:B----4-:R-:W-:Y:S01]  /*202930*/  F2FP.SATFINITE.E5M2.F32.PACK_AB_MERGE_C R6, R18, R14, RZ ;  /* 0x0000000e1206723e */ /* 0x010fe200048060ff */
[----:B------:R-:W3:Y:S04]  /*202940*/  LDL.LU R25, [R1+0x9e0] ;  /* 0x0009e00001197983 */ /* 0x000ee80000300800 */
[----:B------:R-:W-:Y:S04]  /*202950*/  STL [R1+0x1a6c], R7 ;  /* 0x001a6c0701007387 */ /* 0x000fe80000100800 */
[----:B------:R-:W3:Y:S04]  /*202960*/  LDL.LU R28, [R1+0x9e4] ;  /* 0x0009e400011c7983 */ /* 0x000ee80000300800 */
[----:B------:R1:W-:Y:S04]  /*202970*/  STL [R1+0x1aa0], R6 ;  /* 0x001aa00601007387 */ /* 0x0003e80000100800 */
[----:B------:R-:W4:Y:S04]  /*202980*/  LDL.LU R14, [R1+0x9e8] ;  /* 0x0009e800010e7983 */ /* 0x000f280000300800 */
[----:B------:R-:W4:Y:S01]  /*202990*/  LDL.LU R18, [R1+0x9ec] ;  /* 0x0009ec0001127983 */ /* 0x000f220000300800 */
[----:B-1----:R-:W-:-:S03]  /*2029a0*/  F2FP.SATFINITE.E5M2.F32.PACK_AB_MERGE_C R6, R0, R19, RZ ;  /* 0x000000130006723e */ /* 0x002fc600048060ff */
[----:B------:R-:W3:Y:S01]  /*2029b0*/  LDL.LU R19, [R1+0x7d0] ;  /* 0x0007d00001137983 */ /* 0x000ee20000300800 */
[----:B------:R-:W-:-:S03]  /*2029c0*/  SHF.R.S32.HI R16, RZ, 0x1f, R2 ;  /* 0x0000001fff107819 */ /* 0x000fc60000011402 */
[----:B------:R-:W3:Y:S04]  /*2029d0*/  LDL.LU R0, [R1+0x7d4] ;  /* 0x0007d40001007983 */ /* 0x000ee80000300800 */
[----:B------:R1:W-:Y:S02]  /*2029e0*/  STL [R1+0x1a9c], R6 ;  /* 0x001a9c0601007387 */ /* 0x0003e40000100800 */
[----:B-1----:R-:W-:-:S05]  /*2029f0*/  IADD3 R6, P1, PT, R2, R10, RZ ;  /* 0x0000000a02067210 */ /* 0x002fca0007f3e0ff */
[----:B------:R-:W-:-:S05]  /*202a00*/  IMAD.X R7, R16, 0x1, R9, P1 ;  /* 0x0000000110077824 */ /* 0x000fca00008e0609 */
[----:B------:R1:W-:Y:S04]  /*202a10*/  STL.64 [R1+0xf08], R6 ;  /* 0x000f080601007387 */ /* 0x0003e80000100a00 */
[----:B-1----:R-:W3:Y:S01]  /*202a20*/  LDL.LU.64 R6, [R1+0x7900] ;  /* 0x0079000001067983 */ /* 0x002ee20000300a00 */
[----:B--2---:R-:W-:-:S03]  /*202a30*/  F2FP.SATFINITE.E5M2.F32.PACK_AB_MERGE_C R12, R12, R8, RZ ;  /* 0x000000080c0c723e */ /* 0x004fc600048060ff */
[----:B------:R-:W2:Y:S04]  /*202a40*/  LDL.LU R8, [R1+0x78f8] ;  /* 0x0078f80001087983 */ /* 0x000ea80000300800 */
[----:B------:R2:W-:Y:S01]  /*202a50*/  STL [R1+0x1acc], R12 ;  /* 0x001acc0c01007387 */ /* 0x0005e20000100800 */
[----:B------:R-:W-:-:S05]  /*202a60*/  F2FP.SATFINITE.E5M2.F32.PACK_AB_MERGE_C R17, R17, R13, RZ ;  /* 0x0000000d1111723e */ /* 0x000fca00048060ff */
[----:B------:R-:W-:Y:S01]  /*202a70*/  STL [R1+0x1ac8], R17 ;  /* 0x001ac81101007387 */ /* 0x000fe20000100800 */
[----:B--2---:R-:W-:-:S05]  /*202a80*/  IADD3 R12, P1, PT, R2, R8, RZ ;  /* 0x00000008020c7210 */ /* 0x004fca0007f3e0ff */
[----:B---3--:R-:W-:-:S05]  /*202a90*/  IMAD.X R13, R16, 0x1, R7, P1 ;  /* 0x00000001100d7824 */ /* 0x008fca00008e0607 */
[----:B------:R1:W-:Y:S04]  /*202aa0*/  STL.64 [R1+0xee8], R12 ;  /* 0x000ee80c01007387 */ /* 0x0003e80000100a00 */
[----:B-1----:R-:W2:Y:S01]  /*202ab0*/  LDL.LU.64 R12, [R1+0x78f0] ;  /* 0x0078f000010c7983 */ /* 0x002ea20000300a00 */
[----:B------:R-:W-:Y:S02]  /*202ac0*/  F2FP.SATFINITE.E5M2.F32.PACK_AB_MERGE_C R0, R0, R19, RZ ;  /* 0x000000130000723e */ /* 0x000fe400048060ff */
[----:B--2---:R-:W-:Y:S02]  /*202ad0*/  F2FP.SATFINITE.E5M2.F32.PACK_AB_MERGE_C R23, R12, R23, RZ ;  /* 0x000000170c17723e */ /* 0x004fe400048060ff */
[----:B------:R-:W-:Y:S02]  /*202ae0*/  IADD3 R12, P1, PT, R2, R6, RZ ;  /* 0x00000006020c7210 */ /* 0x000fe40007f3e0ff */
[----:B------:R-:W-:-:S03]  /*202af0*/  F2FP.SATFINITE.E5M2.F32.PACK_AB_MERGE_C R17, R20, R13, RZ ;  /* 0x0000000d1411723e */ /* 0x000fc600048060ff */
[----:B------:R-:W-:Y:S01]  /*202b00*/  IMAD.X R13, R16, 0x1, R5, P1 ;  /* 0x00000001100d7824 */ /* 0x000fe200008e0605 */
[----:B------:R-:W-:Y:S04]  /*202b10*/  STL [R1+0x1ae4], R23 ;  /* 0x001ae41701007387 */ /* 0x000fe80000100800 */
[----:B------:R1:W-:Y:S04]  /*202b20*/  STL [R1+0x1ae0], R17 ;  /* 0x001ae01101007387 */ /* 0x0003e80000100800 */
[----:B------:R2:W-:Y:S01]  /*202b30*/  STL.64 [R1+0xee0], R12 ;  /* 0x000ee00c01007387 */ /* 0x0005e20000100a00 */
[----:B-1----:R-:W-:-:S02]  /*202b40*/  F2FP.SATFINITE.E5M2.F32.PACK_AB_MERGE_C R17, R27, R21, RZ ;  /* 0x000000151b11723e */ /* 0x002fc400048060ff */
[----:B--2---:R-:W-:-:S03]  /*202b50*/  IADD3 R12, P1, PT, R2, R4, RZ ;  /* 0x00000004020c7210 */ /* 0x004fc60007f3e0ff */
[----:B------:R-:W-:Y:S02]  /*202b60*/  STL [R1+0x1b38], R17 ;  /* 0x001b381101007387 */ /* 0x000fe40000100800 */
[----:B------:R-:W-:Y:S02]  /*202b70*/  IMAD.X R13, R16, 0x1, R3, P1 ;  /* 0x00000001100d7824 */ /* 0x000fe400008e0603 */
[----:B0-----:R-:W-:Y:S01]  /*202b80*/  VIADD R2, R2, UR6 ;  /* 0x0000000602027c36 */ /* 0x001fe20008000000 */
[----:B------:R-:W0:Y:S02]  /*202b90*/  LDCU UR6, c[0x0][0x3b8] ;  /* 0x00007700ff0677ac */ /* 0x000e240008000800 */
[----:B------:R1:W-:Y:S02]  /*202ba0*/  STL.64 [R1+0xed8], R12 ;  /* 0x000ed80c01007387 */ /* 0x0003e40000100a00 */
[----:B------:R-:W-:Y:S02]  /*202bb0*/  IADD3 R16, P1, PT, R2, R10, RZ ;  /* 0x0000000a02107210 */ /* 0x000fe40007f3e0ff */
[----:B-1----:R-:W-:-:S02]  /*202bc0*/  F2FP.SATFINITE.E5M2.F32.PACK_AB_MERGE_C R13, R22, R26, RZ ;  /* 0x0000001a160d723e */ /* 0x002fc400048060ff */
[----:B------:R-:W-:-:S03]  /*202bd0*/  F2FP.SATFINITE.E5M2.F32.PACK_AB_MERGE_C R12, R24, R11, RZ ;  /* 0x0000000b180c723e */ /* 0x000fc600048060ff */
[----:B------:R-:W-:Y:S04]  /*202be0*/  STL [R1+0x1b30], R13 ;  /* 0x001b300d01007387 */ /* 0x000fe80000100800 */
[----:B------:R1:W-:Y:S01]  /*202bf0*/  STL [R1+0x1b5c], R12 ;  /* 0x001b5c0c01007387 */ /* 0x0003e20000100800 */
[----:B------:R-:W-:-:S03]  /*202c00*/  F2FP.SATFINITE.E5M2.F32.PACK_AB_MERGE_C R11, R15, R29, RZ ;  /* 0x0000001d0f0b723e */ /* 0x000fc600048060ff */
[----:B------:R-:W2:Y:S04]  /*202c10*/  LDL.LU R29, [R1+0x970] ;  /* 0x00097000011d7983 */ /* 0x000ea80000300800 */
[----:B------:R-:W2:Y:S01]  /*202c20*/  LDL.LU R15, [R1+0x974] ;  /* 0x00097400010f7983 */ /* 0x000ea20000300800 */
[----:B-1----:R-:W-:-:S03]  /*202c30*/  SHF.R.S32.HI R12, RZ, 0x1f, R2 ;  /* 0x0000001fff0c7819 */ /* 0x002fc60000011402 */
[----:B------:R-:W-:Y:S02]  /*202c40*/  STL [R1+0x1b50], R11 ;  /* 0x001b500b01007387 */ /* 0x000fe40000100800 */
[----:B------:R-:W-:Y:S02]  /*202c50*/  IMAD.X R17, R12, 0x1, R9, P1 ;  /* 0x000000010c117824 */ /* 0x000fe400008e0609 */
[----:B------:R1:W-:Y:S01]  /*202c60*/  STL [R1+0x78d8], R10 ;  /* 0x0078d80a01007387 */ /* 0x0003e20000100800 */
[----:B----4-:R-:W-:-:S03]  /*202c70*/  F2FP.SATFINITE.E5M2.F32.PACK_AB_MERGE_C R13, R18, R14, RZ ;  /* 0x0000000e120d723e */ /* 0x010fc600048060ff */
[----:B------:R3:W-:Y:S01]  /*202c80*/  STL.64 [R1+0xec0], R16 ;  /* 0x000ec01001007387 */ /* 0x0007e20000100a00 */
[----:B-1----:R-:W-:Y:S02]  /*202c90*/  IADD3 R10, P1, PT, R2, R8, RZ ;  /* 0x00000008020a7210 */ /* 0x002fe40007f3e0ff */
[----:B---3--:R-:W-:-:S03]  /*202ca0*/  F2FP.SATFINITE.E5M2.F32.PACK_AB_MERGE_C R16, R28, R25, RZ ;  /* 0x000000191c10723e */ /* 0x008fc600048060ff */
[----:B------:R-:W-:Y:S02]  /*202cb0*/  IMAD.X R11, R12, 0x1, R7, P1 ;  /* 0x000000010c0b7824 */ /* 0x000fe400008e0607 */
[----:B------:R-:W-:Y:S04]  /*202cc0*/  STL [R1+0x1b7c], R16 ;  /* 0x001b7c1001007387 */ /* 0x000fe80000100800 */
[----:B------:R1:W-:Y:S04]  /*202cd0*/  STL.64 [R1+0x78e0], R8 ;  /* 0x0078e00801007387 */ /* 0x0003e80000100a00 */
[----:B------:R-:W-:Y:S04]  /*202ce0*/  STL [R1+0x1b78], R13 ;  /* 0x001b780d01007387 */ /* 0x000fe80000100800 */
[----:B------:R-:W-:Y:S04]  /*202cf0*/  STL [R1+0x78e8], R7 ;  /* 0x0078e80701007387 */ /* 0x000fe80000100800 */
[----:B-1----:R-:W3:Y:S04]  /*202d00*/  LDL.LU R8, [R1+0x978] ;  /* 0x0009780001087983 */ /* 0x002ee80000300800 */
[----:B------:R1:W-:Y:S04]  /*202d10*/  STL.64 [R1+0xeb8], R10 ;  /* 0x000eb80a01007387 */ /* 0x0003e80000100a00 */
[----:B------:R-:W3:Y:S04]  /*202d20*/  LDL.LU R9, [R1+0x97c] ;  /* 0x00097c0001097983 */ /* 0x000ee80000300800 */
[----:B------:R4:W-:Y:S04]  /*202d30*/  STL [R1+0x1c14], R0 ;  /* 0x001c140001007387 */ /* 0x0009e80000100800 */
[----:B-1----:R-:W2:Y:S04]  /*202d40*/  LDL.LU R10, [R1+0x920] ;  /* 0x00092000010a7983 */ /* 0x002ea80000300800 */
[----:B------:R-:W2:Y:S04]  /*202d50*/  LDL.LU R23, [R1+0x924] ;  /* 0x0009240001177983 */ /* 0x000ea80000300800 */
[----:B------:R-:W2:Y:S04]  /*202d60*/  LDL.LU R11, [R1+0x7d8] ;  /* 0x0007d800010b7983 */ /* 0x000ea80000300800 */
[----:B----4-:R-:W4:Y:S04]  /*202d70*/  LDL.LU R0, [R1+0x92c] ;  /* 0x00092c0001007983 */ /* 0x010f280000300800 */
[----:B------:R-:W2:Y:S04]  /*202d80*/  LDL.LU R24, [R1+0x900] ;  /* 0x0009000001187983 */ /* 0x000ea80000300800 */
[----:B------:R-:W2:Y:S04]  /*202d90*/  LDL.LU R18, [R1+0x904] ;  /* 0x0009040001127983 */ /* 0x000ea80000300800 */
[----:B------:R-:W2:Y:S04]  /*202da0*/  LDL.LU R16, [R1+0x880] ;  /* 0x0008800001107983 */ /* 0x000ea80000300800 */
[----:B------:R-:W2:Y:S01]  /*202db0*/  LDL.LU R17, [R1+0x884] ;  /* 0x0008840001117983 */ /* 0x000ea20000300800 */
[----:B------:R-:W-:-:S03]  /*202dc0*/  SHF.R.S32.HI R7, RZ, 0x1f, R2 ;  /* 0x0000001fff077819 */ /* 0x000fc60000011402 */
[----:B--2---:R1:W-:Y:S04]  /*202dd0*/  STL.64 [R1+0x78b8], R16 ;  /* 0x0078b81001007387 */ /* 0x0043e80000100a00 */
[----:B-1----:R-:W2:Y:S04]  /*202de0*/  LDL.LU R16, [R1+0x908] ;  /* 0x0009080001107983 */ /* 0x002ea80000300800 */
[----:B------:R-:W2:Y:S01]  /*202df0*/  LDL.LU R17, [R1+0x90c] ;  /* 0x00090c0001117983 */ /* 0x000ea20000300800 */
[----:B------:R-:W-:Y:S02]  /*202e00*/  IADD3 R12, P1, PT, R2, R6, RZ ;  /* 0x00000006020c7210 */ /* 0x000fe40007f3e0ff */
[----:B------:R-:W-:-:S03]  /*202e10*/  F2FP.SATFINITE.E5M2.F32.PACK_AB_MERGE_C R15, R15, R29, RZ ;  /* 0x0000001d0f0f723e */ /* 0x000fc600048060ff */
[----:B------:R-:W-:Y:S01]  /*202e20*/  IMAD.X R13, R7, 0x1, R5, P1 ;  /* 0x00000001070d7824 */ /* 0x000fe200008e0605 */
[----:B---3--:R-:W-:Y:S02]  /*202e30*/  F2FP.SATFINITE.E5M2.F32.PACK_AB_MERGE_C R9, R9, R8, RZ ;  /* 0x000000080909723e */ /* 0x008fe400048060ff */
[----:B------:R-:W-:Y:S02]  /*202e40*/  IADD3 R8, P1, PT, R2, R4, RZ ;  /* 0x0000000402087210 */ /* 0x000fe40007f3e0ff */
[----:B------:R-:W-:Y:S01]  /*202e50*/  F2FP.SATFINITE.E5M2.F32.PACK_AB_MERGE_C R23, R23, R10, RZ ;  /* 0x0000000a1717723e */ /* 0x000fe200048060ff */
[----:B--2---:R1:W-:Y:S04]  /*202e60*/  STL.64 [R1+0x78c8], R16 ;  /* 0x0078c81001007387 */ /* 0x0043e80000100a00 */
[----:B-1----:R-:W2:Y:S04]  /*202e70*/  LDL.LU R16, [R1+0x7dc] ;  /* 0x0007dc0001107983 */ /* 0x002ea80000300800 */
[----:B------:R-:W4:Y:S04]  /*202e80*/  LDL.LU R17, [R1+0x928] ;  /* 0x0009280001117983 */ /* 0x000f280000300800 */
[----:B------:R-:W3:Y:S04]  /*202e90*/  LDL.LU R14, [R1+0x888] ;  /* 0x00088800010e7983 */ /* 0x000ee80000300800 */
[----:B------:R-:W3:Y:S04]  /*202ea0*/  LDL.LU R19, [R1+0x88c] ;  /* 0x00088c0001137983 */ /* 0x000ee80000300800 */
[----:B------:R-:W-:Y:S04]  /*202eb0*/  STL [R1+0x19dc], R15 ;  /* 0x0019dc0f01007387 */ /* 0x000fe80000100800 */
[----:B------:R1:W-:Y:S04]  /*202ec0*/  STL.64 [R1+0xeb0], R12 ;  /* 0x000eb00c01007387 */ /* 0x0003e80000100a00 */
        /* <DEDUP_REMOVED lines=12> */
[----:B-1----:R-:W-:-:S02]  /*202f90*/  IMAD.X R9, R7, 0x1, R3, P1 ;  /* 0x0000000107097824 */ /* 0x002fc400008e0603 */
[----:B------:R-:W3:Y:S04]  /*202fa0*/  LDL.LU R7, [R1+0x78e8] ;  /* 0x0078e80001077983 */ /* 0x000ee80000300800 */
[----:B------:R1:W-:Y:S04]  /*202fb0*/  STL.64 [R1+0xea8], R8 ;  /* 0x000ea80801007387 */ /* 0x0003e80000100a00 */
[----:B-1----:R-:W3:Y:S04]  /*202fc0*/  LDL.LU.64 R8, [R1+0x78e0] ;  /* 0x0078e00001087983 */ /* 0x002ee80000300a00 */
[----:B------:R-:W3:Y:S01]  /*202fd0*/  LDL.LU R10, [R1+0x78d8] ;  /* 0x0078d800010a7983 */ /* 0x000ee20000300800 */
[----:B0-----:R-:W-:Y:S01]  /*202fe0*/  VIADD R2, R2, UR6 ;  /* 0x0000000602027c36 */ /* 0x001fe20008000000 */
[----:B------:R-:W-:Y:S01]  /*202ff0*/  F2FP.SATFINITE.E5M2.F32.PACK_AB_MERGE_C R18, R18, R24, RZ ;  /* 0x000000181212723e */ /* 0x000fe200048060ff */
[----:B------:R-:W0:Y:S01]  /*203000*/  LDCU UR6, c[0x0][0x3b8] ;  /* 0x00007700ff0677ac */ /* 0x000e220008000800 */
[----:B------:R1:W-:Y:S04]  /*203010*/  STL [R1+0x19b0], R23 ;  /* 0x0019b01701007387 */ /* 0x0003e80000100800 */
[----:B-1----:R-:W3:Y:S01]  /*203020*/  LDL.LU R23, [R1+0x78d4] ;  /* 0x0078d40001177983 */ /* 0x002ee20000300800 */
[----:B--2---:R-:W-:-:S03]  /*203030*/  F2FP.SATFINITE.E5M2.F32.PACK_AB_MERGE_C R16, R16, R11, RZ ;  /* 0x0000000b1010723e */ /* 0x004fc600048060ff */
[----:B------:R-:W2:Y:S01]  /*203040*/  LDL.LU R11, [R1+0x78d0] ;  /* 0x0078d000010b7983 */ /* 0x000ea20000300800 */
[----:B----4-:R-:W-:-:S03]  /*203050*/  F2FP.SATFINITE.E5M2.F32.PACK_AB_MERGE_C R17, R0, R17, RZ ;  /* 0x000000110011723e */ /* 0x010fc600048060ff */
[----:B------:R3:W-:Y:S01]  /*203060*/  STL [R1+0x1c10], R16 ;  /* 0x001c101001007387 */ /* 0x0007e20000100800 */
[----:B------:R-:W-:-:S03]  /*203070*/  SHF.R.S32.HI R0, RZ, 0x1f, R2 ;  /* 0x0000001fff007819 */ /* 0x000fc60000011402 */
[----:B------:R1:W-:Y:S01]  /*203080*/  STL [R1+0x19ac], R17 ;  /* 0x0019ac1101007387 */ /* 0x0003e20000100800 */
[----:B---3--:R-:W-:-:S05]  /*203090*/  IADD3 R16, P1, PT, R2, R10, RZ ;  /* 0x0000000a02107210 */ /* 0x008fca0007f3e0ff */
[----:B-1----:R-:W-:-:S05]  /*2030a0*/  IMAD.X R17, R0, 0x1, R9, P1 ;  /* 0x0000000100117824 */ /* 0x002fca00008e0609 */
[----:B------:R1:W-:Y:S04]  /*2030b0*/  STL.64 [R1+0xea0], R16 ;  /* 0x000ea01001007387 */ /* 0x0003e80000100a00 */
[----:B-1----:R-:W3:Y:S04]  /*2030c0*/  LDL.LU.64 R16, [R1+0x78c8] ;  /* 0x0078c80001107983 */ /* 0x002ee80000300a00 */
[----:B------:R-:W4:Y:S04]  /*2030d0*/  LDL.LU R24, [R1+0x78c4] ;  /* 0x0078c40001187983 */ /* 0x000f280000300800 */
[----:B------:R1:W-:Y:S04]  /*2030e0*/  STL [R1+0x1988], R18 ;  /* 0x0019881201007387 */ /* 0x0003e80000100800 */
[----:B-1----:R-:W2:Y:S01]  /*2030f0*/  LDL.LU R18, [R1+0x78c0] ;  /* 0x0078c00001127983 */ /* 0x002ea20000300800 */
[----:B---3--:R-:W-:-:S02]  /*203100*/  F2FP.SATFINITE.E5M2.F32.PACK_AB_MERGE_C R17, R17, R16, RZ ;  /* 0x000000101111723e */ /* 0x008fc400048060ff */
[----:B------:R-:W-:-:S03]  /*203110*/  IADD3 R16, P1, PT, R2, R8, RZ ;  /* 0x0000000802107210 */ /* 0x000fc60007f3e0ff */
[----:B------:R1:W-:Y:S02]  /*203120*/  STL [R1+0x1bb0], R17 ;  /* 0x001bb01101007387 */ /* 0x0003e40000100800 */
[----:B-1----:R-:W-:-:S05]  /*203130*/  IMAD.X R17, R0, 0x1, R7, P1 ;  /* 0x0000000100117824 */ /* 0x002fca00008e0607 */
[----:B------:R1:W-:Y:S04]  /*203140*/  STL.64 [R1+0xe98], R16 ;  /* 0x000e981001007387 */ /* 0x0003e80000100a00 */
[----:B-1----:R-:W3:Y:S01]  /*203150*/  LDL.LU.64 R16, [R1+0x78b8] ;  /* 0x0078b80001107983 */ /* 0x002ee20000300a00 */
[----:B------:R-:W-:Y:S02]  /*203160*/  F2FP.SATFINITE.E5M2.F32.PACK_AB_MERGE_C R13, R13, R12, RZ ;  /* 0x0000000c0d0d723e */ /* 0x000fe400048060ff */
[----:B---3--:R-:W-:Y:S02]  /*203170*/  F2FP.SATFINITE.E5M2.F32.PACK_AB_MERGE_C R17, R17, R16, RZ ;  /* 0x000000101111723e */ /* 0x008fe400048060ff */
[----:B------:R-:W-:Y:S02]  /*203180*/  F2FP.SATFINITE.E5M2.F32.PACK_AB_MERGE_C R16, R19, R14, RZ ;  /* 0x0000000e1310723e */ /* 0x000fe400048060ff */
[----:B------:R-:W3:Y:S04]  /*203190*/  LDL.LU R19, [R1+0x3ec] ;  /* 0x0003ec0001137983 */ /* 0x000ee80000300800 */
[----:B------:R-:W-:Y:S04]  /*2031a0*/  STL [R1+0x1970], R17 ;  /* 0x0019701101007387 */ /* 0x000fe80000100800 */
[----:B------:R-:W2:Y:S04]  /*2031b0*/  LDL.LU R14, [R1+0x28c] ;  /* 0x00028c00010e7983 */ /* 0x000ea80000300800 */
[----:B------:R1:W-:Y:S02]  /*2031c0*/  STL [R1+0x1bbc], R16 ;  /* 0x001bbc1001007387 */ /* 0x0003e40000100800 */
[----:B-1----:R-:W-:-:S05]  /*2031d0*/  IADD3 R16, P1, PT, R2, R6, RZ ;  /* 0x0000000602107210 */ /* 0x002fca0007f3e0ff */
[----:B------:R-:W-:Y:S01]  /*2031e0*/  IMAD.X R17, R0, 0x1, R5, P1 ;  /* 0x0000000100117824 */ /* 0x000fe200008e0605 */
[----:B------:R-:W-:-:S04]  /*2031f0*/  IADD3 R12, P1, PT, R2, R4, RZ ;  /* 0x00000004020c7210 */ /* 0x000fc80007f3e0ff */
[----:B------:R1:W-:Y:S04]  /*203200*/  STL.64 [R1+0xe90], R16 ;  /* 0x000e901001007387 */ /* 0x0003e80000100a00 */
[----:B-1----:R-:W2:Y:S04]  /*203210*/  LDL.LU.64 R16, [R1+0x78b0] ;  /* 0x0078b00001107983 */ /* 0x002ea80000300a00 */
[----:B------:R1:W-:Y:S02]  /*203220*/  STL [R1+0x1948], R13 ;  /* 0x0019480d01007387 */ /* 0x0003e40000100800 */
[----:B-1----:R-:W-:-:S02]  /*203230*/  IMAD.X R13, R0, 0x1, R3, P1 ;  /* 0x00000001000d7824 */ /* 0x002fc400008e0603 */
[----:B------:R-:W2:Y:S01]  /*203240*/  LDL.LU R0, [R1+0x78a8] ;  /* 0x0078a80001007983 */ /* 0x000ea20000300800 */
[----:B------:R-:W-:Y:S02]  /*203250*/  F2FP.SATFINITE.E5M2.F32.PACK_AB_MERGE_C R20, R21, R20, RZ ;  /* 0x000000141514723e */ /* 0x000fe400048060ff */
[----:B------:R-:W-:Y:S01]  /*203260*/  F2FP.SATFINITE.E5M2.F32.PACK_AB_MERGE_C R26, R26, R27, RZ ;  /* 0x0000001b1a1a723e */ /* 0x000fe200048060ff */
[----:B------:R1:W-:Y:S01]  /*203270*/  STL.64 [R1+0xe88], R12 ;  /* 0x000e880c01007387 */ /* 0x0003e20000100a00 */
[----:B------:R-:W-:Y:S02]  /*203280*/  F2FP.SATFINITE.E5M2.F32.PACK_AB_MERGE_C R21, R25, R22, RZ ;  /* 0x000000161915723e */ /* 0x000fe400048060ff */
[----:B------:R-:W-:Y:S02]  /*203290*/  LOP3.LUT R22, R29, 0xffff, RZ, 0xc0, !PT ;  /* 0x0000ffff1d167812 */ /* 0x000fe400078ec0ff */
[----:B------:R-:W-:Y:S01]  /*2032a0*/  LOP3.LUT R25, R15, 0xffff, RZ, 0xc0, !PT ;  /* 0x0000ffff0f197812 */ /* 0x000fe200078ec0ff */
[----:B-1----:R-:W4:Y:S04]  /*2032b0*/  LDL.LU.64 R12, [R1+0x78a0] ;  /* 0x0078a000010c7983 */ /* 0x002f280000300a00 */
[----:B------:R1:W-:Y:S01]  /*2032c0*/  STL [R1+0x1944], R20 ;  /* 0x0019441401007387 */ /* 0x0003e20000100800 */
[----:B------:R-:W-:-:S03]  /*2032d0*/  PRMT R15, R22, 0x3340, R25 ;  /* 0x00003340160f7816 */ /* 0x000fc60000000019 */
[----:B------:R0:W-:Y:S01]  /*2032e0*/  STL [R1+0x191c], R26 ;  /* 0x00191c1a01007387 */ /* 0x0001e20000100800 */
[----:B-1----:R-:W-:-:S03]  /*2032f0*/  LOP3.LUT R20, R28, 0xffff, RZ, 0xc0, !PT ;  /* 0x0000ffff1c147812 */ /* 0x002fc600078ec0ff */
[----:B------:R2:W-:Y:S04]  /*203300*/  STL [R1+0x1bec], R21 ;  /* 0x001bec1501007387 */ /* 0x0005e80000100800 */
[----:B------:R-:W4:Y:S01]  /*203310*/  LDL.LU R29, [R1+0x3b0] ;  /* 0x0003b000011d7983 */ /* 0x000f220000300800 */
[----:B0-----:R-:W-:Y:S01]  /*203320*/  VIADD R2, R2, UR6 ;  /* 0x0000000602027c36 */ /* 0x001fe20008000000 */
[----:B------:R-:W-:Y:S01]  /*203330*/  SHF.R.U32.HI R22, RZ, 0x8, R22 ;  /* 0x00000008ff167819 */ /* 0x000fe20000011616 */
[----:B------:R-:W0:Y:S01]  /*203340*/  LDCU UR6, c[0x0][0x3b8] ;  /* 0x00007700ff0677ac */ /* 0x000e220008000800 */
[----:B------:R-:W-:Y:S02]  /*203350*/  SHF.R.U32.HI R25, RZ, 0x8, R25 ;  /* 0x00000008ff197819 */ /* 0x000fe40000011619 */
[----:B------:R-:W-:-:S02]  /*203360*/  IADD3 R26, P1, PT, R2, R10, RZ ;  /* 0x0000000a021a7210 */ /* 0x000fc40007f3e0ff */
[----:B------:R-:W-:Y:S02]  /*203370*/  LOP3.LUT R22, R22, 0xffff, RZ, 0xc0, !PT ;  /* 0x0000ffff16167812 */ /* 0x000fe400078ec0ff */
[----:B------:R-:W-:-:S04]  /*203380*/  LOP3.LUT R25, R25, 0xffff, RZ, 0xc0, !PT ;  /* 0x0000ffff19197812 */ /* 0x000fc800078ec0ff */
[----:B------:R-:W-:Y:S02]  /*203390*/  PRMT R25, R22, 0x3340, R25 ;  /* 0x0000334016197816 */ /* 0x000fe40000000019 */
[----:B---3--:R-:W-:Y:S02]  /*2033a0*/  LOP3.LUT R19, R19, 0xffff, RZ, 0xc0, !PT ;  /* 0x0000ffff13137812 */ /* 0x008fe400078ec0ff */
[----:B--2---:R-:W-:-:S04]  /*2033b0*/  PRMT R21, R20, 0x3340, R0 ;  /* 0x0000334014157816 */ /* 0x004fc80000000000 */
[----:B------:R-:W-:Y:S02]  /*2033c0*/  PRMT R21, R15, 0x5410, R21 ;  /* 0x000054100f157816 */ /* 0x000fe40000000015 */
[----:B------:R-:W2:Y:S01]  /*2033d0*/  LDL.LU R15, [R1+0x1f0] ;  /* 0x0001f000010f7983 */ /* 0x000ea20000300800 */
[----:B------:R-:W-:-:S03]  /*2033e0*/  SHF.R.U32.HI R20, RZ, 0x8, R20 ;  /* 0x00000008ff147819 */ /* 0x000fc60000011614 */
[----:B------:R1:W-:Y:S01]  /*2033f0*/  STL [R1+0x1e70], R21 ;  /* 0x001e701501007387 */ /* 0x0003e20000100800 */
[----:B------:R-:W-:Y:S02]  /*203400*/  LOP3.LUT R20, R20, 0xffff, RZ, 0xc0, !PT ;  /* 0x0000ffff14147812 */ /* 0x000fe400078ec0ff */
[----:B-1----:R-:W-:-:S05]  /*203410*/  SHF.R.S32.HI R21, RZ, 0x1f, R2 ;  /* 0x0000001fff157819 */ /* 0x002fca0000011402 */
[----:B------:R-:W-:Y:S01]  /*203420*/  IMAD.X R27, R21, 0x1, R9, P1 ;  /* 0x00000001151b7824 */ /* 0x000fe200008e0609 */
[----:B------:R-:W-:Y:S02]  /*203430*/  PRMT R22, R20, 0x3340, R0 ;  /* 0x0000334014167816 */ /* 0x000fe40000000000 */
[----:B------:R-:W-:Y:S02]  /*203440*/  LOP3.LUT R20, R18, 0xffff, RZ, 0xc0, !PT ;  /* 0x0000ffff12147812 */ /* 0x000fe400078ec0ff */
[----:B------:R-:W-:Y:S04]  /*203450*/  STL.64 [R1+0xe80], R26 ;  /* 0x000e801a01007387 */ /* 0x000fe80000100a00 */
[----:B------:R1:W-:Y:S04]  /*203460*/  STL [R1+0x1d04], R25 ;  /* 0x001d041901007387 */ /* 0x0003e80000100800 */
[----:B------:R3:W-:Y:S04]  /*203470*/  STL [R1+0xf8c], R22 ;  /* 0x000f8c1601007387 */ /* 0x0007e80000100800 */
[----:B------:R-:W2:Y:S01]  /*203480*/  LDL.LU R18, [R1+0x7898] ;  /* 0x0078980001127983 */ /* 0x000ea20000300800 */
[----:B-1----:R-:W-:-:S02]  /*203490*/  LOP3.LUT R25, R14, 0xffff, RZ, 0xc0, !PT ;  /* 0x0000ffff0e197812 */ /* 0x002fc400078ec0ff */
[----:B---3--:R-:W-:Y:S02]  /*2034a0*/  PRMT R22, R20, 0x3340, R0 ;  /* 0x0000334014167816 */ /* 0x008fe40000000000 */
[----:B------:R-:W-:-:S04]  /*2034b0*/  PRMT R14, R19, 0x3340, R25 ;  /* 0x00003340130e7816 */ /* 0x000fc80000000019 */
[----:B------:R-:W-:Y:S02]  /*2034c0*/  PRMT R14, R14, 0x5410, R22 ;  /* 0x000054100e0e7816 */ /* 0x000fe40000000016 */
[----:B------:R-:W-:-:S03]  /*2034d0*/  SHF.R.U32.HI R22, RZ, 0x8, R19 ;  /* 0x00000008ff167819 */ /* 0x000fc60000011613 */
[----:B------:R1:W-:Y:S04]  /*2034e0*/  STL [R1+0x1e6c], R14 ;  /* 0x001e6c0e01007387 */ /* 0x0003e80000100800 */
[----:B-1----:R-:W3:Y:S04]  /*2034f0*/  LDL.LU R14, [R1+0x3b4] ;  /* 0x0003b400010e7983 */ /* 0x002ee80000300800 */
[----:B------:R-:W3:Y:S01]  /*203500*/  LDL.LU R19, [R1+0x1f4] ;  /* 0x0001f40001137983 */ /* 0x000ee20000300800 */
[----:B------:R-:W-:Y:S02]  /*203510*/  IADD3 R26, P1, PT, R2, R8, RZ ;  /* 0x00000008021a7210 */ /* 0x000fe40007f3e0ff */
[----:B------:R-:W-:-:S02]  /*203520*/  SHF.R.U32.HI R25, RZ, 0x8, R25 ;  /* 0x00000008ff197819 */ /* 0x000fc40000011619 */
[----:B------:R-:W-:Y:S01]  /*203530*/  SHF.R.U32.HI R20, RZ, 0x8, R20 ;  /* 0x00000008ff147819 */ /* 0x000fe20000011614 */
[----:B------:R-:W-:Y:S01]  /*203540*/  IMAD.X R27, R21, 0x1, R7, P1 ;  /* 0x00000001151b7824 */ /* 0x000fe200008e0607 */
[----:B------:R-:W-:Y:S02]  /*203550*/  LOP3.LUT R22, R22, 0xffff, RZ, 0xc0, !PT ;  /* 0x0000ffff16167812 */ /* 0x000fe400078ec0ff */
[----:B------:R-:W-:Y:S02]  /*203560*/  LOP3.LUT R25, R25, 0xffff, RZ, 0xc0, !PT ;  /* 0x0000ffff19197812 */ /* 0x000fe400078ec0ff */
[----:B------:R-:W-:Y:S01]  /*203570*/  LOP3.LUT R20, R20, 0xffff, RZ, 0xc0, !PT ;  /* 0x0000ffff14147812 */ /* 0x000fe200078ec0ff */
[----:B------:R1:W-:Y:S02]  /*203580*/  STL.64 [R1+0xe78], R26 ;  /* 0x000e781a01007387 */ /* 0x0003e40000100a00 */
[----:B-1----:R-:W-:Y:S02]  /*203590*/  PRMT R26, R22, 0x3340, R25 ;  /* 0x00003340161a7816 */ /* 0x002fe40000000019 */
[----:B------:R-:W-:-:S03]  /*2035a0*/  PRMT R25, R20, 0x3340, R0 ;  /* 0x0000334014197816 */ /* 0x000fc60000000000 */
[----:B------:R1:W-:Y:S01]  /*2035b0*/  STL [R1+0x1cfc], R26 ;  /* 0x001cfc1a01007387 */ /* 0x0003e20000100800 */
[----:B----4-:R-:W-:Y:S02]  /*2035c0*/  LOP3.LUT R22, R29, 0xffff, RZ, 0xc0, !PT ;  /* 0x0000ffff1d167812 */ /* 0x010fe400078ec0ff */
[----:B------:R-:W-:Y:S01]  /*2035d0*/  LOP3.LUT R20, R16, 0xffff, RZ, 0xc0, !PT ;  /* 0x0000ffff10147812 */ /* 0x000fe200078ec0ff */
[----:B------:R2:W-:Y:S03]  /*2035e0*/  STL [R1+0xf90], R25 ;  /* 0x000f901901007387 */ /* 0x0005e60000100800 */
[----:B------:R-:W-:Y:S02]  /*2035f0*/  PRMT R16, R20, 0x3340, R0 ;  /* 0x0000334014107816 */ /* 0x000fe40000000000 */
[----:B-1----:R-:W-:-:S05]  /*203600*/  IADD3 R26, P1, PT, R2, R6, RZ ;  /* 0x00000006021a7210 */ /* 0x002fca0007f3e0ff */
[----:B------:R-:W-:Y:S01]  /*203610*/  IMAD.X R27, R21, 0x1, R5, P1 ;  /* 0x00000001151b7824 */ /* 0x000fe200008e0605 */
[----:B------:R-:W-:-:S04]  /*203620*/  SHF.R.U32.HI R20, RZ, 0x8, R20 ;  /* 0x00000008ff147819 */ /* 0x000fc80000011614 */
[----:B------:R-:W-:Y:S02]  /*203630*/  LOP3.LUT R20, R20, 0xffff, RZ, 0xc0, !PT ;  /* 0x0000ffff14147812 */ /* 0x000fe400078ec0ff */
[----:B------:R-:W-:Y:S02]  /*203640*/  LOP3.LUT R17, R17, 0xffff, RZ, 0xc0, !PT ;  /* 0x0000ffff11117812 */ /* 0x000fe400078ec0ff */
[----:B------:R-:W-:Y:S02]  /*203650*/  PRMT R20, R20, 0x3340, R0 ;  /* 0x0000334014147816 */ /* 0x000fe40000000000 */
[----:B--2---:R-:W-:-:S04]  /*203660*/  LOP3.LUT R25, R15, 0xffff, RZ, 0xc0, !PT ;  /* 0x0000ffff0f197812 */ /* 0x004fc800078ec0ff */
[----:B------:R-:W-:-:S04]  /*203670*/  PRMT R15, R22, 0x3340, R25 ;  /* 0x00003340160f7816 */ /* 0x000fc80000000019 */
[----:B------:R-:W-:-:S05]  /*203680*/  PRMT R15, R15, 0x5410, R16 ;  /* 0x000054100f0f7816 */ /* 0x000fca0000000010 */
[----:B------:R1:W-:Y:S04]  /*203690*/  STL [R1+0x1e68], R15 ;  /* 0x001e680f01007387 */ /* 0x0003e80000100800 */
[----:B------:R-:W2:Y:S04]  /*2036a0*/  LDL.LU R29, [R1+0x168] ;  /* 0x00016800011d7983 */ /* 0x000ea80000300800 */
[----:B------:R-:W4:Y:S04]  /*2036b0*/  LDL.LU R16, [R1+0x544] ;  /* 0x0005440001107983 */ /* 0x000f280000300800 */
[----:B-1----:R-:W4:Y:S01]  /*2036c0*/  LDL.LU R15, [R1+0x36c] ;  /* 0x00036c00010f7983 */ /* 0x002f220000300800 */
[----:B------:R-:W-:-:S02]  /*2036d0*/  SHF.R.U32.HI R22, RZ, 0x8, R22 ;  /* 0x00000008ff167819 */ /* 0x000fc40000011616 */
[----:B------:R-:W-:Y:S01]  /*2036e0*/  SHF.R.U32.HI R25, RZ, 0x8, R25 ;  /* 0x00000008ff197819 */ /* 0x000fe20000011619 */
[----:B------:R1:W-:Y:S01]  /*2036f0*/  STL.64 [R1+0xe68], R26 ;  /* 0x000e681a01007387 */ /* 0x0003e20000100a00 */
[----:B------:R-:W-:Y:S02]  /*203700*/  LOP3.LUT R22, R22, 0xffff, RZ, 0xc0, !PT ;  /* 0x0000ffff16167812 */ /* 0x000fe400078ec0ff */
[----:B------:R-:W-:-:S04]  /*203710*/  LOP3.LUT R25, R25, 0xffff, RZ, 0xc0, !PT ;  /* 0x0000ffff19197812 */ /* 0x000fc800078ec0ff */
[----:B------:R-:W-:Y:S02]  /*203720*/  PRMT R22, R22, 0x3340, R25 ;  /* 0x0000334016167816 */ /* 0x000fe40000000019 */
[----:B-1----:R-:W-:-:S03]  /*203730*/  IADD3 R26, P1, PT, R2, R4, RZ ;  /* 0x00000004021a7210 */ /* 0x002fc60007f3e0ff */
[----:B------:R-:W-:Y:S02]  /*203740*/  STL [R1+0xf94], R22 ;  /* 0x000f941601007387 */ /* 0x000fe40000100800 */
[----:B------:R-:W-:Y:S01]  /*203750*/  IMAD.X R27, R21, 0x1, R3, P1 ;  /* 0x00000001151b7824 */ /* 0x000fe200008e0603 */
[----:B------:R-:W-:-:S04]  /*203760*/  PRMT R21, R17, 0x3340, R0 ;  /* 0x0000334011157816 */ /* 0x000fc80000000000 */
[----:B------:R-:W-:Y:S04]  /*203770*/  STL.64 [R1+0xe70], R26 ;  /* 0x000e701a01007387 */ /* 0x000fe80000100a00 */
[----:B------:R1:W-:Y:S01]  /*203780*/  STL [R1+0xf88], R20 ;  /* 0x000f881401007387 */ /* 0x0003e20000100800 */
[----:B---3--:R-:W-:Y:S02]  /*203790*/  LOP3.LUT R14, R14, 0xffff, RZ, 0xc0, !PT ;  /* 0x0000ffff0e0e7812 */ /* 0x008fe400078ec0ff */
[----:B------:R-:W-:-:S04]  /*2037a0*/  LOP3.LUT R19, R19, 0xffff, RZ, 0xc0, !PT ;  /* 0x0000ffff13137812 */ /* 0x000fc800078ec0ff */
[----:B-1----:R-:W-:-:S04]  /*2037b0*/  PRMT R20, R14, 0x3340, R19 ;  /* 0x000033400e147816 */ /* 0x002fc80000000013 */
[----:B------:R-:W-:Y:S02]  /*2037c0*/  PRMT R21, R20, 0x5410, R21 ;  /* 0x0000541014157816 */ /* 0x000fe40000000015 */
[----:B------:R-:W-:-:S03]  /*2037d0*/  SHF.R.U32.HI R20, RZ, 0x8, R14 ;  /* 0x00000008ff147819 */ /* 0x000fc6000001160e */
[----:B------:R1:W-:Y:S04]  /*2037e0*/  STL [R1+0x1e64], R21 ;  /* 0x001e641501007387 */ /* 0x0003e80000100800 */
[----:B------:R-:W3:Y:S04]  /*2037f0*/  LDL.LU R28, [R1+0x548] ;  /* 0x00054800011c7983 */ /* 0x000ee80000300800 */
[----:B------:R-:W3:Y:S01]  /*203800*/  LDL.LU R14, [R1+0x16c] ;  /* 0x00016c00010e7983 */ /* 0x000ee20000300800 */
[----:B-1----:R-:W-:-:S03]  /*203810*/  SHF.R.U32.HI R21, RZ, 0x8, R19 ;  /* 0x00000008ff157819 */ /* 0x002fc60000011613 */
[----:B------:R-:W3:Y:S01]  /*203820*/  LDL.LU R19, [R1+0x370] ;  /* 0x0003700001137983 */ /* 0x000ee20000300800 */
[----:B------:R-:W-:Y:S02]  /*203830*/  LOP3.LUT R20, R20, 0xffff, RZ, 0xc0, !PT ;  /* 0x0000ffff14147812 */ /* 0x000fe400078ec0ff */
[----:B------:R-:W-:Y:S02]  /*203840*/  LOP3.LUT R21, R21, 0xffff, RZ, 0xc0, !PT ;  /* 0x0000ffff15157812 */ /* 0x000fe400078ec0ff */
[----:B------:R-:W-:Y:S02]  /*203850*/  SHF.R.U32.HI R17, RZ, 0x8, R17 ;  /* 0x00000008ff117819 */ /* 0x000fe40000011611 */
[----:B------:R-:W-:Y:S02]  /*203860*/  PRMT R21, R20, 0x3340, R21 ;  /* 0x0000334014157816 */ /* 0x000fe40000000015 */
[----:B------:R-:W-:-:S03]  /*203870*/  LOP3.LUT R17, R17, 0xffff, RZ, 0xc0, !PT ;  /* 0x0000ffff11117812 */ /* 0x000fc600078ec0ff */
[----:B------:R4:W-:Y:S01]  /*203880*/  STL [R1+0xf98], R21 ;  /* 0x000f981501007387 */ /* 0x0009e20000100800 */
[----:B------:R-:W-:-:S05]  /*203890*/  PRMT R17, R17, 0x3340, R0 ;  /* 0x0000334011117816 */ /* 0x000fca0000000000 */
[----:B------:R1:W-:Y:S01]  /*2038a0*/  STL [R1+0xf84], R17 ;  /* 0x000f841101007387 */ /* 0x0003e20000100800 */
[----:B0-----:R-:W-:Y:S01]  /*2038b0*/  VIADD R2, R2, UR6 ;  /* 0x0000000602027c36 */ /* 0x001fe20008000000 */
[----:B------:R-:W0:Y:S04]  /*2038c0*/  LDCU UR6, c[0x0][0x3b8] ;  /* 0x00007700ff0677ac */ /* 0x000e280008000800 */
[----:B------:R-:W-:Y:S02]  /*2038d0*/  IADD3 R26, P1, PT, R2, R10, RZ ;  /* 0x0000000a021a7210 */ /* 0x000fe40007f3e0ff */
[----:B--2---:R-:W-:Y:S02]  /*2038e0*/  LOP3.LUT R20, R29, 0xffff, RZ, 0xc0, !PT ;  /* 0x0000ffff1d147812 */ /* 0x004fe400078ec0ff */
[----:B----4-:R-:W-:-:S02]  /*2038f0*/  LOP3.LUT R21, R16, 0xffff, RZ, 0xc0, !PT ;  /* 0x0000ffff10157812 */ /* 0x010fc400078ec0ff */
[----:B------:R-:W-:Y:S02]  /*203900*/  LOP3.LUT R22, R15, 0xffff, RZ, 0xc0, !PT ;  /* 0x0000ffff0f167812 */ /* 0x000fe400078ec0ff */
[----:B------:R-:W-:Y:S02]  /*203910*/  PRMT R16, R20, 0x3340, R0 ;  /* 0x0000334014107816 */ /* 0x000fe40000000000 */
[----:B------:R-:W-:-:S04]  /*203920*/  PRMT R15, R21, 0x3340, R22 ;  /* 0x00003340150f7816 */ /* 0x000fc80000000016 */
[----:B-1----:R-:W-:Y:S02]  /*203930*/  PRMT R17, R15, 0x5410, R16 ;  /* 0x000054100f117816 */ /* 0x002fe40000000010 */
[----:B------:R-:W2:Y:S04]  /*203940*/  LDL.LU R16, [R1+0x4bc] ;  /* 0x0004bc0001107983 */ /* 0x000ea80000300800 */
[----:B------:R-:W4:Y:S04]  /*203950*/  LDL.LU R15, [R1+0xd0] ;  /* 0x0000d000010f7983 */ /* 0x000f280000300800 */
[----:B------:R1:W-:Y:S04]  /*203960*/  STL [R1+0x1e60], R17 ;  /* 0x001e601101007387 */ /* 0x0003e80000100800 */
[----:B------:R-:W4:Y:S01]  /*203970*/  LDL.LU R29, [R1+0x2ac] ;  /* 0x0002ac00011d7983 */ /* 0x000f220000300800 */
[----:B------:R-:W-:-:S02]  /*203980*/  SHF.R.U32.HI R21, RZ, 0x8, R21 ;  /* 0x00000008ff157819 */ /* 0x000fc40000011615 */
[----:B------:R-:W-:Y:S02]  /*203990*/  SHF.R.U32.HI R22, RZ, 0x8, R22 ;  /* 0x00000008ff167819 */ /* 0x000fe40000011616 */
[----:B------:R-:W-:Y:S02]  /*2039a0*/  SHF.R.U32.HI R20, RZ, 0x8, R20 ;  /* 0x00000008ff147819 */ /* 0x000fe40000011614 */
[----:B-1----:R-:W-:Y:S02]  /*2039b0*/  SHF.R.S32.HI R17, RZ, 0x1f, R2 ;  /* 0x0000001fff117819 */ /* 0x002fe40000011402 */
[----:B------:R-:W-:Y:S02]  /*2039c0*/  LOP3.LUT R21, R21, 0xffff, RZ, 0xc0, !PT ;  /* 0x0000ffff15157812 */ /* 0x000fe400078ec0ff */
[----:B------:R-:W-:Y:S02]  /*2039d0*/  LOP3.LUT R22, R22, 0xffff, RZ, 0xc0, !PT ;  /* 0x0000ffff16167812 */ /* 0x000fe400078ec0ff */
[----:B------:R-:W-:Y:S01]  /*2039e0*/  LOP3.LUT R20, R20, 0xffff, RZ, 0xc0, !PT ;  /* 0x0000ffff14147812 */ /* 0x000fe200078ec0ff */
[----:B------:R-:W-:Y:S01]  /*2039f0*/  IMAD.X R27, R17, 0x1, R9, P1 ;  /* 0x00000001111b7824 */ /* 0x000fe200008e0609 */
[----:B------:R-:W-:-:S02]  /*203a00*/  PRMT R21, R21, 0x3340, R22 ;  /* 0x0000334015157816 */ /* 0x000fc40000000016 */
[----:B------:R-:W-:Y:S02]  /*203a10*/  PRMT R20, R20, 0x3340, R0 ;  /* 0x0000334014147816 */ /* 0x000fe40000000000 */
[----:B------:R1:W-:Y:S04]  /*203a20*/  STL.64 [R1+0xe60], R26 ;  /* 0x000e601a01007387 */ /* 0x0003e80000100a00 */
[----:B------:R0:W-:Y:S04]  /*203a30*/  STL [R1+0xf9c], R21 ;  /* 0x000f9c1501007387 */ /* 0x0001e80000100800 */
[----:B------:R0:W-:Y:S01]  /*203a40*/  STL [R1+0xf80], R20 ;  /* 0x000f801401007387 */ /* 0x0001e20000100800 */
[----:B---3--:R-:W-:-:S03]  /*203a50*/  LOP3.LUT R22, R14, 0xffff, RZ, 0xc0, !PT ;  /* 0x0000ffff0e167812 */ /* 0x008fc600078ec0ff */
[----:B------:R-:W3:Y:S01]  /*203a60*/  LDL.LU R14, [R1+0x4b8] ;  /* 0x0004b800010e7983 */ /* 0x000ee20000300800 */
[----:B-1----:R-:W-:-:S03]  /*203a70*/  LOP3.LUT R26, R19, 0xffff, RZ, 0xc0, !PT ;  /* 0x0000ffff131a7812 */ /* 0x002fc600078ec0ff */
[----:B------:R-:W3:Y:S01]  /*203a80*/  LDL.LU R19, [R1+0x2a8] ;  /* 0x0002a80001137983 */ /* 0x000ee20000300800 */
[----:B------:R-:W-:Y:S02]  /*203a90*/  LOP3.LUT R25, R28, 0xffff, RZ, 0xc0, !PT ;  /* 0x0000ffff1c197812 */ /* 0x000fe400078ec0ff */
[----:B0-----:R-:W-:Y:S02]  /*203aa0*/  PRMT R21, R22, 0x3340, R0 ;  /* 0x0000334016157816 */ /* 0x001fe40000000000 */
[--C-:B------:R-:W-:Y:S02]  /*203ab0*/  PRMT R20, R25, 0x3340, R26.reuse ;  /* 0x0000334019147816 */ /* 0x100fe4000000001a */
[----:B------:R-:W-:Y:S02]  /*203ac0*/  SHF.R.U32.HI R25, RZ, 0x8, R25 ;  /* 0x00000008ff197819 */ /* 0x000fe40000011619 */
[----:B------:R-:W-:Y:S02]  /*203ad0*/  PRMT R27, R20, 0x5410, R21 ;  /* 0x00005410141b7816 */ /* 0x000fe40000000015 */
[----:B------:R-:W-:-:S02]  /*203ae0*/  SHF.R.U32.HI R26, RZ, 0x8, R26 ;  /* 0x00000008ff1a7819 */ /* 0x000fc4000001161a */
[----:B------:R-:W-:Y:S02]  /*203af0*/  IADD3 R20, P1, PT, R2, R8, RZ ;  /* 0x0000000802147210 */ /* 0x000fe40007f3e0ff */
[----:B------:R-:W-:Y:S02]  /*203b00*/  SHF.R.U32.HI R22, RZ, 0x8, R22 ;  /* 0x00000008ff167819 */ /* 0x000fe40000011616 */
[----:B------:R-:W-:Y:S02]  /*203b10*/  LOP3.LUT R25, R25, 0xffff, RZ, 0xc0, !PT ;  /* 0x0000ffff19197812 */ /* 0x000fe400078ec0ff */
[----:B------:R-:W-:Y:S01]  /*203b20*/  LOP3.LUT R26, R26, 0xffff, RZ, 0xc0, !PT ;  /* 0x0000ffff1a1a7812 */ /* 0x000fe200078ec0ff */
[----:B------:R-:W-:Y:S01]  /*203b30*/  IMAD.X R21, R17, 0x1, R7, P1 ;  /* 0x0000000111157824 */ /* 0x000fe200008e0607 */
[----:B------:R-:W-:Y:S02]  /*203b40*/  LOP3.LUT R22, R22, 0xffff, RZ, 0xc0, !PT ;  /* 0x0000ffff16167812 */ /* 0x000fe400078ec0ff */
[----:B------:R-:W-:Y:S01]  /*203b50*/  PRMT R25, R25, 0x3340, R26 ;  /* 0x0000334019197816 */ /* 0x000fe2000000001a */
[----:B------:R-:W-:Y:S01]  /*203b60*/  STL [R1+0x1e5c], R27 ;  /* 0x001e5c1b01007387 */ /* 0x000fe20000100800 */
[----:B------:R-:W-:-:S03]  /*203b70*/  PRMT R22, R22, 0x3340, R0 ;  /* 0x0000334016167816 */ /* 0x000fc60000000000 */
[----:B------:R0:W-:Y:S04]  /*203b80*/  STL.64 [R1+0xe58], R20 ;  /* 0x000e581401007387 */ /* 0x0001e80000100a00 */
[----:B0-----:R-:W3:Y:S04]  /*203b90*/  LDL.LU.64 R20, [R1+0x7890] ;  /* 0x0078900001147983 */ /* 0x001ee80000300a00 */
[----:B------:R-:W-:Y:S04]  /*203ba0*/  STL [R1+0x1000], R25 ;  /* 0x0010001901007387 */ /* 0x000fe80000100800 */
[----:B------:R0:W-:Y:S01]  /*203bb0*/  STL [R1+0xf5c], R22 ;  /* 0x000f5c1601007387 */ /* 0x0001e20000100800 */
[----:B--2---:R-:W-:-:S02]  /*203bc0*/  LOP3.LUT R16, R16, 0xffff, RZ, 0xc0, !PT ;  /* 0x0000ffff10107812 */ /* 0x004fc400078ec0ff */
[----:B----4-:R-:W-:Y:S02]  /*203bd0*/  LOP3.LUT R15, R15, 0xffff, RZ, 0xc0, !PT ;  /* 0x0000ffff0f0f7812 */ /* 0x010fe400078ec0ff */
[----:B0-----:R-:W-:Y:S02]  /*203be0*/  LOP3.LUT R22, R29, 0xffff, RZ, 0xc0, !PT ;  /* 0x0000ffff1d167812 */ /* 0x001fe400078ec0ff */
[----:B------:R-:W2:Y:S01]  /*203bf0*/  LDL.LU R29, [R1+0x3c0] ;  /* 0x0003c000011d7983 */ /* 0x000ea20000300800 */
[----:B------:R-:W-:Y:S02]  /*203c00*/  PRMT R26, R15, 0x3340, R0 ;  /* 0x000033400f1a7816 */ /* 0x000fe40000000000 */
[----:B------:R-:W-:Y:S02]  /*203c10*/  PRMT R25, R16, 0x3340, R22 ;  /* 0x0000334010197816 */ /* 0x000fe40000000016 */
[----:B------:R-:W-:Y:S02]  /*203c20*/  SHF.R.U32.HI R16, RZ, 0x8, R16 ;  /* 0x00000008ff107819 */ /* 0x000fe40000011610 */
[----:B------:R-:W-:-:S02]  /*203c30*/  SHF.R.U32.HI R22, RZ, 0x8, R22 ;  /* 0x00000008ff167819 */ /* 0x000fc40000011616 */
[----:B------:R-:W-:Y:S02]  /*203c40*/  PRMT R25, R25, 0x5410, R26 ;  /* 0x0000541019197816 */ /* 0x000fe4000000001a */
[----:B------:R-:W-:Y:S02]  /*203c50*/  IADD3 R26, P1, PT, R2, R6, RZ ;  /* 0x00000006021a7210 */ /* 0x000fe40007f3e0ff */
[----:B------:R-:W-:Y:S02]  /*203c60*/  LOP3.LUT R16, R16, 0xffff, RZ, 0xc0, !PT ;  /* 0x0000ffff10107812 */ /* 0x000fe400078ec0ff */
[----:B------:R-:W-:Y:S01]  /*203c70*/  LOP3.LUT R22, R22, 0xffff, RZ, 0xc0, !PT ;  /* 0x0000ffff16167812 */ /* 0x000fe200078ec0ff */
[----:B------:R-:W-:Y:S01]  /*203c80*/  IMAD.X R27, R17, 0x1, R5, P1 ;  /* 0x00000001111b7824 */ /* 0x000fe200008e0605 */
[----:B------:R-:W-:Y:S02]  /*203c90*/  STL [R1+0x1e50], R25 ;  /* 0x001e501901007387 */ /* 0x000fe40000100800 */
[----:B------:R-:W-:-:S02]  /*203ca0*/  PRMT R16, R16, 0x3340, R22 ;  /* 0x0000334010107816 */ /* 0x000fc40000000016 */
[----:B------:R-:W4:Y:S01]  /*203cb0*/  LDL.LU R28, [R1+0x210] ;  /* 0x00021000011c7983 */ /* 0x000f220000300800 */
[----:B------:R-:W-:-:S03]  /*203cc0*/  LOP3.LUT R22, R18, 0xffff, RZ, 0xc0, !PT ;  /* 0x0000ffff12167812 */ /* 0x000fc600078ec0ff */
[----:B------:R-:W-:Y:S04]  /*203cd0*/  STL.64 [R1+0xe50], R26 ;  /* 0x000e501a01007387 */ /* 0x000fe80000100a00 */
[----:B------:R0:W-:Y:S01]  /*203ce0*/  STL [R1+0x1ce8], R16 ;  /* 0x001ce81001007387 */ /* 0x0001e20000100800 */
[----:B---3--:R-:W-:Y:S02]  /*203cf0*/  LOP3.LUT R14, R14, 0xffff, RZ, 0xc0, !PT ;  /* 0x0000ffff0e0e7812 */ /* 0x008fe400078ec0ff */
[----:B0-----:R-:W-:Y:S02]  /*203d00*/  LOP3.LUT R16, R19, 0xffff, RZ, 0xc0, !PT ;  /* 0x0000ffff13107812 */ /* 0x001fe400078ec0ff */
[----:B------:R-:W-:Y:S02]  /*203d10*/  PRMT R19, R22, 0x3340, R0 ;  /* 0x0000334016137816 */ /* 0x000fe40000000000 */
[----:B------:R-:W-:-:S04]  /*203d20*/  PRMT R18, R14, 0x3340, R16 ;  /* 0x000033400e127816 */ /* 0x000fc80000000010 */
[----:B------:R-:W-:Y:S02]  /*203d30*/  PRMT R25, R18, 0x5410, R19 ;  /* 0x0000541012197816 */ /* 0x000fe40000000013 */
[----:B------:R-:W-:Y:S02]  /*203d40*/  IADD3 R18, P1, PT, R2, R4, RZ ;  /* 0x0000000402127210 */ /* 0x000fe40007f3e0ff */
[----:B------:R-:W-:-:S03]  /*203d50*/  SHF.R.U32.HI R14, RZ, 0x8, R14 ;  /* 0x00000008ff0e7819 */ /* 0x000fc6000001160e */
[----:B------:R-:W-:Y:S01]  /*203d60*/  IMAD.X R19, R17, 0x1, R3, P1 ;  /* 0x0000000111137824 */ /* 0x000fe200008e0603 */
[----:B------:R-:W-:Y:S01]  /*203d70*/  SHF.R.U32.HI R15, RZ, 0x8, R15 ;  /* 0x00000008ff0f7819 */ /* 0x000fe2000001160f */
[----:B------:R0:W-:Y:S01]  /*203d80*/  STL [R1+0x1e4c], R25 ;  /* 0x001e4c1901007387 */ /* 0x0001e20000100800 */
[----:B------:R-:W-:-:S03]  /*203d90*/  LOP3.LUT R17, R14, 0xffff, RZ, 0xc0, !PT ;  /* 0x0000ffff0e117812 */ /* 0x000fc600078ec0ff */
[----:B------:R1:W-:Y:S01]  /*203da0*/  STL.64 [R1+0xe48], R18 ;  /* 0x000e481201007387 */ /* 0x0003e20000100a00 */
[----:B0-----:R-:W-:-:S03]  /*203db0*/  SHF.R.U32.HI R25, RZ, 0x8, R16 ;  /* 0x00000008ff197819 */ /* 0x001fc60000011610 */
[----:B------:R-:W3:Y:S04]  /*203dc0*/  LDL.LU R16, [R1+0x55c] ;  /* 0x00055c0001107983 */ /* 0x000ee80000300800 */
[----:B-1----:R-:W3:Y:S01]  /*203dd0*/  LDL.LU R19, [R1+0x18c] ;  /* 0x00018c0001137983 */ /* 0x002ee20000300800 */
[----:B------:R-:W-:-:S03]  /*203de0*/  LOP3.LUT R18, R15, 0xffff, RZ, 0xc0, !PT ;  /* 0x0000ffff0f127812 */ /* 0x000fc600078ec0ff */
[----:B------:R-:W3:Y:S04]  /*203df0*/  LDL.LU R14, [R1+0x380] ;  /* 0x00038000010e7983 */ /* 0x000ee80000300800 */
[----:B------:R-:W3:Y:S01]  /*203e00*/  LDL.LU R15, [R1+0x550] ;  /* 0x00055000010f7983 */ /* 0x000ee20000300800 */
[----:B------:R-:W-:-:S03]  /*203e10*/  PRMT R26, R18, 0x3340, R0 ;  /* 0x00003340121a7816 */ /* 0x000fc60000000000 */
[----:B------:R-:W3:Y:S01]  /*203e20*/  LDL.LU R18, [R1+0x188] ;  /* 0x0001880001127983 */ /* 0x000ee20000300800 */
[----:B------:R-:W-:-:S04]  /*203e30*/  LOP3.LUT R25, R25, 0xffff, RZ, 0xc0, !PT ;  /* 0x0000ffff19197812 */ /* 0x000fc800078ec0ff */
[----:B------:R-:W-:Y:S01]  /*203e40*/  PRMT R25, R17, 0x3340, R25 ;  /* 0x0000334011197816 */ /* 0x000fe20000000019 */
[----:B------:R-:W-:Y:S04]  /*203e50*/  STL [R1+0xf58], R26 ;  /* 0x000f581a01007387 */ /* 0x000fe80000100800 */
[----:B------:R4:W-:Y:S01]  /*203e60*/  STL [R1+0x1ce4], R25 ;  /* 0x001ce41901007387 */ /* 0x0009e20000100800 */
[----:B------:R-:W-:-:S04]  /*203e70*/  LOP3.LUT R23, R23, 0xffff, RZ, 0xc0, !PT ;  /* 0x0000ffff17177812 */ /* 0x000fc800078ec0ff */
[----:B------:R-:W-:Y:S01]  /*203e80*/  PRMT R27, R23, 0x3340, R0 ;  /* 0x00003340171b7816 */ /* 0x000fe20000000000 */
[----:B------:R-:W-:Y:S01]  /*203e90*/  VIADD R2, R2, UR6 ;  /* 0x0000000602027c36 */ /* 0x000fe20008000000 */
[----:B------:R-:W-:Y:S01]  /*203ea0*/  SHF.R.U32.HI R23, RZ, 0x8, R23 ;  /* 0x00000008ff177819 */ /* 0x000fe20000011617 */
[----:B------:R-:W0:Y:S01]  /*203eb0*/  LDCU UR6, c[0x0][0x3b8] ;  /* 0x00007700ff0677ac */ /* 0x000e220008000800 */
[----:B------:R-:W-:Y:S02]  /*203ec0*/  SHF.R.U32.HI R22, RZ, 0x8, R22 ;  /* 0x00000008ff167819 */ /* 0x000fe40000011616 */
[----:B------:R-:W-:Y:S02]  /*203ed0*/  LOP3.LUT R23, R23, 0xffff, RZ, 0xc0, !PT ;  /* 0x0000ffff17177812 */ /* 0x000fe400078ec0ff */
[----:B------:R-:W-:-:S04]  /*203ee0*/  LOP3.LUT R22, R22, 0xffff, RZ, 0xc0, !PT ;  /* 0x0000ffff16167812 */ /* 0x000fc800078ec0ff */
[----:B------:R-:W-:Y:S02]  /*203ef0*/  PRMT R22, R22, 0x3340, R0 ;  /* 0x0000334016167816 */ /* 0x000fe40000000000 */
[----:B--2---:R-:W-:Y:S02]  /*203f00*/  LOP3.LUT R17, R29, 0xffff, RZ, 0xc0, !PT ;  /* 0x0000ffff1d117812 */ /* 0x004fe400078ec0ff */
[----:B------:R-:W2:Y:S01]  /*203f10*/  LDL.LU R29, [R1+0x37c] ;  /* 0x00037c00011d7983 */ /* 0x000ea20000300800 */
[----:B----4-:R-:W-:-:S04]  /*203f20*/  LOP3.LUT R25, R28, 0xffff, RZ, 0xc0, !PT ;  /* 0x0000ffff1c197812 */ /* 0x010fc800078ec0ff */
[----:B------:R-:W-:Y:S02]  /*203f30*/  PRMT R26, R17, 0x3340, R25 ;  /* 0x00003340111a7816 */ /* 0x000fe40000000019 */
[----:B------:R-:W-:Y:S02]  /*203f40*/  SHF.R.U32.HI R17, RZ, 0x8, R17 ;  /* 0x00000008ff117819 */ /* 0x000fe40000011611 */
[----:B------:R-:W-:Y:S02]  /*203f50*/  SHF.R.U32.HI R25, RZ, 0x8, R25 ;  /* 0x00000008ff197819 */ /* 0x000fe40000011619 */
[----:B------:R-:W-:Y:S02]  /*203f60*/  PRMT R26, R26, 0x5410, R27 ;  /* 0x000054101a1a7816 */ /* 0x000fe4000000001b */
[----:B------:R-:W-:Y:S02]  /*203f70*/  LOP3.LUT R17, R17, 0xffff, RZ, 0xc0, !PT ;  /* 0x0000ffff11117812 */ /* 0x000fe400078ec0ff */
[----:B------:R-:W-:Y:S01]  /*203f80*/  LOP3.LUT R25, R25, 0xffff, RZ, 0xc0, !PT ;  /* 0x0000ffff19197812 */ /* 0x000fe200078ec0ff */
[----:B------:R1:W-:Y:S03]  /*203f90*/  STL [R1+0x1e48], R26 ;  /* 0x001e481a01007387 */ /* 0x0003e60000100800 */
[----:B------:R-:W-:-:S02]  /*203fa0*/  PRMT R25, R17, 0x3340, R25 ;  /* 0x0000334011197816 */ /* 0x000fc40000000019 */
[----:B------:R-:W-:Y:S02]  /*203fb0*/  SHF.R.S32.HI R17, RZ, 0x1f, R2 ;  /* 0x0000001fff117819 */ /* 0x000fe40000011402 */
[----:B-1----:R-:W-:Y:S01]  /*203fc0*/  IADD3 R26, P1, PT, R2, R10, RZ ;  /* 0x0000000a021a7210 */ /* 0x002fe20007f3e0ff */
[----:B------:R1:W-:Y:S04]  /*203fd0*/  STL [R1+0x1ce0], R25 ;  /* 0x001ce01901007387 */ /* 0x0003e80000100800 */
[----:B------:R-:W-:Y:S01]  /*203fe0*/  IMAD.X R27, R17, 0x1, R9, P1 ;  /* 0x00000001111b7824 */ /* 0x000fe200008e0609 */
[----:B-1----:R-:W-:-:S04]  /*203ff0*/  PRMT R25, R23, 0x3340, R0 ;  /* 0x0000334017197816 */ /* 0x002fc80000000000 */
[----:B------:R-:W-:Y:S04]  /*204000*/  STL.64 [R1+0xe40], R26 ;  /* 0x000e401a01007387 */ /* 0x000fe80000100a00 */
[----:B------:R1:W-:Y:S04]  /*204010*/  STL [R1+0xf54], R25 ;  /* 0x000f541901007387 */ /* 0x0003e80000100800 */
[----:B------:R4:W-:Y:S01]  /*204020*/  STL [R1+0xf50], R22 ;  /* 0x000f501601007387 */ /* 0x0009e20000100800 */
[----:B---3--:R-:W-:Y:S02]  /*204030*/  LOP3.LUT R23, R16, 0xffff, RZ, 0xc0, !PT ;  /* 0x0000ffff10177812 */ /* 0x008fe400078ec0ff */
[----:B-1----:R-:W-:-:S02]  /*204040*/  LOP3.LUT R25, R14, 0xffff, RZ, 0xc0, !PT ;  /* 0x0000ffff0e197812 */ /* 0x002fc400078ec0ff */
[----:B------:R-:W3:Y:S01]  /*204050*/  LDL.LU R14, [R1+0x514] ;  /* 0x00051400010e7983 */ /* 0x000ee20000300800 */
[----:B----4-:R-:W-:-:S03]  /*204060*/  LOP3.LUT R22, R15, 0xffff, RZ, 0xc0, !PT ;  /* 0x0000ffff0f167812 */ /* 0x010fc600078ec0ff */
[----:B------:R-:W4:Y:S01]  /*204070*/  LDL.LU R15, [R1+0x128] ;  /* 0x00012800010f7983 */ /* 0x000f220000300800 */
[----:B------:R-:W-:-:S03]  /*204080*/  LOP3.LUT R16, R18, 0xffff, RZ, 0xc0, !PT ;  /* 0x0000ffff12107812 */ /* 0x000fc600078ec0ff */
[----:B------:R-:W3:Y:S01]  /*204090*/  LDL.LU R18, [R1+0x330] ;  /* 0x0003300001127983 */ /* 0x000ee20000300800 */
[----:B------:R-:W-:Y:S02]  /*2040a0*/  LOP3.LUT R19, R19, 0xffff, RZ, 0xc0, !PT ;  /* 0x0000ffff13137812 */ /* 0x000fe400078ec0ff */
[----:B------:R-:W-:Y:S02]  /*2040b0*/  PRMT R27, R23, 0x3340, R25 ;  /* 0x00003340171b7816 */ /* 0x000fe40000000019 */
[----:B------:R-:W-:Y:S02]  /*2040c0*/  PRMT R28, R19, 0x3340, R0 ;  /* 0x00003340131c7816 */ /* 0x000fe40000000000 */
[----:B------:R-:W-:Y:S02]  /*2040d0*/  SHF.R.U32.HI R23, RZ, 0x8, R23 ;  /* 0x00000008ff177819 */ /* 0x000fe40000011617 */
[----:B------:R-:W-:Y:S02]  /*2040e0*/  SHF.R.U32.HI R25, RZ, 0x8, R25 ;  /* 0x00000008ff197819 */ /* 0x000fe40000011619 */
[----:B------:R-:W-:-:S02]  /*2040f0*/  LOP3.LUT R23, R23, 0xffff, RZ, 0xc0, !PT ;  /* 0x0000ffff17177812 */ /* 0x000fc400078ec0ff */
[----:B------:R-:W-:Y:S02]  /*204100*/  LOP3.LUT R25, R25, 0xffff, RZ, 0xc0, !PT ;  /* 0x0000ffff19197812 */ /* 0x000fe400078ec0ff */
[----:B------:R-:W-:-:S04]  /*204110*/  SHF.R.U32.HI R19, RZ, 0x8, R19 ;  /* 0x00000008ff137819 */ /* 0x000fc80000011613 */
[----:B------:R-:W-:-:S04]  /*204120*/  LOP3.LUT R19, R19, 0xffff, RZ, 0xc0, !PT ;  /* 0x0000ffff13137812 */ /* 0x000fc800078ec0ff */
[----:B------:R-:W-:Y:S02]  /*204130*/  PRMT R19, R19, 0x3340, R0 ;  /* 0x0000334013137816 */ /* 0x000fe40000000000 */
[----:B--2---:R-:W-:Y:S02]  /*204140*/  LOP3.LUT R26, R29, 0xffff, RZ, 0xc0, !PT ;  /* 0x0000ffff1d1a7812 */ /* 0x004fe400078ec0ff */
[----:B------:R-:W-:Y:S02]  /*204150*/  PRMT R29, R27, 0x5410, R28 ;  /* 0x000054101b1d7816 */ /* 0x000fe4000000001c */
[----:B------:R-:W-:Y:S02]  /*204160*/  PRMT R28, R16, 0x3340, R0 ;  /* 0x00003340101c7816 */ /* 0x000fe40000000000 */
[----:B------:R-:W-:-:S04]  /*204170*/  PRMT R27, R22, 0x3340, R26 ;  /* 0x00003340161b7816 */ /* 0x000fc8000000001a */
[----:B------:R-:W-:Y:S02]  /*204180*/  PRMT R27, R27, 0x5410, R28 ;  /* 0x000054101b1b7816 */ /* 0x000fe4000000001c */
[----:B------:R-:W-:Y:S01]  /*204190*/  IADD3 R28, P1, PT, R2, R8, RZ ;  /* 0x00000008021c7210 */ /* 0x000fe20007f3e0ff */
[----:B------:R1:W-:Y:S01]  /*2041a0*/  STL [R1+0x1e44], R29 ;  /* 0x001e441d01007387 */ /* 0x0003e20000100800 */
[----:B------:R-:W-:Y:S02]  /*2041b0*/  SHF.R.U32.HI R22, RZ, 0x8, R22 ;  /* 0x00000008ff167819 */ /* 0x000fe40000011616 */
[----:B------:R-:W-:Y:S01]  /*2041c0*/  SHF.R.U32.HI R26, RZ, 0x8, R26 ;  /* 0x00000008ff1a7819 */ /* 0x000fe2000001161a */
[----:B------:R2:W-:Y:S01]  /*2041d0*/  STL [R1+0x1e40], R27 ;  /* 0x001e401b01007387 */ /* 0x0005e20000100800 */
[----:B------:R-:W-:Y:S02]  /*2041e0*/  LOP3.LUT R22, R22, 0xffff, RZ, 0xc0, !PT ;  /* 0x0000ffff16167812 */ /* 0x000fe400078ec0ff */
[----:B------:R-:W-:Y:S01]  /*2041f0*/  LOP3.LUT R26, R26, 0xffff, RZ, 0xc0, !PT ;  /* 0x0000ffff1a1a7812 */ /* 0x000fe200078ec0ff */
[----:B-1----:R-:W-:-:S03]  /*204200*/  IMAD.X R29, R17, 0x1, R7, P1 ;  /* 0x00000001111d7824 */ /* 0x002fc600008e0607 */
[----:B------:R-:W-:Y:S02]  /*204210*/  PRMT R22, R22, 0x3340, R26 ;  /* 0x0000334016167816 */ /* 0x000fe4000000001a */
[----:B--2---:R-:W-:Y:S01]  /*204220*/  PRMT R27, R23, 0x3340, R25 ;  /* 0x00003340171b7816 */ /* 0x004fe20000000019 */
[----:B------:R-:W-:Y:S04]  /*204230*/  STL.64 [R1+0xe30], R28 ;  /* 0x000e301c01007387 */ /* 0x000fe80000100a00 */
[----:B------:R-:W2:Y:S04]  /*204240*/  LDL.LU R23, [R1+0x510] ;  /* 0x0005100001177983 */ /* 0x000ea80000300800 */
[----:B------:R-:W2:Y:S01]  /*204250*/  LDL.LU R25, [R1+0x32c] ;  /* 0x00032c0001197983 */ /* 0x000ea20000300800 */
[----:B------:R-:W-:-:S03]  /*204260*/  IADD3 R26, P1, PT, R2, R6, RZ ;  /* 0x00000006021a7210 */ /* 0x000fc60007f3e0ff */
[----:B------:R-:W-:Y:S04]  /*204270*/  STL [R1+0x1cd0], R27 ;  /* 0x001cd01b01007387 */ /* 0x000fe80000100800 */
[----:B------:R1:W-:Y:S01]  /*204280*/  STL [R1+0x1ccc], R22 ;  /* 0x001ccc1601007387 */ /* 0x0003e20000100800 */
[----:B------:R-:W-:-:S03]  /*204290*/  SHF.R.U32.HI R16, RZ, 0x8, R16 ;  /* 0x00000008ff107819 */ /* 0x000fc60000011610 */
[----:B-1----:R-:W2:Y:S01]  /*2042a0*/  LDL.LU R22, [R1+0x124] ;  /* 0x0001240001167983 */ /* 0x002ea20000300800 */
[----:B------:R-:W-:Y:S01]  /*2042b0*/  IMAD.X R27, R17, 0x1, R5, P1 ;  /* 0x00000001111b7824 */ /* 0x000fe200008e0605 */
[----:B------:R-:W-:-:S04]  /*2042c0*/  LOP3.LUT R16, R16, 0xffff, RZ, 0xc0, !PT ;  /* 0x0000ffff10107812 */ /* 0x000fc800078ec0ff */
[----:B------:R1:W-:Y:S02]  /*2042d0*/  STL.64 [R1+0xe38], R26 ;  /* 0x000e381a01007387 */ /* 0x0003e40000100a00 */
[----:B-1----:R-:W-:-:S05]  /*2042e0*/  PRMT R26, R16, 0x3340, R0 ;  /* 0x00003340101a7816 */ /* 0x002fca0000000000 */
[----:B------:R1:W-:Y:S04]  /*2042f0*/  STL [R1+0xefc], R26 ;  /* 0x000efc1a01007387 */ /* 0x0003e80000100800 */
[----:B------:R-:W2:Y:S01]  /*204300*/  LDL.LU R28, [R1+0x4d0] ;  /* 0x0004d000011c7983 */ /* 0x000ea20000300800 */
[----:B----4-:R-:W-:-:S03]  /*204310*/  LOP3.LUT R16, R15, 0xffff, RZ, 0xc0, !PT ;  /* 0x0000ffff0f107812 */ /* 0x010fc600078ec0ff */
[----:B------:R-:W4:Y:S04]  /*204320*/  LDL.LU R15, [R1+0xdc] ;  /* 0x0000dc00010f7983 */ /* 0x000f280000300800 */
[----:B------:R-:W4:Y:S01]  /*204330*/  LDL.LU R29, [R1+0x2c8] ;  /* 0x0002c800011d7983 */ /* 0x000f220000300800 */
[----:B---3--:R-:W-:Y:S02]  /*204340*/  LOP3.LUT R14, R14, 0xffff, RZ, 0xc0, !PT ;  /* 0x0000ffff0e0e7812 */ /* 0x008fe400078ec0ff */
[----:B------:R-:W-:Y:S02]  /*204350*/  LOP3.LUT R18, R18, 0xffff, RZ, 0xc0, !PT ;  /* 0x0000ffff12127812 */ /* 0x000fe400078ec0ff */
[----:B------:R-:W-:Y:S02]  /*204360*/  PRMT R27, R16, 0x3340, R0 ;  /* 0x00003340101b7816 */ /* 0x000fe40000000000 */
[----:B-1----:R-:W-:-:S04]  /*204370*/  PRMT R26, R14, 0x3340, R18 ;  /* 0x000033400e1a7816 */ /* 0x002fc80000000012 */
[----:B------:R-:W-:Y:S02]  /*204380*/  PRMT R27, R26, 0x5410, R27 ;  /* 0x000054101a1b7816 */ /* 0x000fe4000000001b */
[----:B------:R-:W-:Y:S02]  /*204390*/  IADD3 R26, P1, PT, R2, R4, RZ ;  /* 0x00000004021a7210 */ /* 0x000fe40007f3e0ff */
[----:B------:R-:W-:Y:S02]  /*2043a0*/  SHF.R.U32.HI R14, RZ, 0x8, R14 ;  /* 0x00000008ff0e7819 */ /* 0x000fe4000001160e */
[----:B------:R-:W-:Y:S01]  /*2043b0*/  SHF.R.U32.HI R18, RZ, 0x8, R18 ;  /* 0x00000008ff127819 */ /* 0x000fe20000011612 */
[----:B------:R1:W-:Y:S01]  /*2043c0*/  STL [R1+0x1e58], R27 ;  /* 0x001e581b01007387 */ /* 0x0003e20000100800 */
[----:B------:R-:W-:Y:S02]  /*2043d0*/  LOP3.LUT R14, R14, 0xffff, RZ, 0xc0, !PT ;  /* 0x0000ffff0e0e7812 */ /* 0x000fe400078ec0ff */
[----:B------:R-:W-:Y:S01]  /*2043e0*/  LOP3.LUT R18, R18, 0xffff, RZ, 0xc0, !PT ;  /* 0x0000ffff12127812 */ /* 0x000fe200078ec0ff */
[----:B-1----:R-:W-:-:S03]  /*2043f0*/  IMAD.X R27, R17, 0x1, R3, P1 ;  /* 0x00000001111b7824 */ /* 0x002fc600008e0603 */
[----:B------:R-:W-:Y:S01]  /*204400*/  PRMT R18, R14, 0x3340, R18 ;  /* 0x000033400e127816 */ /* 0x000fe20000000012 */
[----:B------:R-:W3:Y:S04]  /*204410*/  LDL.LU R17, [R1+0x788c] ;  /* 0x00788c0001117983 */ /* 0x000ee80000300800 */
[----:B------:R1:W-:Y:S04]  /*204420*/  STL.64 [R1+0xe28], R26 ;  /* 0x000e281a01007387 */ /* 0x0003e80000100a00 */
[----:B-1----:R-:W3:Y:S04]  /*204430*/  LDL.LU R27, [R1+0x7888] ;  /* 0x00788800011b7983 */ /* 0x002ee80000300800 */
[----:B------:R-:W3:Y:S04]  /*204440*/  LDL.LU R14, [R1+0xd8] ;  /* 0x0000d800010e7983 */ /* 0x000ee80000300800 */
[----:B------:R1:W-:Y:S04]  /*204450*/  STL [R1+0xef8], R19 ;  /* 0x000ef81301007387 */ /* 0x0003e80000100800 */
[----:B-1----:R-:W3:Y:S04]  /*204460*/  LDL.LU R19, [R1+0x4cc] ;  /* 0x0004cc0001137983 */ /* 0x002ee80000300800 */
[----:B------:R1:W-:Y:S04]  /*204470*/  STL [R1+0x1cc4], R18 ;  /* 0x001cc41201007387 */ /* 0x0003e80000100800 */
[----:B-1----:R-:W3:Y:S01]  /*204480*/  LDL.LU R18, [R1+0x2c4] ;  /* 0x0002c40001127983 */ /* 0x002ee20000300800 */
[----:B0-----:R-:W-:Y:S01]  /*204490*/  VIADD R2, R2, UR6 ;  /* 0x0000000602027c36 */ /* 0x001fe20008000000 */
[----:B------:R-:W-:Y:S01]  /*2044a0*/  LOP3.LUT R21, R21, 0xffff, RZ, 0xc0, !PT ;  /* 0x0000ffff15157812 */ /* 0x000fe200078ec0ff */
[----:B------:R-:W0:Y:S01]  /*2044b0*/  LDCU UR6, c[0x0][0x3b8] ;  /* 0x00007700ff0677ac */ /* 0x000e220008000800 */
[----:B--2---:R-:W-:-:S02]  /*2044c0*/  LOP3.LUT R23, R23, 0xffff, RZ, 0xc0, !PT ;  /* 0x0000ffff17177812 */ /* 0x004fc400078ec0ff */
[----:B------:R-:W-:-:S03]  /*2044d0*/  LOP3.LUT R25, R25, 0xffff, RZ, 0xc0, !PT ;  /* 0x0000ffff19197812 */ /* 0x000fc600078ec0ff */
[----:B------:R1:W-:Y:S04]  /*2044e0*/  STL [R1+0x7f8], R23 ;  /* 0x0007f81701007387 */ /* 0x0003e80000100800 */
[----:B------:R2:W-:Y:S01]  /*2044f0*/  STL [R1+0x7f4], R25 ;  /* 0x0007f41901007387 */ /* 0x0005e20000100800 */
[----:B-1----:R-:W-:Y:S02]  /*204500*/  SHF.R.U32.HI R23, RZ, 0x8, R23 ;  /* 0x00000008ff177819 */ /* 0x002fe40000011617 */
[----:B--2---:R-:W-:Y:S02]  /*204510*/  SHF.R.U32.HI R25, RZ, 0x8, R25 ;  /* 0x00000008ff197819 */ /* 0x004fe40000011619 */
[----:B------:R-:W-:Y:S02]  /*204520*/  LOP3.LUT R22, R22, 0xffff, RZ, 0xc0, !PT ;  /* 0x0000ffff16167812 */ /* 0x000fe400078ec0ff */
[----:B------:R-:W-:-:S02]  /*204530*/  LOP3.LUT R23, R23, 0xffff, RZ, 0xc0, !PT ;  /* 0x0000ffff17177812 */ /* 0x000fc400078ec0ff */
[----:B------:R-:W-:Y:S01]  /*204540*/  LOP3.LUT R25, R25, 0xffff, RZ, 0xc0, !PT ;  /* 0x0000ffff19197812 */ /* 0x000fe200078ec0ff */
[----:B------:R1:W-:Y:S03]  /*204550*/  STL [R1+0x7f0], R22 ;  /* 0x0007f01601007387 */ /* 0x0003e60000100800 */
[----:B------:R-:W-:Y:S02]  /*204560*/  PRMT R23, R23, 0x3340, R25 ;  /* 0x0000334017177816 */ /* 0x000fe40000000019 */
[----:B-1----:R-:W-:-:S03]  /*204570*/  SHF.R.U32.HI R22, RZ, 0x8, R22 ;  /* 0x00000008ff167819 */ /* 0x002fc60000011616 */
[----:B------:R1:W-:Y:S01]  /*204580*/  STL [R1+0x1cc0], R23 ;  /* 0x001cc01701007387 */ /* 0x0003e20000100800 */
[----:B------:R-:W-:-:S04]  /*204590*/  LOP3.LUT R22, R22, 0xffff, RZ, 0xc0, !PT ;  /* 0x0000ffff16167812 */ /* 0x000fc800078ec0ff */
[----:B-1----:R-:W-:Y:S02]  /*2045a0*/  PRMT R23, R22, 0x3340, R0 ;  /* 0x0000334016177816 */ /* 0x002fe40000000000 */
[----:B------:R-:W-:-:S03]  /*2045b0*/  LOP3.LUT R22, R28, 0xffff, RZ, 0xc0, !PT ;  /* 0x0000ffff1c167812 */ /* 0x000fc600078ec0ff */
[----:B------:R1:W-:Y:S01]  /*2045c0*/  STL [R1+0xef4], R23 ;  /* 0x000ef41701007387 */ /* 0x0003e20000100800 */
[----:B----4-:R-:W-:Y:S02]  /*2045d0*/  LOP3.LUT R15, R15, 0xffff, RZ, 0xc0, !PT ;  /* 0x0000ffff0f0f7812 */ /* 0x010fe400078ec0ff */
[----:B-1----:R-:W-:Y:S02]  /*2045e0*/  LOP3.LUT R23, R29, 0xffff, RZ, 0xc0, !PT ;  /* 0x0000ffff1d177812 */ /* 0x002fe400078ec0ff */
[----:B------:R-:W-:Y:S01]  /*2045f0*/  PRMT R26, R15, 0x3340, R0 ;  /* 0x000033400f1a7816 */ /* 0x000fe20000000000 */
[----:B------:R-:W2:Y:S01]  /*204600*/  LDL.LU R29, [R1+0x3cc] ;  /* 0x0003cc00011d7983 */ /* 0x000ea20000300800 */
[----:B------:R-:W-:-:S04]  /*204610*/  PRMT R25, R22, 0x3340, R23 ;  /* 0x0000334016197816 */ /* 0x000fc80000000017 */
[----:B------:R-:W-:-:S05]  /*204620*/  PRMT R25, R25, 0x5410, R26 ;  /* 0x0000541019197816 */ /* 0x000fca000000001a */
[----:B------:R1:W-:Y:S01]  /*204630*/  STL [R1+0x1e3c], R25 ;  /* 0x001e3c1901007387 */ /* 0x0003e20000100800 */
[----:B------:R-:W-:Y:S02]  /*204640*/  SHF.R.U32.HI R22, RZ, 0x8, R22 ;  /* 0x00000008ff167819 */ /* 0x000fe40000011616 */
[----:B------:R-:W-:Y:S02]  /*204650*/  SHF.R.U32.HI R23, RZ, 0x8, R23 ;  /* 0x00000008ff177819 */ /* 0x000fe40000011617 */
[----:B-1----:R-:W-:Y:S02]  /*204660*/  SHF.R.U32.HI R25, RZ, 0x8, R16 ;  /* 0x00000008ff197819 */ /* 0x002fe40000011610 */
[----:B------:R-:W4:Y:S01]  /*204670*/  LDL.LU R16, [R1+0x22c] ;  /* 0x00022c0001107983 */ /* 0x000f220000300800 */
[----:B------:R-:W-:Y:S02]  /*204680*/  LOP3.LUT R22, R22, 0xffff, RZ, 0xc0, !PT ;  /* 0x0000ffff16167812 */ /* 0x000fe400078ec0ff */
[----:B------:R-:W-:-:S02]  /*204690*/  LOP3.LUT R25, R25, 0xffff, RZ, 0xc0, !PT ;  /* 0x0000ffff19197812 */ /* 0x000fc400078ec0ff */
[----:B------:R-:W-:Y:S02]  /*2046a0*/  LOP3.LUT R23, R23, 0xffff, RZ, 0xc0, !PT ;  /* 0x0000ffff17177812 */ /* 0x000fe400078ec0ff */
[----:B------:R-:W-:Y:S02]  /*2046b0*/  PRMT R25, R25, 0x3340, R0 ;  /* 0x0000334019197816 */ /* 0x000fe40000000000 */
[----:B------:R-:W-:-:S03]  /*2046c0*/  PRMT R22, R22, 0x3340, R23 ;  /* 0x0000334016167816 */ /* 0x000fc60000000017 */
[----:B------:R1:W-:Y:S04]  /*2046d0*/  STL [R1+0xef0], R25 ;  /* 0x000ef01901007387 */ /* 0x0003e80000100800 */
[----:B------:R0:W-:Y:S01]  /*2046e0*/  STL [R1+0x1cb8], R22 ;  /* 0x001cb81601007387 */ /* 0x0001e20000100800 */
[----:B---3--:R-:W-:-:S04]  /*2046f0*/  LOP3.LUT R14, R14, 0xffff, RZ, 0xc0, !PT ;  /* 0x0000ffff0e0e7812 */ /* 0x008fc800078ec0ff */
[----:B------:R-:W-:Y:S02]  /*204700*/  PRMT R23, R14, 0x3340, R0 ;  /* 0x000033400e177816 */ /* 0x000fe40000000000 */
[----:B------:R-:W-:Y:S02]  /*204710*/  LOP3.LUT R19, R19, 0xffff, RZ, 0xc0, !PT ;  /* 0x0000ffff13137812 */ /* 0x000fe400078ec0ff */
[----:B-1----:R-:W-:Y:S02]  /*204720*/  SHF.R.S32.HI R25, RZ, 0x1f, R2 ;  /* 0x0000001fff197819 */ /* 0x002fe40000011402 */
[----:B------:R-:W-:-:S04]  /*204730*/  LOP3.LUT R18, R18, 0xffff, RZ, 0xc0, !PT ;  /* 0x0000ffff12127812 */ /* 0x000fc800078ec0ff */
[----:B0-----:R-:W-:-:S04]  /*204740*/  PRMT R22, R19, 0x3340, R18 ;  /* 0x0000334013167816 */ /* 0x001fc80000000012 */
[----:B------:R-:W-:Y:S02]  /*204750*/  PRMT R26, R22, 0x5410, R23 ;  /* 0x00005410161a7816 */ /* 0x000fe40000000017 */
[----:B------:R-:W-:-:S05]  /*204760*/  IADD3 R22, P1, PT, R2, R10, RZ ;  /* 0x0000000a02167210 */ /* 0x000fca0007f3e0ff */
[----:B------:R-:W-:Y:S01]  /*204770*/  IMAD.X R23, R25, 0x1, R9, P1 ;  /* 0x0000000119177824 */ /* 0x000fe200008e0609 */
[----:B------:R0:W-:Y:S04]  /*204780*/  STL [R1+0x1e38], R26 ;  /* 0x001e381a01007387 */ /* 0x0001e80000100800 */
[----:B------:R1:W-:Y:S01]  /*204790*/  STL.64 [R1+0xe20], R22 ;  /* 0x000e201601007387 */ /* 0x0003e20000100a00 */
[----:B0-----:R-:W-:Y:S02]  /*2047a0*/  SHF.R.U32.HI R26, RZ, 0x8, R18 ;  /* 0x00000008ff1a7819 */ /* 0x001fe40000011612 */
[----:B-1----:R-:W-:Y:S02]  /*2047b0*/  SHF.R.U32.HI R22, RZ, 0x8, R14 ;  /* 0x00000008ff167819 */ /* 0x002fe4000001160e */
[----:B------:R-:W3:Y:S01]  /*2047c0*/  LDL.LU R14, [R1+0x560] ;  /* 0x00056000010e7983 */ /* 0x000ee20000300800 */
[----:B------:R-:W-:-:S03]  /*2047d0*/  SHF.R.U32.HI R23, RZ, 0x8, R19 ;  /* 0x00000008ff177819 */ /* 0x000fc60000011613 */
[----:B------:R-:W3:Y:S04]  /*2047e0*/  LDL.LU R18, [R1+0x1a0] ;  /* 0x0001a00001127983 */ /* 0x000ee80000300800 */
[----:B------:R-:W3:Y:S01]  /*2047f0*/  LDL.LU R19, [R1+0x38c] ;  /* 0x00038c0001137983 */ /* 0x000ee20000300800 */
[----:B------:R-:W-:Y:S02]  /*204800*/  LOP3.LUT R23, R23, 0xffff, RZ, 0xc0, !PT ;  /* 0x0000ffff17177812 */ /* 0x000fe400078ec0ff */
[----:B------:R-:W-:Y:S02]  /*204810*/  LOP3.LUT R26, R26, 0xffff, RZ, 0xc0, !PT ;  /* 0x0000ffff1a1a7812 */ /* 0x000fe400078ec0ff */
[----:B------:R-:W-:Y:S02]  /*204820*/  LOP3.LUT R22, R22, 0xffff, RZ, 0xc0, !PT ;  /* 0x0000ffff16167812 */ /* 0x000fe400078ec0ff */
[----:B------:R-:W-:-:S02]  /*204830*/  PRMT R26, R23, 0x3340, R26 ;  /* 0x00003340171a7816 */ /* 0x000fc4000000001a */
[----:B------:R-:W-:-:S03]  /*204840*/  PRMT R23, R22, 0x3340, R0 ;  /* 0x0000334016177816 */ /* 0x000fc60000000000 */
[----:B------:R0:W-:Y:S04]  /*204850*/  STL [R1+0x1ca8], R26 ;  /* 0x001ca81a01007387 */ /* 0x0001e80000100800 */
[----:B------:R4:W-:Y:S01]  /*204860*/  STL [R1+0x8cc], R23 ;  /* 0x0008cc1701007387 */ /* 0x0009e20000100800 */
[----:B------:R-:W-:Y:S02]  /*204870*/  IADD3 R28, P1, PT, R2, R8, RZ ;  /* 0x00000008021c7210 */ /* 0x000fe40007f3e0ff */
[----:B0-----:R-:W-:Y:S02]  /*204880*/  PRMT R26, R21, 0x3340, R0 ;  /* 0x00003340151a7816 */ /* 0x001fe40000000000 */
[----:B------:R-:W-:-:S04]  /*204890*/  SHF.R.U32.HI R21, RZ, 0x8, R21 ;  /* 0x00000008ff157819 */ /* 0x000fc80000011615 */
[----:B------:R-:W-:Y:S02]  /*2048a0*/  LOP3.LUT R21, R21, 0xffff, RZ, 0xc0, !PT ;  /* 0x0000ffff15157812 */ /* 0x000fe400078ec0ff */
[----:B--2---:R-:W-:Y:S01]  /*2048b0*/  LOP3.LUT R22, R29, 0xffff, RZ, 0xc0, !PT ;  /* 0x0000ffff1d167812 */ /* 0x004fe200078ec0ff */
[----:B------:R-:W-:Y:S01]  /*2048c0*/  IMAD.X R29, R25, 0x1, R7, P1 ;  /* 0x00000001191d7824 */ /* 0x000fe200008e0607 */
[----:B----4-:R-:W-:-:S04]  /*2048d0*/  LOP3.LUT R23, R16, 0xffff, RZ, 0xc0, !PT ;  /* 0x0000ffff10177812 */ /* 0x010fc800078ec0ff */
[----:B------:R-:W-:-:S04]  /*2048e0*/  PRMT R16, R22, 0x3340, R23 ;  /* 0x0000334016107816 */ /* 0x000fc80000000017 */
[----:B------:R-:W-:Y:S02]  /*2048f0*/  PRMT R16, R16, 0x5410, R26 ;  /* 0x0000541010107816 */ /* 0x000fe4000000001a */
[----:B------:R-:W-:Y:S02]  /*204900*/  SHF.R.U32.HI R26, RZ, 0x8, R15 ;  /* 0x00000008ff1a7819 */ /* 0x000fe4000001160f */
[----:B------:R-:W-:Y:S02]  /*204910*/  SHF.R.U32.HI R22, RZ, 0x8, R22 ;  /* 0x00000008ff167819 */ /* 0x000fe40000011616 */
[----:B------:R-:W-:Y:S01]  /*204920*/  SHF.R.U32.HI R23, RZ, 0x8, R23 ;  /* 0x00000008ff177819 */ /* 0x000fe20000011617 */
[----:B------:R0:W-:Y:S01]  /*204930*/  STL [R1+0x1e34], R16 ;  /* 0x001e341001007387 */ /* 0x0001e20000100800 */
[----:B------:R-:W-:Y:S02]  /*204940*/  LOP3.LUT R26, R26, 0xffff, RZ, 0xc0, !PT ;  /* 0x0000ffff1a1a7812 */ /* 0x000fe400078ec0ff */
[----:B------:R-:W-:-:S02]  /*204950*/  LOP3.LUT R22, R22, 0xffff, RZ, 0xc0, !PT ;  /* 0x0000ffff16167812 */ /* 0x000fc400078ec0ff */
[----:B------:R-:W-:Y:S01]  /*204960*/  LOP3.LUT R23, R23, 0xffff, RZ, 0xc0, !PT ;  /* 0x0000ffff17177812 */ /* 0x000fe200078ec0ff */
[----:B0-----:R-:W2:Y:S04]  /*204970*/  LDL.LU R16, [R1+0x3d0] ;  /* 0x0003d00001107983 */ /* 0x001ea80000300800 */
[----:B------:R-:W4:Y:S04]  /*204980*/  LDL.LU R15, [R1+0x230] ;  /* 0x00023000010f7983 */ /* 0x000f280000300800 */
[----:B------:R0:W-:Y:S02]  /*204990*/  STL.64 [R1+0xe18], R28 ;  /* 0x000e181c01007387 */ /* 0x0001e40000100a00 */
[----:B0-----:R-:W-:-:S02]  /*2049a0*/  PRMT R28, R26, 0x3340, R0 ;  /* 0x000033401a1c7816 */ /* 0x001fc40000000000 */
[----:B------:R-:W-:Y:S02]  /*2049b0*/  PRMT R26, R22, 0x3340, R23 ;  /* 0x00003340161a7816 */ /* 0x000fe40000000017 */
[----:B------:R-:W-:Y:S01]  /*2049c0*/  IADD3 R22, P1, PT, R2, R6, RZ ;  /* 0x0000000602167210 */ /* 0x000fe20007f3e0ff */
[----:B------:R-:W-:Y:S04]  /*2049d0*/  STL [R1+0x514], R28 ;  /* 0x0005141c01007387 */ /* 0x000fe80000100800 */
[----:B------:R-:W-:Y:S01]  /*2049e0*/  IMAD.X R23, R25, 0x1, R5, P1 ;  /* 0x0000000119177824 */ /* 0x000fe200008e0605 */
[----:B------:R-:W-:Y:S04]  /*2049f0*/  STL [R1+0x1c9c], R26 ;  /* 0x001c9c1a01007387 */ /* 0x000fe80000100800 */
[----:B------:R0:W-:Y:S02]  /*204a00*/  STL.64 [R1+0xe10], R22 ;  /* 0x000e101601007387 */ /* 0x0001e40000100a00 */
[----:B0-----:R-:W-:-:S05]  /*204a10*/  PRMT R22, R21, 0x3340, R0 ;  /* 0x0000334015167816 */ /* 0x001fca0000000000 */
[----:B------:R0:W-:Y:S01]  /*204a20*/  STL [R1+0x8bc], R22 ;  /* 0x0008bc1601007387 */ /* 0x0001e20000100800 */
[----:B---3--:R-:W-:-:S03]  /*204a30*/  LOP3.LUT R21, R14, 0xffff, RZ, 0xc0, !PT ;  /* 0x0000ffff0e157812 */ /* 0x008fc600078ec0ff */
[----:B------:R-:W3:Y:S01]  /*204a40*/  LDL.LU R14, [R1+0x1a8] ;  /* 0x0001a800010e7983 */ /* 0x000ee20000300800 */
[----:B------:R-:W-:-:S03]  /*204a50*/  LOP3.LUT R23, R18, 0xffff, RZ, 0xc0, !PT ;  /* 0x0000ffff12177812 */ /* 0x000fc600078ec0ff */
[----:B------:R-:W3:Y:S01]  /*204a60*/  LDL.LU R18, [R1+0x564] ;  /* 0x0005640001127983 */ /* 0x000ee20000300800 */
[----:B0-----:R-:W-:-:S03]  /*204a70*/  LOP3.LUT R22, R19, 0xffff, RZ, 0xc0, !PT ;  /* 0x0000ffff13167812 */ /* 0x001fc600078ec0ff */
[----:B------:R-:W3:Y:S01]  /*204a80*/  LDL.LU R19, [R1+0x390] ;  /* 0x0003900001137983 */ /* 0x000ee20000300800 */
[----:B------:R-:W-:Y:S02]  /*204a90*/  PRMT R28, R23, 0x3340, R0 ;  /* 0x00003340171c7816 */ /* 0x000fe40000000000 */
[--C-:B------:R-:W-:Y:S02]  /*204aa0*/  PRMT R26, R21, 0x3340, R22.reuse ;  /* 0x00003340151a7816 */ /* 0x100fe40000000016 */
[----:B------:R-:W-:Y:S02]  /*204ab0*/  SHF.R.U32.HI R21, RZ, 0x8, R21 ;  /* 0x00000008ff157819 */ /* 0x000fe40000011615 */
[----:B------:R-:W-:Y:S02]  /*204ac0*/  SHF.R.U32.HI R22, RZ, 0x8, R22 ;  /* 0x00000008ff167819 */ /* 0x000fe40000011616 */
[----:B------:R-:W-:Y:S02]  /*204ad0*/  PRMT R26, R26, 0x5410, R28 ;  /* 0x000054101a1a7816 */ /* 0x000fe4000000001c */
[----:B------:R-:W-:-:S02]  /*204ae0*/  IADD3 R28, P1, PT, R2, R4, RZ ;  /* 0x00000004021c7210 */ /* 0x000fc40007f3e0ff */
[----:B------:R-:W-:Y:S02]  /*204af0*/  LOP3.LUT R21, R21, 0xffff, RZ, 0xc0, !PT ;  /* 0x0000ffff15157812 */ /* 0x000fe400078ec0ff */
[----:B------:R-:W-:Y:S01]  /*204b00*/  LOP3.LUT R22, R22, 0xffff, RZ, 0xc0, !PT ;  /* 0x0000ffff16167812 */ /* 0x000fe200078ec0ff */
[----:B------:R-:W-:Y:S01]  /*204b10*/  IMAD.X R29, R25, 0x1, R3, P1 ;  /* 0x00000001191d7824 */ /* 0x000fe200008e0603 */
[----:B------:R-:W-:Y:S02]  /*204b20*/  LOP3.LUT R12, R12, 0xffff, RZ, 0xc0, !PT ;  /* 0x0000ffff0c0c7812 */ /* 0x000fe400078ec0ff */
[----:B------:R-:W-:Y:S01]  /*204b30*/  PRMT R21, R21, 0x3340, R22 ;  /* 0x0000334015157816 */ /* 0x000fe20000000016 */
[----:B------:R-:W-:Y:S01]  /*204b40*/  STL [R1+0x1e30], R26 ;  /* 0x001e301a01007387 */ /* 0x000fe20000100800 */
[----:B------:R-:W-:-:S03]  /*204b50*/  PRMT R22, R12, 0x3340, R0 ;  /* 0x000033400c167816 */ /* 0x000fc60000000000 */
[----:B------:R-:W-:Y:S04]  /*204b60*/  STL.64 [R1+0xe08], R28 ;  /* 0x000e081c01007387 */ /* 0x000fe80000100a00 */
[----:B------:R0:W-:Y:S01]  /*204b70*/  STL [R1+0x1c98], R21 ;  /* 0x001c981501007387 */ /* 0x0001e20000100800 */
[----:B------:R-:W-:-:S04]  /*204b80*/  SHF.R.U32.HI R12, RZ, 0x8, R12 ;  /* 0x00000008ff0c7819 */ /* 0x000fc8000001160c */
[----:B------:R-:W-:Y:S01]  /*204b90*/  LOP3.LUT R12, R12, 0xffff, RZ, 0xc0, !PT ;  /* 0x0000ffff0c0c7812 */ /* 0x000fe200078ec0ff */
[----:B------:R-:W-:Y:S01]  /*204ba0*/  VIADD R2, R2, UR6 ;  /* 0x0000000602027c36 */ /* 0x000fe20008000000 */
[----:B------:R-:W-:Y:S01]  /*204bb0*/  SHF.R.U32.HI R23, RZ, 0x8, R23 ;  /* 0x00000008ff177819 */ /* 0x000fe20000011617 */
[----:B------:R-:W1:Y:S03]  /*204bc0*/  LDCU UR6, c[0x0][0x3b8] ;  /* 0x00007700ff0677ac */ /* 0x000e660008000800 */
[----:B------:R-:W-:Y:S02]  /*204bd0*/  LOP3.LUT R23, R23, 0xffff, RZ, 0xc0, !PT ;  /* 0x0000ffff17177812 */ /* 0x000fe400078ec0ff */
[----:B--2---:R-:W-:Y:S02]  /*204be0*/  LOP3.LUT R16, R16, 0xffff, RZ, 0xc0, !PT ;  /* 0x0000ffff10107812 */ /* 0x004fe400078ec0ff */
[----:B----4-:R-:W-:-:S04]  /*204bf0*/  LOP3.LUT R15, R15, 0xffff, RZ, 0xc0, !PT ;  /* 0x0000ffff0f0f7812 */ /* 0x010fc800078ec0ff */
[--C-:B0-----:R-:W-:Y:S02]  /*204c00*/  PRMT R21, R16, 0x3340, R15.reuse ;  /* 0x0000334010157816 */ /* 0x101fe4000000000f */
[----:B------:R-:W-:Y:S02]  /*204c10*/  SHF.R.U32.HI R16, RZ, 0x8, R16 ;  /* 0x00000008ff107819 */ /* 0x000fe40000011610 */
[----:B------:R-:W-:Y:S02]  /*204c20*/  PRMT R21, R21, 0x5410, R22 ;  /* 0x0000541015157816 */ /* 0x000fe40000000016 */
[----:B------:R-:W-:-:S03]  /*204c30*/  SHF.R.U32.HI R15, RZ, 0x8, R15 ;  /* 0x00000008ff0f7819 */ /* 0x000fc6000001160f */
[----:B------:R0:W-:Y:S01]  /*204c40*/  STL [R1+0x1e2c], R21 ;  /* 0x001e2c1501007387 */ /* 0x0001e20000100800 */
[----:B------:R-:W-:-:S03]  /*204c50*/  LOP3.LUT R22, R15, 0xffff, RZ, 0xc0, !PT ;  /* 0x0000ffff0f167812 */ /* 0x000fc600078ec0ff */
[----:B------:R-:W2:Y:S01]  /*204c60*/  LDL.LU R28, [R1+0x4dc] ;  /* 0x0004dc00011c7983 */ /* 0x000ea20000300800 */
[----:B0-----:R-:W-:-:S03]  /*204c70*/  LOP3.LUT R21, R16, 0xffff, RZ, 0xc0, !PT ;  /* 0x0000ffff10157812 */ /* 0x001fc600078ec0ff */
[----:B------:R-:W4:Y:S01]  /*204c80*/  LDL.LU R16, [R1+0xe4] ;  /* 0x0000e40001107983 */ /* 0x000f220000300800 */
[----:B------:R-:W-:-:S03]  /*204c90*/  PRMT R22, R21, 0x3340, R22 ;  /* 0x0000334015167816 */ /* 0x000fc60000000016 */
[----:B------:R-:W4:Y:S01]  /*204ca0*/  LDL.LU R15, [R1+0x2e0] ;  /* 0x0002e000010f7983 */ /* 0x000f220000300800 */
[----:B------:R-:W-:-:S03]  /*204cb0*/  PRMT R21, R12, 0x3340, R0 ;  /* 0x000033400c157816 */ /* 0x000fc60000000000 */
[----:B------:R0:W-:Y:S04]  /*204cc0*/  STL [R1+0x1c88], R22 ;  /* 0x001c881601007387 */ /* 0x0001e80000100800 */
[----:B------:R-:W4:Y:S04]  /*204cd0*/  LDL.LU R29, [R1+0x344] ;  /* 0x00034400011d7983 */ /* 0x000f280000300800 */
[----:B------:R0:W-:Y:S01]  /*204ce0*/  STL [R1+0x8b8], R21 ;  /* 0x0008b81501007387 */ /* 0x0001e20000100800 */
[----:B---3--:R-:W-:Y:S02]  /*204cf0*/  LOP3.LUT R12, R14, 0xffff, RZ, 0xc0, !PT ;  /* 0x0000ffff0e0c7812 */ /* 0x008fe400078ec0ff */
[----:B------:R-:W-:-:S02]  /*204d00*/  LOP3.LUT R14, R18, 0xffff, RZ, 0xc0, !PT ;  /* 0x0000ffff120e7812 */ /* 0x000fc400078ec0ff */
[----:B0-----:R-:W-:Y:S02]  /*204d10*/  LOP3.LUT R22, R19, 0xffff, RZ, 0xc0, !PT ;  /* 0x0000ffff13167812 */ /* 0x001fe400078ec0ff */
[----:B------:R-:W-:Y:S02]  /*204d20*/  PRMT R19, R12, 0x3340, R0 ;  /* 0x000033400c137816 */ /* 0x000fe40000000000 */
[----:B------:R-:W-:Y:S02]  /*204d30*/  PRMT R18, R14, 0x3340, R22 ;  /* 0x000033400e127816 */ /* 0x000fe40000000016 */
[----:B------:R-:W-:Y:S02]  /*204d40*/  SHF.R.S32.HI R21, RZ, 0x1f, R2 ;  /* 0x0000001fff157819 */ /* 0x000fe40000011402 */
[----:B------:R-:W-:Y:S02]  /*204d50*/  PRMT R25, R18, 0x5410, R19 ;  /* 0x0000541012197816 */ /* 0x000fe40000000013 */
[----:B------:R-:W-:-:S05]  /*204d60*/  IADD3 R18, P1, PT, R2, R10, RZ ;  /* 0x0000000a02127210 */ /* 0x000fca0007f3e0ff */
[----:B------:R-:W-:Y:S01]  /*204d70*/  IMAD.X R19, R21, 0x1, R9, P1 ;  /* 0x0000000115137824 */ /* 0x000fe200008e0609 */
[----:B------:R-:W-:Y:S04]  /*204d80*/  STL [R1+0x1e28], R25 ;  /* 0x001e281901007387 */ /* 0x000fe80000100800 */
[----:B------:R0:W-:Y:S04]  /*204d90*/  STL.64 [R1+0xe00], R18 ;  /* 0x000e001201007387 */ /* 0x0001e80000100a00 */
[----:B0-----:R-:W3:Y:S01]  /*204da0*/  LDL.LU.64 R18, [R1+0x7880] ;  /* 0x0078800001127983 */ /* 0x001ee20000300a00 */
[----:B------:R-:W-:-:S02]  /*204db0*/  SHF.R.U32.HI R14, RZ, 0x8, R14 ;  /* 0x00000008ff0e7819 */ /* 0x000fc4000001160e */
[----:B------:R-:W-:Y:S02]  /*204dc0*/  SHF.R.U32.HI R22, RZ, 0x8, R22 ;  /* 0x00000008ff167819 */ /* 0x000fe40000011616 */
[----:B------:R-:W-:Y:S02]  /*204dd0*/  LOP3.LUT R14, R14, 0xffff, RZ, 0xc0, !PT ;  /* 0x0000ffff0e0e7812 */ /* 0x000fe400078ec0ff */
[----:B------:R-:W-:Y:S02]  /*204de0*/  LOP3.LUT R22, R22, 0xffff, RZ, 0xc0, !PT ;  /* 0x0000ffff16167812 */ /* 0x000fe400078ec0ff */
[----:B------:R-:W-:Y:S02]  /*204df0*/  PRMT R25, R23, 0x3340, R0 ;  /* 0x0000334017197816 */ /* 0x000fe40000000000 */
[----:B------:R-:W-:-:S03]  /*204e00*/  PRMT R14, R14, 0x3340, R22 ;  /* 0x000033400e0e7816 */ /* 0x000fc60000000016 */
[----:B------:R-:W-:Y:S04]  /*204e10*/  STL [R1+0x8b4], R25 ;  /* 0x0008b41901007387 */ /* 0x000fe80000100800 */
[----:B------:R0:W-:Y:S04]  /*204e20*/  STL [R1+0x1c74], R14 ;  /* 0x001c740e01007387 */ /* 0x0001e80000100800 */
[----:B0-----:R-:W3:Y:S01]  /*204e30*/  LDL.LU R14, [R1+0x4e4] ;  /* 0x0004e400010e7983 */ /* 0x001ee20000300800 */
[----:B------:R-:W-:Y:S02]  /*204e40*/  IADD3 R22, P1, PT, R2, R8, RZ ;  /* 0x0000000802167210 */ /* 0x000fe40007f3e0ff */
[----:B------:R-:W-:-:S03]  /*204e50*/  SHF.R.U32.HI R12, RZ, 0x8, R12 ;  /* 0x00000008ff0c7819 */ /* 0x000fc6000001160c */
[----:B------:R-:W-:Y:S01]  /*204e60*/  IMAD.X R23, R21, 0x1, R7, P1 ;  /* 0x0000000115177824 */ /* 0x000fe200008e0607 */
[----:B------:R-:W-:-:S04]  /*204e70*/  LOP3.LUT R12, R12, 0xffff, RZ, 0xc0, !PT ;  /* 0x0000ffff0c0c7812 */ /* 0x000fc800078ec0ff */
[----:B------:R0:W-:Y:S02]  /*204e80*/  STL.64 [R1+0xdf8], R22 ;  /* 0x000df81601007387 */ /* 0x0001e40000100a00 */
[----:B0-----:R-:W-:-:S05]  /*204e90*/  PRMT R22, R12, 0x3340, R0 ;  /* 0x000033400c167816 */ /* 0x001fca0000000000 */
[----:B------:R0:W-:Y:S04]  /*204ea0*/  STL [R1+0x8ac], R22 ;  /* 0x0008ac1601007387 */ /* 0x0001e80000100800 */
[----:B------:R-:W3:Y:S01]  /*204eb0*/  LDL.LU R25, [R1+0x2e4] ;  /* 0x0002e40001197983 */ /* 0x000ee20000300800 */
[----:B--2---:R-:W-:Y:S02]  /*204ec0*/  LOP3.LUT R23, R28, 0xffff, RZ, 0xc0, !PT ;  /* 0x0000ffff1c177812 */ /* 0x004fe400078ec0ff */
[----:B----4-:R-:W-:Y:S02]  /*204ed0*/  LOP3.LUT R12, R16, 0xffff, RZ, 0xc0, !PT ;  /* 0x0000ffff100c7812 */ /* 0x010fe400078ec0ff */
[----:B------:R-:W-:Y:S02]  /*204ee0*/  LOP3.LUT R16, R15, 0xffff, RZ, 0xc0, !PT ;  /* 0x0000ffff0f107812 */ /* 0x000fe400078ec0ff */
[----:B------:R-:W-:-:S02]  /*204ef0*/  PRMT R26, R12, 0x3340, R0 ;  /* 0x000033400c1a7816 */ /* 0x000fc40000000000 */
[----:B0-----:R-:W-:Y:S02]  /*204f00*/  LOP3.LUT R22, R29, 0xffff, RZ, 0xc0, !PT ;  /* 0x0000ffff1d167812 */ /* 0x001fe400078ec0ff */
[----:B------:R-:W-:-:S04]  /*204f10*/  SHF.R.U32.HI R12, RZ, 0x8, R12 ;  /* 0x00000008ff0c7819 */ /* 0x000fc8000001160c */
[----:B------:R-:W-:Y:S02]  /*204f20*/  LOP3.LUT R12, R12, 0xffff, RZ, 0xc0, !PT ;  /* 0x0000ffff0c0c7812 */ /* 0x000fe400078ec0ff */
[----:B---3--:R-:W-:Y:S02]  /*204f30*/  LOP3.LUT R15, R19, 0xffff, RZ, 0xc0, !PT ;  /* 0x0000ffff130f7812 */ /* 0x008fe400078ec0ff */
[----:B------:R-:W-:-:S04]  /*204f40*/  PRMT R19, R23, 0x3340, R16 ;  /* 0x0000334017137816 */ /* 0x000fc80000000010 */
[----:B------:R-:W-:Y:S02]  /*204f50*/  PRMT R26, R19, 0x5410, R26 ;  /* 0x00005410131a7816 */ /* 0x000fe4000000001a */
[----:B------:R-:W-:Y:S02]  /*204f60*/  SHF.R.U32.HI R19, RZ, 0x8, R15 ;  /* 0x00000008ff137819 */ /* 0x000fe4000001160f */
[--C-:B------:R-:W-:Y:S01]  /*204f70*/  PRMT R15, R15, 0x3340, R22.reuse ;  /* 0x000033400f0f7816 */ /* 0x100fe20000000016 */
[----:B------:R-:W-:Y:S01]  /*204f80*/  STL [R1+0x1e20], R26 ;  /* 0x001e201a01007387 */ /* 0x000fe20000100800 */
[----:B------:R-:W-:Y:S02]  /*204f90*/  SHF.R.U32.HI R22, RZ, 0x8, R22 ;  /* 0x00000008ff167819 */ /* 0x000fe40000011616 */
[----:B------:R-:W-:Y:S01]  /*204fa0*/  SHF.R.U32.HI R16, RZ, 0x8, R16 ;  /* 0x00000008ff107819 */ /* 0x000fe20000011610 */
[----:B------:R0:W-:Y:S01]  /*204fb0*/  STL [R1+0x7700], R15 ;  /* 0x0077000f01007387 */ /* 0x0001e20000100800 */
[----:B------:R-:W-:-:S02]  /*204fc0*/  LOP3.LUT R19, R19, 0xffff, RZ, 0xc0, !PT ;  /* 0x0000ffff13137812 */ /* 0x000fc400078ec0ff */
[----:B------:R-:W-:Y:S01]  /*204fd0*/  LOP3.LUT R22, R22, 0xffff, RZ, 0xc0, !PT ;  /* 0x0000ffff16167812 */ /* 0x000fe200078ec0ff */
[----:B------:R-:W2:Y:S01]  /*204fe0*/  LDL.LU R28, [R1+0x3d4] ;  /* 0x0003d400011c7983 */ /* 0x000ea20000300800 */
[----:B------:R-:W-:-:S03]  /*204ff0*/  LOP3.LUT R16, R16, 0xffff, RZ, 0xc0, !PT ;  /* 0x0000ffff10107812 */ /* 0x000fc600078ec0ff */
[----:B------:R-:W3:Y:S01]  /*205000*/  LDL.LU R29, [R1+0x23c] ;  /* 0x00023c00011d7983 */ /* 0x000ee20000300800 */
[----:B0-----:R-:W-:Y:S02]  /*205010*/  SHF.R.U32.HI R15, RZ, 0x8, R23 ;  /* 0x00000008ff0f7819 */ /* 0x001fe40000011617 */
[----:B------:R-:W-:Y:S02]  /*205020*/  PRMT R19, R19, 0x3340, R22 ;  /* 0x0000334013137816 */ /* 0x000fe40000000016 */
[----:B------:R-:W-:Y:S02]  /*205030*/  LOP3.LUT R15, R15, 0xffff, RZ, 0xc0, !PT ;  /* 0x0000ffff0f0f7812 */ /* 0x000fe400078ec0ff */
[----:B------:R-:W-:Y:S02]  /*205040*/  IADD3 R22, P1, PT, R2, R6, RZ ;  /* 0x0000000602167210 */ /* 0x000fe40007f3e0ff */
[----:B------:R-:W-:Y:S01]  /*205050*/  PRMT R15, R15, 0x3340, R16 ;  /* 0x000033400f0f7816 */ /* 0x000fe20000000010 */
[----:B------:R-:W-:Y:S02]  /*205060*/  STL [R1+0x7438], R19 ;  /* 0x0074381301007387 */ /* 0x000fe40000100800 */
[----:B------:R-:W-:-:S02]  /*205070*/  IMAD.X R23, R21, 0x1, R5, P1 ;  /* 0x0000000115177824 */ /* 0x000fc400008e0605 */
[----:B------:R0:W-:Y:S04]  /*205080*/  STL [R1+0x1c60], R15 ;  /* 0x001c600f01007387 */ /* 0x0001e80000100800 */
[----:B------:R-:W-:Y:S04]  /*205090*/  STL.64 [R1+0xdf0], R22 ;  /* 0x000df01601007387 */ /* 0x000fe80000100a00 */
[----:B------:R-:W4:Y:S01]  /*2050a0*/  LDL.LU R16, [R1+0x568] ;  /* 0x0005680001107983 */ /* 0x000f220000300800 */
[----:B0-----:R-:W-:Y:S02]  /*2050b0*/  PRMT R15, R12, 0x3340, R0 ;  /* 0x000033400c0f7816 */ /* 0x001fe40000000000 */
[----:B------:R-:W-:-:S03]  /*2050c0*/  LOP3.LUT R12, R14, 0xffff, RZ, 0xc0, !PT ;  /* 0x0000ffff0e0c7812 */ /* 0x000fc600078ec0ff */
[----:B------:R0:W-:Y:S04]  /*2050d0*/  STL [R1+0x8a8], R15 ;  /* 0x0008a80f01007387 */ /* 0x0001e80000100800 */
[----:B------:R-:W4:Y:S01]  /*2050e0*/  LDL.LU R14, [R1+0x394] ;  /* 0x00039400010e7983 */ /* 0x000f220000300800 */
[----:B0-----:R-:W-:-:S03]  /*2050f0*/  LOP3.LUT R15, R18, 0xffff, RZ, 0xc0, !PT ;  /* 0x0000ffff120f7812 */ /* 0x001fc600078ec0ff */
[----:B------:R-:W4:Y:S01]  /*205100*/  LDL.LU R18, [R1+0x787c] ;  /* 0x00787c0001127983 */ /* 0x000f220000300800 */
[----:B------:R-:W-:Y:S02]  /*205110*/  LOP3.LUT R19, R25, 0xffff, RZ, 0xc0, !PT ;  /* 0x0000ffff19137812 */ /* 0x000fe400078ec0ff */
[----:B------:R-:W-:Y:S02]  /*205120*/  PRMT R23, R15, 0x3340, R0 ;  /* 0x000033400f177816 */ /* 0x000fe40000000000 */
[--C-:B------:R-:W-:Y:S02]  /*205130*/  PRMT R22, R12, 0x3340, R19.reuse ;  /* 0x000033400c167816 */ /* 0x100fe40000000013 */
[----:B------:R-:W-:Y:S02]  /*205140*/  SHF.R.U32.HI R12, RZ, 0x8, R12 ;  /* 0x00000008ff0c7819 */ /* 0x000fe4000001160c */
[----:B------:R-:W-:Y:S02]  /*205150*/  SHF.R.U32.HI R19, RZ, 0x8, R19 ;  /* 0x00000008ff137819 */ /* 0x000fe40000011613 */
[----:B------:R-:W-:-:S02]  /*205160*/  PRMT R25, R22, 0x5410, R23 ;  /* 0x0000541016197816 */ /* 0x000fc40000000017 */
[----:B------:R-:W-:Y:S02]  /*205170*/  IADD3 R22, P1, PT, R2, R4, RZ ;  /* 0x0000000402167210 */ /* 0x000fe40007f3e0ff */
[----:B------:R-:W-:Y:S02]  /*205180*/  LOP3.LUT R12, R12, 0xffff, RZ, 0xc0, !PT ;  /* 0x0000ffff0c0c7812 */ /* 0x000fe400078ec0ff */
[----:B------:R-:W-:Y:S01]  /*205190*/  LOP3.LUT R19, R19, 0xffff, RZ, 0xc0, !PT ;  /* 0x0000ffff13137812 */ /* 0x000fe200078ec0ff */
[----:B------:R-:W-:Y:S01]  /*2051a0*/  IMAD.X R23, R21, 0x1, R3, P1 ;  /* 0x0000000115177824 */ /* 0x000fe200008e0603 */
[----:B------:R-:W-:Y:S02]  /*2051b0*/  LOP3.LUT R26, R13, 0xffff, RZ, 0xc0, !PT ;  /* 0x0000ffff0d1a7812 */ /* 0x000fe400078ec0ff */
[----:B------:R-:W-:Y:S01]  /*2051c0*/  PRMT R19, R12, 0x3340, R19 ;  /* 0x000033400c137816 */ /* 0x000fe20000000013 */
[----:B------:R-:W-:Y:S01]  /*2051d0*/  STL [R1+0x1e1c], R25 ;  /* 0x001e1c1901007387 */ /* 0x000fe20000100800 */
[----:B------:R-:W-:-:S03]  /*2051e0*/  PRMT R21, R26, 0x3340, R0 ;  /* 0x000033401a157816 */ /* 0x000fc60000000000 */
[----:B------:R-:W-:Y:S01]  /*2051f0*/  STL.64 [R1+0xde8], R22 ;  /* 0x000de81601007387 */ /* 0x000fe20000100a00 */
[----:B------:R-:W-:-:S03]  /*205200*/  SHF.R.U32.HI R15, RZ, 0x8, R15 ;  /* 0x00000008ff0f7819 */ /* 0x000fc6000001160f */
[----:B------:R0:W-:Y:S01]  /*205210*/  STL [R1+0x1c5c], R19 ;  /* 0x001c5c1301007387 */ /* 0x0001e20000100800 */
[----:B------:R-:W-:Y:S02]  /*205220*/  LOP3.LUT R15, R15, 0xffff, RZ, 0xc0, !PT ;  /* 0x0000ffff0f0f7812 */ /* 0x000fe400078ec0ff */
[----:B--2---:R-:W-:Y:S02]  /*205230*/  LOP3.LUT R12, R28, 0xffff, RZ, 0xc0, !PT ;  /* 0x0000ffff1c0c7812 */ /* 0x004fe400078ec0ff */
[----:B---3--:R-:W-:-:S04]  /*205240*/  LOP3.LUT R13, R29, 0xffff, RZ, 0xc0, !PT ;  /* 0x0000ffff1d0d7812 */ /* 0x008fc800078ec0ff */
[----:B0-----:R-:W-:-:S04]  /*205250*/  PRMT R19, R12, 0x3340, R13 ;  /* 0x000033400c137816 */ /* 0x001fc8000000000d */
[----:B------:R-:W-:-:S05]  /*205260*/  PRMT R19, R19, 0x5410, R21 ;  /* 0x0000541013137816 */ /* 0x000fca0000000015 */
[----:B------:R0:W-:Y:S04]  /*205270*/  STL [R1+0x1e18], R19 ;  /* 0x001e181301007387 */ /* 0x0001e80000100800 */
[----:B------:R-:W2:Y:S01]  /*205280*/  LDL.LU R23, [R1+0x3d8] ;  /* 0x0003d80001177983 */ /* 0x000ea20000300800 */
[----:B0-----:R-:W-:-:S05]  /*205290*/  PRMT R19, R15, 0x3340, R0 ;  /* 0x000033400f137816 */ /* 0x001fca0000000000 */
[----:B------:R0:W-:Y:S01]  /*2052a0*/  STL [R1+0x89c], R19 ;  /* 0x00089c1301007387 */ /* 0x0001e20000100800 */
[----:B----4-:R-:W-:-:S03]  /*2052b0*/  LOP3.LUT R15, R18, 0xffff, RZ, 0xc0, !PT ;  /* 0x0000ffff120f7812 */ /* 0x010fc600078ec0ff */
[----:B------:R-:W3:Y:S01]  /*2052c0*/  LDL.LU R18, [R1+0x7878] ;  /* 0x0078780001127983 */ /* 0x000ee20000300800 */
[----:B------:R-:W-:Y:S02]  /*2052d0*/  SHF.R.U32.HI R12, RZ, 0x8, R12 ;  /* 0x00000008ff0c7819 */ /* 0x000fe4000001160c */
[----:B------:R-:W-:Y:S02]  /*2052e0*/  SHF.R.U32.HI R13, RZ, 0x8, R13 ;  /* 0x00000008ff0d7819 */ /* 0x000fe4000001160d */
[----:B------:R-:W-:Y:S02]  /*2052f0*/  LOP3.LUT R12, R12, 0xffff, RZ, 0xc0, !PT ;  /* 0x0000ffff0c0c7812 */ /* 0x000fe400078ec0ff */
[----:B------:R-:W-:Y:S02]  /*205300*/  LOP3.LUT R13, R13, 0xffff, RZ, 0xc0, !PT ;  /* 0x0000ffff0d0d7812 */ /* 0x000fe400078ec0ff */
[----:B------:R-:W-:Y:S02]  /*205310*/  LOP3.LUT R21, R16, 0xffff, RZ, 0xc0, !PT ;  /* 0x0000ffff10157812 */ /* 0x000fe400078ec0ff */
[----:B------:R-:W-:-:S02]  /*205320*/  PRMT R12, R12, 0x3340, R13 ;  /* 0x000033400c0c7816 */ /* 0x000fc4000000000d */
[----:B------:R-:W-:Y:S01]  /*205330*/  LOP3.LUT R22, R14, 0xffff, RZ, 0xc0, !PT ;  /* 0x0000ffff0e167812 */ /* 0x000fe200078ec0ff */
[----:B-1----:R-:W-:Y:S01]  /*205340*/  VIADD R2, R2, UR6 ;  /* 0x0000000602027c36 */ /* 0x002fe20008000000 */
[----:B------:R-:W-:Y:S01]  /*205350*/  PRMT R13, R15, 0x3340, R0 ;  /* 0x000033400f0d7816 */ /* 0x000fe20000000000 */
[----:B------:R1:W-:Y:S01]  /*205360*/  STL [R1+0x1c44], R12 ;  /* 0x001c440c01007387 */ /* 0x0003e20000100800 */
[----:B------:R-:W-:Y:S01]  /*205370*/  SHF.R.U32.HI R26, RZ, 0x8, R26 ;  /* 0x00000008ff1a7819 */ /* 0x000fe2000001161a */
[----:B------:R-:W4:Y:S01]  /*205380*/  LDCU UR6, c[0x0][0x3b8] ;  /* 0x00007700ff0677ac */ /* 0x000f220008000800 */
[----:B0-----:R-:W-:Y:S01]  /*205390*/  SHF.R.S32.HI R19, RZ, 0x1f, R2 ;  /* 0x0000001fff137819 */ /* 0x001fe20000011402 */
[----:B------:R-:W4:Y:S01]  /*2053a0*/  LDL.LU R28, [R1+0x56c] ;  /* 0x00056c00011c7983 */ /* 0x000f220000300800 */
[----:B-1----:R-:W-:-:S03]  /*2053b0*/  PRMT R12, R21, 0x3340, R22 ;  /* 0x00003340150c7816 */ /* 0x002fc60000000016 */
[----:B------:R-:W4:Y:S01]  /*2053c0*/  LDL.LU R25, [R1+0x1b4] ;  /* 0x0001b40001197983 */ /* 0x000f220000300800 */
[----:B------:R-:W-:-:S03]  /*2053d0*/  PRMT R13, R12, 0x5410, R13 ;  /* 0x000054100c0d7816 */ /* 0x000fc6000000000d */
[----:B------:R-:W4:Y:S01]  /*2053e0*/  LDL.LU R29, [R1+0x398] ;  /* 0x00039800011d7983 */ /* 0x000f220000300800 */
[----:B------:R-:W-:Y:S02]  /*2053f0*/  IADD3 R12, P1, PT, R2, R10, RZ ;  /* 0x0000000a020c7210 */ /* 0x000fe40007f3e0ff */
[----:B------:R-:W-:Y:S01]  /*205400*/  LOP3.LUT R26, R26, 0xffff, RZ, 0xc0, !PT ;  /* 0x0000ffff1a1a7812 */ /* 0x000fe200078ec0ff */
[----:B------:R-:W4:Y:S01]  /*205410*/  LDL.LU R16, [R1+0x524] ;  /* 0x0005240001107983 */ /* 0x000f220000300800 */
[----:B------:R-:W-:-:S03]  /*205420*/  SHF.R.U32.HI R21, RZ, 0x8, R21 ;  /* 0x00000008ff157819 */ /* 0x000fc60000011615 */
[----:B------:R-:W4:Y:S01]  /*205430*/  LDL.LU R14, [R1+0x13c] ;  /* 0x00013c00010e7983 */ /* 0x000f220000300800 */
[----:B------:R-:W-:-:S03]  /*205440*/  SHF.R.U32.HI R22, RZ, 0x8, R22 ;  /* 0x00000008ff167819 */ /* 0x000fc60000011616 */
[----:B------:R0:W-:Y:S01]  /*205450*/  STL [R1+0x1e14], R13 ;  /* 0x001e140d01007387 */ /* 0x0001e20000100800 */
[----:B------:R-:W-:Y:S02]  /*205460*/  PRMT R26, R26, 0x3340, R0 ;  /* 0x000033401a1a7816 */ /* 0x000fe40000000000 */
[----:B------:R-:W-:Y:S02]  /*205470*/  LOP3.LUT R21, R21, 0xffff, RZ, 0xc0, !PT ;  /* 0x0000ffff15157812 */ /* 0x000fe400078ec0ff */
[----:B------:R-:W-:Y:S01]  /*205480*/  LOP3.LUT R22, R22, 0xffff, RZ, 0xc0, !PT ;  /* 0x0000ffff16167812 */ /* 0x000fe200078ec0ff */
[----:B0-----:R-:W-:-:S05]  /*205490*/  IMAD.X R13, R19, 0x1, R9, P1 ;  /* 0x00000001130d7824 */ /* 0x001fca00008e0609 */
[----:B------:R0:W-:Y:S04]  /*2054a0*/  STL.64 [R1+0xde0], R12 ;  /* 0x000de00c01007387 */ /* 0x0001e80000100a00 */
[----:B0-----:R-:W4:Y:S04]  /*2054b0*/  LDL.LU.64 R12, [R1+0x7870] ;  /* 0x00787000010c7983 */ /* 0x001f280000300a00 */
[----:B------:R0:W-:Y:S02]  /*2054c0*/  STL [R1+0x894], R26 ;  /* 0x0008941a01007387 */ /* 0x0001e40000100800 */
[----:B0-----:R-:W-:-:S05]  /*2054d0*/  PRMT R26, R21, 0x3340, R22 ;  /* 0x00003340151a7816 */ /* 0x001fca0000000016 */
[----:B------:R-:W-:Y:S01]  /*2054e0*/  STL [R1+0x1c38], R26 ;  /* 0x001c381a01007387 */ /* 0x000fe20000100800 */
[----:B---3--:R-:W-:-:S03]  /*2054f0*/  LOP3.LUT R22, R18, 0xffff, RZ, 0xc0, !PT ;  /* 0x0000ffff12167812 */ /* 0x008fc600078ec0ff */
[----:B------:R-:W3:Y:S01]  /*205500*/  LDL.LU R18, [R1+0x7868] ;  /* 0x0078680001127983 */ /* 0x000ee20000300800 */
[----:B--2---:R-:W-:-:S05]  /*205510*/  LOP3.LUT R21, R23, 0xffff, RZ, 0xc0, !PT ;  /* 0x0000ffff17157812 */ /* 0x004fca00078ec0ff */
[----:B------:R0:W-:Y:S04]  /*205520*/  STL [R1+0x520], R21 ;  /* 0x0005201501007387 */ /* 0x0001e80000100800 */
[----:B------:R1:W-:Y:S01]  /*205530*/  STL [R1+0x510], R22 ;  /* 0x0005101601007387 */ /* 0x0003e20000100800 */
[----:B0-----:R-:W-:Y:S02]  /*205540*/  SHF.R.U32.HI R21, RZ, 0x8, R21 ;  /* 0x00000008ff157819 */ /* 0x001fe40000011615 */
[----:B-1----:R-:W-:Y:S02]  /*205550*/  SHF.R.U32.HI R22, RZ, 0x8, R22 ;  /* 0x00000008ff167819 */ /* 0x002fe40000011616 */
[----:B------:R-:W-:Y:S02]  /*205560*/  LOP3.LUT R21, R21, 0xffff, RZ, 0xc0, !PT ;  /* 0x0000ffff15157812 */ /* 0x000fe400078ec0ff */
[----:B------:R-:W-:-:S02]  /*205570*/  LOP3.LUT R22, R22, 0xffff, RZ, 0xc0, !PT ;  /* 0x0000ffff16167812 */ /* 0x000fc400078ec0ff */
[----:B------:R-:W-:Y:S02]  /*205580*/  LOP3.LUT R20, R20, 0xffff, RZ, 0xc0, !PT ;  /* 0x0000ffff14147812 */ /* 0x000fe400078ec0ff */
[----:B------:R-:W-:Y:S02]  /*205590*/  PRMT R21, R21, 0x3340, R22 ;  /* 0x0000334015157816 */ /* 0x000fe40000000016 */
[----:B------:R-:W-:-:S03]  /*2055a0*/  SHF.R.U32.HI R15, RZ, 0x8, R15 ;  /* 0x00000008ff0f7819 */ /* 0x000fc6000001160f */
[----:B------:R-:W-:Y:S04]  /*2055b0*/  STL [R1+0x1c34], R21 ;  /* 0x001c341501007387 */ /* 0x000fe80000100800 */
[----:B------:R0:W-:Y:S01]  /*2055c0*/  STL [R1+0x230], R20 ;  /* 0x0002301401007387 */ /* 0x0001e20000100800 */
[----:B------:R-:W-:Y:S02]  /*2055d0*/  LOP3.LUT R15, R15, 0xffff, RZ, 0xc0, !PT ;  /* 0x0000ffff0f0f7812 */ /* 0x000fe400078ec0ff */
[----:B0-----:R-:W-:-:S04]  /*2055e0*/  SHF.R.U32.HI R20, RZ, 0x8, R20 ;  /* 0x00000008ff147819 */ /* 0x001fc80000011614 */
[----:B------:R-:W-:-:S04]  /*2055f0*/  LOP3.LUT R20, R20, 0xffff, RZ, 0xc0, !PT ;  /* 0x0000ffff14147812 */ /* 0x000fc800078ec0ff */
[--C-:B------:R-:W-:Y:S02]  /*205600*/  PRMT R21, R20, 0x3340, R0.reuse ;  /* 0x0000334014157816 */ /* 0x100fe40000000000 */
[----:B------:R-:W-:Y:S02]  /*205610*/  PRMT R20, R15, 0x3340, R0 ;  /* 0x000033400f147816 */ /* 0x000fe40000000000 */
[----:B----4-:R-:W-:Y:S01]  /*205620*/  LOP3.LUT R28, R28, 0xffff, RZ, 0xc0, !PT ;  /* 0x0000ffff1c1c7812 */ /* 0x010fe200078ec0ff */
[----:B------:R0:W-:Y:S01]  /*205630*/  STL [R1+0x87c], R21 ;  /* 0x00087c1501007387 */ /* 0x0001e20000100800 */
[----:B------:R-:W-:Y:S02]  /*205640*/  LOP3.LUT R15, R25, 0xffff, RZ, 0xc0, !PT ;  /* 0x0000ffff190f7812 */ /* 0x000fe400078ec0ff */
[----:B------:R-:W-:Y:S01]  /*205650*/  LOP3.LUT R29, R29, 0xffff, RZ, 0xc0, !PT ;  /* 0x0000ffff1d1d7812 */ /* 0x000fe200078ec0ff */
[----:B------:R1:W-:Y:S01]  /*205660*/  STL [R1+0x86c], R20 ;  /* 0x00086c1401007387 */ /* 0x0003e20000100800 */
[----:B------:R-:W-:-:S02]  /*205670*/  LOP3.LUT R16, R16, 0xffff, RZ, 0xc0, !PT ;  /* 0x0000ffff10107812 */ /* 0x000fc400078ec0ff */
[--C-:B0-----:R-:W-:Y:S02]  /*205680*/  PRMT R21, R15, 0x3340, R0.reuse ;  /* 0x000033400f157816 */ /* 0x101fe40000000000 */
[----:B-1----:R-:W-:Y:S02]  /*205690*/  LOP3.LUT R20, R14, 0xffff, RZ, 0xc0, !PT ;  /* 0x0000ffff0e147812 */ /* 0x002fe400078ec0ff */
[----:B------:R-:W-:Y:S02]  /*2056a0*/  PRMT R14, R28, 0x3340, R29 ;  /* 0x000033401c0e7816 */ /* 0x000fe4000000001d */
[----:B------:R-:W-:Y:S02]  /*2056b0*/  PRMT R23, R20, 0x3340, R0 ;  /* 0x0000334014177816 */ /* 0x000fe40000000000 */
[----:B------:R-:W-:Y:S02]  /*2056c0*/  PRMT R14, R14, 0x5410, R21 ;  /* 0x000054100e0e7816 */ /* 0x000fe40000000015 */
[----:B------:R-:W-:-:S02]  /*2056d0*/  SHF.R.U32.HI R28, RZ, 0x8, R28 ;  /* 0x00000008ff1c7819 */ /* 0x000fc4000001161c */
[----:B------:R-:W-:Y:S02]  /*2056e0*/  SHF.R.U32.HI R29, RZ, 0x8, R29 ;  /* 0x00000008ff1d7819 */ /* 0x000fe4000001161d */
[----:B------:R-:W-:Y:S02]  /*2056f0*/  LOP3.LUT R28, R28, 0xffff, RZ, 0xc0, !PT ;  /* 0x0000ffff1c1c7812 */ /* 0x000fe400078ec0ff */
[----:B------:R-:W-:-:S04]  /*205700*/  LOP3.LUT R29, R29, 0xffff, RZ, 0xc0, !PT ;  /* 0x0000ffff1d1d7812 */ /* 0x000fc800078ec0ff */
[----:B------:R-:W-:Y:S02]  /*205710*/  PRMT R29, R28, 0x3340, R29 ;  /* 0x000033401c1d7816 */ /* 0x000fe4000000001d */
[----:B------:R-:W-:-:S04]  /*205720*/  SHF.R.U32.HI R20, RZ, 0x8, R20 ;  /* 0x00000008ff147819 */ /* 0x000fc80000011614 */
[----:B------:R-:W-:-:S04]  /*205730*/  LOP3.LUT R20, R20, 0xffff, RZ, 0xc0, !PT ;  /* 0x0000ffff14147812 */ /* 0x000fc800078ec0ff */
[----:B------:R-:W-:Y:S02]  /*205740*/  PRMT R20, R20, 0x3340, R0 ;  /* 0x0000334014147816 */ /* 0x000fe40000000000 */
[----:B---3--:R-:W-:Y:S02]  /*205750*/  LOP3.LUT R26, R18, 0xffff, RZ, 0xc0, !PT ;  /* 0x0000ffff121a7812 */ /* 0x008fe400078ec0ff */
[----:B------:R-:W2:Y:S02]  /*205760*/  LDL.LU R18, [R1+0x7864] ;  /* 0x0078640001127983 */ /* 0x000ea40000300800 */
[----:B------:R-:W-:Y:S02]  /*205770*/  PRMT R22, R16, 0x3340, R26 ;  /* 0x0000334010167816 */ /* 0x000fe4000000001a */
[----:B------:R-:W3:Y:S02]  /*205780*/  LDL.LU R21, [R1+0x34c] ;  /* 0x00034c0001157983 */ /* 0x000ee40000300800 */
[----:B------:R-:W-:-:S02]  /*205790*/  PRMT R23, R22, 0x5410, R23 ;  /* 0x0000541016177816 */ /* 0x000fc40000000017 */
[----:B------:R-:W-:Y:S01]  /*2057a0*/  IADD3 R22, P1, PT, R2, R8, RZ ;  /* 0x0000000802167210 */ /* 0x000fe20007f3e0ff */
[----:B------:R-:W4:Y:S04]  /*2057b0*/  LDL.LU R25, [R1+0x4ec] ;  /* 0x0004ec0001197983 */ /* 0x000f280000300800 */
[----:B------:R0:W-:Y:S01]  /*2057c0*/  STL [R1+0x1e08], R14 ;  /* 0x001e080e01007387 */ /* 0x0001e20000100800 */
[----:B------:R-:W-:-:S03]  /*2057d0*/  SHF.R.U32.HI R26, RZ, 0x8, R26 ;  /* 0x00000008ff1a7819 */ /* 0x000fc6000001161a */
[----:B0-----:R-:W4:Y:S04]  /*2057e0*/  LDL.LU R14, [R1+0xf0] ;  /* 0x0000f000010e7983 */ /* 0x001f280000300800 */
[----:B------:R0:W-:Y:S02]  /*2057f0*/  STL [R1+0x1e04], R23 ;  /* 0x001e041701007387 */ /* 0x0001e40000100800 */
[----:B0-----:R-:W-:-:S05]  /*205800*/  IMAD.X R23, R19, 0x1, R7, P1 ;  /* 0x0000000113177824 */ /* 0x001fca00008e0607 */
[----:B------:R0:W-:Y:S01]  /*205810*/  STL.64 [R1+0xdc8], R22 ;  /* 0x000dc81601007387 */ /* 0x0001e20000100a00 */
[----:B------:R-:W-:Y:S02]  /*205820*/  LOP3.LUT R26, R26, 0xffff, RZ, 0xc0, !PT ;  /* 0x0000ffff1a1a7812 */ /* 0x000fe400078ec0ff */
[----:B------:R-:W-:Y:S02]  /*205830*/  IADD3 R28, P1, PT, R2, R6, RZ ;  /* 0x00000006021c7210 */ /* 0x000fe40007f3e0ff */
[----:B0-----:R-:W-:Y:S01]  /*205840*/  SHF.R.U32.HI R23, RZ, 0x8, R16 ;  /* 0x00000008ff177819 */ /* 0x001fe20000011610 */
[----:B------:R-:W4:Y:S03]  /*205850*/  LDL.LU R22, [R1+0x7860] ;  /* 0x0078600001167983 */ /* 0x000f260000300800 */
[----:B------:R-:W-:Y:S01]  /*205860*/  LOP3.LUT R23, R23, 0xffff, RZ, 0xc0, !PT ;  /* 0x0000ffff17177812 */ /* 0x000fe200078ec0ff */
[----:B------:R-:W4:Y:S03]  /*205870*/  LDL.LU R16, [R1+0x2f4] ;  /* 0x0002f40001107983 */ /* 0x000f260000300800 */
[----:B------:R-:W-:Y:S01]  /*205880*/  PRMT R23, R23, 0x3340, R26 ;  /* 0x0000334017177816 */ /* 0x000fe2000000001a */
[----:B------:R0:W-:Y:S04]  /*205890*/  STL [R1+0x1c28], R29 ;  /* 0x001c281d01007387 */ /* 0x0001e80000100800 */
[----:B------:R-:W-:Y:S01]  /*2058a0*/  STL [R1+0x1c24], R23 ;  /* 0x001c241701007387 */ /* 0x000fe20000100800 */
[----:B0-----:R-:W-:-:S05]  /*2058b0*/  IMAD.X R29, R19, 0x1, R5, P1 ;  /* 0x00000001131d7824 */ /* 0x001fca00008e0605 */
[----:B------:R0:W-:Y:S02]  /*2058c0*/  STL.64 [R1+0xdd8], R28 ;  /* 0x000dd81c01007387 */ /* 0x0001e40000100a00 */
[----:B0-----:R-:W-:Y:S02]  /*2058d0*/  IADD3 R28, P1, PT, R2, R4, RZ ;  /* 0x00000004021c7210 */ /* 0x001fe40007f3e0ff */
[----:B------:R-:W-:Y:S03]  /*2058e0*/  STL [R1+0x84c], R20 ;  /* 0x00084c1401007387 */ /* 0x000fe60000100800 */
[----:B------:R-:W-:-:S05]  /*2058f0*/  IMAD.X R29, R19, 0x1, R3, P1 ;  /* 0x00000001131d7824 */ /* 0x000fca00008e0603 */
[----:B------:R0:W-:Y:S04]  /*205900*/  STL.64 [R1+0xdd0], R28 ;  /* 0x000dd01c01007387 */ /* 0x0001e80000100a00 */
[----:B0-----:R-:W4:Y:S01]  /*205910*/  LDL.LU.64 R28, [R1+0x7858] ;  /* 0x00785800011c7983 */ /* 0x001f220000300a00 */
[----:B------:R-:W-:-:S03]  /*205920*/  SHF.R.U32.HI R15, RZ, 0x8, R15 ;  /* 0x00000008ff0f7819 */ /* 0x000fc6000001160f */
[----:B------:R-:W4:Y:S01]  /*205930*/  LDL.LU R20, [R1+0x3dc] ;  /* 0x0003dc0001147983 */ /* 0x000f220000300800 */
[----:B------:R-:W-:-:S04]  /*205940*/  LOP3.LUT R15, R15, 0xffff, RZ, 0xc0, !PT ;  /* 0x0000ffff0f0f7812 */ /* 0x000fc800078ec0ff */
[----:B------:R-:W-:-:S05]  /*205950*/  PRMT R15, R15, 0x3340, R0 ;  /* 0x000033400f0f7816 */ /* 0x000fca0000000000 */
[----:B------:R4:W-:Y:S04]  /*205960*/  STL [R1+0x82c], R15 ;  /* 0x00082c0f01007387 */ /* 0x0009e80000100800 */
[----:B------:R-:W4:Y:S01]  /*205970*/  LDL.LU R23, [R1+0x25c] ;  /* 0x00025c0001177983 */ /* 0x000f220000300800 */
[----:B--2---:R-:W-:Y:S02]  /*205980*/  LOP3.LUT R18, R18, 0xffff, RZ, 0xc0, !PT ;  /* 0x0000ffff12127812 */ /* 0x004fe400078ec0ff */
[----:B---3--:R-:W-:-:S04]  /*205990*/  LOP3.LUT R19, R21, 0xffff, RZ, 0xc0, !PT ;  /* 0x0000ffff15137812 */ /* 0x008fc800078ec0ff */
[----:B------:R-:W-:Y:S02]  /*2059a0*/  PRMT R21, R18, 0x3340, R19 ;  /* 0x0000334012157816 */ /* 0x000fe40000000013 */
[----:B----4-:R-:W-:Y:S02]  /*2059b0*/  LOP3.LUT R15, R25, 0xffff, RZ, 0xc0, !PT ;  /* 0x0000ffff190f7812 */ /* 0x010fe400078ec0ff */
[----:B------:R-:W-:Y:S02]  /*2059c0*/  LOP3.LUT R14, R14, 0xffff, RZ, 0xc0, !PT ;  /* 0x0000ffff0e0e7812 */ /* 0x000fe400078ec0ff */
[----:B------:R-:W-:Y:S02]  /*2059d0*/  LOP3.LUT R16, R16, 0xffff, RZ, 0xc0, !PT ;  /* 0x0000ffff10107812 */ /* 0x000fe400078ec0ff */
[----:B------:R-:W-:-:S04]  /*2059e0*/  LOP3.LUT R29, R29, 0xffff, RZ, 0xc0, !PT ;  /* 0x0000ffff1d1d7812 */ /* 0x000fc800078ec0ff */
[----:B------:R-:W-:-:S04]  /*2059f0*/  PRMT R25, R29, 0x3340, R0 ;  /* 0x000033401d197816 */ /* 0x000fc80000000000 */
[----:B------:R-:W-:Y:S02]  /*205a00*/  PRMT R26, R21, 0x5410, R25 ;  /* 0x00005410151a7816 */ /* 0x000fe40000000019 */
[----:B------:R-:W-:Y:S02]  /*205a10*/  PRMT R25, R14, 0x3340, R0 ;  /* 0x000033400e197816 */ /* 0x000fe40000000000 */
[----:B------:R-:W-:Y:S01]  /*205a20*/  PRMT R21, R15, 0x3340, R16 ;  /* 0x000033400f157816 */ /* 0x000fe20000000010 */
[----:B------:R-:W-:Y:S03]  /*205a30*/  STL [R1+0x76bc], R29 ;  /* 0x0076bc1d01007387 */ /* 0x000fe60000100800 */
[----:B------:R-:W-:Y:S01]  /*205a40*/  PRMT R21, R21, 0x5410, R25 ;  /* 0x0000541015157816 */ /* 0x000fe20000000019 */
[----:B------:R-:W-:Y:S04]  /*205a50*/  STL [R1+0x7828], R28 ;  /* 0x0078281c01007387 */ /* 0x000fe80000100800 */
[----:B------:R0:W-:Y:S04]  /*205a60*/  STL [R1+0x1e54], R26 ;  /* 0x001e541a01007387 */ /* 0x0001e80000100800 */
[----:B------:R1:W-:Y:S01]  /*205a70*/  STL [R1+0x1df8], R21 ;  /* 0x001df81501007387 */ /* 0x0003e20000100800 */
[----:B0-----:R-:W-:-:S02]  /*205a80*/  SHF.R.U32.HI R26, RZ, 0x8, R19 ;  /* 0x00000008ff1a7819 */ /* 0x001fc40000011613 */
[----:B------:R-:W-:Y:S01]  /*205a90*/  SHF.R.U32.HI R19, RZ, 0x8, R16 ;  /* 0x00000008ff137819 */ /* 0x000fe20000011610 */
[----:B-1----:R-:W2:Y:S04]  /*205aa0*/  LDL.LU R21, [R1+0x4f0] ;  /* 0x0004f00001157983 */ /* 0x002ea80000300800 */
[----:B------:R-:W3:Y:S04]  /*205ab0*/  LDL.LU R25, [R1+0xf4] ;  /* 0x0000f40001197983 */ /* 0x000ee80000300800 */
[----:B------:R-:W4:Y:S01]  /*205ac0*/  LDL.LU R16, [R1+0x2f8] ;  /* 0x0002f80001107983 */ /* 0x000f220000300800 */
[----:B------:R-:W-:-:S02]  /*205ad0*/  SHF.R.U32.HI R18, RZ, 0x8, R18 ;  /* 0x00000008ff127819 */ /* 0x000fc40000011612 */
[----:B------:R-:W-:Y:S02]  /*205ae0*/  LOP3.LUT R26, R26, 0xffff, RZ, 0xc0, !PT ;  /* 0x0000ffff1a1a7812 */ /* 0x000fe400078ec0ff */
[----:B------:R-:W-:Y:S02]  /*205af0*/  LOP3.LUT R18, R18, 0xffff, RZ, 0xc0, !PT ;  /* 0x0000ffff12127812 */ /* 0x000fe400078ec0ff */
[----:B------:R-:W-:Y:S02]  /*205b00*/  SHF.R.U32.HI R15, RZ, 0x8, R15 ;  /* 0x00000008ff0f7819 */ /* 0x000fe4000001160f */
[----:B------:R-:W-:Y:S02]  /*205b10*/  PRMT R18, R18, 0x3340, R26 ;  /* 0x0000334012127816 */ /* 0x000fe4000000001a */
[----:B------:R-:W-:Y:S02]  /*205b20*/  LOP3.LUT R15, R15, 0xffff, RZ, 0xc0, !PT ;  /* 0x0000ffff0f0f7812 */ /* 0x000fe400078ec0ff */
[----:B------:R-:W-:Y:S01]  /*205b30*/  LOP3.LUT R19, R19, 0xffff, RZ, 0xc0, !PT ;  /* 0x0000ffff13137812 */ /* 0x000fe200078ec0ff */
[----:B------:R0:W-:Y:S01]  /*205b40*/  STL [R1+0x743c], R18 ;  /* 0x00743c1201007387 */ /* 0x0001e20000100800 */
[----:B------:R-:W-:-:S02]  /*205b50*/  LOP3.LUT R12, R12, 0xffff, RZ, 0xc0, !PT ;  /* 0x0000ffff0c0c7812 */ /* 0x000fc400078ec0ff */
[----:B0-----:R-:W-:Y:S02]  /*205b60*/  PRMT R18, R15, 0x3340, R19 ;  /* 0x000033400f127816 */ /* 0x001fe40000000013 */
[----:B------:R-:W-:-:S03]  /*205b70*/  LOP3.LUT R15, R20, 0xffff, RZ, 0xc0, !PT ;  /* 0x0000ffff140f7812 */ /* 0x000fc600078ec0ff */
[----:B------:R0:W-:Y:S01]  /*205b80*/  STL [R1+0x1c0c], R18 ;  /* 0x001c0c1201007387 */ /* 0x0001e20000100800 */
[----:B------:R-:W-:Y:S01]  /*205b90*/  PRMT R20, R12, 0x3340, R0 ;  /* 0x000033400c147816 */ /* 0x000fe20000000000 */
[----:B------:R-:W-:Y:S01]  /*205ba0*/  VIADD R2, R2, UR6 ;  /* 0x0000000602027c36 */ /* 0x000fe20008000000 */
[----:B0-----:R-:W-:Y:S01]  /*205bb0*/  LOP3.LUT R18, R23, 0xffff, RZ, 0xc0, !PT ;  /* 0x0000ffff17127812 */ /* 0x001fe200078ec0ff */
[----:B------:R-:W0:Y:S03]  /*205bc0*/  LDCU UR6, c[0x0][0x3b8] ;  /* 0x00007700ff0677ac */ /* 0x000e260008000800 */
[----:B------:R-:W-:Y:S02]  /*205bd0*/  PRMT R19, R15, 0x3340, R18 ;  /* 0x000033400f137816 */ /* 0x000fe40000000012 */
[----:B------:R-:W-:Y:S02]  /*205be0*/  IADD3 R28, P1, PT, R2, R10, RZ ;  /* 0x0000000a021c7210 */ /* 0x000fe40007f3e0ff */
[----:B------:R-:W-:-:S02]  /*205bf0*/  PRMT R20, R19, 0x5410, R20 ;  /* 0x0000541013147816 */ /* 0x000fc40000000014 */
[----:B------:R-:W-:Y:S02]  /*205c00*/  SHF.R.S32.HI R19, RZ, 0x1f, R2 ;  /* 0x0000001fff137819 */ /* 0x000fe40000011402 */
[----:B------:R-:W-:-:S03]  /*205c10*/  SHF.R.U32.HI R14, RZ, 0x8, R14 ;  /* 0x00000008ff0e7819 */ /* 0x000fc6000001160e */
[----:B------:R-:W-:Y:S01]  /*205c20*/  IMAD.X R29, R19, 0x1, R9, P1 ;  /* 0x00000001131d7824 */ /* 0x000fe200008e0609 */
[----:B------:R1:W-:Y:S04]  /*205c30*/  STL [R1+0x1df4], R20 ;  /* 0x001df41401007387 */ /* 0x0003e80000100800 */
[----:B------:R0:W-:Y:S01]  /*205c40*/  STL.64 [R1+0xdc0], R28 ;  /* 0x000dc01c01007387 */ /* 0x0001e20000100a00 */
[----:B-1----:R-:W-:-:S03]  /*205c50*/  LOP3.LUT R20, R14, 0xffff, RZ, 0xc0, !PT ;  /* 0x0000ffff0e147812 */ /* 0x002fc600078ec0ff */
[----:B------:R-:W4:Y:S01]  /*205c60*/  LDL.LU R14, [R1+0x570] ;  /* 0x00057000010e7983 */ /* 0x000f220000300800 */
[----:B------:R-:W-:Y:S02]  /*205c70*/  SHF.R.U32.HI R15, RZ, 0x8, R15 ;  /* 0x00000008ff0f7819 */ /* 0x000fe4000001160f */
[----:B------:R-:W-:Y:S01]  /*205c80*/  SHF.R.U32.HI R18, RZ, 0x8, R18 ;  /* 0x00000008ff127819 */ /* 0x000fe20000011612 */
[----:B------:R-:W4:Y:S01]  /*205c90*/  LDL.LU R26, [R1+0x1c4] ;  /* 0x0001c400011a7983 */ /* 0x000f220000300800 */
[----:B------:R-:W-:Y:S02]  /*205ca0*/  LOP3.LUT R15, R15, 0xffff, RZ, 0xc0, !PT ;  /* 0x0000ffff0f0f7812 */ /* 0x000fe400078ec0ff */
[----:B------:R-:W-:Y:S01]  /*205cb0*/  LOP3.LUT R18, R18, 0xffff, RZ, 0xc0, !PT ;  /* 0x0000ffff12127812 */ /* 0x000fe200078ec0ff */
[----:B------:R-:W4:Y:S01]  /*205cc0*/  LDL.LU R23, [R1+0x3a0] ;  /* 0x0003a00001177983 */ /* 0x000f220000300800 */
[----:B0-----:R-:W-:Y:S02]  /*205cd0*/  PRMT R28, R20, 0x3340, R0 ;  /* 0x00003340141c7816 */ /* 0x001fe40000000000 */
[----:B------:R-:W-:-:S03]  /*205ce0*/  PRMT R20, R15, 0x3340, R18 ;  /* 0x000033400f147816 */ /* 0x000fc60000000012 */
[----:B------:R-:W-:Y:S04]  /*205cf0*/  STL [R1+0x544], R28 ;  /* 0x0005441c01007387 */ /* 0x000fe80000100800 */
[----:B------:R4:W-:Y:S01]  /*205d00*/  STL [R1+0x1bf8], R20 ;  /* 0x001bf81401007387 */ /* 0x0009e20000100800 */
[----:B--2---:R-:W-:Y:S02]  /*205d10*/  LOP3.LUT R18, R21, 0xffff, RZ, 0xc0, !PT ;  /* 0x0000ffff15127812 */ /* 0x004fe400078ec0ff */
[----:B---3--:R-:W-:Y:S02]  /*205d20*/  LOP3.LUT R15, R25, 0xffff, RZ, 0xc0, !PT ;  /* 0x0000ffff190f7812 */ /* 0x008fe400078ec0ff */
[----:B----4-:R-:W-:Y:S02]  /*205d30*/  LOP3.LUT R20, R16, 0xffff, RZ, 0xc0, !PT ;  /* 0x0000ffff10147812 */ /* 0x010fe400078ec0ff */
[----:B------:R-:W-:-:S02]  /*205d40*/  PRMT R21, R15, 0x3340, R0 ;  /* 0x000033400f157816 */ /* 0x000fc40000000000 */
[----:B------:R-:W-:-:S04]  /*205d50*/  PRMT R16, R18, 0x3340, R20 ;  /* 0x0000334012107816 */ /* 0x000fc80000000014 */
[----:B------:R-:W-:-:S05]  /*205d60*/  PRMT R16, R16, 0x5410, R21 ;  /* 0x0000541010107816 */ /* 0x000fca0000000015 */
[----:B------:R0:W-:Y:S04]  /*205d70*/  STL [R1+0x1de8], R16 ;  /* 0x001de81001007387 */ /* 0x0001e80000100800 */
[----:B0-----:R-:W2:Y:S01]  /*205d80*/  LDL.LU R16, [R1+0x574] ;  /* 0x0005740001107983 */ /* 0x001ea20000300800 */
[----:B------:R-:W-:-:S05]  /*205d90*/  IADD3 R28, P1, PT, R2, R8, RZ ;  /* 0x00000008021c7210 */ /* 0x000fca0007f3e0ff */
[----:B------:R-:W-:Y:S01]  /*205da0*/  IMAD.X R29, R19, 0x1, R7, P1 ;  /* 0x00000001131d7824 */ /* 0x000fe200008e0607 */
[----:B------:R-:W-:-:S04]  /*205db0*/  SHF.R.U32.HI R25, RZ, 0x8, R20 ;  /* 0x00000008ff197819 */ /* 0x000fc80000011614 */
[----:B------:R0:W-:Y:S04]  /*205dc0*/  STL.64 [R1+0xdb8], R28 ;  /* 0x000db81c01007387 */ /* 0x0001e80000100a00 */
[----:B------:R-:W3:Y:S04]  /*205dd0*/  LDL.LU R20, [R1+0x1c8] ;  /* 0x0001c80001147983 */ /* 0x000ee80000300800 */
[----:B------:R-:W4:Y:S01]  /*205de0*/  LDL.LU R21, [R1+0x3a4] ;  /* 0x0003a40001157983 */ /* 0x000f220000300800 */
[----:B------:R-:W-:Y:S02]  /*205df0*/  SHF.R.U32.HI R18, RZ, 0x8, R18 ;  /* 0x00000008ff127819 */ /* 0x000fe40000011612 */
[----:B------:R-:W-:-:S02]  /*205e00*/  SHF.R.U32.HI R15, RZ, 0x8, R15 ;  /* 0x00000008ff0f7819 */ /* 0x000fc4000001160f */
[----:B------:R-:W-:Y:S02]  /*205e10*/  LOP3.LUT R18, R18, 0xffff, RZ, 0xc0, !PT ;  /* 0x0000ffff12127812 */ /* 0x000fe400078ec0ff */
[----:B------:R-:W-:Y:S02]  /*205e20*/  LOP3.LUT R25, R25, 0xffff, RZ, 0xc0, !PT ;  /* 0x0000ffff19197812 */ /* 0x000fe400078ec0ff */
[----:B------:R-:W-:Y:S02]  /*205e30*/  LOP3.LUT R15, R15, 0xffff, RZ, 0xc0, !PT ;  /* 0x0000ffff0f0f7812 */ /* 0x000fe400078ec0ff */
[----:B0-----:R-:W-:Y:S02]  /*205e40*/  IADD3 R28, P1, PT, R2, R6, RZ ;  /* 0x00000006021c7210 */ /* 0x001fe40007f3e0ff */
[----:B------:R-:W-:Y:S02]  /*205e50*/  SHF.R.U32.HI R12, RZ, 0x8, R12 ;  /* 0x00000008ff0c7819 */ /* 0x000fe4000001160c */
[----:B------:R-:W-:-:S02]  /*205e60*/  PRMT R18, R18, 0x3340, R25 ;  /* 0x0000334012127816 */ /* 0x000fc40000000019 */
[--C-:B------:R-:W-:Y:S01]  /*205e70*/  PRMT R15, R15, 0x3340, R0.reuse ;  /* 0x000033400f0f7816 */ /* 0x100fe20000000000 */
[----:B------:R-:W-:Y:S01]  /*205e80*/  IMAD.X R29, R19, 0x1, R5, P1 ;  /* 0x00000001131d7824 */ /* 0x000fe200008e0605 */
[----:B------:R-:W-:Y:S01]  /*205e90*/  LOP3.LUT R12, R12, 0xffff, RZ, 0xc0, !PT ;  /* 0x0000ffff0c0c7812 */ /* 0x000fe200078ec0ff */
[----:B------:R-:W-:Y:S04]  /*205ea0*/  STL [R1+0x1bf0], R18 ;  /* 0x001bf01201007387 */ /* 0x000fe80000100800 */
[----:B------:R0:W-:Y:S04]  /*205eb0*/  STL [R1+0x548], R15 ;  /* 0x0005480f01007387 */ /* 0x0001e80000100800 */
[----:B------:R-:W-:Y:S01]  /*205ec0*/  STL.64 [R1+0xdb0], R28 ;  /* 0x000db01c01007387 */ /* 0x000fe20000100a00 */
[----:B0-----:R-:W-:-:S02]  /*205ed0*/  PRMT R15, R12, 0x3340, R0 ;  /* 0x000033400c0f7816 */ /* 0x001fc40000000000 */
[----:B------:R-:W-:Y:S02]  /*205ee0*/  LOP3.LUT R12, R14, 0xffff, RZ, 0xc0, !PT ;  /* 0x0000ffff0e0c7812 */ /* 0x000fe400078ec0ff */
[----:B------:R-:W4:Y:S04]  /*205ef0*/  LDL.LU R14, [R1+0x534] ;  /* 0x00053400010e7983 */ /* 0x000f280000300800 */
[----:B------:R0:W-:Y:S04]  /*205f00*/  STL [R1+0x578], R15 ;  /* 0x0005780f01007387 */ /* 0x0001e80000100800 */
[----:B------:R-:W4:Y:S01]  /*205f10*/  LDL.LU R25, [R1+0x358] ;  /* 0x0003580001197983 */ /* 0x000f220000300800 */
[----:B------:R-:W-:-:S02]  /*205f20*/  LOP3.LUT R18, R23, 0xffff, RZ, 0xc0, !PT ;  /* 0x0000ffff17127812 */ /* 0x000fc400078ec0ff */
[----:B0-----:R-:W-:Y:S02]  /*205f30*/  LOP3.LUT R15, R26, 0xffff, RZ, 0xc0, !PT ;  /* 0x0000ffff1a0f7812 */ /* 0x001fe400078ec0ff */
[----:B------:R-:W-:Y:S02]  /*205f40*/  PRMT R23, R12, 0x3340, R18 ;  /* 0x000033400c177816 */ /* 0x000fe40000000012 */
[----:B------:R-:W-:Y:S02]  /*205f50*/  SHF.R.U32.HI R12, RZ, 0x8, R12 ;  /* 0x00000008ff0c7819 */ /* 0x000fe4000001160c */
[----:B------:R-:W-:Y:S02]  /*205f60*/  SHF.R.U32.HI R18, RZ, 0x8, R18 ;  /* 0x00000008ff127819 */ /* 0x000fe40000011612 */
[----:B------:R-:W-:Y:S02]  /*205f70*/  PRMT R26, R15, 0x3340, R0 ;  /* 0x000033400f1a7816 */ /* 0x000fe40000000000 */
[----:B------:R-:W-:-:S02]  /*205f80*/  IADD3 R28, P1, PT, R2, R4, RZ ;  /* 0x00000004021c7210 */ /* 0x000fc40007f3e0ff */
[----:B------:R-:W-:Y:S02]  /*205f90*/  LOP3.LUT R12, R12, 0xffff, RZ, 0xc0, !PT ;  /* 0x0000ffff0c0c7812 */ /* 0x000fe400078ec0ff */
[----:B------:R-:W-:Y:S01]  /*205fa0*/  LOP3.LUT R18, R18, 0xffff, RZ, 0xc0, !PT ;  /* 0x0000ffff12127812 */ /* 0x000fe200078ec0ff */
[----:B------:R-:W-:Y:S01]  /*205fb0*/  IMAD.X R29, R19, 0x1, R3, P1 ;  /* 0x00000001131d7824 */ /* 0x000fe200008e0603 */
[----:B------:R-:W-:Y:S02]  /*205fc0*/  PRMT R23, R23, 0x5410, R26 ;  /* 0x0000541017177816 */ /* 0x000fe4000000001a */
[----:B------:R-:W-:-:S03]  /*205fd0*/  PRMT R12, R12, 0x3340, R18 ;  /* 0x000033400c0c7816 */ /* 0x000fc60000000012 */
[----:B------:R0:W-:Y:S04]  /*205fe0*/  STL [R1+0x1de4], R23 ;  /* 0x001de41701007387 */ /* 0x0001e80000100800 */
[----:B------:R-:W-:Y:S04]  /*205ff0*/  STL.64 [R1+0xda8], R28 ;  /* 0x000da81c01007387 */ /* 0x000fe80000100a00 */
[----:B0-----:R-:W4:Y:S04]  /*206000*/  LDL.LU R23, [R1+0x150] ;  /* 0x0001500001177983 */ /* 0x001f280000300800 */
[----:B------:R0:W-:Y:S01]  /*206010*/  STL [R1+0x1bd8], R12 ;  /* 0x001bd80c01007387 */ /* 0x0001e20000100800 */
[----:B--2---:R-:W-:-:S03]  /*206020*/  LOP3.LUT R19, R16, 0xffff, RZ, 0xc0, !PT ;  /* 0x0000ffff10137812 */ /* 0x004fc600078ec0ff */
[----:B------:R-:W2:Y:S04]  /*206030*/  LDL.LU R16, [R1+0x538] ;  /* 0x0005380001107983 */ /* 0x000ea80000300800 */
[----:B0-----:R-:W2:Y:S01]  /*206040*/  LDL.LU R12, [R1+0x35c] ;  /* 0x00035c00010c7983 */ /* 0x001ea20000300800 */
[----:B---3--:R-:W-:Y:S02]  /*206050*/  LOP3.LUT R18, R20, 0xffff, RZ, 0xc0, !PT ;  /* 0x0000ffff14127812 */ /* 0x008fe400078ec0ff */
[----:B----4-:R-:W-:Y:S02]  /*206060*/  LOP3.LUT R20, R21, 0xffff, RZ, 0xc0, !PT ;  /* 0x0000ffff15147812 */ /* 0x010fe400078ec0ff */
[----:B------:R-:W-:Y:S02]  /*206070*/  PRMT R26, R18, 0x3340, R0 ;  /* 0x00003340121a7816 */ /* 0x000fe40000000000 */
[----:B------:R-:W-:-:S02]  /*206080*/  PRMT R21, R19, 0x3340, R20 ;  /* 0x0000334013157816 */ /* 0x000fc40000000014 */
[----:B------:R-:W-:Y:S02]  /*206090*/  SHF.R.U32.HI R19, RZ, 0x8, R19 ;  /* 0x00000008ff137819 */ /* 0x000fe40000011613 */
[----:B------:R-:W-:Y:S02]  /*2060a0*/  SHF.R.U32.HI R20, RZ, 0x8, R20 ;  /* 0x00000008ff147819 */ /* 0x000fe40000011614 */
[----:B------:R-:W-:Y:S02]  /*2060b0*/  SHF.R.U32.HI R18, RZ, 0x8, R18 ;  /* 0x00000008ff127819 */ /* 0x000fe40000011612 */
[----:B------:R-:W-:Y:S02]  /*2060c0*/  LOP3.LUT R19, R19, 0xffff, RZ, 0xc0, !PT ;  /* 0x0000ffff13137812 */ /* 0x000fe400078ec0ff */
[----:B------:R-:W-:Y:S02]  /*2060d0*/  LOP3.LUT R20, R20, 0xffff, RZ, 0xc0, !PT ;  /* 0x0000ffff14147812 */ /* 0x000fe400078ec0ff */
[----:B------:R-:W-:-:S02]  /*2060e0*/  LOP3.LUT R18, R18, 0xffff, RZ, 0xc0, !PT ;  /* 0x0000ffff12127812 */ /* 0x000fc400078ec0ff */
[----:B------:R-:W-:Y:S02]  /*2060f0*/  PRMT R21, R21, 0x5410, R26 ;  /* 0x0000541015157816 */ /* 0x000fe4000000001a */
[----:B------:R-:W-:Y:S02]  /*206100*/  PRMT R20, R19, 0x3340, R20 ;  /* 0x0000334013147816 */ /* 0x000fe40000000014 */
[----:B------:R-:W-:Y:S01]  /*206110*/  PRMT R19, R18, 0x3340, R0 ;  /* 0x0000334012137816 */ /* 0x000fe20000000000 */
[----:B------:R-:W-:Y:S04]  /*206120*/  STL [R1+0x1de0], R21 ;  /* 0x001de01501007387 */ /* 0x000fe80000100800 */
[----:B------:R0:W-:Y:S04]  /*206130*/  STL [R1+0x1bb8], R20 ;  /* 0x001bb81401007387 */ /* 0x0001e80000100800 */
[----:B------:R-:W-:Y:S04]  /*206140*/  STL [R1+0x550], R19 ;  /* 0x0005501301007387 */ /* 0x000fe80000100800 */
[----:B------:R-:W3:Y:S01]  /*206150*/  LDL.LU R29, [R1+0x154] ;  /* 0x00015400011d7983 */ /* 0x000ee20000300800 */
[----:B------:R-:W-:-:S02]  /*206160*/  LOP3.LUT R14, R14, 0xffff, RZ, 0xc0, !PT ;  /* 0x0000ffff0e0e7812 */ /* 0x000fc400078ec0ff */
[----:B------:R-:W-:-:S03]  /*206170*/  SHF.R.U32.HI R15, RZ, 0x8, R15 ;  /* 0x00000008ff0f7819 */ /* 0x000fc6000001160f */
[----:B------:R1:W-:Y:S01]  /*206180*/  STL [R1+0x22c], R14 ;  /* 0x00022c0e01007387 */ /* 0x0003e20000100800 */
[----:B------:R-:W-:Y:S02]  /*206190*/  LOP3.LUT R18, R25, 0xffff, RZ, 0xc0, !PT ;  /* 0x0000ffff19127812 */ /* 0x000fe400078ec0ff */
[----:B0-----:R-:W-:Y:S02]  /*2061a0*/  LOP3.LUT R20, R15, 0xffff, RZ, 0xc0, !PT ;  /* 0x0000ffff0f147812 */ /* 0x001fe400078ec0ff */
[----:B-1----:R-:W-:Y:S01]  /*2061b0*/  SHF.R.U32.HI R14, RZ, 0x8, R14 ;  /* 0x00000008ff0e7819 */ /* 0x002fe2000001160e */
[----:B------:R0:W-:Y:S01]  /*2061c0*/  STL [R1+0x1f4], R18 ;  /* 0x0001f41201007387 */ /* 0x0001e20000100800 */
[----:B------:R-:W-:-:S03]  /*2061d0*/  SHF.R.U32.HI R19, RZ, 0x8, R18 ;  /* 0x00000008ff137819 */ /* 0x000fc60000011612 */
[----:B------:R-:W4:Y:S04]  /*2061e0*/  LDL.LU R15, [R1+0x500] ;  /* 0x00050000010f7983 */ /* 0x000f280000300800 */
[----:B------:R-:W4:Y:S01]  /*2061f0*/  LDL.LU R25, [R1+0x104] ;  /* 0x0001040001197983 */ /* 0x000f220000300800 */
[----:B0-----:R-:W-:-:S03]  /*206200*/  LOP3.LUT R18, R14, 0xffff, RZ, 0xc0, !PT ;  /* 0x0000ffff0e127812 */ /* 0x001fc600078ec0ff */
[----:B------:R-:W4:Y:S01]  /*206210*/  LDL.LU R14, [R1+0x308] ;  /* 0x00030800010e7983 */ /* 0x000f220000300800 */
[----:B------:R-:W-:Y:S02]  /*206220*/  LOP3.LUT R19, R19, 0xffff, RZ, 0xc0, !PT ;  /* 0x0000ffff13137812 */ /* 0x000fe400078ec0ff */
[----:B------:R-:W-:Y:S02]  /*206230*/  PRMT R20, R20, 0x3340, R0 ;  /* 0x0000334014147816 */ /* 0x000fe40000000000 */
[----:B------:R-:W-:Y:S01]  /*206240*/  PRMT R18, R18, 0x3340, R19 ;  /* 0x0000334012127816 */ /* 0x000fe20000000013 */
[----:B------:R-:W-:Y:S01]  /*206250*/  VIADD R2, R2, UR6 ;  /* 0x0000000602027c36 */ /* 0x000fe20008000000 */
[----:B------:R-:W0:Y:S01]  /*206260*/  LDCU UR6, c[0x0][0x3b8] ;  /* 0x00007700ff0677ac */ /* 0x000e220008000800 */
[----:B------:R1:W-:Y:S04]  /*206270*/  STL [R1+0x570], R20 ;  /* 0x0005701401007387 */ /* 0x0003e80000100800 */
[----:B------:R0:W-:Y:S01]  /*206280*/  STL [R1+0x1bb4], R18 ;  /* 0x001bb41201007387 */ /* 0x0001e20000100800 */
[----:B------:R-:W-:-:S04]  /*206290*/  LOP3.LUT R19, R23, 0xffff, RZ, 0xc0, !PT ;  /* 0x0000ffff17137812 */ /* 0x000fc800078ec0ff */
[----:B-1----:R-:W-:Y:S02]  /*2062a0*/  PRMT R20, R19, 0x3340, R0 ;  /* 0x0000334013147816 */ /* 0x002fe40000000000 */
[----:B------:R-:W-:Y:S02]  /*2062b0*/  SHF.R.S32.HI R23, RZ, 0x1f, R2 ;  /* 0x0000001fff177819 */ /* 0x000fe40000011402 */
[----:B--2---:R-:W-:Y:S02]  /*2062c0*/  LOP3.LUT R16, R16, 0xffff, RZ, 0xc0, !PT ;  /* 0x0000ffff10107812 */ /* 0x004fe400078ec0ff */
[----:B------:R-:W-:-:S04]  /*2062d0*/  LOP3.LUT R12, R12, 0xffff, RZ, 0xc0, !PT ;  /* 0x0000ffff0c0c7812 */ /* 0x000fc800078ec0ff */
[----:B0-----:R-:W-:-:S04]  /*2062e0*/  PRMT R18, R16, 0x3340, R12 ;  /* 0x0000334010127816 */ /* 0x001fc8000000000c */
[----:B------:R-:W-:Y:S02]  /*2062f0*/  PRMT R18, R18, 0x5410, R20 ;  /* 0x0000541012127816 */ /* 0x000fe40000000014 */
[----:B------:R-:W-:-:S05]  /*206300*/  IADD3 R20, P1, PT, R2, R10, RZ ;  /* 0x0000000a02147210 */ /* 0x000fca0007f3e0ff */
[----:B------:R-:W-:Y:S01]  /*206310*/  IMAD.X R21, R23, 0x1, R9, P1 ;  /* 0x0000000117157824 */ /* 0x000fe200008e0609 */
[----:B------:R0:W-:Y:S01]  /*206320*/  STL [R1+0x1ddc], R18 ;  /* 0x001ddc1201007387 */ /* 0x0001e20000100800 */
[----:B------:R-:W-:-:S03]  /*206330*/  SHF.R.U32.HI R28, RZ, 0x8, R12 ;  /* 0x00000008ff1c7819 */ /* 0x000fc6000001160c */
[----:B------:R1:W-:Y:S01]  /*206340*/  STL.64 [R1+0xda0], R20 ;  /* 0x000da01401007387 */ /* 0x0003e20000100a00 */
[----:B0-----:R-:W-:-:S03]  /*206350*/  SHF.R.U32.HI R18, RZ, 0x8, R16 ;  /* 0x00000008ff127819 */ /* 0x001fc60000011610 */
[----:B-1----:R-:W2:Y:S04]  /*206360*/  LDL.LU.64 R20, [R1+0x7850] ;  /* 0x0078500001147983 */ /* 0x002ea80000300a00 */
[----:B------:R-:W2:Y:S04]  /*206370*/  LDL.LU R26, [R1+0x4fc] ;  /* 0x0004fc00011a7983 */ /* 0x000ea80000300800 */
[----:B------:R-:W2:Y:S04]  /*206380*/  LDL.LU R12, [R1+0x100] ;  /* 0x00010000010c7983 */ /* 0x000ea80000300800 */
[----:B------:R-:W2:Y:S01]  /*206390*/  LDL.LU R16, [R1+0x304] ;  /* 0x0003040001107983 */ /* 0x000ea20000300800 */
[----:B------:R-:W-:-:S02]  /*2063a0*/  LOP3.LUT R18, R18, 0xffff, RZ, 0xc0, !PT ;  /* 0x0000ffff12127812 */ /* 0x000fc400078ec0ff */
[----:B------:R-:W-:-:S04]  /*2063b0*/  LOP3.LUT R28, R28, 0xffff, RZ, 0xc0, !PT ;  /* 0x0000ffff1c1c7812 */ /* 0x000fc800078ec0ff */
[----:B------:R-:W-:Y:S02]  /*2063c0*/  PRMT R28, R18, 0x3340, R28 ;  /* 0x00003340121c7816 */ /* 0x000fe4000000001c */
[----:B---3--:R-:W-:Y:S02]  /*2063d0*/  LOP3.LUT R18, R29, 0xffff, RZ, 0xc0, !PT ;  /* 0x0000ffff1d127812 */ /* 0x008fe400078ec0ff */
[----:B------:R-:W-:Y:S01]  /*2063e0*/  SHF.R.U32.HI R19, RZ, 0x8, R19 ;  /* 0x00000008ff137819 */ /* 0x000fe20000011613 */
[----:B------:R-:W-:Y:S04]  /*2063f0*/  STL [R1+0x1ba8], R28 ;  /* 0x001ba81c01007387 */ /* 0x000fe80000100800 */
[----:B------:R0:W-:Y:S01]  /*206400*/  STL [R1+0x1f0], R18 ;  /* 0x0001f01201007387 */ /* 0x0001e20000100800 */
[----:B------:R-:W-:-:S02]  /*206410*/  LOP3.LUT R19, R19, 0xffff, RZ, 0xc0, !PT ;  /* 0x0000ffff13137812 */ /* 0x000fc400078ec0ff */
[----:B0-----:R-:W-:-:S04]  /*206420*/  SHF.R.U32.HI R18, RZ, 0x8, R18 ;  /* 0x00000008ff127819 */ /* 0x001fc80000011612 */
[----:B------:R-:W-:Y:S02]  /*206430*/  LOP3.LUT R18, R18, 0xffff, RZ, 0xc0, !PT ;  /* 0x0000ffff12127812 */ /* 0x000fe400078ec0ff */
[--C-:B------:R-:W-:Y:S02]  /*206440*/  PRMT R28, R19, 0x3340, R0.reuse ;  /* 0x00003340131c7816 */ /* 0x100fe40000000000 */
[----:B------:R-:W-:Y:S02]  /*206450*/  PRMT R19, R18, 0x3340, R0 ;  /* 0x0000334012137816 */ /* 0x000fe40000000000 */
[----:B----4-:R-:W-:Y:S01]  /*206460*/  LOP3.LUT R18, R15, 0xffff, RZ, 0xc0, !PT ;  /* 0x0000ffff0f127812 */ /* 0x010fe200078ec0ff */
[----:B------:R-:W-:Y:S01]  /*206470*/  STL [R1+0x56c], R28 ;  /* 0x00056c1c01007387 */ /* 0x000fe20000100800 */
[----:B------:R-:W-:-:S03]  /*206480*/  LOP3.LUT R15, R25, 0xffff, RZ, 0xc0, !PT ;  /* 0x0000ffff190f7812 */ /* 0x000fc600078ec0ff */
[----:B------:R0:W-:Y:S01]  /*206490*/  STL [R1+0x568], R19 ;  /* 0x0005681301007387 */ /* 0x0001e20000100800 */
[----:B------:R-:W-:Y:S02]  /*2064a0*/  PRMT R25, R15, 0x3340, R0 ;  /* 0x000033400f197816 */ /* 0x000fe40000000000 */
[----:B0-----:R-:W-:-:S04]  /*2064b0*/  LOP3.LUT R19, R14, 0xffff, RZ, 0xc0, !PT ;  /* 0x0000ffff0e137812 */ /* 0x001fc800078ec0ff */
[----:B------:R-:W-:-:S04]  /*2064c0*/  PRMT R14, R18, 0x3340, R19 ;  /* 0x00003340120e7816 */ /* 0x000fc80000000013 */
[----:B------:R-:W-:Y:S02]  /*2064d0*/  PRMT R25, R14, 0x5410, R25 ;  /* 0x000054100e197816 */ /* 0x000fe40000000019 */
[----:B------:R-:W3:Y:S04]  /*2064e0*/  LDL.LU R14, [R1+0x3e0] ;  /* 0x0003e000010e7983 */ /* 0x000ee80000300800 */
[----:B------:R0:W-:Y:S04]  /*2064f0*/  STL [R1+0x1dd8], R25 ;  /* 0x001dd81901007387 */ /* 0x0001e80000100800 */
[----:B0-----:R-:W4:Y:S01]  /*206500*/  LDL.LU R25, [R1+0x278] ;  /* 0x0002780001197983 */ /* 0x001f220000300800 */
[----:B------:R-:W-:-:S02]  /*206510*/  IADD3 R28, P1, PT, R2, R8, RZ ;  /* 0x00000008021c7210 */ /* 0x000fc40007f3e0ff */
[----:B------:R-:W-:Y:S02]  /*206520*/  SHF.R.U32.HI R18, RZ, 0x8, R18 ;  /* 0x00000008ff127819 */ /* 0x000fe40000011612 */
[----:B------:R-:W-:Y:S01]  /*206530*/  SHF.R.U32.HI R19, RZ, 0x8, R19 ;  /* 0x00000008ff137819 */ /* 0x000fe20000011613 */
[----:B------:R-:W-:Y:S01]  /*206540*/  IMAD.X R29, R23, 0x1, R7, P1 ;  /* 0x00000001171d7824 */ /* 0x000fe200008e0607 */
[----:B------:R-:W-:Y:S02]  /*206550*/  SHF.R.U32.HI R15, RZ, 0x8, R15 ;  /* 0x00000008ff0f7819 */ /* 0x000fe4000001160f */
[----:B------:R-:W-:Y:S02]  /*206560*/  LOP3.LUT R18, R18, 0xffff, RZ, 0xc0, !PT ;  /* 0x0000ffff12127812 */ /* 0x000fe400078ec0ff */
[----:B------:R-:W-:Y:S02]  /*206570*/  LOP3.LUT R19, R19, 0xffff, RZ, 0xc0, !PT ;  /* 0x0000ffff13137812 */ /* 0x000fe400078ec0ff */
[----:B------:R-:W-:Y:S01]  /*206580*/  LOP3.LUT R15, R15, 0xffff, RZ, 0xc0, !PT ;  /* 0x0000ffff0f0f7812 */ /* 0x000fe200078ec0ff */
[----:B------:R0:W-:Y:S02]  /*206590*/  STL.64 [R1+0xd98], R28 ;  /* 0x000d981c01007387 */ /* 0x0001e40000100a00 */
[----:B0-----:R-:W-:-:S02]  /*2065a0*/  PRMT R28, R18, 0x3340, R19 ;  /* 0x00003340121c7816 */ /* 0x001fc40000000013 */
[----:B------:R-:W-:-:S03]  /*2065b0*/  PRMT R19, R15, 0x3340, R0 ;  /* 0x000033400f137816 */ /* 0x000fc60000000000 */
[----:B------:R-:W-:Y:S04]  /*2065c0*/  STL [R1+0x1b90], R28 ;  /* 0x001b901c01007387 */ /* 0x000fe80000100800 */
[----:B------:R0:W-:Y:S01]  /*2065d0*/  STL [R1+0x55c], R19 ;  /* 0x00055c1301007387 */ /* 0x0001e20000100800 */
[----:B--2---:R-:W-:Y:S02]  /*2065e0*/  LOP3.LUT R18, R26, 0xffff, RZ, 0xc0, !PT ;  /* 0x0000ffff1a127812 */ /* 0x004fe400078ec0ff */
[----:B------:R-:W-:Y:S02]  /*2065f0*/  LOP3.LUT R15, R12, 0xffff, RZ, 0xc0, !PT ;  /* 0x0000ffff0c0f7812 */ /* 0x000fe400078ec0ff */
[----:B0-----:R-:W-:Y:S02]  /*206600*/  LOP3.LUT R19, R16, 0xffff, RZ, 0xc0, !PT ;  /* 0x0000ffff10137812 */ /* 0x001fe400078ec0ff */
[----:B------:R-:W-:-:S02]  /*206610*/  PRMT R16, R15, 0x3340, R0 ;  /* 0x000033400f107816 */ /* 0x000fc40000000000 */
[----:B------:R-:W-:-:S04]  /*206620*/  PRMT R12, R18, 0x3340, R19 ;  /* 0x00003340120c7816 */ /* 0x000fc80000000013 */
[----:B------:R-:W-:-:S05]  /*206630*/  PRMT R12, R12, 0x5410, R16 ;  /* 0x000054100c0c7816 */ /* 0x000fca0000000010 */
[----:B------:R0:W-:Y:S04]  /*206640*/  STL [R1+0x1dd0], R12 ;  /* 0x001dd00c01007387 */ /* 0x0001e80000100800 */
[----:B0-----:R-:W2:Y:S04]  /*206650*/  LDL.LU R12, [R1+0x3e4] ;  /* 0x0003e400010c7983 */ /* 0x001ea80000300800 */
[----:B------:R-:W2:Y:S01]  /*206660*/  LDL.LU R16, [R1+0x27c] ;  /* 0x00027c0001107983 */ /* 0x000ea20000300800 */
[----:B------:R-:W-:Y:S02]  /*206670*/  SHF.R.U32.HI R18, RZ, 0x8, R18 ;  /* 0x00000008ff127819 */ /* 0x000fe40000011612 */
[----:B------:R-:W-:-:S02]  /*206680*/  SHF.R.U32.HI R19, RZ, 0x8, R19 ;  /* 0x00000008ff137819 */ /* 0x000fc40000011613 */
[----:B------:R-:W-:Y:S02]  /*206690*/  IADD3 R28, P1, PT, R2, R6, RZ ;  /* 0x00000006021c7210 */ /* 0x000fe40007f3e0ff */
[----:B------:R-:W-:Y:S02]  /*2066a0*/  LOP3.LUT R18, R18, 0xffff, RZ, 0xc0, !PT ;  /* 0x0000ffff12127812 */ /* 0x000fe400078ec0ff */
[----:B------:R-:W-:Y:S01]  /*2066b0*/  LOP3.LUT R19, R19, 0xffff, RZ, 0xc0, !PT ;  /* 0x0000ffff13137812 */ /* 0x000fe200078ec0ff */
[----:B------:R-:W-:-:S03]  /*2066c0*/  IMAD.X R29, R23, 0x1, R5, P1 ;  /* 0x00000001171d7824 */ /* 0x000fc600008e0605 */
[----:B------:R-:W-:Y:S02]  /*2066d0*/  PRMT R26, R18, 0x3340, R19 ;  /* 0x00003340121a7816 */ /* 0x000fe40000000013 */
[----:B------:R-:W-:Y:S02]  /*2066e0*/  IADD3 R18, P1, PT, R2, R4, RZ ;  /* 0x0000000402127210 */ /* 0x000fe40007f3e0ff */
[----:B------:R-:W-:-:S03]  /*2066f0*/  SHF.R.U32.HI R15, RZ, 0x8, R15 ;  /* 0x00000008ff0f7819 */ /* 0x000fc6000001160f */
[----:B------:R-:W-:Y:S01]  /*206700*/  IMAD.X R19, R23, 0x1, R3, P1 ;  /* 0x0000000117137824 */ /* 0x000fe200008e0603 */
[----:B------:R-:W-:Y:S01]  /*206710*/  LOP3.LUT R15, R15, 0xffff, RZ, 0xc0, !PT ;  /* 0x0000ffff0f0f7812 */ /* 0x000fe200078ec0ff */
[----:B------:R-:W-:Y:S04]  /*206720*/  STL.64 [R1+0xd88], R28 ;  /* 0x000d881c01007387 */ /* 0x000fe80000100a00 */
[----:B------:R-:W-:Y:S04]  /*206730*/  STL [R1+0x1b74], R26 ;  /* 0x001b741a01007387 */ /* 0x000fe80000100800 */
[----:B------:R0:W-:Y:S01]  /*206740*/  STL.64 [R1+0xd90], R18 ;  /* 0x000d901201007387 */ /* 0x0001e20000100a00 */
[----:B---3--:R-:W-:-:S02]  /*206750*/  LOP3.LUT R14, R14, 0xffff, RZ, 0xc0, !PT ;  /* 0x0000ffff0e0e7812 */ /* 0x008fc400078ec0ff */
[--C-:B0-----:R-:W-:Y:S02]  /*206760*/  PRMT R18, R15, 0x3340, R0.reuse ;  /* 0x000033400f127816 */ /* 0x101fe40000000000 */
[----:B------:R-:W-:Y:S02]  /*206770*/  LOP3.LUT R15, R22, 0xffff, RZ, 0xc0, !PT ;  /* 0x0000ffff160f7812 */ /* 0x000fe400078ec0ff */
[----:B----4-:R-:W-:Y:S01]  /*206780*/  LOP3.LUT R19, R25, 0xffff, RZ, 0xc0, !PT ;  /* 0x0000ffff19137812 */ /* 0x010fe200078ec0ff */
[----:B------:R0:W-:Y:S01]  /*206790*/  STL [R1+0x560], R18 ;  /* 0x0005601201007387 */ /* 0x0001e20000100800 */
[----:B------:R-:W-:Y:S02]  /*2067a0*/  PRMT R22, R15, 0x3340, R0 ;  /* 0x000033400f167816 */ /* 0x000fe40000000000 */
[----:B0-----:R-:W-:-:S04]  /*2067b0*/  PRMT R18, R14, 0x3340, R19 ;  /* 0x000033400e127816 */ /* 0x001fc80000000013 */
[----:B------:R-:W-:Y:S02]  /*2067c0*/  PRMT R22, R18, 0x5410, R22 ;  /* 0x0000541012167816 */ /* 0x000fe40000000016 */
[----:B------:R-:W-:-:S03]  /*2067d0*/  SHF.R.U32.HI R18, RZ, 0x8, R14 ;  /* 0x00000008ff127819 */ /* 0x000fc6000001160e */
[----:B------:R-:W-:Y:S04]  /*2067e0*/  STL [R1+0x1dcc], R22 ;  /* 0x001dcc1601007387 */ /* 0x000fe80000100800 */
[----:B------:R-:W3:Y:S04]  /*2067f0*/  LDL.LU R23, [R1+0x58c] ;  /* 0x00058c0001177983 */ /* 0x000ee80000300800 */
[----:B------:R-:W4:Y:S04]  /*206800*/  LDL.LU R14, [R1+0x1e4] ;  /* 0x0001e400010e7983 */ /* 0x000f280000300800 */
[----:B------:R-:W4:Y:S01]  /*206810*/  LDL.LU R25, [R1+0x3a8] ;  /* 0x0003a80001197983 */ /* 0x000f220000300800 */
[----:B------:R-:W-:-:S02]  /*206820*/  SHF.R.U32.HI R19, RZ, 0x8, R19 ;  /* 0x00000008ff137819 */ /* 0x000fc40000011613 */
[----:B------:R-:W-:Y:S02]  /*206830*/  LOP3.LUT R18, R18, 0xffff, RZ, 0xc0, !PT ;  /* 0x0000ffff12127812 */ /* 0x000fe400078ec0ff */
[----:B------:R-:W-:Y:S02]  /*206840*/  LOP3.LUT R19, R19, 0xffff, RZ, 0xc0, !PT ;  /* 0x0000ffff13137812 */ /* 0x000fe400078ec0ff */
[----:B------:R-:W-:Y:S02]  /*206850*/  SHF.R.U32.HI R15, RZ, 0x8, R15 ;  /* 0x00000008ff0f7819 */ /* 0x000fe4000001160f */
[----:B------:R-:W-:Y:S02]  /*206860*/  PRMT R19, R18, 0x3340, R19 ;  /* 0x0000334012137816 */ /* 0x000fe40000000013 */
[----:B------:R-:W-:-:S03]  /*206870*/  LOP3.LUT R15, R15, 0xffff, RZ, 0xc0, !PT ;  /* 0x0000ffff0f0f7812 */ /* 0x000fc600078ec0ff */
[----:B------:R-:W-:Y:S01]  /*206880*/  STL [R1+0x1b64], R19 ;  /* 0x001b641301007387 */ /* 0x000fe20000100800 */
[----:B------:R-:W-:Y:S02]  /*206890*/  PRMT R15, R15, 0x3340, R0 ;  /* 0x000033400f0f7816 */ /* 0x000fe40000000000 */
[----:B------:R-:W-:-:S03]  /*2068a0*/  LOP3.LUT R18, R21, 0xffff, RZ, 0xc0, !PT ;  /* 0x0000ffff15127812 */ /* 0x000fc600078ec0ff */
[----:B------:R0:W-:Y:S02]  /*2068b0*/  STL [R1+0x564], R15 ;  /* 0x0005640f01007387 */ /* 0x0001e40000100800 */
[----:B0-----:R-:W-:Y:S02]  /*2068c0*/  PRMT R15, R18, 0x3340, R0 ;  /* 0x00003340120f7816 */ /* 0x001fe40000000000 */
[----:B--2---:R-:W-:Y:S02]  /*2068d0*/  LOP3.LUT R19, R12, 0xffff, RZ, 0xc0, !PT ;  /* 0x0000ffff0c137812 */ /* 0x004fe400078ec0ff */
[----:B------:R-:W-:-:S04]  /*2068e0*/  LOP3.LUT R22, R16, 0xffff, RZ, 0xc0, !PT ;  /* 0x0000ffff10167812 */ /* 0x000fc800078ec0ff */
[----:B------:R-:W-:-:S04]  /*2068f0*/  PRMT R12, R19, 0x3340, R22 ;  /* 0x00003340130c7816 */ /* 0x000fc80000000016 */
[----:B------:R-:W-:Y:S02]  /*206900*/  PRMT R15, R12, 0x5410, R15 ;  /* 0x000054100c0f7816 */ /* 0x000fe4000000000f */
[----:B------:R-:W2:Y:S04]  /*206910*/  LDL.LU R12, [R1+0x598] ;  /* 0x00059800010c7983 */ /* 0x000ea80000300800 */
[----:B------:R-:W2:Y:S01]  /*206920*/  LDL.LU R16, [R1+0x1e8] ;  /* 0x0001e80001107983 */ /* 0x000ea20000300800 */
[----:B------:R-:W-:Y:S01]  /*206930*/  VIADD R2, R2, UR6 ;  /* 0x0000000602027c36 */ /* 0x000fe20008000000 */
[----:B------:R-:W-:Y:S01]  /*206940*/  SHF.R.U32.HI R19, RZ, 0x8, R19 ;  /* 0x00000008ff137819 */ /* 0x000fe20000011613 */
[----:B------:R-:W0:Y:S01]  /*206950*/  LDCU UR6, c[0x0][0x3b8] ;  /* 0x00007700ff0677ac */ /* 0x000e220008000800 */
[----:B------:R-:W-:Y:S01]  /*206960*/  SHF.R.U32.HI R22, RZ, 0x8, R22 ;  /* 0x00000008ff167819 */ /* 0x000fe20000011616 */
[----:B------:R1:W-:Y:S01]  /*206970*/  STL [R1+0x1dc0], R15 ;  /* 0x001dc00f01007387 */ /* 0x0003e20000100800 */
[----:B------:R-:W-:-:S02]  /*206980*/  SHF.R.U32.HI R18, RZ, 0x8, R18 ;  /* 0x00000008ff127819 */ /* 0x000fc40000011612 */
[----:B------:R-:W-:Y:S01]  /*206990*/  IADD3 R28, P1, PT, R2, R10, RZ ;  /* 0x0000000a021c7210 */ /* 0x000fe20007f3e0ff */
[----:B------:R-:W2:Y:S01]  /*2069a0*/  LDL.LU R21, [R1+0x3ac] ;  /* 0x0003ac0001157983 */ /* 0x000ea20000300800 */
[----:B------:R-:W-:Y:S02]  /*2069b0*/  LOP3.LUT R19, R19, 0xffff, RZ, 0xc0, !PT ;  /* 0x0000ffff13137812 */ /* 0x000fe400078ec0ff */
[----:B------:R-:W-:Y:S02]  /*2069c0*/  LOP3.LUT R22, R22, 0xffff, RZ, 0xc0, !PT ;  /* 0x0000ffff16167812 */ /* 0x000fe400078ec0ff */
[----:B-1----:R-:W-:Y:S02]  /*2069d0*/  SHF.R.S32.HI R15, RZ, 0x1f, R2 ;  /* 0x0000001fff0f7819 */ /* 0x002fe40000011402 */
[----:B------:R-:W-:Y:S02]  /*2069e0*/  LOP3.LUT R18, R18, 0xffff, RZ, 0xc0, !PT ;  /* 0x0000ffff12127812 */ /* 0x000fe400078ec0ff */
[----:B------:R-:W-:Y:S01]  /*2069f0*/  PRMT R22, R19, 0x3340, R22 ;  /* 0x0000334013167816 */ /* 0x000fe20000000016 */
[----:B------:R-:W-:Y:S01]  /*206a00*/  IMAD.X R29, R15, 0x1, R9, P1 ;  /* 0x000000010f1d7824 */ /* 0x000fe200008e0609 */
[----:B------:R-:W-:-:S04]  /*206a10*/  PRMT R18, R18, 0x3340, R0 ;  /* 0x0000334012127816 */ /* 0x000fc80000000000 */
[----:B------:R-:W-:Y:S04]  /*206a20*/  STL.64 [R1+0xd80], R28 ;  /* 0x000d801c01007387 */ /* 0x000fe80000100a00 */
[----:B------:R-:W-:Y:S04]  /*206a30*/  STL [R1+0x1b40], R22 ;  /* 0x001b401601007387 */ /* 0x000fe80000100800 */
[----:B------:R1:W-:Y:S01]  /*206a40*/  STL [R1+0x4ec], R18 ;  /* 0x0004ec1201007387 */ /* 0x0003e20000100800 */
[----:B---3--:R-:W-:Y:S02]  /*206a50*/  LOP3.LUT R19, R23, 0xffff, RZ, 0xc0, !PT ;  /* 0x0000ffff17137812 */ /* 0x008fe400078ec0ff */
[----:B----4-:R-:W-:-:S02]  /*206a60*/  LOP3.LUT R14, R14, 0xffff, RZ, 0xc0, !PT ;  /* 0x0000ffff0e0e7812 */ /* 0x010fc400078ec0ff */
[----:B-1----:R-:W-:Y:S02]  /*206a70*/  LOP3.LUT R18, R25, 0xffff, RZ, 0xc0, !PT ;  /* 0x0000ffff19127812 */ /* 0x002fe400078ec0ff */
[----:B------:R-:W-:Y:S02]  /*206a80*/  PRMT R23, R14, 0x3340, R0 ;  /* 0x000033400e177816 */ /* 0x000fe40000000000 */
[----:B------:R-:W-:-:S04]  /*206a90*/  PRMT R22, R19, 0x3340, R18 ;  /* 0x0000334013167816 */ /* 0x000fc80000000012 */
[----:B------:R-:W-:Y:S02]  /*206aa0*/  PRMT R25, R22, 0x5410, R23 ;  /* 0x0000541016197816 */ /* 0x000fe40000000017 */
[----:B------:R-:W-:-:S05]  /*206ab0*/  IADD3 R22, P1, PT, R2, R8, RZ ;  /* 0x0000000802167210 */ /* 0x000fca0007f3e0ff */
[----:B------:R-:W-:Y:S01]  /*206ac0*/  IMAD.X R23, R15, 0x1, R7, P1 ;  /* 0x000000010f177824 */ /* 0x000fe200008e0607 */
[----:B------:R-:W-:Y:S04]  /*206ad0*/  STL [R1+0x1dbc], R25 ;  /* 0x001dbc1901007387 */ /* 0x000fe80000100800 */
[----:B------:R1:W-:Y:S01]  /*206ae0*/  STL.64 [R1+0xd78], R22 ;  /* 0x000d781601007387 */ /* 0x0003e20000100a00 */
[----:B------:R-:W-:Y:S02]  /*206af0*/  SHF.R.U32.HI R19, RZ, 0x8, R19 ;  /* 0x00000008ff137819 */ /* 0x000fe40000011613 */
[----:B-1----:R-:W-:Y:S02]  /*206b00*/  SHF.R.U32.HI R22, RZ, 0x8, R18 ;  /* 0x00000008ff167819 */ /* 0x002fe40000011612 */
[----:B------:R-:W-:-:S02]  /*206b10*/  SHF.R.U32.HI R18, RZ, 0x8, R14 ;  /* 0x00000008ff127819 */ /* 0x000fc4000001160e */
[----:B------:R-:W3:Y:S04]  /*206b20*/  LDL.LU R14, [R1+0x54c] ;  /* 0x00054c00010e7983 */ /* 0x000ee80000300800 */
[----:B------:R-:W4:Y:S01]  /*206b30*/  LDL.LU R26, [R1+0x368] ;  /* 0x00036800011a7983 */ /* 0x000f220000300800 */
[----:B------:R-:W-:Y:S02]  /*206b40*/  LOP3.LUT R19, R19, 0xffff, RZ, 0xc0, !PT ;  /* 0x0000ffff13137812 */ /* 0x000fe400078ec0ff */
[----:B------:R-:W-:Y:S02]  /*206b50*/  LOP3.LUT R22, R22, 0xffff, RZ, 0xc0, !PT ;  /* 0x0000ffff16167812 */ /* 0x000fe400078ec0ff */
[----:B------:R-:W-:Y:S02]  /*206b60*/  LOP3.LUT R18, R18, 0xffff, RZ, 0xc0, !PT ;  /* 0x0000ffff12127812 */ /* 0x000fe400078ec0ff */
[----:B------:R-:W-:-:S02]  /*206b70*/  PRMT R22, R19, 0x3340, R22 ;  /* 0x0000334013167816 */ /* 0x000fc40000000016 */
[----:B------:R-:W-:-:S03]  /*206b80*/  PRMT R19, R18, 0x3340, R0 ;  /* 0x0000334012137816 */ /* 0x000fc60000000000 */
[----:B------:R1:W-:Y:S04]  /*206b90*/  STL [R1+0x1b2c], R22 ;  /* 0x001b2c1601007387 */ /* 0x0003e80000100800 */
[----:B------:R0:W-:Y:S04]  /*206ba0*/  STL [R1+0x4e4], R19 ;  /* 0x0004e41301007387 */ /* 0x0001e80000100800 */
[----:B-1----:R-:W4:Y:S04]  /*206bb0*/  LDL.LU R22, [R1+0x508] ;  /* 0x0005080001167983 */ /* 0x002f280000300800 */
[----:B------:R-:W4:Y:S01]  /*206bc0*/  LDL.LU R23, [R1+0x110] ;  /* 0x0001100001177983 */ /* 0x000f220000300800 */
[----:B--2---:R-:W-:-:S02]  /*206bd0*/  LOP3.LUT R18, R12, 0xffff, RZ, 0xc0, !PT ;  /* 0x0000ffff0c127812 */ /* 0x004fc400078ec0ff */
[----:B------:R-:W-:Y:S02]  /*206be0*/  LOP3.LUT R12, R16, 0xffff, RZ, 0xc0, !PT ;  /* 0x0000ffff100c7812 */ /* 0x000fe400078ec0ff */
[----:B------:R-:W2:Y:S02]  /*206bf0*/  LDL.LU R16, [R1+0x318] ;  /* 0x0003180001107983 */ /* 0x000ea40000300800 */
[----:B------:R-:W-:Y:S02]  /*206c00*/  PRMT R25, R12, 0x3340, R0 ;  /* 0x000033400c197816 */ /* 0x000fe40000000000 */
[----:B0-----:R-:W-:-:S04]  /*206c10*/  LOP3.LUT R19, R21, 0xffff, RZ, 0xc0, !PT ;  /* 0x0000ffff15137812 */ /* 0x001fc800078ec0ff */
[--C-:B------:R-:W-:Y:S02]  /*206c20*/  PRMT R21, R18, 0x3340, R19.reuse ;  /* 0x0000334012157816 */ /* 0x100fe40000000013 */
[----:B------:R-:W-:Y:S02]  /*206c30*/  SHF.R.U32.HI R18, RZ, 0x8, R18 ;  /* 0x00000008ff127819 */ /* 0x000fe40000011612 */
[----:B------:R-:W-:Y:S02]  /*206c40*/  SHF.R.U32.HI R19, RZ, 0x8, R19 ;  /* 0x00000008ff137819 */ /* 0x000fe40000011613 */
[----:B------:R-:W-:Y:S02]  /*206c50*/  PRMT R21, R21, 0x5410, R25 ;  /* 0x0000541015157816 */ /* 0x000fe40000000019 */
[----:B------:R-:W-:Y:S02]  /*206c60*/  IADD3 R28, P1, PT, R2, R6, RZ ;  /* 0x00000006021c7210 */ /* 0x000fe40007f3e0ff */
[----:B------:R-:W-:-:S02]  /*206c70*/  LOP3.LUT R18, R18, 0xffff, RZ, 0xc0, !PT ;  /* 0x0000ffff12127812 */ /* 0x000fc400078ec0ff */
[----:B------:R-:W-:Y:S01]  /*206c80*/  LOP3.LUT R19, R19, 0xffff, RZ, 0xc0, !PT ;  /* 0x0000ffff13137812 */ /* 0x000fe200078ec0ff */
[----:B------:R0:W-:Y:S01]  /*206c90*/  STL [R1+0x1db4], R21 ;  /* 0x001db41501007387 */ /* 0x0001e20000100800 */
[C---:B------:R-:W-:Y:S02]  /*206ca0*/  IMAD.X R29, R15.reuse, 0x1, R5, P1 ;  /* 0x000000010f1d7824 */ /* 0x040fe400008e0605 */
[----:B0-----:R-:W-:Y:S02]  /*206cb0*/  PRMT R21, R18, 0x3340, R19 ;  /* 0x0000334012157816 */ /* 0x001fe40000000013 */
[----:B------:R-:W-:Y:S01]  /*206cc0*/  IADD3 R18, P1, PT, R2, R4, RZ ;  /* 0x0000000402127210 */ /* 0x000fe20007f3e0ff */
[----:B------:R-:W-:Y:S04]  /*206cd0*/  STL.64 [R1+0xd68], R28 ;  /* 0x000d681c01007387 */ /* 0x000fe80000100a00 */
[----:B------:R-:W-:Y:S01]  /*206ce0*/  IMAD.X R19, R15, 0x1, R3, P1 ;  /* 0x000000010f137824 */ /* 0x000fe200008e0603 */
[----:B------:R-:W-:Y:S01]  /*206cf0*/  SHF.R.U32.HI R15, RZ, 0x8, R12 ;  /* 0x00000008ff0f7819 */ /* 0x000fe2000001160c */
[----:B------:R0:W-:Y:S03]  /*206d00*/  STL [R1+0x1aec], R21 ;  /* 0x001aec1501007387 */ /* 0x0001e60000100800 */
[----:B------:R-:W-:Y:S01]  /*206d10*/  LOP3.LUT R15, R15, 0xffff, RZ, 0xc0, !PT ;  /* 0x0000ffff0f0f7812 */ /* 0x000fe200078ec0ff */
[----:B------:R-:W2:Y:S04]  /*206d20*/  LDL.LU R25, [R1+0x10c] ;  /* 0x00010c0001197983 */ /* 0x000ea80000300800 */
[----:B------:R-:W2:Y:S04]  /*206d30*/  LDL.LU R12, [R1+0x504] ;  /* 0x00050400010c7983 */ /* 0x000ea80000300800 */
[----:B------:R1:W-:Y:S04]  /*206d40*/  STL.64 [R1+0xd70], R18 ;  /* 0x000d701201007387 */ /* 0x0003e80000100a00 */
[----:B0-----:R-:W2:Y:S01]  /*206d50*/  LDL.LU R21, [R1+0x314] ;  /* 0x0003140001157983 */ /* 0x001ea20000300800 */
[----:B-1----:R-:W-:-:S05]  /*206d60*/  PRMT R18, R15, 0x3340, R0 ;  /* 0x000033400f127816 */ /* 0x002fca0000000000 */
[----:B------:R0:W-:Y:S01]  /*206d70*/  STL [R1+0x4dc], R18 ;  /* 0x0004dc1201007387 */ /* 0x0001e20000100800 */
[----:B---3--:R-:W-:Y:S02]  /*206d80*/  LOP3.LUT R14, R14, 0xffff, RZ, 0xc0, !PT ;  /* 0x0000ffff0e0e7812 */ /* 0x008fe400078ec0ff */
[----:B----4-:R-:W-:Y:S02]  /*206d90*/  LOP3.LUT R15, R26, 0xffff, RZ, 0xc0, !PT ;  /* 0x0000ffff1a0f7812 */ /* 0x010fe400078ec0ff */
[----:B0-----:R-:W-:Y:S02]  /*206da0*/  SHF.R.U32.HI R18, RZ, 0x8, R14 ;  /* 0x00000008ff127819 */ /* 0x001fe4000001160e */
[--C-:B------:R-:W-:Y:S02]  /*206db0*/  PRMT R14, R14, 0x3340, R15.reuse ;  /* 0x000033400e0e7816 */ /* 0x100fe4000000000f */
[----:B------:R-:W-:-:S03]  /*206dc0*/  SHF.R.U32.HI R15, RZ, 0x8, R15 ;  /* 0x00000008ff0f7819 */ /* 0x000fc6000001160f */
[----:B------:R0:W-:Y:S01]  /*206dd0*/  STL [R1+0x7704], R14 ;  /* 0x0077040e01007387 */ /* 0x0001e20000100800 */
[----:B------:R-:W-:Y:S02]  /*206de0*/  LOP3.LUT R15, R15, 0xffff, RZ, 0xc0, !PT ;  /* 0x0000ffff0f0f7812 */ /* 0x000fe400078ec0ff */
[----:B0-----:R-:W-:-:S04]  /*206df0*/  LOP3.LUT R14, R18, 0xffff, RZ, 0xc0, !PT ;  /* 0x0000ffff120e7812 */ /* 0x001fc800078ec0ff */
[----:B------:R-:W-:-:S05]  /*206e00*/  PRMT R18, R14, 0x3340, R15 ;  /* 0x000033400e127816 */ /* 0x000fca000000000f */
[----:B------:R2:W-:Y:S02]  /*206e10*/  STL [R1+0x1c7c], R18 ;  /* 0x001c7c1201007387 */ /* 0x0005e40000100800 */
[----:B--2---:R-:W-:Y:S02]  /*206e20*/  LOP3.LUT R18, R16, 0xffff, RZ, 0xc0, !PT ;  /* 0x0000ffff10127812 */ /* 0x004fe400078ec0ff */
[----:B------:R-:W2:Y:S01]  /*206e30*/  LDL.LU R16, [R1+0x3f0] ;  /* 0x0003f00001107983 */ /* 0x000ea20000300800 */
[----:B------:R-:W-:Y:S02]  /*206e40*/  LOP3.LUT R14, R23, 0xffff, RZ, 0xc0, !PT ;  /* 0x0000ffff170e7812 */ /* 0x000fe400078ec0ff */
[----:B------:R-:W-:Y:S02]  /*206e50*/  LOP3.LUT R15, R22, 0xffff, RZ, 0xc0, !PT ;  /* 0x0000ffff160f7812 */ /* 0x000fe400078ec0ff */
[----:B------:R-:W-:Y:S02]  /*206e60*/  PRMT R22, R14, 0x3340, R0 ;  /* 0x000033400e167816 */ /* 0x000fe40000000000 */
[----:B------:R-:W-:-:S02]  /*206e70*/  PRMT R19, R15, 0x3340, R18 ;  /* 0x000033400f137816 */ /* 0x000fc40000000012 */
[----:B------:R-:W-:Y:S02]  /*206e80*/  SHF.R.U32.HI R15, RZ, 0x8, R15 ;  /* 0x00000008ff0f7819 */ /* 0x000fe4000001160f */
[----:B------:R-:W-:Y:S02]  /*206e90*/  PRMT R19, R19, 0x5410, R22 ;  /* 0x0000541013137816 */ /* 0x000fe40000000016 */
[----:B------:R-:W3:Y:S01]  /*206ea0*/  LDL.LU R22, [R1+0x2a4] ;  /* 0x0002a40001167983 */ /* 0x000ee20000300800 */
[----:B------:R-:W-:Y:S02]  /*206eb0*/  SHF.R.U32.HI R18, RZ, 0x8, R18 ;  /* 0x00000008ff127819 */ /* 0x000fe40000011612 */
[----:B------:R-:W-:Y:S02]  /*206ec0*/  SHF.R.U32.HI R14, RZ, 0x8, R14 ;  /* 0x00000008ff0e7819 */ /* 0x000fe4000001160e */
[----:B------:R-:W-:Y:S02]  /*206ed0*/  LOP3.LUT R15, R15, 0xffff, RZ, 0xc0, !PT ;  /* 0x0000ffff0f0f7812 */ /* 0x000fe400078ec0ff */
[----:B------:R-:W-:-:S02]  /*206ee0*/  LOP3.LUT R18, R18, 0xffff, RZ, 0xc0, !PT ;  /* 0x0000ffff12127812 */ /* 0x000fc400078ec0ff */
[----:B------:R-:W-:Y:S02]  /*206ef0*/  LOP3.LUT R14, R14, 0xffff, RZ, 0xc0, !PT ;  /* 0x0000ffff0e0e7812 */ /* 0x000fe400078ec0ff */
[----:B------:R-:W-:Y:S02]  /*206f00*/  PRMT R15, R15, 0x3340, R18 ;  /* 0x000033400f0f7816 */ /* 0x000fe40000000012 */
[----:B------:R-:W-:Y:S01]  /*206f10*/  PRMT R14, R14, 0x3340, R0 ;  /* 0x000033400e0e7816 */ /* 0x000fe20000000000 */
[----:B------:R0:W-:Y:S04]  /*206f20*/  STL [R1+0x1dac], R19 ;  /* 0x001dac1301007387 */ /* 0x0001e80000100800 */
[----:B------:R-:W-:Y:S04]  /*206f30*/  STL [R1+0x574], R15 ;  /* 0x0005740f01007387 */ /* 0x000fe80000100800 */
[----:B------:R1:W-:Y:S01]  /*206f40*/  STL [R1+0x4d0], R14 ;  /* 0x0004d00e01007387 */ /* 0x0003e20000100800 */
[----:B------:R-:W-:Y:S01]  /*206f50*/  VIADD R2, R2, UR6 ;  /* 0x0000000602027c36 */ /* 0x000fe20008000000 */
[----:B------:R-:W4:Y:S02]  /*206f60*/  LDCU UR6, c[0x0][0x3b8] ;  /* 0x00007700ff0677ac */ /* 0x000f240008000800 */
[----:B------:R-:W4:Y:S01]  /*206f70*/  LDL.LU R23, [R1+0x4b4] ;  /* 0x0004b40001177983 */ /* 0x000f220000300800 */
[----:B------:R-:W-:-:S03]  /*206f80*/  LOP3.LUT R18, R25, 0xffff, RZ, 0xc0, !PT ;  /* 0x0000ffff19127812 */ /* 0x000fc600078ec0ff */
[----:B------:R-:W4:Y:S01]  /*206f90*/  LDL.LU R25, [R1+0x2a0] ;  /* 0x0002a00001197983 */ /* 0x000f220000300800 */
[----:B------:R-:W-:Y:S02]  /*206fa0*/  LOP3.LUT R12, R12, 0xffff, RZ, 0xc0, !PT ;  /* 0x0000ffff0c0c7812 */ /* 0x000fe400078ec0ff */
[----:B0-----:R-:W-:Y:S02]  /*206fb0*/  PRMT R19, R18, 0x3340, R0 ;  /* 0x0000334012137816 */ /* 0x001fe40000000000 */
[----:B-1----:R-:W-:-:S04]  /*206fc0*/  LOP3.LUT R14, R21, 0xffff, RZ, 0xc0, !PT ;  /* 0x0000ffff150e7812 */ /* 0x002fc800078ec0ff */
[----:B------:R-:W-:Y:S02]  /*206fd0*/  PRMT R15, R12, 0x3340, R14 ;  /* 0x000033400c0f7816 */ /* 0x000fe4000000000e */
[----:B------:R-:W-:Y:S02]  /*206fe0*/  SHF.R.U32.HI R12, RZ, 0x8, R12 ;  /* 0x00000008ff0c7819 */ /* 0x000fe4000001160c */
[----:B------:R-:W-:Y:S02]  /*206ff0*/  PRMT R15, R15, 0x5410, R19 ;  /* 0x000054100f0f7816 */ /* 0x000fe40000000013 */
[----:B------:R-:W-:Y:S02]  /*207000*/  SHF.R.U32.HI R14, RZ, 0x8, R14 ;  /* 0x00000008ff0e7819 */ /* 0x000fe4000001160e */
[----:B------:R-:W-:Y:S02]  /*207010*/  SHF.R.S32.HI R19, RZ, 0x1f, R2 ;  /* 0x0000001fff137819 */ /* 0x000fe40000011402 */
[----:B------:R-:W-:-:S02]  /*207020*/  IADD3 R28, P1, PT, R2, R10, RZ ;  /* 0x0000000a021c7210 */ /* 0x000fc40007f3e0ff */
[----:B------:R-:W-:Y:S02]  /*207030*/  LOP3.LUT R12, R12, 0xffff, RZ, 0xc0, !PT ;  /* 0x0000ffff0c0c7812 */ /* 0x000fe400078ec0ff */
[----:B------:R-:W-:Y:S01]  /*207040*/  LOP3.LUT R14, R14, 0xffff, RZ, 0xc0, !PT ;  /* 0x0000ffff0e0e7812 */ /* 0x000fe200078ec0ff */
[----:B------:R-:W-:Y:S01]  /*207050*/  IMAD.X R29, R19, 0x1, R9, P1 ;  /* 0x00000001131d7824 */ /* 0x000fe200008e0609 */
[----:B------:R-:W-:Y:S02]  /*207060*/  STL [R1+0x1da4], R15 ;  /* 0x001da40f01007387 */ /* 0x000fe40000100800 */
[----:B------:R-:W-:Y:S02]  /*207070*/  PRMT R12, R12, 0x3340, R14 ;  /* 0x000033400c0c7816 */ /* 0x000fe4000000000e */
[----:B------:R-:W-:Y:S04]  /*207080*/  STL.64 [R1+0xd60], R28 ;  /* 0x000d601c01007387 */ /* 0x000fe80000100a00 */
[----:B------:R-:W4:Y:S04]  /*207090*/  LDL.LU R21, [R1+0x59c] ;  /* 0x00059c0001157983 */ /* 0x000f280000300800 */
[----:B------:R0:W-:Y:S04]  /*2070a0*/  STL [R1+0x1abc], R12 ;  /* 0x001abc0c01007387 */ /* 0x0001e80000100800 */
[----:B0-----:R-:W4:Y:S01]  /*2070b0*/  LDL.LU R12, [R1+0x204] ;  /* 0x00020400010c7983 */ /* 0x001f220000300800 */
[----:B--2---:R-:W-:-:S03]  /*2070c0*/  LOP3.LUT R14, R16, 0xffff, RZ, 0xc0, !PT ;  /* 0x0000ffff100e7812 */ /* 0x004fc600078ec0ff */
[----:B------:R-:W2:Y:S01]  /*2070d0*/  LDL.LU R16, [R1+0x3b8] ;  /* 0x0003b80001107983 */ /* 0x000ea20000300800 */
[----:B------:R-:W-:Y:S02]  /*2070e0*/  LOP3.LUT R28, R11, 0xffff, RZ, 0xc0, !PT ;  /* 0x0000ffff0b1c7812 */ /* 0x000fe400078ec0ff */
[----:B------:R-:W-:Y:S01]  /*2070f0*/  SHF.R.U32.HI R18, RZ, 0x8, R18 ;  /* 0x00000008ff127819 */ /* 0x000fe20000011612 */
[----:B------:R-:W2:Y:S01]  /*207100*/  LDL.LU R11, [R1+0x7848] ;  /* 0x00784800010b7983 */ /* 0x000ea20000300800 */
[----:B------:R-:W-:Y:S02]  /*207110*/  PRMT R26, R28, 0x3340, R0 ;  /* 0x000033401c1a7816 */ /* 0x000fe40000000000 */
[----:B---3--:R-:W-:-:S04]  /*207120*/  LOP3.LUT R15, R22, 0xffff, RZ, 0xc0, !PT ;  /* 0x0000ffff160f7812 */ /* 0x008fc800078ec0ff */
[--C-:B------:R-:W-:Y:S02]  /*207130*/  PRMT R22, R14, 0x3340, R15.reuse ;  /* 0x000033400e167816 */ /* 0x100fe4000000000f */
[----:B------:R-:W-:Y:S02]  /*207140*/  SHF.R.U32.HI R14, RZ, 0x8, R14 ;  /* 0x00000008ff0e7819 */ /* 0x000fe4000001160e */
[----:B------:R-:W-:Y:S02]  /*207150*/  SHF.R.U32.HI R15, RZ, 0x8, R15 ;  /* 0x00000008ff0f7819 */ /* 0x000fe4000001160f */
[----:B------:R-:W-:Y:S02]  /*207160*/  PRMT R22, R22, 0x5410, R26 ;  /* 0x0000541016167816 */ /* 0x000fe4000000001a */
[----:B------:R-:W-:Y:S02]  /*207170*/  LOP3.LUT R18, R18, 0xffff, RZ, 0xc0, !PT ;  /* 0x0000ffff12127812 */ /* 0x000fe400078ec0ff */
[----:B------:R-:W-:-:S02]  /*207180*/  LOP3.LUT R14, R14, 0xffff, RZ, 0xc0, !PT ;  /* 0x0000ffff0e0e7812 */ /* 0x000fc400078ec0ff */
[----:B------:R-:W-:Y:S01]  /*207190*/  LOP3.LUT R15, R15, 0xffff, RZ, 0xc0, !PT ;  /* 0x0000ffff0f0f7812 */ /* 0x000fe200078ec0ff */
[----:B------:R0:W-:Y:S03]  /*2071a0*/  STL [R1+0x1da0], R22 ;  /* 0x001da01601007387 */ /* 0x0001e60000100800 */
[----:B------:R-:W-:Y:S02]  /*2071b0*/  PRMT R15, R14, 0x3340, R15 ;  /* 0x000033400e0f7816 */ /* 0x000fe4000000000f */
[----:B0-----:R-:W-:Y:S02]  /*2071c0*/  PRMT R22, R18, 0x3340, R0 ;  /* 0x0000334012167816 */ /* 0x001fe40000000000 */
[----:B----4-:R-:W-:-:S03]  /*2071d0*/  LOP3.LUT R18, R23, 0xffff, RZ, 0xc0, !PT ;  /* 0x0000ffff17127812 */ /* 0x010fc600078ec0ff */
[----:B------:R-:W-:Y:S01]  /*2071e0*/  STL [R1+0x3f0], R22 ;  /* 0x0003f01601007387 */ /* 0x000fe20000100800 */
[----:B------:R-:W-:-:S03]  /*2071f0*/  LOP3.LUT R14, R25, 0xffff, RZ, 0xc0, !PT ;  /* 0x0000ffff190e7812 */ /* 0x000fc600078ec0ff */
[----:B------:R0:W-:Y:S04]  /*207200*/  STL [R1+0x1aa4], R15 ;  /* 0x001aa40f01007387 */ /* 0x0001e80000100800 */
[----:B------:R1:W-:Y:S01]  /*207210*/  STL [R1+0x1e8], R18 ;  /* 0x0001e81201007387 */ /* 0x0003e20000100800 */
[----:B0-----:R-:W-:-:S03]  /*207220*/  LOP3.LUT R15, R20, 0xffff, RZ, 0xc0, !PT ;  /* 0x0000ffff140f7812 */ /* 0x001fc600078ec0ff */
[----:B------:R0:W-:Y:S01]  /*207230*/  STL [R1+0x1e4], R14 ;  /* 0x0001e40e01007387 */ /* 0x0001e20000100800 */
[----:B------:R-:W-:Y:S02]  /*207240*/  SHF.R.U32.HI R20, RZ, 0x8, R14 ;  /* 0x00000008ff147819 */ /* 0x000fe4000001160e */
[----:B-1----:R-:W-:Y:S01]  /*207250*/  SHF.R.U32.HI R18, RZ, 0x8, R18 ;  /* 0x00000008ff127819 */ /* 0x002fe20000011612 */
[----:B------:R-:W3:Y:S01]  /*207260*/  LDL.LU R26, [R1+0x5a0] ;  /* 0x0005a000011a7983 */ /* 0x000ee20000300800 */
[----:B------:R-:W-:Y:S02]  /*207270*/  LOP3.LUT R20, R20, 0xffff, RZ, 0xc0, !PT ;  /* 0x0000ffff14147812 */ /* 0x000fe400078ec0ff */
[----:B------:R-:W-:Y:S01]  /*207280*/  LOP3.LUT R18, R18, 0xffff, RZ, 0xc0, !PT ;  /* 0x0000ffff12127812 */ /* 0x000fe200078ec0ff */
[----:B------:R-:W4:Y:S01]  /*207290*/  LDL.LU R22, [R1+0x20c] ;  /* 0x00020c0001167983 */ /* 0x000f220000300800 */
[----:B0-----:R-:W-:-:S03]  /*2072a0*/  SHF.R.U32.HI R14, RZ, 0x8, R15 ;  /* 0x00000008ff0e7819 */ /* 0x001fc6000001160f */
[----:B------:R-:W3:Y:S01]  /*2072b0*/  LDL.LU R23, [R1+0x3bc] ;  /* 0x0003bc0001177983 */ /* 0x000ee20000300800 */
[----:B------:R-:W-:Y:S02]  /*2072c0*/  LOP3.LUT R14, R14, 0xffff, RZ, 0xc0, !PT ;  /* 0x0000ffff0e0e7812 */ /* 0x000fe400078ec0ff */
[----:B------:R-:W-:Y:S02]  /*2072d0*/  PRMT R18, R18, 0x3340, R20 ;  /* 0x0000334012127816 */ /* 0x000fe40000000014 */
[----:B------:R-:W-:Y:S01]  /*2072e0*/  PRMT R14, R14, 0x3340, R0 ;  /* 0x000033400e0e7816 */ /* 0x000fe20000000000 */
[----:B------:R-:W-:Y:S04]  /*2072f0*/  STL [R1+0x7730], R15 ;  /* 0x0077300f01007387 */ /* 0x000fe80000100800 */
[----:B------:R-:W-:Y:S01]  /*207300*/  STL [R1+0x1a98], R18 ;  /* 0x001a981201007387 */ /* 0x000fe20000100800 */
[----:B------:R-:W-:-:S03]  /*207310*/  LOP3.LUT R29, R21, 0xffff, RZ, 0xc0, !PT ;  /* 0x0000ffff151d7812 */ /* 0x000fc600078ec0ff */
[----:B------:R0:W-:Y:S01]  /*207320*/  STL [R1+0x3ec], R14 ;  /* 0x0003ec0e01007387 */ /* 0x0001e20000100800 */
[----:B------:R-:W-:Y:S02]  /*207330*/  IADD3 R20, P1, PT, R2, R8, RZ ;  /* 0x0000000802147210 */ /* 0x000fe40007f3e0ff */
[----:B0-----:R-:W-:-:S04]  /*207340*/  LOP3.LUT R14, R12, 0xffff, RZ, 0xc0, !PT ;  /* 0x0000ffff0c0e7812 */ /* 0x001fc800078ec0ff */
[----:B------:R-:W-:Y:S01]  /*207350*/  PRMT R15, R14, 0x3340, R0 ;  /* 0x000033400e0f7816 */ /* 0x000fe20000000000 */
[----:B------:R-:W-:Y:S01]  /*207360*/  IMAD.X R21, R19, 0x1, R7, P1 ;  /* 0x0000000113157824 */ /* 0x000fe200008e0607 */
[----:B--2---:R-:W-:-:S04]  /*207370*/  LOP3.LUT R18, R16, 0xffff, RZ, 0xc0, !PT ;  /* 0x0000ffff10127812 */ /* 0x004fc800078ec0ff */
[----:B------:R-:W-:-:S04]  /*207380*/  PRMT R12, R29, 0x3340, R18 ;  /* 0x000033401d0c7816 */ /* 0x000fc80000000012 */
[----:B------:R-:W-:-:S05]  /*207390*/  PRMT R12, R12, 0x5410, R15 ;  /* 0x000054100c0c7816 */ /* 0x000fca000000000f */
[----:B------:R-:W-:Y:S04]  /*2073a0*/  STL [R1+0x1d9c], R12 ;  /* 0x001d9c0c01007387 */ /* 0x000fe80000100800 */
[----:B------:R0:W-:Y:S04]  /*2073b0*/  STL.64 [R1+0xd58], R20 ;  /* 0x000d581401007387 */ /* 0x0001e80000100a00 */
[----:B0-----:R-:W2:Y:S04]  /*2073c0*/  LDL.LU.64 R20, [R1+0x7840] ;  /* 0x0078400001147983 */ /* 0x001ea80000300a00 */
[----:B------:R-:W2:Y:S04]  /*2073d0*/  LDL.LU R25, [R1+0x554] ;  /* 0x0005540001197983 */ /* 0x000ea80000300800 */
[----:B------:R-:W2:Y:S04]  /*2073e0*/  LDL.LU R12, [R1+0x184] ;  /* 0x00018400010c7983 */ /* 0x000ea80000300800 */
[----:B------:R-:W2:Y:S01]  /*2073f0*/  LDL.LU R16, [R1+0x378] ;  /* 0x0003780001107983 */ /* 0x000ea20000300800 */
[----:B------:R-:W-:-:S02]  /*207400*/  SHF.R.U32.HI R28, RZ, 0x8, R28 ;  /* 0x00000008ff1c7819 */ /* 0x000fc4000001161c */
[----:B------:R-:W-:Y:S02]  /*207410*/  SHF.R.U32.HI R15, RZ, 0x8, R29 ;  /* 0x00000008ff0f7819 */ /* 0x000fe4000001161d */
[----:B------:R-:W-:Y:S02]  /*207420*/  SHF.R.U32.HI R18, RZ, 0x8, R18 ;  /* 0x00000008ff127819 */ /* 0x000fe40000011612 */
[----:B------:R-:W-:Y:S02]  /*207430*/  LOP3.LUT R28, R28, 0xffff, RZ, 0xc0, !PT ;  /* 0x0000ffff1c1c7812 */ /* 0x000fe400078ec0ff */
[----:B------:R-:W-:Y:S02]  /*207440*/  LOP3.LUT R15, R15, 0xffff, RZ, 0xc0, !PT ;  /* 0x0000ffff0f0f7812 */ /* 0x000fe400078ec0ff */
[----:B------:R-:W-:Y:S02]  /*207450*/  LOP3.LUT R18, R18, 0xffff, RZ, 0xc0, !PT ;  /* 0x0000ffff12127812 */ /* 0x000fe400078ec0ff */
[----:B------:R-:W-:-:S02]  /*207460*/  SHF.R.U32.HI R14, RZ, 0x8, R14 ;  /* 0x00000008ff0e7819 */ /* 0x000fc4000001160e */
[----:B------:R-:W-:Y:S02]  /*207470*/  PRMT R29, R28, 0x3340, R0 ;  /* 0x000033401c1d7816 */ /* 0x000fe40000000000 */
[----:B------:R-:W-:Y:S02]  /*207480*/  PRMT R15, R15, 0x3340, R18 ;  /* 0x000033400f0f7816 */ /* 0x000fe40000000012 */
[----:B------:R-:W-:Y:S02]  /*207490*/  IADD3 R28, P1, PT, R2, R6, RZ ;  /* 0x00000006021c7210 */ /* 0x000fe40007f3e0ff */
[----:B------:R-:W-:Y:S01]  /*2074a0*/  LOP3.LUT R14, R14, 0xffff, RZ, 0xc0, !PT ;  /* 0x0000ffff0e0e7812 */ /* 0x000fe200078ec0ff */
[----:B------:R0:W-:Y:S04]  /*2074b0*/  STL [R1+0x3e8], R29 ;  /* 0x0003e81d01007387 */ /* 0x0001e80000100800 */
[----:B------:R1:W-:Y:S01]  /*2074c0*/  STL [R1+0x1a74], R15 ;  /* 0x001a740f01007387 */ /* 0x0003e20000100800 */
[----:B0-----:R-:W-:Y:S01]  /*2074d0*/  IMAD.X R29, R19, 0x1, R5, P1 ;  /* 0x00000001131d7824 */ /* 0x001fe200008e0605 */
[----:B-1----:R-:W-:-:S04]  /*2074e0*/  PRMT R15, R14, 0x3340, R0 ;  /* 0x000033400e0f7816 */ /* 0x002fc80000000000 */
[----:B------:R0:W-:Y:S01]  /*2074f0*/  STL.64 [R1+0xd50], R28 ;  /* 0x000d501c01007387 */ /* 0x0001e20000100a00 */
[----:B---3--:R-:W-:Y:S02]  /*207500*/  LOP3.LUT R14, R26, 0xffff, RZ, 0xc0, !PT ;  /* 0x0000ffff1a0e7812 */ /* 0x008fe400078ec0ff */
[----:B----4-:R-:W-:Y:S01]  /*207510*/  LOP3.LUT R18, R22, 0xffff, RZ, 0xc0, !PT ;  /* 0x0000ffff16127812 */ /* 0x010fe200078ec0ff */
[----:B------:R1:W-:Y:S04]  /*207520*/  STL [R1+0x3e4], R15 ;  /* 0x0003e40f01007387 */ /* 0x0003e80000100800 */
[----:B0-----:R-:W3:Y:S01]  /*207530*/  LDL.LU R29, [R1+0x558] ;  /* 0x00055800011d7983 */ /* 0x001ee20000300800 */
[----:B-1----:R-:W-:Y:S02]  /*207540*/  LOP3.LUT R15, R23, 0xffff, RZ, 0xc0, !PT ;  /* 0x0000ffff170f7812 */ /* 0x002fe400078ec0ff */
[----:B------:R-:W-:Y:S01]  /*207550*/  PRMT R23, R18, 0x3340, R0 ;  /* 0x0000334012177816 */ /* 0x000fe20000000000 */
[----:B------:R-:W4:Y:S01]  /*207560*/  LDL.LU R26, [R1+0x374] ;  /* 0x00037400011a7983 */ /* 0x000f220000300800 */
[----:B------:R-:W-:-:S04]  /*207570*/  PRMT R22, R14, 0x3340, R15 ;  /* 0x000033400e167816 */ /* 0x000fc8000000000f */
[----:B------:R-:W-:Y:S02]  /*207580*/  PRMT R22, R22, 0x5410, R23 ;  /* 0x0000541016167816 */ /* 0x000fe40000000017 */
[----:B------:R-:W-:Y:S02]  /*207590*/  SHF.R.U32.HI R14, RZ, 0x8, R14 ;  /* 0x00000008ff0e7819 */ /* 0x000fe4000001160e */
[----:B------:R-:W-:Y:S01]  /*2075a0*/  SHF.R.U32.HI R15, RZ, 0x8, R15 ;  /* 0x00000008ff0f7819 */ /* 0x000fe2000001160f */
[----:B------:R0:W-:Y:S01]  /*2075b0*/  STL [R1+0x1d98], R22 ;  /* 0x001d981601007387 */ /* 0x0001e20000100800 */
[----:B------:R-:W-:Y:S02]  /*2075c0*/  LOP3.LUT R14, R14, 0xffff, RZ, 0xc0, !PT ;  /* 0x0000ffff0e0e7812 */ /* 0x000fe400078ec0ff */
[----:B------:R-:W-:Y:S02]  /*2075d0*/  LOP3.LUT R15, R15, 0xffff, RZ, 0xc0, !PT ;  /* 0x0000ffff0f0f7812 */ /* 0x000fe400078ec0ff */
[----:B0-----:R-:W-:-:S02]  /*2075e0*/  IADD3 R22, P1, PT, R2, R4, RZ ;  /* 0x0000000402167210 */ /* 0x001fc40007f3e0ff */
[----:B------:R-:W-:-:S03]  /*2075f0*/  PRMT R14, R14, 0x3340, R15 ;  /* 0x000033400e0e7816 */ /* 0x000fc6000000000f */
[----:B------:R-:W-:-:S05]  /*207600*/  IMAD.X R23, R19, 0x1, R3, P1 ;  /* 0x0000000113177824 */ /* 0x000fca00008e0603 */
[----:B------:R-:W-:Y:S04]  /*207610*/  STL.64 [R1+0xd48], R22 ;  /* 0x000d481601007387 */ /* 0x000fe80000100a00 */
        /* <DEDUP_REMOVED lines=12> */
[----:B------:R-:W-:Y:S02]  /*2076e0*/  SHF.R.U32.HI R14, RZ, 0x8, R12 ;  /* 0x00000008ff0e7819 */ /* 0x000fe4000001160c */
[----:B------:R-:W-:Y:S01]  /*2076f0*/  LOP3.LUT R25, R23, 0xffff, RZ, 0xc0, !PT ;  /* 0x0000ffff17197812 */ /* 0x000fe200078ec0ff */
[----:B------:R-:W2:Y:S01]  /*207700*/  LDL.LU R12, [R1+0x328] ;  /* 0x00032800010c7983 */ /* 0x000ea20000300800 */
[----:B------:R-:W-:-:S03]  /*207710*/  LOP3.LUT R15, R15, 0xffff, RZ, 0xc0, !PT ;  /* 0x0000ffff0f0f7812 */ /* 0x000fc600078ec0ff */
[----:B------:R-:W2:Y:S01]  /*207720*/  LDL.LU R22, [R1+0x518] ;  /* 0x0005180001167983 */ /* 0x000ea20000300800 */
[----:B------:R-:W-:-:S03]  /*207730*/  PRMT R28, R15, 0x3340, R25 ;  /* 0x000033400f1c7816 */ /* 0x000fc60000000019 */
[----:B------:R-:W2:Y:S04]  /*207740*/  LDL.LU R23, [R1+0x11c] ;  /* 0x00011c0001177983 */ /* 0x000ea80000300800 */
[----:B------:R-:W2:Y:S01]  /*207750*/  LDL.LU R25, [R1+0x324] ;  /* 0x0003240001197983 */ /* 0x000ea20000300800 */
[----:B------:R-:W-:-:S04]  /*207760*/  LOP3.LUT R14, R14, 0xffff, RZ, 0xc0, !PT ;  /* 0x0000ffff0e0e7812 */ /* 0x000fc800078ec0ff */
[----:B------:R-:W-:Y:S01]  /*207770*/  PRMT R15, R14, 0x3340, R0 ;  /* 0x000033400e0f7816 */ /* 0x000fe20000000000 */
[----:B------:R-:W-:Y:S01]  /*207780*/  STL [R1+0x58c], R28 ;  /* 0x00058c1c01007387 */ /* 0x000fe20000100800 */
[----:B------:R-:W-:Y:S02]  /*207790*/  LOP3.LUT R20, R20, 0xffff, RZ, 0xc0, !PT ;  /* 0x0000ffff14147812 */ /* 0x000fe400078ec0ff */
[----:B---3--:R-:W-:Y:S01]  /*2077a0*/  LOP3.LUT R14, R29, 0xffff, RZ, 0xc0, !PT ;  /* 0x0000ffff1d0e7812 */ /* 0x008fe200078ec0ff */
[----:B------:R4:W-:Y:S01]  /*2077b0*/  STL [R1+0x3e0], R15 ;  /* 0x0003e00f01007387 */ /* 0x0009e20000100800 */
[----:B------:R-:W-:Y:S01]  /*2077c0*/  VIADD R2, R2, UR6 ;  /* 0x0000000602027c36 */ /* 0x000fe20008000000 */
[----:B------:R-:W-:Y:S01]  /*2077d0*/  SHF.R.U32.HI R18, RZ, 0x8, R18 ;  /* 0x00000008ff127819 */ /* 0x000fe20000011612 */
[----:B------:R-:W0:Y:S01]  /*2077e0*/  LDCU UR6, c[0x0][0x3b8] ;  /* 0x00007700ff0677ac */ /* 0x000e220008000800 */
[----:B------:R1:W-:Y:S01]  /*2077f0*/  STL [R1+0x76c0], R20 ;  /* 0x0076c01401007387 */ /* 0x0003e20000100800 */
[----:B----4-:R-:W-:-:S02]  /*207800*/  LOP3.LUT R15, R26, 0xffff, RZ, 0xc0, !PT ;  /* 0x0000ffff1a0f7812 */ /* 0x010fc400078ec0ff */
[----:B------:R-:W-:Y:S02]  /*207810*/  PRMT R26, R20, 0x3340, R0 ;  /* 0x00003340141a7816 */ /* 0x000fe40000000000 */
[--C-:B-1----:R-:W-:Y:S02]  /*207820*/  PRMT R20, R14, 0x3340, R15.reuse ;  /* 0x000033400e147816 */ /* 0x102fe4000000000f */
[----:B------:R-:W-:Y:S02]  /*207830*/  SHF.R.U32.HI R14, RZ, 0x8, R14 ;  /* 0x00000008ff0e7819 */ /* 0x000fe4000001160e */
[----:B------:R-:W-:Y:S02]  /*207840*/  PRMT R28, R20, 0x5410, R26 ;  /* 0x00005410141c7816 */ /* 0x000fe4000000001a */
[----:B------:R-:W-:Y:S02]  /*207850*/  SHF.R.U32.HI R15, RZ, 0x8, R15 ;  /* 0x00000008ff0f7819 */ /* 0x000fe4000001160f */
[----:B------:R-:W-:-:S02]  /*207860*/  SHF.R.S32.HI R26, RZ, 0x1f, R2 ;  /* 0x0000001fff1a7819 */ /* 0x000fc40000011402 */
[----:B------:R-:W-:Y:S02]  /*207870*/  IADD3 R20, P1, PT, R2, R10, RZ ;  /* 0x0000000a02147210 */ /* 0x000fe40007f3e0ff */
[----:B------:R-:W-:Y:S01]  /*207880*/  LOP3.LUT R18, R18, 0xffff, RZ, 0xc0, !PT ;  /* 0x0000ffff12127812 */ /* 0x000fe200078ec0ff */
[----:B------:R1:W-:Y:S01]  /*207890*/  STL [R1+0x77e8], R21 ;  /* 0x0077e81501007387 */ /* 0x0003e20000100800 */
[----:B------:R-:W-:Y:S02]  /*2078a0*/  LOP3.LUT R14, R14, 0xffff, RZ, 0xc0, !PT ;  /* 0x0000ffff0e0e7812 */ /* 0x000fe400078ec0ff */
[----:B------:R-:W-:Y:S02]  /*2078b0*/  LOP3.LUT R15, R15, 0xffff, RZ, 0xc0, !PT ;  /* 0x0000ffff0f0f7812 */ /* 0x000fe400078ec0ff */
[----:B------:R-:W-:Y:S02]  /*2078c0*/  PRMT R18, R18, 0x3340, R0 ;  /* 0x0000334012127816 */ /* 0x000fe40000000000 */
[----:B------:R-:W-:Y:S01]  /*2078d0*/  PRMT R15, R14, 0x3340, R15 ;  /* 0x000033400e0f7816 */ /* 0x000fe2000000000f */
[----:B-1----:R-:W-:Y:S01]  /*2078e0*/  IMAD.X R21, R26, 0x1, R9, P1 ;  /* 0x000000011a157824 */ /* 0x002fe200008e0609 */
[----:B------:R-:W-:Y:S04]  /*2078f0*/  STL [R1+0x1e24], R28 ;  /* 0x001e241c01007387 */ /* 0x000fe80000100800 */
[----:B------:R-:W-:Y:S04]  /*207900*/  STL.64 [R1+0xd40], R20 ;  /* 0x000d401401007387 */ /* 0x000fe80000100a00 */
[----:B------:R1:W-:Y:S04]  /*207910*/  STL [R1+0x3dc], R18 ;  /* 0x0003dc1201007387 */ /* 0x0003e80000100800 */
[----:B------:R3:W-:Y:S01]  /*207920*/  STL [R1+0x1c18], R15 ;  /* 0x001c180f01007387 */ /* 0x0007e20000100800 */
[----:B--2---:R-:W-:-:S03]  /*207930*/  LOP3.LUT R14, R19, 0xffff, RZ, 0xc0, !PT ;  /* 0x0000ffff130e7812 */ /* 0x004fc600078ec0ff */
[----:B------:R-:W2:Y:S04]  /*207940*/  LDL.LU R19, [R1+0x4c8] ;  /* 0x0004c80001137983 */ /* 0x000ea80000300800 */
[----:B------:R-:W4:Y:S01]  /*207950*/  LDL.LU R29, [R1+0x2c0] ;  /* 0x0002c000011d7983 */ /* 0x000f220000300800 */
[----:B------:R-:W-:Y:S02]  /*207960*/  LOP3.LUT R16, R16, 0xffff, RZ, 0xc0, !PT ;  /* 0x0000ffff10107812 */ /* 0x000fe400078ec0ff */
[----:B------:R-:W-:Y:S02]  /*207970*/  LOP3.LUT R12, R12, 0xffff, RZ, 0xc0, !PT ;  /* 0x0000ffff0c0c7812 */ /* 0x000fe400078ec0ff */
[----:B-1----:R-:W-:Y:S02]  /*207980*/  LOP3.LUT R18, R22, 0xffff, RZ, 0xc0, !PT ;  /* 0x0000ffff16127812 */ /* 0x002fe400078ec0ff */
[----:B------:R-:W-:-:S02]  /*207990*/  PRMT R22, R14, 0x3340, R0 ;  /* 0x000033400e167816 */ /* 0x000fc40000000000 */
[----:B------:R-:W-:Y:S02]  /*2079a0*/  PRMT R21, R16, 0x3340, R12 ;  /* 0x0000334010157816 */ /* 0x000fe4000000000c */
[----:B---3--:R-:W-:Y:S02]  /*2079b0*/  LOP3.LUT R15, R23, 0xffff, RZ, 0xc0, !PT ;  /* 0x0000ffff170f7812 */ /* 0x008fe400078ec0ff */
[----:B------:R-:W-:Y:S02]  /*2079c0*/  LOP3.LUT R20, R25, 0xffff, RZ, 0xc0, !PT ;  /* 0x0000ffff19147812 */ /* 0x000fe400078ec0ff */
        /* <DEDUP_REMOVED lines=9> */
[----:B-1----:R-:W-:Y:S01]  /*207a60*/  IMAD.X R23, R26, 0x1, R7, P1 ;  /* 0x000000011a177824 */ /* 0x002fe200008e0607 */
[----:B------:R-:W-:-:S04]  /*207a70*/  LOP3.LUT R28, R12, 0xffff, RZ, 0xc0, !PT ;  /* 0x0000ffff0c1c7812 */ /* 0x000fc800078ec0ff */
[----:B------:R1:W-:Y:S01]  /*207a80*/  STL.64 [R1+0xd30], R22 ;  /* 0x000d301601007387 */ /* 0x0003e20000100a00 */
[----:B---3--:R-:W-:-:S03]  /*207a90*/  LOP3.LUT R21, R16, 0xffff, RZ, 0xc0, !PT ;  /* 0x0000ffff10157812 */ /* 0x008fc600078ec0ff */
[----:B-1----:R-:W3:Y:S04]  /*207aa0*/  LDL.LU.64 R22, [R1+0x7838] ;  /* 0x0078380001167983 */ /* 0x002ee80000300a00 */
[----:B------:R-:W3:Y:S04]  /*207ab0*/  LDL.LU R12, [R1+0x5d0] ;  /* 0x0005d000010c7983 */ /* 0x000ee80000300800 */
[----:B------:R-:W3:Y:S04]  /*207ac0*/  LDL.LU R16, [R1+0x218] ;  /* 0x0002180001107983 */ /* 0x000ee80000300800 */
[----:B------:R-:W3:Y:S01]  /*207ad0*/  LDL.LU R25, [R1+0x3c4] ;  /* 0x0003c40001197983 */ /* 0x000ee20000300800 */
[----:B------:R-:W-:-:S02]  /*207ae0*/  SHF.R.U32.HI R18, RZ, 0x8, R18 ;  /* 0x00000008ff127819 */ /* 0x000fc40000011612 */
[----:B------:R-:W-:Y:S02]  /*207af0*/  SHF.R.U32.HI R20, RZ, 0x8, R20 ;  /* 0x00000008ff147819 */ /* 0x000fe40000011614 */
[----:B------:R-:W-:Y:S02]  /*207b00*/  LOP3.LUT R18, R18, 0xffff, RZ, 0xc0, !PT ;  /* 0x0000ffff12127812 */ /* 0x000fe400078ec0ff */
[----:B------:R-:W-:Y:S02]  /*207b10*/  LOP3.LUT R20, R20, 0xffff, RZ, 0xc0, !PT ;  /* 0x0000ffff14147812 */ /* 0x000fe400078ec0ff */
[----:B------:R-:W-:Y:S02]  /*207b20*/  SHF.R.U32.HI R15, RZ, 0x8, R15 ;  /* 0x00000008ff0f7819 */ /* 0x000fe4000001160f */
[----:B------:R-:W-:Y:S02]  /*207b30*/  PRMT R28, R21, 0x3340, R28 ;  /* 0x00003340151c7816 */ /* 0x000fe4000000001c */
[----:B------:R-:W-:-:S02]  /*207b40*/  PRMT R18, R18, 0x3340, R20 ;  /* 0x0000334012127816 */ /* 0x000fc40000000014 */
[----:B------:R-:W-:Y:S02]  /*207b50*/  IADD3 R20, P1, PT, R2, R6, RZ ;  /* 0x0000000602147210 */ /* 0x000fe40007f3e0ff */
[----:B------:R-:W-:Y:S01]  /*207b60*/  LOP3.LUT R15, R15, 0xffff, RZ, 0xc0, !PT ;  /* 0x0000ffff0f0f7812 */ /* 0x000fe200078ec0ff */
[----:B------:R-:W-:Y:S02]  /*207b70*/  STL [R1+0x1bf4], R28 ;  /* 0x001bf41c01007387 */ /* 0x000fe40000100800 */
[----:B------:R-:W-:Y:S02]  /*207b80*/  IMAD.X R21, R26, 0x1, R5, P1 ;  /* 0x000000011a157824 */ /* 0x000fe400008e0605 */
[----:B------:R1:W-:Y:S04]  /*207b90*/  STL [R1+0x1a04], R18 ;  /* 0x001a041201007387 */ /* 0x0003e80000100800 */
[----:B------:R0:W-:Y:S01]  /*207ba0*/  STL.64 [R1+0xd38], R20 ;  /* 0x000d381401007387 */ /* 0x0001e20000100a00 */
[----:B-1----:R-:W-:-:S02]  /*207bb0*/  PRMT R18, R15, 0x3340, R0 ;  /* 0x000033400f127816 */ /* 0x002fc40000000000 */
[----:B------:R-:W-:-:S03]  /*207bc0*/  LOP3.LUT R15, R27, 0xffff, RZ, 0xc0, !PT ;  /* 0x0000ffff1b0f7812 */ /* 0x000fc600078ec0ff */
[----:B------:R4:W-:Y:S01]  /*207bd0*/  STL [R1+0x3d8], R18 ;  /* 0x0003d81201007387 */ /* 0x0009e20000100800 */
[----:B0-----:R-:W-:Y:S02]  /*207be0*/  PRMT R21, R15, 0x3340, R0 ;  /* 0x000033400f157816 */ /* 0x001fe40000000000 */
[----:B------:R-:W-:Y:S01]  /*207bf0*/  SHF.R.U32.HI R14, RZ, 0x8, R14 ;  /* 0x00000008ff0e7819 */ /* 0x000fe2000001160e */
[----:B------:R-:W3:Y:S03]  /*207c00*/  LDL.LU R27, [R1+0x7830] ;  /* 0x00783000011b7983 */ /* 0x000ee60000300800 */
[----:B------:R-:W-:Y:S02]  /*207c10*/  LOP3.LUT R14, R14, 0xffff, RZ, 0xc0, !PT ;  /* 0x0000ffff0e0e7812 */ /* 0x000fe400078ec0ff */
[----:B--2---:R-:W-:Y:S02]  /*207c20*/  LOP3.LUT R19, R19, 0xffff, RZ, 0xc0, !PT ;  /* 0x0000ffff13137812 */ /* 0x004fe400078ec0ff */
[----:B----4-:R-:W-:-:S04]  /*207c30*/  LOP3.LUT R18, R29, 0xffff, RZ, 0xc0, !PT ;  /* 0x0000ffff1d127812 */ /* 0x010fc800078ec0ff */
[----:B------:R-:W-:-:S04]  /*207c40*/  PRMT R20, R19, 0x3340, R18 ;  /* 0x0000334013147816 */ /* 0x000fc80000000012 */
[----:B------:R-:W-:Y:S02]  /*207c50*/  PRMT R28, R20, 0x5410, R21 ;  /* 0x00005410141c7816 */ /* 0x000fe40000000015 */
[----:B------:R-:W-:-:S05]  /*207c60*/  IADD3 R20, P1, PT, R2, R4, RZ ;  /* 0x0000000402147210 */ /* 0x000fca0007f3e0ff */
[----:B------:R-:W-:Y:S01]  /*207c70*/  IMAD.X R21, R26, 0x1, R3, P1 ;  /* 0x000000011a157824 */ /* 0x000fe200008e0603 */
[----:B------:R-:W-:Y:S01]  /*207c80*/  STL [R1+0x1e00], R28 ;  /* 0x001e001c01007387 */ /* 0x000fe20000100800 */
[----:B------:R-:W-:-:S03]  /*207c90*/  SHF.R.U32.HI R18, RZ, 0x8, R18 ;  /* 0x00000008ff127819 */ /* 0x000fc60000011612 */
[----:B------:R0:W-:Y:S02]  /*207ca0*/  STL.64 [R1+0xd28], R20 ;  /* 0x000d281401007387 */ /* 0x0001e40000100a00 */
[----:B0-----:R-:W-:Y:S02]  /*207cb0*/  PRMT R21, R14, 0x3340, R0 ;  /* 0x000033400e157816 */ /* 0x001fe40000000000 */
[----:B------:R-:W-:Y:S01]  /*207cc0*/  LOP3.LUT R20, R18, 0xffff, RZ, 0xc0, !PT ;  /* 0x0000ffff12147812 */ /* 0x000fe200078ec0ff */
[----:B------:R-:W2:Y:S04]  /*207cd0*/  LDL.LU R14, [R1+0x5dc] ;  /* 0x0005dc00010e7983 */ /* 0x000ea80000300800 */
[----:B------:R-:W4:Y:S04]  /*207ce0*/  LDL.LU R18, [R1+0x228] ;  /* 0x0002280001127983 */ /* 0x000f280000300800 */
[----:B------:R0:W-:Y:S04]  /*207cf0*/  STL [R1+0x854], R21 ;  /* 0x0008541501007387 */ /* 0x0001e80000100800 */
[----:B------:R-:W4:Y:S01]  /*207d00*/  LDL.LU R28, [R1+0x3c8] ;  /* 0x0003c800011c7983 */ /* 0x000f220000300800 */
[----:B------:R-:W-:-:S04]  /*207d10*/  SHF.R.U32.HI R19, RZ, 0x8, R19 ;  /* 0x00000008ff137819 */ /* 0x000fc80000011613 */
[----:B------:R-:W-:-:S04]  /*207d20*/  LOP3.LUT R19, R19, 0xffff, RZ, 0xc0, !PT ;  /* 0x0000ffff13137812 */ /* 0x000fc800078ec0ff */
[----:B------:R-:W-:Y:S02]  /*207d30*/  PRMT R19, R19, 0x3340, R20 ;  /* 0x0000334013137816 */ /* 0x000fe40000000014 */
[----:B---3--:R-:W-:-:S03]  /*207d40*/  LOP3.LUT R12, R12, 0xffff, RZ, 0xc0, !PT ;  /* 0x0000ffff0c0c7812 */ /* 0x008fc600078ec0ff */
[----:B------:R1:W-:Y:S01]  /*207d50*/  STL [R1+0x19e0], R19 ;  /* 0x0019e01301007387 */ /* 0x0003e20000100800 */
[----:B------:R-:W-:-:S04]  /*207d60*/  LOP3.LUT R16, R16, 0xffff, RZ, 0xc0, !PT ;  /* 0x0000ffff10107812 */ /* 0x000fc800078ec0ff */
[----:B0-----:R-:W-:Y:S02]  /*207d70*/  PRMT R21, R16, 0x3340, R0 ;  /* 0x0000334010157816 */ /* 0x001fe40000000000 */
[----:B-1----:R-:W-:-:S04]  /*207d80*/  LOP3.LUT R19, R25, 0xffff, RZ, 0xc0, !PT ;  /* 0x0000ffff19137812 */ /* 0x002fc800078ec0ff */
[--C-:B------:R-:W-:Y:S02]  /*207d90*/  PRMT R20, R12, 0x3340, R19.reuse ;  /* 0x000033400c147816 */ /* 0x100fe40000000013 */
[----:B------:R-:W-:Y:S02]  /*207da0*/  SHF.R.U32.HI R12, RZ, 0x8, R12 ;  /* 0x00000008ff0c7819 */ /* 0x000fe4000001160c */
[----:B------:R-:W-:Y:S02]  /*207db0*/  SHF.R.U32.HI R19, RZ, 0x8, R19 ;  /* 0x00000008ff137819 */ /* 0x000fe40000011613 */
[----:B------:R-:W-:Y:S02]  /*207dc0*/  PRMT R20, R20, 0x5410, R21 ;  /* 0x0000541014147816 */ /* 0x000fe40000000015 */
[----:B------:R-:W-:Y:S02]  /*207dd0*/  LOP3.LUT R12, R12, 0xffff, RZ, 0xc0, !PT ;  /* 0x0000ffff0c0c7812 */ /* 0x000fe400078ec0ff */
[----:B------:R-:W-:Y:S01]  /*207de0*/  LOP3.LUT R19, R19, 0xffff, RZ, 0xc0, !PT ;  /* 0x0000ffff13137812 */ /* 0x000fe200078ec0ff */
[----:B------:R0:W-:Y:S03]  /*207df0*/  STL [R1+0x1dfc], R20 ;  /* 0x001dfc1401007387 */ /* 0x0001e60000100800 */
[----:B------:R-:W-:-:S02]  /*207e00*/  PRMT R19, R12, 0x3340, R19 ;  /* 0x000033400c137816 */ /* 0x000fc40000000013 */
[----:B------:R-:W3:Y:S04]  /*207e10*/  LDL.LU R12, [R1+0x584] ;  /* 0x00058400010c7983 */ /* 0x000ee80000300800 */
[----:B------:R-:W3:Y:S01]  /*207e20*/  LDL.LU R25, [R1+0x19c] ;  /* 0x00019c0001197983 */ /* 0x000ee20000300800 */
[----:B------:R-:W-:Y:S01]  /*207e30*/  VIADD R2, R2, UR6 ;  /* 0x0000000602027c36 */ /* 0x000fe20008000000 */
[----:B------:R-:W-:Y:S01]  /*207e40*/  SHF.R.U32.HI R15, RZ, 0x8, R15 ;  /* 0x00000008ff0f7819 */ /* 0x000fe2000001160f */
[----:B------:R-:W1:Y:S01]  /*207e50*/  LDCU UR6, c[0x0][0x3b8] ;  /* 0x00007700ff0677ac */ /* 0x000e620008000800 */
[----:B------:R0:W-:Y:S04]  /*207e60*/  STL [R1+0x19d0], R19 ;  /* 0x0019d01301007387 */ /* 0x0001e80000100800 */
[----:B------:R-:W3:Y:S01]  /*207e70*/  LDL.LU R29, [R1+0x388] ;  /* 0x00038800011d7983 */ /* 0x000ee20000300800 */
[----:B0-----:R-:W-:-:S02]  /*207e80*/  IADD3 R20, P1, PT, R2, R10, RZ ;  /* 0x0000000a02147210 */ /* 0x001fc40007f3e0ff */
[----:B------:R-:W-:-:S05]  /*207e90*/  SHF.R.S32.HI R19, RZ, 0x1f, R2 ;  /* 0x0000001fff137819 */ /* 0x000fca0000011402 */
[----:B------:R-:W-:-:S05]  /*207ea0*/  IMAD.X R21, R19, 0x1, R9, P1 ;  /* 0x0000000113157824 */ /* 0x000fca00008e0609 */
[----:B------:R0:W-:Y:S01]  /*207eb0*/  STL.64 [R1+0xd20], R20 ;  /* 0x000d201401007387 */ /* 0x0001e20000100a00 */
[----:B------:R-:W-:Y:S02]  /*207ec0*/  LOP3.LUT R15, R15, 0xffff, RZ, 0xc0, !PT ;  /* 0x0000ffff0f0f7812 */ /* 0x000fe400078ec0ff */
[----:B0-----:R-:W-:Y:S02]  /*207ed0*/  SHF.R.U32.HI R20, RZ, 0x8, R16 ;  /* 0x00000008ff147819 */ /* 0x001fe40000011610 */
[----:B------:R-:W3:Y:S04]  /*207ee0*/  LDL.LU R16, [R1+0x588] ;  /* 0x0005880001107983 */ /* 0x000ee80000300800 */
[----:B------:R-:W3:Y:S01]  /*207ef0*/  LDL.LU R26, [R1+0x384] ;  /* 0x00038400011a7983 */ /* 0x000ee20000300800 */
[----:B------:R-:W-:-:S04]  /*207f00*/  LOP3.LUT R20, R20, 0xffff, RZ, 0xc0, !PT ;  /* 0x0000ffff14147812 */ /* 0x000fc800078ec0ff */
[--C-:B------:R-:W-:Y:S02]  /*207f10*/  PRMT R21, R20, 0x3340, R0.reuse ;  /* 0x0000334014157816 */ /* 0x100fe40000000000 */
[----:B------:R-:W-:-:S03]  /*207f20*/  PRMT R20, R15, 0x3340, R0 ;  /* 0x000033400f147816 */ /* 0x000fc60000000000 */
[----:B------:R0:W-:Y:S04]  /*207f30*/  STL [R1+0x3d4], R21 ;  /* 0x0003d41501007387 */ /* 0x0001e80000100800 */
[----:B------:R0:W-:Y:S01]  /*207f40*/  STL [R1+0x3d0], R20 ;  /* 0x0003d01401007387 */ /* 0x0001e20000100800 */
[----:B--2---:R-:W-:Y:S02]  /*207f50*/  LOP3.LUT R15, R14, 0xffff, RZ, 0xc0, !PT ;  /* 0x0000ffff0e0f7812 */ /* 0x004fe400078ec0ff */
[----:B----4-:R-:W-:-:S04]  /*207f60*/  LOP3.LUT R14, R18, 0xffff, RZ, 0xc0, !PT ;  /* 0x0000ffff120e7812 */ /* 0x010fc800078ec0ff */
[----:B0-----:R-:W-:Y:S02]  /*207f70*/  PRMT R21, R14, 0x3340, R0 ;  /* 0x000033400e157816 */ /* 0x001fe40000000000 */
[----:B------:R-:W-:-:S04]  /*207f80*/  LOP3.LUT R18, R28, 0xffff, RZ, 0xc0, !PT ;  /* 0x0000ffff1c127812 */ /* 0x000fc800078ec0ff */
[----:B------:R-:W-:-:S04]  /*207f90*/  PRMT R20, R15, 0x3340, R18 ;  /* 0x000033400f147816 */ /* 0x000fc80000000012 */
[----:B------:R-:W-:Y:S02]  /*207fa0*/  PRMT R28, R20, 0x5410, R21 ;  /* 0x00005410141c7816 */ /* 0x000fe40000000015 */
[----:B------:R-:W-:-:S05]  /*207fb0*/  IADD3 R20, P1, PT, R2, R8, RZ ;  /* 0x0000000802147210 */ /* 0x000fca0007f3e0ff */
[----:B------:R-:W-:Y:S01]  /*207fc0*/  IMAD.X R21, R19, 0x1, R7, P1 ;  /* 0x0000000113157824 */ /* 0x000fe200008e0607 */
[----:B------:R0:W-:Y:S01]  /*207fd0*/  STL [R1+0x1df0], R28 ;  /* 0x001df01c01007387 */ /* 0x0001e20000100800 */
[----:B------:R-:W-:-:S03]  /*207fe0*/  SHF.R.U32.HI R15, RZ, 0x8, R15 ;  /* 0x00000008ff0f7819 */ /* 0x000fc6000001160f */
[----:B------:R-:W-:Y:S01]  /*207ff0*/  STL.64 [R1+0xd18], R20 ;  /* 0x000d181401007387 */ /* 0x000fe20000100a00 */
[----:B------:R-:W-:Y:S02]  /*208000*/  SHF.R.U32.HI R18, RZ, 0x8, R18 ;  /* 0x00000008ff127819 */ /* 0x000fe40000011612 */
[----:B------:R-:W-:Y:S01]  /*208010*/  SHF.R.U32.HI R14, RZ, 0x8, R14 ;  /* 0x00000008ff0e7819 */ /* 0x000fe2000001160e */
[----:B0-----:R-:W2:Y:S01]  /*208020*/  LDL.LU R28, [R1+0x1a4] ;  /* 0x0001a400011c7983 */ /* 0x001ea20000300800 */
[----:B------:R-:W-:Y:S02]  /*208030*/  LOP3.LUT R15, R15, 0xffff, RZ, 0xc0, !PT ;  /* 0x0000ffff0f0f7812 */ /* 0x000fe400078ec0ff */
[----:B------:R-:W-:Y:S02]  /*208040*/  LOP3.LUT R18, R18, 0xffff, RZ, 0xc0, !PT ;  /* 0x0000ffff12127812 */ /* 0x000fe400078ec0ff */
[----:B------:R-:W-:Y:S02]  /*208050*/  LOP3.LUT R14, R14, 0xffff, RZ, 0xc0, !PT ;  /* 0x0000ffff0e0e7812 */ /* 0x000fe400078ec0ff */
[----:B------:R-:W-:-:S02]  /*208060*/  PRMT R18, R15, 0x3340, R18 ;  /* 0x000033400f127816 */ /* 0x000fc40000000012 */
[----:B------:R-:W-:-:S03]  /*208070*/  PRMT R15, R14, 0x3340, R0 ;  /* 0x000033400e0f7816 */ /* 0x000fc60000000000 */
[----:B------:R0:W-:Y:S04]  /*208080*/  STL [R1+0x19a4], R18 ;  /* 0x0019a41201007387 */ /* 0x0001e80000100800 */
[----:B------:R4:W-:Y:S01]  /*208090*/  STL [R1+0x3cc], R15 ;  /* 0x0003cc0f01007387 */ /* 0x0009e20000100800 */
[----:B---3--:R-:W-:-:S03]  /*2080a0*/  LOP3.LUT R14, R25, 0xffff, RZ, 0xc0, !PT ;  /* 0x0000ffff190e7812 */ /* 0x008fc600078ec0ff */
[----:B------:R-:W3:Y:S01]  /*2080b0*/  LDL.LU R25, [R1+0x52c] ;  /* 0x00052c0001197983 */ /* 0x000ee20000300800 */
[----:B0-----:R-:W-:-:S03]  /*2080c0*/  LOP3.LUT R18, R29, 0xffff, RZ, 0xc0, !PT ;  /* 0x0000ffff1d127812 */ /* 0x001fc600078ec0ff */
[----:B------:R-:W3:Y:S01]  /*2080d0*/  LDL.LU R29, [R1+0x340] ;  /* 0x00034000011d7983 */ /* 0x000ee20000300800 */
[----:B------:R-:W-:Y:S02]  /*2080e0*/  LOP3.LUT R12, R12, 0xffff, RZ, 0xc0, !PT ;  /* 0x0000ffff0c0c7812 */ /* 0x000fe400078ec0ff */
[----:B------:R-:W-:Y:S02]  /*2080f0*/  PRMT R20, R14, 0x3340, R0 ;  /* 0x000033400e147816 */ /* 0x000fe40000000000 */
[----:B----4-:R-:W-:-:S04]  /*208100*/  PRMT R15, R12, 0x3340, R18 ;  /* 0x000033400c0f7816 */ /* 0x010fc80000000012 */
[----:B------:R-:W-:Y:S02]  /*208110*/  PRMT R20, R15, 0x5410, R20 ;  /* 0x000054100f147816 */ /* 0x000fe40000000014 */
[----:B------:R-:W-:-:S03]  /*208120*/  SHF.R.U32.HI R12, RZ, 0x8, R12 ;  /* 0x00000008ff0c7819 */ /* 0x000fc6000001160c */
[----:B------:R-:W-:Y:S01]  /*208130*/  STL [R1+0x1dec], R20 ;  /* 0x001dec1401007387 */ /* 0x000fe20000100800 */
[----:B------:R-:W-:Y:S02]  /*208140*/  LOP3.LUT R16, R16, 0xffff, RZ, 0xc0, !PT ;  /* 0x0000ffff10107812 */ /* 0x000fe400078ec0ff */
[----:B------:R-:W-:-:S03]  /*208150*/  LOP3.LUT R15, R26, 0xffff, RZ, 0xc0, !PT ;  /* 0x0000ffff1a0f7812 */ /* 0x000fc600078ec0ff */
[----:B------:R0:W-:Y:S04]  /*208160*/  STL [R1+0x1ac], R16 ;  /* 0x0001ac1001007387 */ /* 0x0001e80000100800 */
[----:B------:R4:W-:Y:S04]  /*208170*/  STL [R1+0x1a8], R15 ;  /* 0x0001a80f01007387 */ /* 0x0009e80000100800 */
[----:B------:R-:W3:Y:S01]  /*208180*/  LDL.LU R26, [R1+0x530] ;  /* 0x00053000011a7983 */ /* 0x000ee20000300800 */
[----:B0-----:R-:W-:Y:S02]  /*208190*/  SHF.R.U32.HI R16, RZ, 0x8, R16 ;  /* 0x00000008ff107819 */ /* 0x001fe40000011610 */
[----:B----4-:R-:W-:-:S02]  /*2081a0*/  SHF.R.U32.HI R15, RZ, 0x8, R15 ;  /* 0x00000008ff0f7819 */ /* 0x010fc4000001160f */
[----:B------:R-:W-:Y:S02]  /*2081b0*/  LOP3.LUT R20, R16, 0xffff, RZ, 0xc0, !PT ;  /* 0x0000ffff10147812 */ /* 0x000fe400078ec0ff */
[----:B------:R-:W-:Y:S02]  /*2081c0*/  LOP3.LUT R21, R15, 0xffff, RZ, 0xc0, !PT ;  /* 0x0000ffff0f157812 */ /* 0x000fe400078ec0ff */
[----:B------:R-:W-:Y:S02]  /*2081d0*/  LOP3.LUT R15, R12, 0xffff, RZ, 0xc0, !PT ;  /* 0x0000ffff0c0f7812 */ /* 0x000fe400078ec0ff */
[----:B------:R-:W4:Y:S01]  /*2081e0*/  LDL.LU R12, [R1+0x134] ;  /* 0x00013400010c7983 */ /* 0x000f220000300800 */
[----:B------:R-:W-:-:S03]  /*2081f0*/  SHF.R.U32.HI R18, RZ, 0x8, R18 ;  /* 0x00000008ff127819 */ /* 0x000fc60000011612 */
[----:B------:R-:W4:Y:S01]  /*208200*/  LDL.LU R16, [R1+0x33c] ;  /* 0x00033c0001107983 */ /* 0x000f220000300800 */
[----:B------:R-:W-:Y:S02]  /*208210*/  LOP3.LUT R18, R18, 0xffff, RZ, 0xc0, !PT ;  /* 0x0000ffff12127812 */ /* 0x000fe400078ec0ff */
[----:B------:R-:W-:Y:S02]  /*208220*/  PRMT R21, R20, 0x3340, R21 ;  /* 0x0000334014157816 */ /* 0x000fe40000000015 */
[----:B------:R-:W-:Y:S02]  /*208230*/  PRMT R15, R15, 0x3340, R18 ;  /* 0x000033400f0f7816 */ /* 0x000fe40000000012 */
[----:B------:R-:W-:Y:S01]  /*208240*/  SHF.R.U32.HI R14, RZ, 0x8, R14 ;  /* 0x00000008ff0e7819 */ /* 0x000fe2000001160e */
[----:B------:R-:W-:Y:S04]  /*208250*/  STL [R1+0x1980], R21 ;  /* 0x0019801501007387 */ /* 0x000fe80000100800 */
[----:B------:R0:W-:Y:S01]  /*208260*/  STL [R1+0x197c], R15 ;  /* 0x00197c0f01007387 */ /* 0x0001e20000100800 */
[----:B------:R-:W-:-:S02]  /*208270*/  IADD3 R20, P1, PT, R2, R6, RZ ;  /* 0x0000000602147210 */ /* 0x000fc40007f3e0ff */
[----:B0-----:R-:W-:-:S04]  /*208280*/  LOP3.LUT R15, R14, 0xffff, RZ, 0xc0, !PT ;  /* 0x0000ffff0e0f7812 */ /* 0x001fc800078ec0ff */
[----:B------:R-:W-:Y:S01]  /*208290*/  PRMT R18, R15, 0x3340, R0 ;  /* 0x000033400f127816 */ /* 0x000fe20000000000 */
[----:B------:R-:W-:-:S05]  /*2082a0*/  IMAD.X R21, R19, 0x1, R5, P1 ;  /* 0x0000000113157824 */ /* 0x000fca00008e0605 */
[----:B------:R0:W-:Y:S04]  /*2082b0*/  STL.64 [R1+0xd10], R20 ;  /* 0x000d101401007387 */ /* 0x0001e80000100a00 */
[----:B------:R3:W-:Y:S01]  /*2082c0*/  STL [R1+0x3c8], R18 ;  /* 0x0003c81201007387 */ /* 0x0007e20000100800 */
[----:B0-----:R-:W-:Y:S02]  /*2082d0*/  LOP3.LUT R20, R27, 0xffff, RZ, 0xc0, !PT ;  /* 0x0000ffff1b147812 */ /* 0x001fe400078ec0ff */
[----:B--2---:R-:W-:-:S04]  /*2082e0*/  LOP3.LUT R14, R28, 0xffff, RZ, 0xc0, !PT ;  /* 0x0000ffff1c0e7812 */ /* 0x004fc800078ec0ff */
[----:B------:R-:W-:-:S04]  /*2082f0*/  SHF.R.U32.HI R15, RZ, 0x8, R14 ;  /* 0x00000008ff0f7819 */ /* 0x000fc8000001160e */
[----:B------:R-:W-:-:S04]  /*208300*/  LOP3.LUT R15, R15, 0xffff, RZ, 0xc0, !PT ;  /* 0x0000ffff0f0f7812 */ /* 0x000fc800078ec0ff */
[----:B------:R-:W-:Y:S01]  /*208310*/  PRMT R15, R15, 0x3340, R0 ;  /* 0x000033400f0f7816 */ /* 0x000fe20000000000 */
[----:B------:R-:W-:Y:S04]  /*208320*/  STL [R1+0x7734], R14 ;  /* 0x0077340e01007387 */ /* 0x000fe80000100800 */
[----:B------:R0:W-:Y:S01]  /*208330*/  STL [R1+0x3c4], R15 ;  /* 0x0003c40f01007387 */ /* 0x0001e20000100800 */
[----:B---3--:R-:W-:-:S03]  /*208340*/  LOP3.LUT R18, R25, 0xffff, RZ, 0xc0, !PT ;  /* 0x0000ffff19127812 */ /* 0x008fc600078ec0ff */
[----:B------:R-:W2:Y:S04]  /*208350*/  LDL.LU R25, [R1+0x4d8] ;  /* 0x0004d80001197983 */ /* 0x000ea80000300800 */
[----:B------:R-:W3:Y:S01]  /*208360*/  LDL.LU R27, [R1+0x2dc] ;  /* 0x0002dc00011b7983 */ /* 0x000ee20000300800 */
[----:B0-----:R-:W-:Y:S02]  /*208370*/  LOP3.LUT R15, R29, 0xffff, RZ, 0xc0, !PT ;  /* 0x0000ffff1d0f7812 */ /* 0x001fe400078ec0ff */
[----:B------:R-:W-:Y:S02]  /*208380*/  PRMT R21, R20, 0x3340, R0 ;  /* 0x0000334014157816 */ /* 0x000fe40000000000 */
[----:B------:R-:W-:-:S04]  /*208390*/  PRMT R14, R18, 0x3340, R15 ;  /* 0x00003340120e7816 */ /* 0x000fc8000000000f */
[----:B------:R-:W-:Y:S02]  /*2083a0*/  PRMT R14, R14, 0x5410, R21 ;  /* 0x000054100e0e7816 */ /* 0x000fe40000000015 */
[----:B------:R-:W-:-:S03]  /*2083b0*/  SHF.R.U32.HI R15, RZ, 0x8, R15 ;  /* 0x00000008ff0f7819 */ /* 0x000fc6000001160f */
[----:B------:R0:W-:Y:S01]  /*2083c0*/  STL [R1+0x1dd4], R14 ;  /* 0x001dd40e01007387 */ /* 0x0001e20000100800 */
[----:B------:R-:W-:Y:S02]  /*2083d0*/  IADD3 R28, P1, PT, R2, R4, RZ ;  /* 0x00000004021c7210 */ /* 0x000fe40007f3e0ff */
[----:B------:R-:W-:Y:S02]  /*2083e0*/  LOP3.LUT R15, R15, 0xffff, RZ, 0xc0, !PT ;  /* 0x0000ffff0f0f7812 */ /* 0x000fe400078ec0ff */
[----:B0-----:R-:W-:Y:S01]  /*2083f0*/  SHF.R.U32.HI R14, RZ, 0x8, R18 ;  /* 0x00000008ff0e7819 */ /* 0x001fe20000011612 */
[----:B------:R-:W-:-:S03]  /*208400*/  IMAD.X R29, R19, 0x1, R3, P1 ;  /* 0x00000001131d7824 */ /* 0x000fc600008e0603 */
[----:B------:R-:W-:-:S04]  /*208410*/  LOP3.LUT R14, R14, 0xffff, RZ, 0xc0, !PT ;  /* 0x0000ffff0e0e7812 */ /* 0x000fc800078ec0ff */
[----:B------:R-:W-:Y:S01]  /*208420*/  PRMT R18, R14, 0x3340, R15 ;  /* 0x000033400e127816 */ /* 0x000fe2000000000f */
[----:B------:R-:W-:Y:S04]  /*208430*/  STL.64 [R1+0xd08], R28 ;  /* 0x000d081c01007387 */ /* 0x000fe80000100a00 */
[----:B------:R0:W-:Y:S01]  /*208440*/  STL [R1+0x1974], R18 ;  /* 0x0019741201007387 */ /* 0x0001e20000100800 */
[----:B------:R-:W-:Y:S02]  /*208450*/  LOP3.LUT R15, R26, 0xffff, RZ, 0xc0, !PT ;  /* 0x0000ffff1a0f7812 */ /* 0x000fe400078ec0ff */
[----:B----4-:R-:W-:Y:S02]  /*208460*/  LOP3.LUT R14, R12, 0xffff, RZ, 0xc0, !PT ;  /* 0x0000ffff0c0e7812 */ /* 0x010fe400078ec0ff */
[----:B0-----:R-:W-:-:S02]  /*208470*/  LOP3.LUT R18, R16, 0xffff, RZ, 0xc0, !PT ;  /* 0x0000ffff10127812 */ /* 0x001fc400078ec0ff */
[----:B------:R-:W-:Y:S02]  /*208480*/  PRMT R16, R14, 0x3340, R0 ;  /* 0x000033400e107816 */ /* 0x000fe40000000000 */
[----:B------:R-:W-:-:S04]  /*208490*/  PRMT R12, R15, 0x3340, R18 ;  /* 0x000033400f0c7816 */ /* 0x000fc80000000012 */
[----:B------:R-:W-:Y:S02]  /*2084a0*/  PRMT R16, R12, 0x5410, R16 ;  /* 0x000054100c107816 */ /* 0x000fe40000000010 */
[----:B------:R-:W4:Y:S04]  /*2084b0*/  LDL.LU R12, [R1+0x4e8] ;  /* 0x0004e800010c7983 */ /* 0x000f280000300800 */
[----:B------:R0:W-:Y:S01]  /*2084c0*/  STL [R1+0x1dc8], R16 ;  /* 0x001dc81001007387 */ /* 0x0001e20000100800 */
[----:B------:R-:W-:Y:S02]  /*2084d0*/  SHF.R.U32.HI R15, RZ, 0x8, R15 ;  /* 0x00000008ff0f7819 */ /* 0x000fe4000001160f */
[----:B------:R-:W-:Y:S01]  /*2084e0*/  SHF.R.U32.HI R18, RZ, 0x8, R18 ;  /* 0x00000008ff127819 */ /* 0x000fe20000011612 */
[----:B0-----:R-:W4:Y:S01]  /*2084f0*/  LDL.LU R16, [R1+0x2e8] ;  /* 0x0002e80001107983 */ /* 0x001f220000300800 */
[----:B------:R-:W-:-:S02]  /*208500*/  SHF.R.U32.HI R14, RZ, 0x8, R14 ;  /* 0x00000008ff0e7819 */ /* 0x000fc4000001160e */
[----:B------:R-:W-:Y:S02]  /*208510*/  LOP3.LUT R15, R15, 0xffff, RZ, 0xc0, !PT ;  /* 0x0000ffff0f0f7812 */ /* 0x000fe400078ec0ff */
[----:B------:R-:W-:Y:S02]  /*208520*/  LOP3.LUT R18, R18, 0xffff, RZ, 0xc0, !PT ;  /* 0x0000ffff12127812 */ /* 0x000fe400078ec0ff */
[----:B------:R-:W-:Y:S02]  /*208530*/  LOP3.LUT R14, R14, 0xffff, RZ, 0xc0, !PT ;  /* 0x0000ffff0e0e7812 */ /* 0x000fe400078ec0ff */
[----:B------:R-:W-:Y:S02]  /*208540*/  PRMT R18, R15, 0x3340, R18 ;  /* 0x000033400f127816 */ /* 0x000fe40000000012 */
[--C-:B------:R-:W-:Y:S02]  /*208550*/  PRMT R15, R14, 0x3340, R0.reuse ;  /* 0x000033400e0f7816 */ /* 0x100fe40000000000 */
[----:B------:R-:W-:Y:S01]  /*208560*/  LOP3.LUT R14, R13, 0xffff, RZ, 0xc0, !PT ;  /* 0x0000ffff0d0e7812 */ /* 0x000fe200078ec0ff */
[----:B------:R-:W-:Y:S04]  /*208570*/  STL [R1+0x1950], R18 ;  /* 0x0019501201007387 */ /* 0x000fe80000100800 */
[----:B------:R-:W4:Y:S04]  /*208580*/  LDL.LU R13, [R1+0x782c] ;  /* 0x00782c00010d7983 */ /* 0x000f280000300800 */
[----:B------:R2:W-:Y:S01]  /*208590*/  STL [R1+0x3c0], R15 ;  /* 0x0003c00f01007387 */ /* 0x0005e20000100800 */
[----:B------:R-:W-:Y:S01]  /*2085a0*/  PRMT R21, R14, 0x3340, R0 ;  /* 0x000033400e157816 */ /* 0x000fe20000000000 */
[----:B-1----:R-:W-:Y:S01]  /*2085b0*/  VIADD R2, R2, UR6 ;  /* 0x0000000602027c36 */ /* 0x002fe20008000000 */
[----:B--2---:R-:W-:Y:S01]  /*2085c0*/  LOP3.LUT R15, R25, 0xffff, RZ, 0xc0, !PT ;  /* 0x0000ffff190f7812 */ /* 0x004fe200078ec0ff */
[----:B------:R-:W0:Y:S01]  /*2085d0*/  LDCU UR6, c[0x0][0x3b8] ;  /* 0x00007700ff0677ac */ /* 0x000e220008000800 */
[----:B---3--:R-:W-:-:S04]  /*2085e0*/  LOP3.LUT R18, R27, 0xffff, RZ, 0xc0, !PT ;  /* 0x0000ffff1b127812 */ /* 0x008fc800078ec0ff */
[----:B------:R-:W-:Y:S02]  /*2085f0*/  PRMT R19, R15, 0x3340, R18 ;  /* 0x000033400f137816 */ /* 0x000fe40000000012 */
[----:B------:R-:W-:Y:S02]  /*208600*/  IADD3 R26, P1, PT, R2, R10, RZ ;  /* 0x0000000a021a7210 */ /* 0x000fe40007f3e0ff */
[----:B------:R-:W-:Y:S02]  /*208610*/  PRMT R21, R19, 0x5410, R21 ;  /* 0x0000541013157816 */ /* 0x000fe40000000015 */
[----:B------:R-:W-:-:S05]  /*208620*/  SHF.R.S32.HI R19, RZ, 0x1f, R2 ;  /* 0x0000001fff137819 */ /* 0x000fca0000011402 */
[----:B------:R-:W-:Y:S01]  /*208630*/  IMAD.X R27, R19, 0x1, R9, P1 ;  /* 0x00000001131b7824 */ /* 0x000fe200008e0609 */
[----:B------:R-:W-:Y:S04]  /*208640*/  STL [R1+0x1dc4], R21 ;  /* 0x001dc41501007387 */ /* 0x000fe80000100800 */
[----:B------:R1:W-:Y:S04]  /*208650*/  STL.64 [R1+0xd00], R26 ;  /* 0x000d001a01007387 */ /* 0x0003e80000100a00 */
[----:B-1----:R-:W2:Y:S04]  /*208660*/  LDL.LU R26, [R1+0x62c] ;  /* 0x00062c00011a7983 */ /* 0x002ea80000300800 */
[----:B------:R-:W3:Y:S04]  /*208670*/  LDL.LU R25, [R1+0x250] ;  /* 0x0002500001197983 */ /* 0x000ee80000300800 */
[----:B------:R-:W3:Y:S01]  /*208680*/  LDL.LU R27, [R1+0x494] ;  /* 0x00049400011b7983 */ /* 0x000ee20000300800 */
[----:B------:R-:W-:-:S02]  /*208690*/  SHF.R.U32.HI R20, RZ, 0x8, R20 ;  /* 0x00000008ff147819 */ /* 0x000fc40000011614 */
[----:B------:R-:W-:Y:S02]  /*2086a0*/  SHF.R.U32.HI R15, RZ, 0x8, R15 ;  /* 0x00000008ff0f7819 */ /* 0x000fe4000001160f */
[----:B------:R-:W-:Y:S02]  /*2086b0*/  SHF.R.U32.HI R18, RZ, 0x8, R18 ;  /* 0x00000008ff127819 */ /* 0x000fe40000011612 */
[----:B------:R-:W-:Y:S02]  /*2086c0*/  LOP3.LUT R20, R20, 0xffff, RZ, 0xc0, !PT ;  /* 0x0000ffff14147812 */ /* 0x000fe400078ec0ff */
[----:B------:R-:W-:Y:S02]  /*2086d0*/  LOP3.LUT R15, R15, 0xffff, RZ, 0xc0, !PT ;  /* 0x0000ffff0f0f7812 */ /* 0x000fe400078ec0ff */
[----:B------:R-:W-:Y:S02]  /*2086e0*/  LOP3.LUT R18, R18, 0xffff, RZ, 0xc0, !PT ;  /* 0x0000ffff12127812 */ /* 0x000fe400078ec0ff */
[----:B------:R-:W-:-:S02]  /*2086f0*/  PRMT R20, R20, 0x3340, R0 ;  /* 0x0000334014147816 */ /* 0x000fc40000000000 */
[----:B------:R-:W-:Y:S02]  /*208700*/  PRMT R18, R15, 0x3340, R18 ;  /* 0x000033400f127816 */ /* 0x000fe40000000012 */
[----:B------:R-:W-:Y:S01]  /*208710*/  LOP3.LUT R15, R24, 0xffff, RZ, 0xc0, !PT ;  /* 0x0000ffff180f7812 */ /* 0x000fe200078ec0ff */
[----:B------:R1:W-:Y:S04]  /*208720*/  STL [R1+0x3bc], R20 ;  /* 0x0003bc1401007387 */ /* 0x0003e80000100800 */
[----:B------:R0:W-:Y:S01]  /*208730*/  STL [R1+0x1920], R18 ;  /* 0x0019201201007387 */ /* 0x0001e20000100800 */
[----:B----4-:R-:W-:Y:S02]  /*208740*/  LOP3.LUT R12, R12, 0xffff, RZ, 0xc0, !PT ;  /* 0x0000ffff0c0c7812 */ /* 0x010fe400078ec0ff */
[----:B-1----:R-:W-:-:S02]  /*208750*/  PRMT R20, R15, 0x3340, R0 ;  /* 0x000033400f147816 */ /* 0x002fc40000000000 */
[----:B------:R-:W-:-:S04]  /*208760*/  LOP3.LUT R16, R16, 0xffff, RZ, 0xc0, !PT ;  /* 0x0000ffff10107812 */ /* 0x000fc800078ec0ff */
[----:B0-----:R-:W-:Y:S02]  /*208770*/  PRMT R18, R12, 0x3340, R16 ;  /* 0x000033400c127816 */ /* 0x001fe40000000010 */
[----:B------:R-:W-:Y:S02]  /*208780*/  SHF.R.U32.HI R12, RZ, 0x8, R12 ;  /* 0x00000008ff0c7819 */ /* 0x000fe4000001160c */
[----:B------:R-:W-:Y:S02]  /*208790*/  PRMT R18, R18, 0x5410, R20 ;  /* 0x0000541012127816 */ /* 0x000fe40000000014 */
[----:B------:R-:W-:Y:S02]  /*2087a0*/  IADD3 R20, P1, PT, R2, R8, RZ ;  /* 0x0000000802147210 */ /* 0x000fe40007f3e0ff */
[----:B------:R-:W-:Y:S02]  /*2087b0*/  SHF.R.U32.HI R16, RZ, 0x8, R16 ;  /* 0x00000008ff107819 */ /* 0x000fe40000011610 */
[----:B------:R-:W-:Y:S01]  /*2087c0*/  LOP3.LUT R12, R12, 0xffff, RZ, 0xc0, !PT ;  /* 0x0000ffff0c0c7812 */ /* 0x000fe200078ec0ff */
[----:B------:R-:W-:Y:S01]  /*2087d0*/  IMAD.X R21, R19, 0x1, R7, P1 ;  /* 0x0000000113157824 */ /* 0x000fe200008e0607 */
[----:B------:R-:W-:Y:S01]  /*2087e0*/  LOP3.LUT R16, R16, 0xffff, RZ, 0xc0, !PT ;  /* 0x0000ffff10107812 */ /* 0x000fe200078ec0ff */
[----:B------:R-:W-:Y:S03]  /*2087f0*/  STL [R1+0x1db8], R18 ;  /* 0x001db81201007387 */ /* 0x000fe60000100800 */
[----:B------:R-:W-:Y:S01]  /*208800*/  PRMT R16, R12, 0x3340, R16 ;  /* 0x000033400c107816 */ /* 0x000fe20000000010 */
[----:B------:R-:W-:Y:S04]  /*208810*/  STL.64 [R1+0xcf8], R20 ;  /* 0x000cf81401007387 */ /* 0x000fe80000100a00 */
[----:B------:R-:W4:Y:S04]  /*208820*/  LDL.LU R24, [R1+0x634] ;  /* 0x0006340001187983 */ /* 0x000f280000300800 */
[----:B------:R-:W4:Y:S04]  /*208830*/  LDL.LU R12, [R1+0x254] ;  /* 0x00025400010c7983 */ /* 0x000f280000300800 */
[----:B------:R0:W-:Y:S01]  /*208840*/  STL [R1+0x1914], R16 ;  /* 0x0019141001007387 */ /* 0x0001e20000100800 */
[----:B------:R-:W-:-:S03]  /*208850*/  SHF.R.U32.HI R15, RZ, 0x8, R15 ;  /* 0x00000008ff0f7819 */ /* 0x000fc6000001160f */
[----:B0-----:R-:W4:Y:S01]  /*208860*/  LDL.LU R16, [R1+0x498] ;  /* 0x0004980001107983 */ /* 0x001f220000300800 */
[----:B------:R-:W-:Y:S02]  /*208870*/  SHF.R.U32.HI R14, RZ, 0x8, R14 ;  /* 0x00000008ff0e7819 */ /* 0x000fe4000001160e */
[----:B------:R-:W-:Y:S02]  /*208880*/  LOP3.LUT R15, R15, 0xffff, RZ, 0xc0, !PT ;  /* 0x0000ffff0f0f7812 */ /* 0x000fe400078ec0ff */
[----:B------:R-:W-:Y:S02]  /*208890*/  IADD3 R20, P1, PT, R2, R6, RZ ;  /* 0x0000000602147210 */ /* 0x000fe40007f3e0ff */
[----:B------:R-:W-:Y:S02]  /*2088a0*/  LOP3.LUT R14, R14, 0xffff, RZ, 0xc0, !PT ;  /* 0x0000ffff0e0e7812 */ /* 0x000fe400078ec0ff */
[--C-:B------:R-:W-:Y:S01]  /*2088b0*/  PRMT R15, R15, 0x3340, R0.reuse ;  /* 0x000033400f0f7816 */ /* 0x100fe20000000000 */
[----:B------:R-:W-:Y:S01]  /*2088c0*/  IMAD.X R21, R19, 0x1, R5, P1 ;  /* 0x0000000113157824 */ /* 0x000fe200008e0605 */
[----:B------:R-:W-:-:S03]  /*2088d0*/  PRMT R18, R14, 0x3340, R0 ;  /* 0x000033400e127816 */ /* 0x000fc60000000000 */
[----:B------:R2:W-:Y:S04]  /*2088e0*/  STL [R1+0x3b8], R15 ;  /* 0x0003b80f01007387 */ /* 0x0005e80000100800 */
[----:B------:R-:W-:Y:S04]  /*2088f0*/  STL.64 [R1+0xcf0], R20 ;  /* 0x000cf01401007387 */ /* 0x000fe80000100a00 */
[----:B------:R0:W-:Y:S01]  /*208900*/  STL [R1+0x3b4], R18 ;  /* 0x0003b41201007387 */ /* 0x0001e20000100800 */
[----:B--2---:R-:W-:Y:S02]  /*208910*/  LOP3.LUT R15, R26, 0xffff, RZ, 0xc0, !PT ;  /* 0x0000ffff1a0f7812 */ /* 0x004fe400078ec0ff */
[----:B---3--:R-:W-:-:S02]  /*208920*/  LOP3.LUT R14, R25, 0xffff, RZ, 0xc0, !PT ;  /* 0x0000ffff190e7812 */ /* 0x008fc400078ec0ff */
[----:B0-----:R-:W-:Y:S02]  /*208930*/  LOP3.LUT R18, R27, 0xffff, RZ, 0xc0, !PT ;  /* 0x0000ffff1b127812 */ /* 0x001fe400078ec0ff */
[----:B------:R-:W-:Y:S02]  /*208940*/  PRMT R21, R14, 0x3340, R0 ;  /* 0x000033400e157816 */ /* 0x000fe40000000000 */
[----:B------:R-:W-:-:S04]  /*208950*/  PRMT R20, R15, 0x3340, R18 ;  /* 0x000033400f147816 */ /* 0x000fc80000000012 */
[----:B------:R-:W-:Y:S02]  /*208960*/  PRMT R25, R20, 0x5410, R21 ;  /* 0x0000541014197816 */ /* 0x000fe40000000015 */
[----:B------:R-:W-:-:S05]  /*208970*/  IADD3 R20, P1, PT, R2, R4, RZ ;  /* 0x0000000402147210 */ /* 0x000fca0007f3e0ff */
[----:B------:R-:W-:Y:S01]  /*208980*/  IMAD.X R21, R19, 0x1, R3, P1 ;  /* 0x0000000113157824 */ /* 0x000fe200008e0603 */
[----:B------:R0:W-:Y:S04]  /*208990*/  STL [R1+0x1db0], R25 ;  /* 0x001db01901007387 */ /* 0x0001e80000100800 */
[----:B------:R-:W-:Y:S04]  /*2089a0*/  STL.64 [R1+0xce8], R20 ;  /* 0x000ce81401007387 */ /* 0x000fe80000100a00 */
[----:B------:R-:W2:Y:S04]  /*2089b0*/  LDL.LU R28, [R1+0x540] ;  /* 0x00054000011c7983 */ /* 0x000ea80000300800 */
[----:B------:R-:W3:Y:S04]  /*2089c0*/  LDL.LU R29, [R1+0x14c] ;  /* 0x00014c00011d7983 */ /* 0x000ee80000300800 */
[----:B------:R-:W3:Y:S04]  /*2089d0*/  LDL.LU R19, [R1+0x354] ;  /* 0x0003540001137983 */ /* 0x000ee80000300800 */
[----:B0-----:R-:W3:Y:S04]  /*2089e0*/  LDL.LU R25, [R1+0x5ac] ;  /* 0x0005ac0001197983 */ /* 0x001ee80000300800 */
        /* <DEDUP_REMOVED lines=8> */
[----:B------:R-:W-:-:S03]  /*208a70*/  PRMT R14, R14, 0x3340, R0 ;  /* 0x000033400e0e7816 */ /* 0x000fc60000000000 */
[----:B------:R4:W-:Y:S04]  /*208a80*/  STL [R1+0x18e0], R15 ;  /* 0x0018e00f01007387 */ /* 0x0009e80000100800 */
[----:B------:R0:W-:Y:S01]  /*208a90*/  STL [R1+0x3b0], R14 ;  /* 0x0003b00e01007387 */ /* 0x0001e20000100800 */
[----:B----4-:R-:W-:Y:S02]  /*208aa0*/  LOP3.LUT R15, R24, 0xffff, RZ, 0xc0, !PT ;  /* 0x0000ffff180f7812 */ /* 0x010fe400078ec0ff */
[----:B0-----:R-:W-:-:S04]  /*208ab0*/  LOP3.LUT R14, R12, 0xffff, RZ, 0xc0, !PT ;  /* 0x0000ffff0c0e7812 */ /* 0x001fc800078ec0ff */
[----:B------:R-:W-:Y:S02]  /*208ac0*/  PRMT R18, R14, 0x3340, R0 ;  /* 0x000033400e127816 */ /* 0x000fe40000000000 */
[----:B------:R-:W-:-:S04]  /*208ad0*/  LOP3.LUT R12, R16, 0xffff, RZ, 0xc0, !PT ;  /* 0x0000ffff100c7812 */ /* 0x000fc800078ec0ff */
[--C-:B------:R-:W-:Y:S02]  /*208ae0*/  PRMT R16, R15, 0x3340, R12.reuse ;  /* 0x000033400f107816 */ /* 0x100fe4000000000c */
[----:B------:R-:W-:Y:S02]  /*208af0*/  SHF.R.U32.HI R12, RZ, 0x8, R12 ;  /* 0x00000008ff0c7819 */ /* 0x000fe4000001160c */
[----:B------:R-:W-:-:S05]  /*208b00*/  PRMT R16, R16, 0x5410, R18 ;  /* 0x0000541010107816 */ /* 0x000fca0000000012 */
[----:B------:R0:W-:Y:S01]  /*208b10*/  STL [R1+0x1da8], R16 ;  /* 0x001da81001007387 */ /* 0x0001e20000100800 */
[----:B------:R-:W-:Y:S02]  /*208b20*/  SHF.R.U32.HI R15, RZ, 0x8, R15 ;  /* 0x00000008ff0f7819 */ /* 0x000fe4000001160f */
[----:B0-----:R-:W-:Y:S01]  /*208b30*/  LOP3.LUT R16, R12, 0xffff, RZ, 0xc0, !PT ;  /* 0x0000ffff0c107812 */ /* 0x001fe200078ec0ff */
[----:B------:R-:W-:Y:S01]  /*208b40*/  VIADD R12, R2, UR6 ;  /* 0x00000006020c7c36 */ /* 0x000fe20008000000 */
[----:B------:R-:W-:Y:S01]  /*208b50*/  LOP3.LUT R15, R15, 0xffff, RZ, 0xc0, !PT ;  /* 0x0000ffff0f0f7812 */ /* 0x000fe200078ec0ff */
[----:B------:R-:W4:Y:S01]  /*208b60*/  LDL.LU R2, [R1+0x53c] ;  /* 0x00053c0001027983 */ /* 0x000f220000300800 */
[----:B------:R-:W-:Y:S01]  /*208b70*/  SHF.R.U32.HI R14, RZ, 0x8, R14 ;  /* 0x00000008ff0e7819 */ /* 0x000fe2000001160e */
[----:B------:R-:W0:Y:S02]  /*208b80*/  LDCU UR6, c[0x0][0x3b8] ;  /* 0x00007700ff0677ac */ /* 0x000e240008000800 */
[----:B------:R-:W4:Y:S04]  /*208b90*/  LDL.LU R26, [R1+0x148] ;  /* 0x00014800011a7983 */ /* 0x000f280000300800 */
[----:B------:R-:W4:Y:S01]  /*208ba0*/  LDL.LU R24, [R1+0x350] ;  /* 0x0003500001187983 */ /* 0x000f220000300800 */
[----:B------:R-:W-:-:S02]  /*208bb0*/  PRMT R15, R15, 0x3340, R16 ;  /* 0x000033400f0f7816 */ /* 0x000fc40000000010 */
[----:B------:R-:W-:Y:S02]  /*208bc0*/  SHF.R.S32.HI R16, RZ, 0x1f, R12 ;  /* 0x0000001fff107819 */ /* 0x000fe4000001140c */
[----:B------:R-:W-:Y:S02]  /*208bd0*/  IADD3 R20, P1, PT, R12, R10, RZ ;  /* 0x0000000a0c147210 */ /* 0x000fe40007f3e0ff */
[----:B------:R-:W-:Y:S01]  /*208be0*/  LOP3.LUT R14, R14, 0xffff, RZ, 0xc0, !PT ;  /* 0x0000ffff0e0e7812 */ /* 0x000fe200078ec0ff */
[----:B------:R1:W-:Y:S02]  /*208bf0*/  STL [R1+0x18bc], R15 ;  /* 0x0018bc0f01007387 */ /* 0x0003e40000100800 */
[----:B------:R-:W-:Y:S01]  /*208c00*/  IMAD.X R21, R16, 0x1, R9, P1 ;  /* 0x0000000110157824 */ /* 0x000fe200008e0609 */
[----:B-1----:R-:W-:-:S04]  /*208c10*/  PRMT R15, R14, 0x3340, R0 ;  /* 0x000033400e0f7816 */ /* 0x002fc80000000000 */
[----:B------:R-:W-:Y:S04]  /*208c20*/  STL.64 [R1+0xce0], R20 ;  /* 0x000ce01401007387 */ /* 0x000fe80000100a00 */
[----:B------:R1:W-:Y:S01]  /*208c30*/  STL [R1+0x3ac], R15 ;  /* 0x0003ac0f01007387 */ /* 0x0003e20000100800 */
[----:B--2---:R-:W-:Y:S02]  /*208c40*/  LOP3.LUT R14, R28, 0xffff, RZ, 0xc0, !PT ;  /* 0x0000ffff1c0e7812 */ /* 0x004fe400078ec0ff */
[----:B---3--:R-:W-:Y:S02]  /*208c50*/  LOP3.LUT R18, R29, 0xffff, RZ, 0xc0, !PT ;  /* 0x0000ffff1d127812 */ /* 0x008fe400078ec0ff */
[----:B-1----:R-:W-:Y:S02]  /*208c60*/  LOP3.LUT R15, R19, 0xffff, RZ, 0xc0, !PT ;  /* 0x0000ffff130f7812 */ /* 0x002fe400078ec0ff */
[----:B------:R-:W-:-:S02]  /*208c70*/  LOP3.LUT R21, R25, 0xffff, RZ, 0xc0, !PT ;  /* 0x0000ffff19157812 */ /* 0x000fc400078ec0ff */
[----:B------:R-:W-:Y:S02]  /*208c80*/  PRMT R25, R18, 0x3340, R0 ;  /* 0x0000334012197816 */ /* 0x000fe40000000000 */
[----:B------:R-:W-:Y:S02]  /*208c90*/  PRMT R19, R14, 0x3340, R15 ;  /* 0x000033400e137816 */ /* 0x000fe4000000000f */
[----:B------:R-:W-:Y:S02]  /*208ca0*/  LOP3.LUT R20, R27, 0xffff, RZ, 0xc0, !PT ;  /* 0x0000ffff1b147812 */ /* 0x000fe400078ec0ff */
[----:B------:R-:W-:Y:S02]  /*208cb0*/  PRMT R19, R19, 0x5410, R25 ;  /* 0x0000541013137816 */ /* 0x000fe40000000019 */
[----:B------:R-:W2:Y:S04]  /*208cc0*/  LDL.LU R25, [R1+0x4f4] ;  /* 0x0004f40001197983 */ /* 0x000ea80000300800 */
[----:B------:R-:W3:Y:S04]  /*208cd0*/  LDL.LU R27, [R1+0x2fc] ;  /* 0x0002fc00011b7983 */ /* 0x000ee80000300800 */
[----:B------:R1:W-:Y:S01]  /*208ce0*/  STL [R1+0x1d90], R19 ;  /* 0x001d901301007387 */ /* 0x0003e20000100800 */
[----:B------:R-:W-:-:S02]  /*208cf0*/  SHF.R.U32.HI R14, RZ, 0x8, R14 ;  /* 0x00000008ff0e7819 */ /* 0x000fc4000001160e */
[----:B------:R-:W-:Y:S02]  /*208d00*/  SHF.R.U32.HI R15, RZ, 0x8, R15 ;  /* 0x00000008ff0f7819 */ /* 0x000fe4000001160f */
[----:B-1----:R-:W-:Y:S02]  /*208d10*/  SHF.R.U32.HI R19, RZ, 0x8, R21 ;  /* 0x00000008ff137819 */ /* 0x002fe40000011615 */
[--C-:B------:R-:W-:Y:S02]  /*208d20*/  PRMT R21, R21, 0x3340, R20.reuse ;  /* 0x0000334015157816 */ /* 0x100fe40000000014 */
[----:B------:R-:W-:Y:S02]  /*208d30*/  SHF.R.U32.HI R20, RZ, 0x8, R20 ;  /* 0x00000008ff147819 */ /* 0x000fe40000011614 */
[----:B------:R-:W-:Y:S02]  /*208d40*/  LOP3.LUT R19, R19, 0xffff, RZ, 0xc0, !PT ;  /* 0x0000ffff13137812 */ /* 0x000fe400078ec0ff */
[----:B------:R-:W-:-:S02]  /*208d50*/  LOP3.LUT R20, R20, 0xffff, RZ, 0xc0, !PT ;  /* 0x0000ffff14147812 */ /* 0x000fc400078ec0ff */
[----:B------:R-:W-:Y:S02]  /*208d60*/  LOP3.LUT R14, R14, 0xffff, RZ, 0xc0, !PT ;  /* 0x0000ffff0e0e7812 */ /* 0x000fe400078ec0ff */
[----:B------:R-:W-:Y:S02]  /*208d70*/  LOP3.LUT R15, R15, 0xffff, RZ, 0xc0, !PT ;  /* 0x0000ffff0f0f7812 */ /* 0x000fe400078ec0ff */
[----:B------:R-:W-:Y:S02]  /*208d80*/  PRMT R19, R19, 0x3340, R20 ;  /* 0x0000334013137816 */ /* 0x000fe40000000014 */
[----:B------:R-:W-:Y:S01]  /*208d90*/  PRMT R15, R14, 0x3340, R15 ;  /* 0x000033400e0f7816 */ /* 0x000fe2000000000f */
[----:B------:R-:W-:Y:S04]  /*208da0*/  STL [R1+0x180], R21 ;  /* 0x0001801501007387 */ /* 0x000fe80000100800 */
[----:B------:R-:W-:Y:S04]  /*208db0*/  STL [R1+0x1ac4], R19 ;  /* 0x001ac41301007387 */ /* 0x000fe80000100800 */
[----:B------:R1:W-:Y:S01]  /*208dc0*/  STL [R1+0x1898], R15 ;  /* 0x0018980f01007387 */ /* 0x0003e20000100800 */
[----:B------:R-:W-:-:S02]  /*208dd0*/  SHF.R.U32.HI R18, RZ, 0x8, R18 ;  /* 0x00000008ff127819 */ /* 0x000fc40000011612 */
[----:B----4-:R-:W-:Y:S02]  /*208de0*/  LOP3.LUT R2, R2, 0xffff, RZ, 0xc0, !PT ;  /* 0x0000ffff02027812 */ /* 0x010fe400078ec0ff */
[----:B------:R-:W-:Y:S02]  /*208df0*/  LOP3.LUT R14, R26, 0xffff, RZ, 0xc0, !PT ;  /* 0x0000ffff1a0e7812 */ /* 0x000fe400078ec0ff */
[----:B-1----:R-:W-:Y:S02]  /*208e00*/  LOP3.LUT R15, R24, 0xffff, RZ, 0xc0, !PT ;  /* 0x0000ffff180f7812 */ /* 0x002fe400078ec0ff */
[----:B------:R-:W-:Y:S02]  /*208e10*/  PRMT R20, R14, 0x3340, R0 ;  /* 0x000033400e147816 */ /* 0x000fe40000000000 */
[----:B------:R-:W-:-:S04]  /*208e20*/  PRMT R19, R2, 0x3340, R15 ;  /* 0x0000334002137816 */ /* 0x000fc8000000000f */
[----:B------:R-:W-:Y:S02]  /*208e30*/  PRMT R19, R19, 0x5410, R20 ;  /* 0x0000541013137816 */ /* 0x000fe40000000014 */
[----:B------:R-:W-:-:S05]  /*208e40*/  IADD3 R20, P1, PT, R12, R8, RZ ;  /* 0x000000080c147210 */ /* 0x000fca0007f3e0ff */
[----:B------:R-:W-:Y:S01]  /*208e50*/  IMAD.X R21, R16, 0x1, R7, P1 ;  /* 0x0000000110157824 */ /* 0x000fe200008e0607 */
[----:B------:R1:W-:Y:S04]  /*208e60*/  STL [R1+0x1d8c], R19 ;  /* 0x001d8c1301007387 */ /* 0x0003e80000100800 */
[----:B------:R4:W-:Y:S01]  /*208e70*/  STL.64 [R1+0xcd8], R20 ;  /* 0x000cd81401007387 */ /* 0x0009e20000100a00 */
[----:B------:R-:W-:-:S03]  /*208e80*/  SHF.R.U32.HI R2, RZ, 0x8, R2 ;  /* 0x00000008ff027819 */ /* 0x000fc60000011602 */
[----:B-1----:R-:W3:Y:S04]  /*208e90*/  LDL.LU R19, [R1+0x4f8] ;  /* 0x0004f80001137983 */ /* 0x002ee80000300800 */
[----:B------:R-:W3:Y:S01]  /*208ea0*/  LDL.LU R26, [R1+0x300] ;  /* 0x00030000011a7983 */ /* 0x000ee20000300800 */
[----:B------:R-:W-:Y:S02]  /*208eb0*/  SHF.R.U32.HI R15, RZ, 0x8, R15 ;  /* 0x00000008ff0f7819 */ /* 0x000fe4000001160f */
[----:B------:R-:W-:Y:S02]  /*208ec0*/  LOP3.LUT R18, R18, 0xffff, RZ, 0xc0, !PT ;  /* 0x0000ffff12127812 */ /* 0x000fe400078ec0ff */
[----:B------:R-:W-:Y:S02]  /*208ed0*/  LOP3.LUT R2, R2, 0xffff, RZ, 0xc0, !PT ;  /* 0x0000ffff02027812 */ /* 0x000fe400078ec0ff */
[----:B------:R-:W-:-:S02]  /*208ee0*/  LOP3.LUT R15, R15, 0xffff, RZ, 0xc0, !PT ;  /* 0x0000ffff0f0f7812 */ /* 0x000fc400078ec0ff */
[----:B----4-:R-:W-:Y:S02]  /*208ef0*/  PRMT R20, R18, 0x3340, R0 ;  /* 0x0000334012147816 */ /* 0x010fe40000000000 */
[----:B------:R-:W-:-:S03]  /*208f00*/  PRMT R2, R2, 0x3340, R15 ;  /* 0x0000334002027816 */ /* 0x000fc6000000000f */
[----:B------:R-:W-:Y:S01]  /*208f10*/  STL [R1+0x3a8], R20 ;  /* 0x0003a81401007387 */ /* 0x000fe20000100800 */
[----:B------:R-:W-:-:S03]  /*208f20*/  LOP3.LUT R15, R22, 0xffff, RZ, 0xc0, !PT ;  /* 0x0000ffff160f7812 */ /* 0x000fc600078ec0ff */
[----:B------:R1:W-:Y:S01]  /*208f30*/  STL [R1+0x1890], R2 ;  /* 0x0018900201007387 */ /* 0x0003e20000100800 */
[----:B------:R-:W-:Y:S02]  /*208f40*/  IADD3 R28, P1, PT, R12, R6, RZ ;  /* 0x000000060c1c7210 */ /* 0x000fe40007f3e0ff */
[----:B------:R-:W-:Y:S01]  /*208f50*/  PRMT R22, R15, 0x3340, R0 ;  /* 0x000033400f167816 */ /* 0x000fe20000000000 */
[----:B-1----:R-:W4:Y:S04]  /*208f60*/  LDL.LU R2, [R1+0x678] ;  /* 0x0006780001027983 */ /* 0x002f280000300800 */
[----:B------:R-:W4:Y:S01]  /*208f70*/  LDL.LU R24, [R1+0x26c] ;  /* 0x00026c0001187983 */ /* 0x000f220000300800 */
[----:B------:R-:W-:Y:S01]  /*208f80*/  IMAD.X R29, R16, 0x1, R5, P1 ;  /* 0x00000001101d7824 */ /* 0x000fe200008e0605 */
[----:B--2---:R-:W-:-:S02]  /*208f90*/  LOP3.LUT R18, R25, 0xffff, RZ, 0xc0, !PT ;  /* 0x0000ffff19127812 */ /* 0x004fc400078ec0ff */
[----:B------:R-:W2:Y:S01]  /*208fa0*/  LDL.LU R25, [R1+0x4a8] ;  /* 0x0004a80001197983 */ /* 0x000ea20000300800 */
[----:B---3--:R-:W-:-:S04]  /*208fb0*/  LOP3.LUT R20, R27, 0xffff, RZ, 0xc0, !PT ;  /* 0x0000ffff1b147812 */ /* 0x008fc800078ec0ff */
[----:B------:R-:W-:Y:S02]  /*208fc0*/  PRMT R21, R18, 0x3340, R20 ;  /* 0x0000334012157816 */ /* 0x000fe40000000014 */
[----:B------:R-:W-:Y:S02]  /*208fd0*/  SHF.R.U32.HI R18, RZ, 0x8, R18 ;  /* 0x00000008ff127819 */ /* 0x000fe40000011612 */
[----:B------:R-:W-:Y:S02]  /*208fe0*/  SHF.R.U32.HI R20, RZ, 0x8, R20 ;  /* 0x00000008ff147819 */ /* 0x000fe40000011614 */
[----:B------:R-:W-:Y:S02]  /*208ff0*/  LOP3.LUT R18, R18, 0xffff, RZ, 0xc0, !PT ;  /* 0x0000ffff12127812 */ /* 0x000fe400078ec0ff */
[----:B------:R-:W-:Y:S02]  /*209000*/  LOP3.LUT R20, R20, 0xffff, RZ, 0xc0, !PT ;  /* 0x0000ffff14147812 */ /* 0x000fe400078ec0ff */
[----:B------:R-:W-:-:S02]  /*209010*/  PRMT R21, R21, 0x5410, R22 ;  /* 0x0000541015157816 */ /* 0x000fc40000000016 */
[----:B------:R-:W-:Y:S02]  /*209020*/  PRMT R18, R18, 0x3340, R20 ;  /* 0x0000334012127816 */ /* 0x000fe40000000014 */
[----:B------:R-:W-:Y:S01]  /*209030*/  IADD3 R20, P1, PT, R12, R4, RZ ;  /* 0x000000040c147210 */ /* 0x000fe20007f3e0ff */
[----:B------:R1:W-:Y:S04]  /*209040*/  STL [R1+0x1d88], R21 ;  /* 0x001d881501007387 */ /* 0x0003e80000100800 */
[----:B------:R-:W-:Y:S01]  /*209050*/  STL.64 [R1+0xcc8], R28 ;  /* 0x000cc81c01007387 */ /* 0x000fe20000100a00 */
[----:B-1----:R-:W-:-:S03]  /*209060*/  IMAD.X R21, R16, 0x1, R3, P1 ;  /* 0x0000000110157824 */ /* 0x002fc600008e0603 */
[----:B------:R1:W-:Y:S04]  /*209070*/  STL [R1+0x1864], R18 ;  /* 0x0018641201007387 */ /* 0x0003e80000100800 */
[----:B------:R-:W-:Y:S04]  /*209080*/  STL.64 [R1+0xcd0], R20 ;  /* 0x000cd01401007387 */ /* 0x000fe80000100a00 */
[----:B------:R-:W3:Y:S04]  /*209090*/  LDL.LU R22, [R1+0x684] ;  /* 0x0006840001167983 */ /* 0x000ee80000300800 */
[----:B------:R-:W3:Y:S04]  /*2090a0*/  LDL.LU R16, [R1+0x268] ;  /* 0x0002680001107983 */ /* 0x000ee80000300800 */
[----:B------:R-:W3:Y:S01]  /*2090b0*/  LDL.LU R27, [R1+0x4a4] ;  /* 0x0004a400011b7983 */ /* 0x000ee20000300800 */
[----:B------:R-:W-:-:S02]  /*2090c0*/  SHF.R.U32.HI R15, RZ, 0x8, R15 ;  /* 0x00000008ff0f7819 */ /* 0x000fc4000001160f */
[----:B------:R-:W-:Y:S02]  /*2090d0*/  SHF.R.U32.HI R14, RZ, 0x8, R14 ;  /* 0x00000008ff0e7819 */ /* 0x000fe4000001160e */
[----:B------:R-:W-:Y:S02]  /*2090e0*/  LOP3.LUT R15, R15, 0xffff, RZ, 0xc0, !PT ;  /* 0x0000ffff0f0f7812 */ /* 0x000fe400078ec0ff */
[----:B------:R-:W-:Y:S02]  /*2090f0*/  LOP3.LUT R14, R14, 0xffff, RZ, 0xc0, !PT ;  /* 0x0000ffff0e0e7812 */ /* 0x000fe400078ec0ff */
[--C-:B------:R-:W-:Y:S02]  /*209100*/  PRMT R15, R15, 0x3340, R0.reuse ;  /* 0x000033400f0f7816 */ /* 0x100fe40000000000 */
[----:B-1----:R-:W-:-:S03]  /*209110*/  PRMT R18, R14, 0x3340, R0 ;  /* 0x000033400e127816 */ /* 0x002fc60000000000 */
[----:B------:R-:W-:Y:S04]  /*209120*/  STL [R1+0x3a4], R15 ;  /* 0x0003a40f01007387 */ /* 0x000fe80000100800 */
[----:B------:R1:W-:Y:S02]  /*209130*/  STL [R1+0x3a0], R18 ;  /* 0x0003a01201007387 */ /* 0x0003e40000100800 */
[----:B-1----:R-:W-:Y:S02]  /*209140*/  LOP3.LUT R18, R23, 0xffff, RZ, 0xc0, !PT ;  /* 0x0000ffff17127812 */ /* 0x002fe400078ec0ff */
[----:B------:R-:W-:Y:S02]  /*209150*/  LOP3.LUT R14, R19, 0xffff, RZ, 0xc0, !PT ;  /* 0x0000ffff130e7812 */ /* 0x000fe400078ec0ff */
[----:B------:R-:W-:-:S03]  /*209160*/  LOP3.LUT R15, R26, 0xffff, RZ, 0xc0, !PT ;  /* 0x0000ffff1a0f7812 */ /* 0x000fc600078ec0ff */
[----:B------:R1:W-:Y:S04]  /*209170*/  STL [R1+0x19c], R14 ;  /* 0x00019c0e01007387 */ /* 0x0003e80000100800 */
[----:B------:R0:W-:Y:S01]  /*209180*/  STL [R1+0x18c], R15 ;  /* 0x00018c0f01007387 */ /* 0x0001e20000100800 */
[----:B-1----:R-:W-:Y:S02]  /*209190*/  SHF.R.U32.HI R14, RZ, 0x8, R14 ;  /* 0x00000008ff0e7819 */ /* 0x002fe4000001160e */
[----:B0-----:R-:W-:Y:S02]  /*2091a0*/  SHF.R.U32.HI R15, RZ, 0x8, R15 ;  /* 0x00000008ff0f7819 */ /* 0x001fe4000001160f */
[----:B------:R-:W-:Y:S02]  /*2091b0*/  LOP3.LUT R14, R14, 0xffff, RZ, 0xc0, !PT ;  /* 0x0000ffff0e0e7812 */ /* 0x000fe400078ec0ff */
[----:B------:R-:W-:-:S04]  /*2091c0*/  LOP3.LUT R15, R15, 0xffff, RZ, 0xc0, !PT ;  /* 0x0000ffff0f0f7812 */ /* 0x000fc800078ec0ff */
[----:B------:R-:W-:Y:S02]  /*2091d0*/  PRMT R15, R14, 0x3340, R15 ;  /* 0x000033400e0f7816 */ /* 0x000fe4000000000f */
[----:B----4-:R-:W-:-:S03]  /*2091e0*/  LOP3.LUT R14, R2, 0xffff, RZ, 0xc0, !PT ;  /* 0x0000ffff020e7812 */ /* 0x010fc600078ec0ff */
[----:B------:R-:W-:Y:S01]  /*2091f0*/  STL [R1+0x185c], R15 ;  /* 0x00185c0f01007387 */ /* 0x000fe20000100800 */
[----:B------:R-:W-:-:S03]  /*209200*/  LOP3.LUT R2, R24, 0xffff, RZ, 0xc0, !PT ;  /* 0x0000ffff18027812 */ /* 0x000fc600078ec0ff */
[----:B------:R0:W-:Y:S01]  /*209210*/  STL [R1+0x188], R18 ;  /* 0x0001881201007387 */ /* 0x0001e20000100800 */
[----:B------:R-:W-:Y:S02]  /*209220*/  PRMT R20, R2, 0x3340, R0 ;  /* 0x0000334002147816 */ /* 0x000fe40000000000 */
[----:B0-----:R-:W-:-:S04]  /*209230*/  SHF.R.U32.HI R18, RZ, 0x8, R18 ;  /* 0x00000008ff127819 */ /* 0x001fc80000011612 */
[----:B------:R-:W-:-:S04]  /*209240*/  LOP3.LUT R18, R18, 0xffff, RZ, 0xc0, !PT ;  /* 0x0000ffff12127812 */ /* 0x000fc800078ec0ff */
[----:B------:R-:W-:Y:S02]  /*209250*/  PRMT R18, R18, 0x3340, R0 ;  /* 0x0000334012127816 */ /* 0x000fe40000000000 */
[----:B--2---:R-:W-:-:S04]  /*209260*/  LOP3.LUT R15, R25, 0xffff, RZ, 0xc0, !PT ;  /* 0x0000ffff190f7812 */ /* 0x004fc800078ec0ff */
[--C-:B------:R-:W-:Y:S02]  /*209270*/  PRMT R19, R14, 0x3340, R15.reuse ;  /* 0x000033400e137816 */ /* 0x100fe4000000000f */
[----:B------:R-:W-:Y:S02]  /*209280*/  SHF.R.U32.HI R14, RZ, 0x8, R14 ;  /* 0x00000008ff0e7819 */ /* 0x000fe4000001160e */
[----:B------:R-:W-:Y:S02]  /*209290*/  SHF.R.U32.HI R15, RZ, 0x8, R15 ;  /* 0x00000008ff0f7819 */ /* 0x000fe4000001160f */
[----:B------:R-:W-:Y:S02]  /*2092a0*/  PRMT R19, R19, 0x5410, R20 ;  /* 0x0000541013137816 */ /* 0x000fe40000000014 */
[----:B------:R-:W-:Y:S02]  /*2092b0*/  LOP3.LUT R14, R14, 0xffff, RZ, 0xc0, !PT ;  /* 0x0000ffff0e0e7812 */ /* 0x000fe400078ec0ff */
[----:B------:R-:W-:Y:S01]  /*2092c0*/  LOP3.LUT R15, R15, 0xffff, RZ, 0xc0, !PT ;  /* 0x0000ffff0f0f7812 */ /* 0x000fe200078ec0ff */
[----:B------:R-:W-:Y:S03]  /*2092d0*/  STL [R1+0x1d84], R19 ;  /* 0x001d841301007387 */ /* 0x000fe60000100800 */
[----:B------:R-:W-:Y:S01]  /*2092e0*/  PRMT R14, R14, 0x3340, R15 ;  /* 0x000033400e0e7816 */ /* 0x000fe2000000000f */
[----:B------:R-:W2:Y:S04]  /*2092f0*/  LDL.LU R23, [R1+0x5e8] ;  /* 0x0005e80001177983 */ /* 0x000ea80000300800 */
[----:B------:R-:W4:Y:S04]  /*209300*/  LDL.LU R24, [R1+0x1d8] ;  /* 0x0001d80001187983 */ /* 0x000f280000300800 */
[----:B------:R-:W4:Y:S04]  /*209310*/  LDL.LU R25, [R1+0x470] ;  /* 0x0004700001197983 */ /* 0x000f280000300800 */
[----:B------:R-:W-:Y:S04]  /*209320*/  STL [R1+0x39c], R18 ;  /* 0x00039c1201007387 */ /* 0x000fe80000100800 */
[----:B------:R0:W-:Y:S01]  /*209330*/  STL [R1+0x183c], R14 ;  /* 0x00183c0e01007387 */ /* 0x0001e20000100800 */
[----:B---3--:R-:W-:-:S02]  /*209340*/  LOP3.LUT R15, R22, 0xffff, RZ, 0xc0, !PT ;  /* 0x0000ffff160f7812 */ /* 0x008fc400078ec0ff */
[----:B0-----:R-:W-:Y:S02]  /*209350*/  LOP3.LUT R14, R16, 0xffff, RZ, 0xc0, !PT ;  /* 0x0000ffff100e7812 */ /* 0x001fe400078ec0ff */
[----:B------:R-:W-:Y:S02]  /*209360*/  LOP3.LUT R16, R27, 0xffff, RZ, 0xc0, !PT ;  /* 0x0000ffff1b107812 */ /* 0x000fe400078ec0ff */
[----:B------:R-:W-:Y:S02]  /*209370*/  PRMT R19, R14, 0x3340, R0 ;  /* 0x000033400e137816 */ /* 0x000fe40000000000 */
[--C-:B------:R-:W-:Y:S02]  /*209380*/  PRMT R18, R15, 0x3340, R16.reuse ;  /* 0x000033400f127816 */ /* 0x100fe40000000010 */
[----:B------:R-:W-:Y:S02]  /*209390*/  SHF.R.U32.HI R16, RZ, 0x8, R16 ;  /* 0x00000008ff107819 */ /* 0x000fe40000011610 */
[----:B------:R-:W-:-:S02]  /*2093a0*/  SHF.R.U32.HI R15, RZ, 0x8, R15 ;  /* 0x00000008ff0f7819 */ /* 0x000fc4000001160f */
[----:B------:R-:W-:Y:S02]  /*2093b0*/  PRMT R18, R18, 0x5410, R19 ;  /* 0x0000541012127816 */ /* 0x000fe40000000013 */
[----:B------:R-:W-:Y:S02]  /*2093c0*/  LOP3.LUT R16, R16, 0xffff, RZ, 0xc0, !PT ;  /* 0x0000ffff10107812 */ /* 0x000fe400078ec0ff */
[----:B------:R-:W-:Y:S01]  /*2093d0*/  LOP3.LUT R15, R15, 0xffff, RZ, 0xc0, !PT ;  /* 0x0000ffff0f0f7812 */ /* 0x000fe200078ec0ff */
[----:B------:R0:W-:Y:S03]  /*2093e0*/  STL [R1+0x1d80], R18 ;  /* 0x001d801201007387 */ /* 0x0001e60000100800 */
[----:B------:R-:W-:Y:S02]  /*2093f0*/  PRMT R15, R15, 0x3340, R16 ;  /* 0x000033400f0f7816 */ /* 0x000fe40000000010 */
[----:B------:R-:W3:Y:S01]  /*209400*/  LDL.LU R16, [R1+0x5f8] ;  /* 0x0005f80001107983 */ /* 0x000ee20000300800 */
[----:B------:R-:W-:Y:S01]  /*209410*/  VIADD R12, R12, UR6 ;  /* 0x000000060c0c7c36 */ /* 0x000fe20008000000 */
[----:B------:R-:W-:Y:S01]  /*209420*/  SHF.R.U32.HI R14, RZ, 0x8, R14 ;  /* 0x00000008ff0e7819 */ /* 0x000fe2000001160e */
[----:B------:R-:W1:Y:S01]  /*209430*/  LDCU UR6, c[0x0][0x3b8] ;  /* 0x00007700ff0677ac */ /* 0x000e620008000800 */
[----:B------:R-:W-:Y:S04]  /*209440*/  STL [R1+0x1834], R15 ;  /* 0x0018340f01007387 */ /* 0x000fe80000100800 */
[----:B------:R-:W3:Y:S04]  /*209450*/  LDL.LU R27, [R1+0x1e0] ;  /* 0x0001e000011b7983 */ /* 0x000ee80000300800 */
[----:B------:R-:W3:Y:S01]  /*209460*/  LDL.LU R26, [R1+0x474] ;  /* 0x00047400011a7983 */ /* 0x000ee20000300800 */
[----:B------:R-:W-:-:S02]  /*209470*/  SHF.R.U32.HI R2, RZ, 0x8, R2 ;  /* 0x00000008ff027819 */ /* 0x000fc40000011602 */
[----:B------:R-:W-:Y:S02]  /*209480*/  SHF.R.S32.HI R20, RZ, 0x1f, R12 ;  /* 0x0000001fff147819 */ /* 0x000fe4000001140c */
[----:B0-----:R-:W-:Y:S02]  /*209490*/  IADD3 R18, P1, PT, R12, R10, RZ ;  /* 0x0000000a0c127210 */ /* 0x001fe40007f3e0ff */
[----:B------:R-:W-:Y:S02]  /*2094a0*/  LOP3.LUT R14, R14, 0xffff, RZ, 0xc0, !PT ;  /* 0x0000ffff0e0e7812 */ /* 0x000fe400078ec0ff */
[----:B------:R-:W-:Y:S01]  /*2094b0*/  LOP3.LUT R2, R2, 0xffff, RZ, 0xc0, !PT ;  /* 0x0000ffff02027812 */ /* 0x000fe200078ec0ff */
[----:B------:R-:W-:Y:S01]  /*2094c0*/  IMAD.X R19, R20, 0x1, R9, P1 ;  /* 0x0000000114137824 */ /* 0x000fe200008e0609 */
[--C-:B------:R-:W-:Y:S02]  /*2094d0*/  PRMT R14, R14, 0x3340, R0.reuse ;  /* 0x000033400e0e7816 */ /* 0x100fe40000000000 */
[----:B------:R-:W-:-:S02]  /*2094e0*/  PRMT R2, R2, 0x3340, R0 ;  /* 0x0000334002027816 */ /* 0x000fc40000000000 */
[----:B------:R-:W-:Y:S04]  /*2094f0*/  STL.64 [R1+0xcc0], R18 ;  /* 0x000cc01201007387 */ /* 0x000fe80000100a00 */
[----:B------:R-:W-:Y:S04]  /*209500*/  STL [R1+0x398], R14 ;  /* 0x0003980e01007387 */ /* 0x000fe80000100800 */
[----:B------:R0:W-:Y:S01]  /*209510*/  STL [R1+0x394], R2 ;  /* 0x0003940201007387 */ /* 0x0001e20000100800 */
[----:B------:R-:W-:-:S03]  /*209520*/  IADD3 R28, P1, PT, R12, R8, RZ ;  /* 0x000000080c1c7210 */ /* 0x000fc60007f3e0ff */
[----:B0-----:R-:W3:Y:S04]  /*209530*/  LDL.LU R2, [R1+0x590] ;  /* 0x0005900001027983 */ /* 0x001ee80000300800 */
[----:B------:R-:W3:Y:S01]  /*209540*/  LDL.LU R22, [R1+0x160] ;  /* 0x0001600001167983 */ /* 0x000ee20000300800 */
[----:B------:R-:W-:Y:S01]  /*209550*/  IMAD.X R29, R20, 0x1, R7, P1 ;  /* 0x00000001141d7824 */ /* 0x000fe200008e0607 */
[----:B--2---:R-:W-:Y:S02]  /*209560*/  LOP3.LUT R15, R23, 0xffff, RZ, 0xc0, !PT ;  /* 0x0000ffff170f7812 */ /* 0x004fe400078ec0ff */
[----:B----4-:R-:W-:Y:S02]  /*209570*/  LOP3.LUT R14, R24, 0xffff, RZ, 0xc0, !PT ;  /* 0x0000ffff180e7812 */ /* 0x010fe400078ec0ff */
[----:B------:R-:W-:-:S02]  /*209580*/  LOP3.LUT R18, R25, 0xffff, RZ, 0xc0, !PT ;  /* 0x0000ffff19127812 */ /* 0x000fc400078ec0ff */
[----:B------:R-:W2:Y:S02]  /*209590*/  LDL.LU R25, [R1+0x360] ;  /* 0x0003600001197983 */ /* 0x000ea40000300800 */
[--C-:B------:R-:W-:Y:S02]  /*2095a0*/  PRMT R19, R15, 0x3340, R18.reuse ;  /* 0x000033400f137816 */ /* 0x100fe40000000012 */
[----:B------:R-:W-:Y:S02]  /*2095b0*/  SHF.R.U32.HI R15, RZ, 0x8, R15 ;  /* 0x00000008ff0f7819 */ /* 0x000fe4000001160f */
[----:B------:R-:W-:Y:S02]  /*2095c0*/  SHF.R.U32.HI R18, RZ, 0x8, R18 ;  /* 0x00000008ff127819 */ /* 0x000fe40000011612 */
[----:B------:R-:W-:Y:S02]  /*2095d0*/  PRMT R21, R14, 0x3340, R0 ;  /* 0x000033400e157816 */ /* 0x000fe40000000000 */
[----:B------:R-:W-:-:S02]  /*2095e0*/  SHF.R.U32.HI R14, RZ, 0x8, R14 ;  /* 0x00000008ff0e7819 */ /* 0x000fc4000001160e */
[----:B------:R-:W-:Y:S02]  /*2095f0*/  LOP3.LUT R15, R15, 0xffff, RZ, 0xc0, !PT ;  /* 0x0000ffff0f0f7812 */ /* 0x000fe400078ec0ff */
[----:B------:R-:W-:Y:S02]  /*209600*/  LOP3.LUT R18, R18, 0xffff, RZ, 0xc0, !PT ;  /* 0x0000ffff12127812 */ /* 0x000fe400078ec0ff */
[----:B------:R-:W-:Y:S02]  /*209610*/  PRMT R19, R19, 0x5410, R21 ;  /* 0x0000541013137816 */ /* 0x000fe40000000015 */
[----:B------:R-:W-:Y:S02]  /*209620*/  LOP3.LUT R14, R14, 0xffff, RZ, 0xc0, !PT ;  /* 0x0000ffff0e0e7812 */ /* 0x000fe400078ec0ff */
[----:B------:R-:W-:Y:S01]  /*209630*/  PRMT R18, R15, 0x3340, R18 ;  /* 0x000033400f127816 */ /* 0x000fe20000000012 */
[----:B------:R-:W-:Y:S01]  /*209640*/  STL [R1+0x1d7c], R19 ;  /* 0x001d7c1301007387 */ /* 0x000fe20000100800 */
[----:B------:R-:W-:-:S03]  /*209650*/  PRMT R15, R14, 0x3340, R0 ;  /* 0x000033400e0f7816 */ /* 0x000fc60000000000 */
[----:B------:R0:W-:Y:S04]  /*209660*/  STL.64 [R1+0xcb8], R28 ;  /* 0x000cb81c01007387 */ /* 0x0001e80000100a00 */
[----:B0-----:R-:W4:Y:S01]  /*209670*/  LDL.LU R28, [R1+0x7828] ;  /* 0x00782800011c7983 */ /* 0x001f220000300800 */
[----:B---3--:R-:W-:-:S03]  /*209680*/  LOP3.LUT R14, R16, 0xffff, RZ, 0xc0, !PT ;  /* 0x0000ffff100e7812 */ /* 0x008fc600078ec0ff */
[----:B------:R-:W-:Y:S04]  /*209690*/  STL [R1+0x1814], R18 ;  /* 0x0018141201007387 */ /* 0x000fe80000100800 */
[----:B------:R-:W3:Y:S04]  /*2096a0*/  LDL.LU R23, [R1+0x594] ;  /* 0x0005940001177983 */ /* 0x000ee80000300800 */
[----:B------:R0:W-:Y:S04]  /*2096b0*/  STL [R1+0x390], R15 ;  /* 0x0003900f01007387 */ /* 0x0001e80000100800 */
[----:B------:R-:W4:Y:S04]  /*2096c0*/  LDL.LU R16, [R1+0x164] ;  /* 0x0001640001107983 */ /* 0x000f280000300800 */
[----:B------:R-:W4:Y:S01]  /*2096d0*/  LDL.LU R24, [R1+0x364] ;  /* 0x0003640001187983 */ /* 0x000f220000300800 */
[----:B------:R-:W-:-:S02]  /*2096e0*/  LOP3.LUT R27, R27, 0xffff, RZ, 0xc0, !PT ;  /* 0x0000ffff1b1b7812 */ /* 0x000fc400078ec0ff */
[----:B0-----:R-:W-:Y:S02]  /*2096f0*/  LOP3.LUT R15, R26, 0xffff, RZ, 0xc0, !PT ;  /* 0x0000ffff1a0f7812 */ /* 0x001fe400078ec0ff */
        /* <DEDUP_REMOVED lines=9> */
[----:B------:R-:W-:Y:S02]  /*209790*/  STL [R1+0x76c4], R27 ;  /* 0x0076c41b01007387 */ /* 0x000fe40000100800 */
[----:B------:R-:W-:Y:S02]  /*2097a0*/  PRMT R15, R14, 0x3340, R15 ;  /* 0x000033400e0f7816 */ /* 0x000fe4000000000f */
[----:B------:R-:W-:Y:S01]  /*2097b0*/  STL [R1+0x1d78], R21 ;  /* 0x001d781501007387 */ /* 0x000fe20000100800 */
[----:B------:R-:W-:-:S03]  /*2097c0*/  LOP3.LUT R14, R2, 0xffff, RZ, 0xc0, !PT ;  /* 0x0000ffff020e7812 */ /* 0x000fc600078ec0ff */
[----:B------:R0:W-:Y:S01]  /*2097d0*/  STL.64 [R1+0xcb0], R18 ;  /* 0x000cb01201007387 */ /* 0x0001e20000100a00 */
[----:B------:R-:W-:-:S03]  /*2097e0*/  LOP3.LUT R2, R22, 0xffff, RZ, 0xc0, !PT ;  /* 0x0000ffff16027812 */ /* 0x000fc600078ec0ff */
[----:B------:R2:W-:Y:S04]  /*2097f0*/  STL [R1+0x1a08], R15 ;  /* 0x001a080f01007387 */ /* 0x0005e80000100800 */
[----:B------:R-:W4:Y:S01]  /*209800*/  LDL.LU R22, [R1+0x50c] ;  /* 0x00050c0001167983 */ /* 0x000f220000300800 */
[----:B0-----:R-:W-:Y:S02]  /*209810*/  PRMT R19, R2, 0x3340, R0 ;  /* 0x0000334002137816 */ /* 0x001fe40000000000 */
[----:B--2---:R-:W-:Y:S02]  /*209820*/  LOP3.LUT R15, R25, 0xffff, RZ, 0xc0, !PT ;  /* 0x0000ffff190f7812 */ /* 0x004fe400078ec0ff */
[----:B------:R-:W2:Y:S02]  /*209830*/  LDL.LU R25, [R1+0x310] ;  /* 0x0003100001197983 */ /* 0x000ea40000300800 */
[----:B------:R-:W-:-:S02]  /*209840*/  PRMT R18, R14, 0x3340, R15 ;  /* 0x000033400e127816 */ /* 0x000fc4000000000f */
[----:B------:R-:W-:Y:S02]  /*209850*/  SHF.R.U32.HI R14, RZ, 0x8, R14 ;  /* 0x00000008ff0e7819 */ /* 0x000fe4000001160e */
[----:B------:R-:W-:Y:S02]  /*209860*/  SHF.R.U32.HI R15, RZ, 0x8, R15 ;  /* 0x00000008ff0f7819 */ /* 0x000fe4000001160f */
[----:B------:R-:W-:Y:S02]  /*209870*/  PRMT R21, R18, 0x5410, R19 ;  /* 0x0000541012157816 */ /* 0x000fe40000000013 */
[----:B------:R-:W-:Y:S02]  /*209880*/  IADD3 R18, P1, PT, R12, R4, RZ ;  /* 0x000000040c127210 */ /* 0x000fe40007f3e0ff */
[----:B------:R-:W-:Y:S02]  /*209890*/  LOP3.LUT R14, R14, 0xffff, RZ, 0xc0, !PT ;  /* 0x0000ffff0e0e7812 */ /* 0x000fe400078ec0ff */
[----:B------:R-:W-:Y:S01]  /*2098a0*/  LOP3.LUT R15, R15, 0xffff, RZ, 0xc0, !PT ;  /* 0x0000ffff0f0f7812 */ /* 0x000fe200078ec0ff */
[----:B------:R-:W-:-:S03]  /*2098b0*/  IMAD.X R19, R20, 0x1, R3, P1 ;  /* 0x0000000114137824 */ /* 0x000fc600008e0603 */
[----:B------:R-:W-:Y:S01]  /*2098c0*/  PRMT R15, R14, 0x3340, R15 ;  /* 0x000033400e0f7816 */ /* 0x000fe2000000000f */
[----:B------:R-:W-:Y:S04]  /*2098d0*/  STL [R1+0x1d74], R21 ;  /* 0x001d741501007387 */ /* 0x000fe80000100800 */
[----:B------:R-:W-:Y:S04]  /*2098e0*/  STL.64 [R1+0xca8], R18 ;  /* 0x000ca81201007387 */ /* 0x000fe80000100a00 */
[----:B------:R0:W-:Y:S01]  /*2098f0*/  STL [R1+0x17f4], R15 ;  /* 0x0017f40f01007387 */ /* 0x0001e20000100800 */
[----:B---3--:R-:W-:-:S02]  /*209900*/  LOP3.LUT R14, R23, 0xffff, RZ, 0xc0, !PT ;  /* 0x0000ffff170e7812 */ /* 0x008fc400078ec0ff */
[----:B----4-:R-:W-:Y:S02]  /*209910*/  LOP3.LUT R16, R16, 0xffff, RZ, 0xc0, !PT ;  /* 0x0000ffff10107812 */ /* 0x010fe400078ec0ff */
[----:B0-----:R-:W-:Y:S02]  /*209920*/  LOP3.LUT R15, R24, 0xffff, RZ, 0xc0, !PT ;  /* 0x0000ffff180f7812 */ /* 0x001fe400078ec0ff */
[----:B------:R-:W-:Y:S02]  /*209930*/  PRMT R19, R16, 0x3340, R0 ;  /* 0x0000334010137816 */ /* 0x000fe40000000000 */
[----:B------:R-:W-:-:S04]  /*209940*/  PRMT R18, R14, 0x3340, R15 ;  /* 0x000033400e127816 */ /* 0x000fc8000000000f */
[----:B------:R-:W-:Y:S02]  /*209950*/  PRMT R19, R18, 0x5410, R19 ;  /* 0x0000541012137816 */ /* 0x000fe40000000013 */
[----:B------:R-:W-:-:S03]  /*209960*/  SHF.R.U32.HI R18, RZ, 0x8, R2 ;  /* 0x00000008ff127819 */ /* 0x000fc60000011602 */
[----:B------:R0:W-:Y:S04]  /*209970*/  STL [R1+0x1d70], R19 ;  /* 0x001d701301007387 */ /* 0x0001e80000100800 */
[----:B------:R-:W3:Y:S04]  /*209980*/  LDL.LU R2, [R1+0x6cc] ;  /* 0x0006cc0001027983 */ /* 0x000ee80000300800 */
[----:B------:R-:W4:Y:S04]  /*209990*/  LDL.LU R23, [R1+0x290] ;  /* 0x0002900001177983 */ /* 0x000f280000300800 */
[----:B------:R-:W4:Y:S01]  /*2099a0*/  LDL.LU R24, [R1+0x4ac] ;  /* 0x0004ac0001187983 */ /* 0x000f220000300800 */
[----:B------:R-:W-:-:S02]  /*2099b0*/  SHF.R.U32.HI R14, RZ, 0x8, R14 ;  /* 0x00000008ff0e7819 */ /* 0x000fc4000001160e */
[----:B------:R-:W-:Y:S02]  /*2099c0*/  SHF.R.U32.HI R15, RZ, 0x8, R15 ;  /* 0x00000008ff0f7819 */ /* 0x000fe4000001160f */
[----:B------:R-:W-:Y:S02]  /*2099d0*/  LOP3.LUT R18, R18, 0xffff, RZ, 0xc0, !PT ;  /* 0x0000ffff12127812 */ /* 0x000fe400078ec0ff */
[----:B------:R-:W-:Y:S02]  /*2099e0*/  LOP3.LUT R14, R14, 0xffff, RZ, 0xc0, !PT ;  /* 0x0000ffff0e0e7812 */ /* 0x000fe400078ec0ff */
[----:B------:R-:W-:Y:S02]  /*2099f0*/  LOP3.LUT R15, R15, 0xffff, RZ, 0xc0, !PT ;  /* 0x0000ffff0f0f7812 */ /* 0x000fe400078ec0ff */
[----:B------:R-:W-:Y:S02]  /*209a00*/  PRMT R18, R18, 0x3340, R0 ;  /* 0x0000334012127816 */ /* 0x000fe40000000000 */
[----:B------:R-:W-:-:S02]  /*209a10*/  PRMT R14, R14, 0x3340, R15 ;  /* 0x000033400e0e7816 */ /* 0x000fc4000000000f */
[----:B0-----:R-:W-:Y:S01]  /*209a20*/  LOP3.LUT R19, R17, 0xffff, RZ, 0xc0, !PT ;  /* 0x0000ffff11137812 */ /* 0x001fe200078ec0ff */
[----:B------:R-:W-:Y:S04]  /*209a30*/  STL [R1+0x38c], R18 ;  /* 0x00038c1201007387 */ /* 0x000fe80000100800 */
[----:B------:R-:W4:Y:S04]  /*209a40*/  LDL.LU R17, [R1+0x7824] ;  /* 0x0078240001117983 */ /* 0x000f280000300800 */
[----:B------:R0:W-:Y:S01]  /*209a50*/  STL [R1+0x684], R14 ;  /* 0x0006840e01007387 */ /* 0x0001e20000100800 */
[----:B------:R-:W-:Y:S01]  /*209a60*/  PRMT R20, R19, 0x3340, R0 ;  /* 0x0000334013147816 */ /* 0x000fe20000000000 */
[----:B-1----:R-:W-:Y:S01]  /*209a70*/  VIADD R12, R12, UR6 ;  /* 0x000000060c0c7c36 */ /* 0x002fe20008000000 */
[----:B0-----:R-:W-:Y:S01]  /*209a80*/  LOP3.LUT R14, R22, 0xffff, RZ, 0xc0, !PT ;  /* 0x0000ffff160e7812 */ /* 0x001fe200078ec0ff */
[----:B------:R-:W0:Y:S01]  /*209a90*/  LDCU UR6, c[0x0][0x3b8] ;  /* 0x00007700ff0677ac */ /* 0x000e220008000800 */
[----:B------:R-:W-:-:S04]  /*209aa0*/  SHF.R.U32.HI R19, RZ, 0x8, R19 ;  /* 0x00000008ff137819 */ /* 0x000fc80000011613 */
[----:B------:R-:W-:-:S04]  /*209ab0*/  LOP3.LUT R19, R19, 0xffff, RZ, 0xc0, !PT ;  /* 0x0000ffff13137812 */ /* 0x000fc800078ec0ff */
[----:B------:R-:W-:Y:S02]  /*209ac0*/  PRMT R19, R19, 0x3340, R0 ;  /* 0x0000334013137816 */ /* 0x000fe40000000000 */
[----:B--2---:R-:W-:-:S04]  /*209ad0*/  LOP3.LUT R15, R25, 0xffff, RZ, 0xc0, !PT ;  /* 0x0000ffff190f7812 */ /* 0x004fc800078ec0ff */
[----:B------:R-:W-:-:S04]  /*209ae0*/  PRMT R18, R14, 0x3340, R15 ;  /* 0x000033400e127816 */ /* 0x000fc8000000000f */
[----:B------:R-:W-:Y:S02]  /*209af0*/  PRMT R22, R18, 0x5410, R20 ;  /* 0x0000541012167816 */ /* 0x000fe40000000014 */
[----:B------:R-:W-:Y:S02]  /*209b00*/  SHF.R.S32.HI R18, RZ, 0x1f, R12 ;  /* 0x0000001fff127819 */ /* 0x000fe4000001140c */
[----:B------:R-:W-:Y:S01]  /*209b10*/  IADD3 R20, P1, PT, R12, R10, RZ ;  /* 0x0000000a0c147210 */ /* 0x000fe20007f3e0ff */
[----:B------:R1:W-:Y:S04]  /*209b20*/  STL [R1+0x1d6c], R22 ;  /* 0x001d6c1601007387 */ /* 0x0003e80000100800 */
[----:B------:R-:W-:Y:S01]  /*209b30*/  IMAD.X R21, R18, 0x1, R9, P1 ;  /* 0x0000000112157824 */ /* 0x000fe200008e0609 */
[----:B------:R-:W-:-:S04]  /*209b40*/  SHF.R.U32.HI R14, RZ, 0x8, R14 ;  /* 0x00000008ff0e7819 */ /* 0x000fc8000001160e */
[----:B------:R2:W-:Y:S01]  /*209b50*/  STL.64 [R1+0xca0], R20 ;  /* 0x000ca01401007387 */ /* 0x0005e20000100a00 */
[----:B------:R-:W-:-:S03]  /*209b60*/  SHF.R.U32.HI R15, RZ, 0x8, R15 ;  /* 0x00000008ff0f7819 */ /* 0x000fc6000001160f */
[----:B-1----:R-:W4:Y:S04]  /*209b70*/  LDL.LU R22, [R1+0x6d8] ;  /* 0x0006d80001167983 */ /* 0x002f280000300800 */
[----:B------:R-:W4:Y:S01]  /*209b80*/  LDL.LU R25, [R1+0x298] ;  /* 0x0002980001197983 */ /* 0x000f220000300800 */
[----:B--2---:R-:W-:-:S03]  /*209b90*/  SHF.R.U32.HI R20, RZ, 0x8, R16 ;  /* 0x00000008ff147819 */ /* 0x004fc60000011610 */
[----:B------:R-:W2:Y:S01]  /*209ba0*/  LDL.LU R16, [R1+0x4b0] ;  /* 0x0004b00001107983 */ /* 0x000ea20000300800 */
[----:B------:R-:W-:Y:S02]  /*209bb0*/  LOP3.LUT R14, R14, 0xffff, RZ, 0xc0, !PT ;  /* 0x0000ffff0e0e7812 */ /* 0x000fe400078ec0ff */
[----:B------:R-:W-:Y:S02]  /*209bc0*/  LOP3.LUT R20, R20, 0xffff, RZ, 0xc0, !PT ;  /* 0x0000ffff14147812 */ /* 0x000fe400078ec0ff */
[----:B------:R-:W-:Y:S02]  /*209bd0*/  LOP3.LUT R15, R15, 0xffff, RZ, 0xc0, !PT ;  /* 0x0000ffff0f0f7812 */ /* 0x000fe400078ec0ff */
[----:B------:R-:W-:Y:S02]  /*209be0*/  PRMT R20, R20, 0x3340, R0 ;  /* 0x0000334014147816 */ /* 0x000fe40000000000 */
[----:B------:R-:W-:-:S03]  /*209bf0*/  PRMT R15, R14, 0x3340, R15 ;  /* 0x000033400e0f7816 */ /* 0x000fc6000000000f */
[----:B------:R-:W-:Y:S04]  /*209c00*/  STL [R1+0x388], R20 ;  /* 0x0003881401007387 */ /* 0x000fe80000100800 */
[----:B------:R1:W-:Y:S01]  /*209c10*/  STL [R1+0x17d8], R15 ;  /* 0x0017d80f01007387 */ /* 0x0003e20000100800 */
[----:B---3--:R-:W-:Y:S02]  /*209c20*/  LOP3.LUT R14, R2, 0xffff, RZ, 0xc0, !PT ;  /* 0x0000ffff020e7812 */ /* 0x008fe400078ec0ff */
[----:B----4-:R-:W-:Y:S02]  /*209c30*/  LOP3.LUT R2, R23, 0xffff, RZ, 0xc0, !PT ;  /* 0x0000ffff17027812 */ /* 0x010fe400078ec0ff */
[----:B-1----:R-:W-:Y:S02]  /*209c40*/  LOP3.LUT R15, R24, 0xffff, RZ, 0xc0, !PT ;  /* 0x0000ffff180f7812 */ /* 0x002fe400078ec0ff */
[----:B------:R-:W-:-:S02]  /*209c50*/  PRMT R21, R2, 0x3340, R0 ;  /* 0x0000334002157816 */ /* 0x000fc40000000000 */
[----:B------:R-:W-:-:S04]  /*209c60*/  PRMT R20, R14, 0x3340, R15 ;  /* 0x000033400e147816 */ /* 0x000fc8000000000f */
[----:B------:R-:W-:Y:S02]  /*209c70*/  PRMT R23, R20, 0x5410, R21 ;  /* 0x0000541014177816 */ /* 0x000fe40000000015 */
[----:B------:R-:W-:-:S05]  /*209c80*/  IADD3 R20, P1, PT, R12, R8, RZ ;  /* 0x000000080c147210 */ /* 0x000fca0007f3e0ff */
[----:B------:R-:W-:Y:S01]  /*209c90*/  IMAD.X R21, R18, 0x1, R7, P1 ;  /* 0x0000000112157824 */ /* 0x000fe200008e0607 */
[----:B------:R1:W-:Y:S04]  /*209ca0*/  STL [R1+0x1d68], R23 ;  /* 0x001d681701007387 */ /* 0x0003e80000100800 */
[----:B------:R-:W-:Y:S04]  /*209cb0*/  STL.64 [R1+0xc98], R20 ;  /* 0x000c981401007387 */ /* 0x000fe80000100a00 */
[----:B------:R-:W3:Y:S04]  /*209cc0*/  LDL.LU R29, [R1+0x638] ;  /* 0x00063800011d7983 */ /* 0x000ee80000300800 */
[----:B-1----:R-:W4:Y:S04]  /*209cd0*/  LDL.LU R23, [R1+0x200] ;  /* 0x0002000001177983 */ /* 0x002f280000300800 */
[----:B------:R1:W-:Y:S04]  /*209ce0*/  STL [R1+0x384], R19 ;  /* 0x0003841301007387 */ /* 0x0003e80000100800 */
[----:B------:R-:W3:Y:S01]  /*209cf0*/  LDL.LU R24, [R1+0x484] ;  /* 0x0004840001187983 */ /* 0x000ee20000300800 */
[----:B------:R-:W-:-:S02]  /*209d00*/  SHF.R.U32.HI R14, RZ, 0x8, R14 ;  /* 0x00000008ff0e7819 */ /* 0x000fc4000001160e */
[----:B------:R-:W-:Y:S02]  /*209d10*/  SHF.R.U32.HI R15, RZ, 0x8, R15 ;  /* 0x00000008ff0f7819 */ /* 0x000fe4000001160f */
[----:B------:R-:W-:Y:S02]  /*209d20*/  LOP3.LUT R14, R14, 0xffff, RZ, 0xc0, !PT ;  /* 0x0000ffff0e0e7812 */ /* 0x000fe400078ec0ff */
[----:B------:R-:W-:-:S04]  /*209d30*/  LOP3.LUT R15, R15, 0xffff, RZ, 0xc0, !PT ;  /* 0x0000ffff0f0f7812 */ /* 0x000fc800078ec0ff */
[----:B-1----:R-:W-:Y:S02]  /*209d40*/  PRMT R19, R14, 0x3340, R15 ;  /* 0x000033400e137816 */ /* 0x002fe4000000000f */
[----:B------:R-:W-:Y:S02]  /*209d50*/  IADD3 R14, P1, PT, R12, R6, RZ ;  /* 0x000000060c0e7210 */ /* 0x000fe40007f3e0ff */
[----:B------:R-:W-:-:S03]  /*209d60*/  SHF.R.U32.HI R2, RZ, 0x8, R2 ;  /* 0x00000008ff027819 */ /* 0x000fc60000011602 */
[----:B------:R-:W-:Y:S01]  /*209d70*/  IMAD.X R15, R18, 0x1, R5, P1 ;  /* 0x00000001120f7824 */ /* 0x000fe200008e0605 */
[----:B------:R-:W-:Y:S01]  /*209d80*/  LOP3.LUT R2, R2, 0xffff, RZ, 0xc0, !PT ;  /* 0x0000ffff02027812 */ /* 0x000fe200078ec0ff */
[----:B------:R-:W-:Y:S03]  /*209d90*/  STL [R1+0x17bc], R19 ;  /* 0x0017bc1301007387 */ /* 0x000fe60000100800 */
[----:B------:R-:W-:Y:S01]  /*209da0*/  PRMT R2, R2, 0x3340, R0 ;  /* 0x0000334002027816 */ /* 0x000fe20000000000 */
[----:B------:R1:W-:Y:S04]  /*209db0*/  STL.64 [R1+0xc90], R14 ;  /* 0x000c900e01007387 */ /* 0x0003e80000100a00 */
[----:B------:R0:W-:Y:S01]  /*209dc0*/  STL [R1+0x380], R2 ;  /* 0x0003800201007387 */ /* 0x0001e20000100800 */
[----:B------:R-:W-:-:S05]  /*209dd0*/  IADD3 R20, P1, PT, R12, R4, RZ ;  /* 0x000000040c147210 */ /* 0x000fca0007f3e0ff */
[----:B------:R-:W-:Y:S01]  /*209de0*/  IMAD.X R21, R18, 0x1, R3, P1 ;  /* 0x0000000112157824 */ /* 0x000fe200008e0603 */
[----:B-1----:R-:W-:Y:S02]  /*209df0*/  LOP3.LUT R15, R22, 0xffff, RZ, 0xc0, !PT ;  /* 0x0000ffff160f7812 */ /* 0x002fe400078ec0ff */
[----:B------:R-:W-:Y:S02]  /*209e00*/  LOP3.LUT R14, R25, 0xffff, RZ, 0xc0, !PT ;  /* 0x0000ffff190e7812 */ /* 0x000fe400078ec0ff */
[----:B--2---:R-:W-:Y:S02]  /*209e10*/  LOP3.LUT R16, R16, 0xffff, RZ, 0xc0, !PT ;  /* 0x0000ffff10107812 */ /* 0x004fe400078ec0ff */
[----:B------:R-:W-:Y:S02]  /*209e20*/  PRMT R19, R14, 0x3340, R0 ;  /* 0x000033400e137816 */ /* 0x000fe40000000000 */
[----:B0-----:R-:W-:-:S04]  /*209e30*/  PRMT R2, R15, 0x3340, R16 ;  /* 0x000033400f027816 */ /* 0x001fc80000000010 */
[----:B------:R-:W-:Y:S02]  /*209e40*/  PRMT R2, R2, 0x5410, R19 ;  /* 0x0000541002027816 */ /* 0x000fe40000000013 */
[----:B------:R-:W2:Y:S04]  /*209e50*/  LDL.LU R19, [R1+0x63c] ;  /* 0x00063c0001137983 */ /* 0x000ea80000300800 */
[----:B------:R-:W2:Y:S01]  /*209e60*/  LDL.LU R26, [R1+0x480] ;  /* 0x00048000011a7983 */ /* 0x000ea20000300800 */
[----:B------:R-:W-:Y:S02]  /*209e70*/  SHF.R.U32.HI R15, RZ, 0x8, R15 ;  /* 0x00000008ff0f7819 */ /* 0x000fe4000001160f */
[----:B------:R-:W-:Y:S01]  /*209e80*/  SHF.R.U32.HI R16, RZ, 0x8, R16 ;  /* 0x00000008ff107819 */ /* 0x000fe20000011610 */
[----:B------:R0:W-:Y:S01]  /*209e90*/  STL [R1+0x1d64], R2 ;  /* 0x001d640201007387 */ /* 0x0001e20000100800 */
[----:B------:R-:W-:-:S02]  /*209ea0*/  SHF.R.U32.HI R14, RZ, 0x8, R14 ;  /* 0x00000008ff0e7819 */ /* 0x000fc4000001160e */
[----:B------:R-:W-:Y:S02]  /*209eb0*/  LOP3.LUT R15, R15, 0xffff, RZ, 0xc0, !PT ;  /* 0x0000ffff0f0f7812 */ /* 0x000fe400078ec0ff */
[----:B------:R-:W-:Y:S01]  /*209ec0*/  LOP3.LUT R16, R16, 0xffff, RZ, 0xc0, !PT ;  /* 0x0000ffff10107812 */ /* 0x000fe200078ec0ff */
[----:B0-----:R-:W2:Y:S01]  /*209ed0*/  LDL.LU R2, [R1+0x1fc] ;  /* 0x0001fc0001027983 */ /* 0x001ea20000300800 */
[----:B------:R-:W-:Y:S02]  /*209ee0*/  LOP3.LUT R14, R14, 0xffff, RZ, 0xc0, !PT ;  /* 0x0000ffff0e0e7812 */ /* 0x000fe400078ec0ff */
[----:B------:R-:W-:Y:S01]  /*209ef0*/  PRMT R15, R15, 0x3340, R16 ;  /* 0x000033400f0f7816 */ /* 0x000fe20000000010 */
[----:B------:R-:W-:Y:S01]  /*209f00*/  STL.64 [R1+0xc88], R20 ;  /* 0x000c881401007387 */ /* 0x000fe20000100a00 */
[----:B------:R-:W-:-:S03]  /*209f10*/  PRMT R14, R14, 0x3340, R0 ;  /* 0x000033400e0e7816 */ /* 0x000fc60000000000 */
[----:B------:R-:W2:Y:S04]  /*209f20*/  LDL.LU R22, [R1+0x5d4] ;  /* 0x0005d40001167983 */ /* 0x000ea80000300800 */
[----:B------:R-:W-:Y:S04]  /*209f30*/  STL [R1+0x678], R15 ;  /* 0x0006780f01007387 */ /* 0x000fe80000100800 */
[----:B------:R-:W2:Y:S04]  /*209f40*/  LDL.LU R25, [R1+0x178] ;  /* 0x0001780001197983 */ /* 0x000ea80000300800 */
[----:B------:R4:W-:Y:S04]  /*209f50*/  STL [R1+0x37c], R14 ;  /* 0x00037c0e01007387 */ /* 0x0009e80000100800 */
[----:B------:R-:W2:Y:S01]  /*209f60*/  LDL.LU R16, [R1+0x44c] ;  /* 0x00044c0001107983 */ /* 0x000ea20000300800 */
[----:B----4-:R-:W-:-:S03]  /*209f70*/  LOP3.LUT R14, R23, 0xffff, RZ, 0xc0, !PT ;  /* 0x0000ffff170e7812 */ /* 0x010fc600078ec0ff */
[----:B------:R-:W4:Y:S01]  /*209f80*/  LDL.LU R23, [R1+0x5d8] ;  /* 0x0005d80001177983 */ /* 0x000f220000300800 */
[----:B---3--:R-:W-:-:S03]  /*209f90*/  LOP3.LUT R18, R24, 0xffff, RZ, 0xc0, !PT ;  /* 0x0000ffff18127812 */ /* 0x008fc600078ec0ff */
[----:B------:R-:W3:Y:S01]  /*209fa0*/  LDL.LU R24, [R1+0x448] ;  /* 0x0004480001187983 */ /* 0x000ee20000300800 */
[----:B------:R-:W-:-:S04]  /*209fb0*/  LOP3.LUT R15, R29, 0xffff, RZ, 0xc0, !PT ;  /* 0x0000ffff1d0f7812 */ /* 0x000fc800078ec0ff */
[--C-:B------:R-:W-:Y:S02]  /*209fc0*/  PRMT R20, R15, 0x3340, R18.reuse ;  /* 0x000033400f147816 */ /* 0x100fe40000000012 */
[----:B------:R-:W-:Y:S02]  /*209fd0*/  SHF.R.U32.HI R15, RZ, 0x8, R15 ;  /* 0x00000008ff0f7819 */ /* 0x000fe4000001160f */
[----:B------:R-:W-:Y:S02]  /*209fe0*/  SHF.R.U32.HI R18, RZ, 0x8, R18 ;  /* 0x00000008ff127819 */ /* 0x000fe40000011612 */
[----:B------:R-:W-:Y:S02]  /*209ff0*/  PRMT R21, R14, 0x3340, R0 ;  /* 0x000033400e157816 */ /* 0x000fe40000000000 */
[----:B------:R-:W-:Y:S02]  /*20a000*/  SHF.R.U32.HI R14, RZ, 0x8, R14 ;  /* 0x00000008ff0e7819 */ /* 0x000fe4000001160e */
[----:B------:R-:W-:-:S02]  /*20a010*/  LOP3.LUT R15, R15, 0xffff, RZ, 0xc0, !PT ;  /* 0x0000ffff0f0f7812 */ /* 0x000fc400078ec0ff */
[----:B------:R-:W-:Y:S02]  /*20a020*/  LOP3.LUT R18, R18, 0xffff, RZ, 0xc0, !PT ;  /* 0x0000ffff12127812 */ /* 0x000fe400078ec0ff */
[----:B------:R-:W-:Y:S02]  /*20a030*/  PRMT R20, R20, 0x5410, R21 ;  /* 0x0000541014147816 */ /* 0x000fe40000000015 */
[----:B------:R-:W-:Y:S02]  /*20a040*/  LOP3.LUT R14, R14, 0xffff, RZ, 0xc0, !PT ;  /* 0x0000ffff0e0e7812 */ /* 0x000fe400078ec0ff */
[----:B------:R-:W-:Y:S01]  /*20a050*/  PRMT R15, R15, 0x3340, R18 ;  /* 0x000033400f0f7816 */ /* 0x000fe20000000012 */
[----:B------:R-:W-:Y:S01]  /*20a060*/  STL [R1+0x1d60], R20 ;  /* 0x001d601401007387 */ /* 0x000fe20000100800 */
[----:B------:R-:W-:-:S03]  /*20a070*/  PRMT R18, R14, 0x3340, R0 ;  /* 0x000033400e127816 */ /* 0x000fc60000000000 */
[----:B------:R0:W-:Y:S04]  /*20a080*/  STL [R1+0x179c], R15 ;  /* 0x00179c0f01007387 */ /* 0x0001e80000100800 */
[----:B------:R-:W-:Y:S01]  /*20a090*/  STL [R1+0x378], R18 ;  /* 0x0003781201007387 */ /* 0x000fe20000100800 */
[----:B------:R-:W-:Y:S01]  /*20a0a0*/  VIADD R12, R12, UR6 ;  /* 0x000000060c0c7c36 */ /* 0x000fe20008000000 */
[----:B------:R-:W1:Y:S01]  /*20a0b0*/  LDCU UR6, c[0x0][0x3b8] ;  /* 0x00007700ff0677ac */ /* 0x000e620008000800 */
[----:B--2---:R-:W-:Y:S02]  /*20a0c0*/  LOP3.LUT R14, R19, 0xffff, RZ, 0xc0, !PT ;  /* 0x0000ffff130e7812 */ /* 0x004fe400078ec0ff */
[----:B0-----:R-:W-:-:S03]  /*20a0d0*/  LOP3.LUT R15, R26, 0xffff, RZ, 0xc0, !PT ;  /* 0x0000ffff1a0f7812 */ /* 0x001fc600078ec0ff */
[----:B------:R0:W-:Y:S04]  /*20a0e0*/  STL [R1+0x184], R14 ;  /* 0x0001840e01007387 */ /* 0x0001e80000100800 */
[----:B------:R2:W-:Y:S01]  /*20a0f0*/  STL [R1+0x148], R15 ;  /* 0x0001480f01007387 */ /* 0x0005e20000100800 */
[----:B0-----:R-:W-:Y:S02]  /*20a100*/  SHF.R.U32.HI R14, RZ, 0x8, R14 ;  /* 0x00000008ff0e7819 */ /* 0x001fe4000001160e */
[----:B------:R-:W-:Y:S02]  /*20a110*/  LOP3.LUT R2, R2, 0xffff, RZ, 0xc0, !PT ;  /* 0x0000ffff02027812 */ /* 0x000fe400078ec0ff */
[----:B--2---:R-:W-:Y:S02]  /*20a120*/  SHF.R.U32.HI R15, RZ, 0x8, R15 ;  /* 0x00000008ff0f7819 */ /* 0x004fe4000001160f */
[----:B------:R-:W-:Y:S01]  /*20a130*/  LOP3.LUT R14, R14, 0xffff, RZ, 0xc0, !PT ;  /* 0x0000ffff0e0e7812 */ /* 0x000fe200078ec0ff */
[----:B------:R0:W-:Y:S01]  /*20a140*/  STL [R1+0x144], R2 ;  /* 0x0001440201007387 */ /* 0x0001e20000100800 */
[----:B------:R-:W-:-:S04]  /*20a150*/  LOP3.LUT R15, R15, 0xffff, RZ, 0xc0, !PT ;  /* 0x0000ffff0f0f7812 */ /* 0x000fc800078ec0ff */
[----:B------:R-:W-:Y:S02]  /*20a160*/  PRMT R14, R14, 0x3340, R15 ;  /* 0x000033400e0e7816 */ /* 0x000fe4000000000f */
[----:B0-----:R-:W-:-:S04]  /*20a170*/  SHF.R.U32.HI R2, RZ, 0x8, R2 ;  /* 0x00000008ff027819 */ /* 0x001fc80000011602 */
[----:B------:R-:W-:Y:S01]  /*20a180*/  LOP3.LUT R2, R2, 0xffff, RZ, 0xc0, !PT ;  /* 0x0000ffff02027812 */ /* 0x000fe200078ec0ff */
[----:B------:R0:W-:Y:S01]  /*20a190*/  STL [R1+0x1788], R14 ;  /* 0x0017880e01007387 */ /* 0x0001e20000100800 */
[----:B------:R-:W-:Y:S02]  /*20a1a0*/  LOP3.LUT R15, R22, 0xffff, RZ, 0xc0, !PT ;  /* 0x0000ffff160f7812 */ /* 0x000fe400078ec0ff */
[--C-:B------:R-:W-:Y:S02]  /*20a1b0*/  PRMT R2, R2, 0x3340, R0.reuse ;  /* 0x0000334002027816 */ /* 0x100fe40000000000 */
[----:B------:R-:W-:Y:S02]  /*20a1c0*/  LOP3.LUT R18, R16, 0xffff, RZ, 0xc0, !PT ;  /* 0x0000ffff10127812 */ /* 0x000fe400078ec0ff */
[----:B0-----:R-:W-:Y:S01]  /*20a1d0*/  LOP3.LUT R14, R25, 0xffff, RZ, 0xc0, !PT ;  /* 0x0000ffff190e7812 */ /* 0x001fe200078ec0ff */
[----:B------:R0:W-:Y:S03]  /*20a1e0*/  STL [R1+0x374], R2 ;  /* 0x0003740201007387 */ /* 0x0001e60000100800 */
[----:B------:R-:W-:Y:S01]  /*20a1f0*/  PRMT R16, R14, 0x3340, R0 ;  /* 0x000033400e107816 */ /* 0x000fe20000000000 */
[----:B------:R-:W2:Y:S01]  /*20a200*/  LDL.LU R25, [R1+0x57c] ;  /* 0x00057c0001197983 */ /* 0x000ea20000300800 */
[----:B0-----:R-:W-:-:S04]  /*20a210*/  PRMT R2, R15, 0x3340, R18 ;  /* 0x000033400f027816 */ /* 0x001fc80000000012 */
[----:B------:R-:W-:Y:S02]  /*20a220*/  PRMT R16, R2, 0x5410, R16 ;  /* 0x0000541002107816 */ /* 0x000fe40000000010 */
[----:B------:R-:W-:Y:S02]  /*20a230*/  LOP3.LUT R2, R17, 0xffff, RZ, 0xc0, !PT ;  /* 0x0000ffff11027812 */ /* 0x000fe400078ec0ff */
[----:B----4-:R-:W-:Y:S02]  /*20a240*/  LOP3.LUT R20, R23, 0xffff, RZ, 0xc0, !PT ;  /* 0x0000ffff17147812 */ /* 0x010fe400078ec0ff */
[----:B---3--:R-:W-:Y:S02]  /*20a250*/  LOP3.LUT R19, R24, 0xffff, RZ, 0xc0, !PT ;  /* 0x0000ffff18137812 */ /* 0x008fe400078ec0ff */
[----:B------:R-:W-:Y:S02]  /*20a260*/  PRMT R22, R2, 0x3340, R0 ;  /* 0x0000334002167816 */ /* 0x000fe40000000000 */
[----:B------:R-:W-:-:S02]  /*20a270*/  PRMT R21, R20, 0x3340, R19 ;  /* 0x0000334014157816 */ /* 0x000fc40000000013 */
[----:B------:R-:W-:Y:S02]  /*20a280*/  SHF.R.S32.HI R26, RZ, 0x1f, R12 ;  /* 0x0000001fff1a7819 */ /* 0x000fe4000001140c */
[----:B------:R-:W-:Y:S02]  /*20a290*/  PRMT R21, R21, 0x5410, R22 ;  /* 0x0000541015157816 */ /* 0x000fe40000000016 */
[----:B------:R-:W-:Y:S01]  /*20a2a0*/  IADD3 R22, P1, PT, R12, R10, RZ ;  /* 0x0000000a0c167210 */ /* 0x000fe20007f3e0ff */
[----:B------:R0:W-:Y:S04]  /*20a2b0*/  STL [R1+0x1d5c], R16 ;  /* 0x001d5c1001007387 */ /* 0x0001e80000100800 */
[----:B------:R-:W-:Y:S01]  /*20a2c0*/  IMAD.X R23, R26, 0x1, R9, P1 ;  /* 0x000000011a177824 */ /* 0x000fe200008e0609 */
[----:B------:R-:W3:Y:S04]  /*20a2d0*/  LDL.LU R17, [R1+0x7820] ;  /* 0x0078200001117983 */ /* 0x000ee80000300800 */
[----:B0-----:R-:W4:Y:S04]  /*20a2e0*/  LDL.LU R16, [R1+0x31c] ;  /* 0x00031c0001107983 */ /* 0x001f280000300800 */
[----:B------:R-:W-:Y:S04]  /*20a2f0*/  STL [R1+0x1d58], R21 ;  /* 0x001d581501007387 */ /* 0x000fe80000100800 */
[----:B------:R0:W-:Y:S04]  /*20a300*/  STL.64 [R1+0xc78], R22 ;  /* 0x000c781601007387 */ /* 0x0001e80000100a00 */
[----:B0-----:R-:W3:Y:S01]  /*20a310*/  LDL.LU.64 R22, [R1+0x7818] ;  /* 0x0078180001167983 */ /* 0x001ee20000300a00 */
[----:B------:R-:W-:-:S04]  /*20a320*/  SHF.R.U32.HI R19, RZ, 0x8, R19 ;  /* 0x00000008ff137819 */ /* 0x000fc80000011613 */
[----:B------:R-:W-:Y:S02]  /*20a330*/  LOP3.LUT R21, R19, 0xffff, RZ, 0xc0, !PT ;  /* 0x0000ffff13157812 */ /* 0x000fe400078ec0ff */
[----:B------:R-:W3:Y:S01]  /*20a340*/  LDL.LU R19, [R1+0x580] ;  /* 0x0005800001137983 */ /* 0x000ee20000300800 */
[----:B------:R-:W-:Y:S02]  /*20a350*/  SHF.R.U32.HI R20, RZ, 0x8, R20 ;  /* 0x00000008ff147819 */ /* 0x000fe40000011614 */
[----:B------:R-:W-:Y:S02]  /*20a360*/  SHF.R.U32.HI R15, RZ, 0x8, R15 ;  /* 0x00000008ff0f7819 */ /* 0x000fe4000001160f */
[----:B------:R-:W-:Y:S02]  /*20a370*/  LOP3.LUT R20, R20, 0xffff, RZ, 0xc0, !PT ;  /* 0x0000ffff14147812 */ /* 0x000fe400078ec0ff */
[----:B------:R-:W-:Y:S02]  /*20a380*/  SHF.R.U32.HI R18, RZ, 0x8, R18 ;  /* 0x00000008ff127819 */ /* 0x000fe40000011612 */
[----:B------:R-:W-:-:S02]  /*20a390*/  SHF.R.U32.HI R14, RZ, 0x8, R14 ;  /* 0x00000008ff0e7819 */ /* 0x000fc4000001160e */
[----:B------:R-:W-:Y:S02]  /*20a3a0*/  PRMT R24, R20, 0x3340, R21 ;  /* 0x0000334014187816 */ /* 0x000fe40000000015 */
[----:B------:R-:W-:Y:S02]  /*20a3b0*/  LOP3.LUT R15, R15, 0xffff, RZ, 0xc0, !PT ;  /* 0x0000ffff0f0f7812 */ /* 0x000fe400078ec0ff */
[----:B------:R-:W-:Y:S02]  /*20a3c0*/  LOP3.LUT R18, R18, 0xffff, RZ, 0xc0, !PT ;  /* 0x0000ffff12127812 */ /* 0x000fe400078ec0ff */
[----:B------:R-:W-:Y:S02]  /*20a3d0*/  IADD3 R20, P1, PT, R12, R8, RZ ;  /* 0x000000080c147210 */ /* 0x000fe40007f3e0ff */
[----:B------:R-:W-:Y:S02]  /*20a3e0*/  SHF.R.U32.HI R2, RZ, 0x8, R2 ;  /* 0x00000008ff027819 */ /* 0x000fe40000011602 */
[----:B------:R-:W-:Y:S01]  /*20a3f0*/  LOP3.LUT R14, R14, 0xffff, RZ, 0xc0, !PT ;  /* 0x0000ffff0e0e7812 */ /* 0x000fe200078ec0ff */
[----:B------:R-:W-:Y:S01]  /*20a400*/  IMAD.X R21, R26, 0x1, R7, P1 ;  /* 0x000000011a157824 */ /* 0x000fe200008e0607 */
[----:B------:R-:W-:-:S02]  /*20a410*/  PRMT R15, R15, 0x3340, R18 ;  /* 0x000033400f0f7816 */ /* 0x000fc40000000012 */
[----:B------:R-:W-:Y:S02]  /*20a420*/  LOP3.LUT R2, R2, 0xffff, RZ, 0xc0, !PT ;  /* 0x0000ffff02027812 */ /* 0x000fe400078ec0ff */
[--C-:B------:R-:W-:Y:S01]  /*20a430*/  PRMT R14, R14, 0x3340, R0.reuse ;  /* 0x000033400e0e7816 */ /* 0x100fe20000000000 */
[----:B------:R-:W-:Y:S01]  /*20a440*/  STL [R1+0x1774], R24 ;  /* 0x0017741801007387 */ /* 0x000fe20000100800 */
[----:B------:R-:W-:-:S03]  /*20a450*/  PRMT R2, R2, 0x3340, R0 ;  /* 0x0000334002027816 */ /* 0x000fc60000000000 */
[----:B------:R-:W-:Y:S04]  /*20a460*/  STL [R1+0x176c], R15 ;  /* 0x00176c0f01007387 */ /* 0x000fe80000100800 */
[----:B------:R0:W-:Y:S04]  /*20a470*/  STL.64 [R1+0xc80], R20 ;  /* 0x000c801401007387 */ /* 0x0001e80000100a00 */
[----:B------:R-:W-:Y:S04]  /*20a480*/  STL [R1+0x370], R14 ;  /* 0x0003700e01007387 */ /* 0x000fe80000100800 */
[----:B------:R1:W-:Y:S01]  /*20a490*/  STL [R1+0x36c], R2 ;  /* 0x00036c0201007387 */ /* 0x0003e20000100800 */
[----:B0-----:R-:W-:-:S05]  /*20a4a0*/  IADD3 R20, P1, PT, R12, R6, RZ ;  /* 0x000000060c147210 */ /* 0x001fca0007f3e0ff */
[----:B------:R-:W-:Y:S01]  /*20a4b0*/  IMAD.X R21, R26, 0x1, R5, P1 ;  /* 0x000000011a157824 */ /* 0x000fe200008e0605 */
[----:B--2---:R-:W-:Y:S02]  /*20a4c0*/  LOP3.LUT R15, R25, 0xffff, RZ, 0xc0, !PT ;  /* 0x0000ffff190f7812 */ /* 0x004fe400078ec0ff */
[----:B----4-:R-:W-:-:S04]  /*20a4d0*/  LOP3.LUT R18, R16, 0xffff, RZ, 0xc0, !PT ;  /* 0x0000ffff10127812 */ /* 0x010fc800078ec0ff */
[----:B-1----:R-:W-:Y:S02]  /*20a4e0*/  PRMT R2, R15, 0x3340, R18 ;  /* 0x000033400f027816 */ /* 0x002fe40000000012 */
[----:B------:R-:W-:Y:S02]  /*20a4f0*/  SHF.R.U32.HI R15, RZ, 0x8, R15 ;  /* 0x00000008ff0f7819 */ /* 0x000fe4000001160f */
[----:B---3--:R-:W-:-:S04]  /*20a500*/  LOP3.LUT R14, R23, 0xffff, RZ, 0xc0, !PT ;  /* 0x0000ffff170e7812 */ /* 0x008fc800078ec0ff */
[----:B------:R-:W-:-:S04]  /*20a510*/  PRMT R16, R14, 0x3340, R0 ;  /* 0x000033400e107816 */ /* 0x000fc80000000000 */
[----:B------:R-:W-:Y:S02]  /*20a520*/  PRMT R16, R2, 0x5410, R16 ;  /* 0x0000541002107816 */ /* 0x000fe40000000010 */
[----:B------:R-:W2:Y:S01]  /*20a530*/  LDL.LU R2, [R1+0x70c] ;  /* 0x00070c0001027983 */ /* 0x000ea20000300800 */
[----:B------:R-:W-:-:S03]  /*20a540*/  SHF.R.U32.HI R18, RZ, 0x8, R18 ;  /* 0x00000008ff127819 */ /* 0x000fc60000011612 */
[----:B------:R-:W3:Y:S04]  /*20a550*/  LDL.LU R24, [R1+0x2bc] ;  /* 0x0002bc0001187983 */ /* 0x000ee80000300800 */
[----:B------:R0:W-:Y:S01]  /*20a560*/  STL [R1+0x1d54], R16 ;  /* 0x001d541001007387 */ /* 0x0001e20000100800 */
[----:B------:R-:W-:Y:S02]  /*20a570*/  LOP3.LUT R15, R15, 0xffff, RZ, 0xc0, !PT ;  /* 0x0000ffff0f0f7812 */ /* 0x000fe400078ec0ff */
[----:B------:R-:W-:Y:S01]  /*20a580*/  LOP3.LUT R18, R18, 0xffff, RZ, 0xc0, !PT ;  /* 0x0000ffff12127812 */ /* 0x000fe200078ec0ff */
[----:B0-----:R-:W4:Y:S04]  /*20a590*/  LDL.LU R16, [R1+0x4c4] ;  /* 0x0004c40001107983 */ /* 0x001f280000300800 */
[----:B------:R-:W4:Y:S04]  /*20a5a0*/  LDL.LU R25, [R1+0x2b4] ;  /* 0x0002b40001197983 */ /* 0x000f280000300800 */
[----:B------:R0:W-:Y:S04]  /*20a5b0*/  STL.64 [R1+0xc70], R20 ;  /* 0x000c701401007387 */ /* 0x0001e80000100a00 */
[----:B------:R-:W4:Y:S01]  /*20a5c0*/  LDL.LU R23, [R1+0x714] ;  /* 0x0007140001177983 */ /* 0x000f220000300800 */
[----:B0-----:R-:W-:-:S02]  /*20a5d0*/  PRMT R20, R15, 0x3340, R18 ;  /* 0x000033400f147816 */ /* 0x001fc40000000012 */
[----:B------:R-:W-:Y:S02]  /*20a5e0*/  LOP3.LUT R18, R19, 0xffff, RZ, 0xc0, !PT ;  /* 0x0000ffff13127812 */ /* 0x000fe400078ec0ff */
[----:B------:R-:W-:Y:S01]  /*20a5f0*/  LOP3.LUT R15, R11, 0xffff, RZ, 0xc0, !PT ;  /* 0x0000ffff0b0f7812 */ /* 0x000fe200078ec0ff */
[----:B------:R0:W-:Y:S01]  /*20a600*/  STL [R1+0x1760], R20 ;  /* 0x0017601401007387 */ /* 0x0001e20000100800 */
[----:B------:R-:W-:-:S03]  /*20a610*/  LOP3.LUT R19, R17, 0xffff, RZ, 0xc0, !PT ;  /* 0x0000ffff11137812 */ /* 0x000fc600078ec0ff */
[----:B------:R-:W4:Y:S04]  /*20a620*/  LDL.LU R11, [R1+0x7810] ;  /* 0x00781000010b7983 */ /* 0x000f280000300800 */
[----:B------:R-:W4:Y:S01]  /*20a630*/  LDL.LU R17, [R1+0x780c] ;  /* 0x00780c0001117983 */ /* 0x000f220000300800 */
[----:B------:R-:W-:Y:S02]  /*20a640*/  PRMT R21, R15, 0x3340, R0 ;  /* 0x000033400f157816 */ /* 0x000fe40000000000 */
[----:B0-----:R-:W-:Y:S02]  /*20a650*/  PRMT R20, R18, 0x3340, R19 ;  /* 0x0000334012147816 */ /* 0x001fe40000000013 */
[----:B------:R-:W-:Y:S02]  /*20a660*/  SHF.R.U32.HI R18, RZ, 0x8, R18 ;  /* 0x00000008ff127819 */ /* 0x000fe40000011612 */
[----:B------:R-:W-:-:S02]  /*20a670*/  PRMT R27, R20, 0x5410, R21 ;  /* 0x00005410141b7816 */ /* 0x000fc40000000015 */
[----:B------:R-:W-:Y:S02]  /*20a680*/  IADD3 R20, P1, PT, R12, R4, RZ ;  /* 0x000000040c147210 */ /* 0x000fe40007f3e0ff */
[----:B------:R-:W-:Y:S02]  /*20a690*/  SHF.R.U32.HI R19, RZ, 0x8, R19 ;  /* 0x00000008ff137819 */ /* 0x000fe40000011613 */
[----:B------:R-:W-:Y:S02]  /*20a6a0*/  SHF.R.U32.HI R15, RZ, 0x8, R15 ;  /* 0x00000008ff0f7819 */ /* 0x000fe4000001160f */
[----:B------:R-:W-:Y:S01]  /*20a6b0*/  SHF.R.U32.HI R14, RZ, 0x8, R14 ;  /* 0x00000008ff0e7819 */ /* 0x000fe2000001160e */
[----:B------:R-:W-:Y:S01]  /*20a6c0*/  IMAD.X R21, R26, 0x1, R3, P1 ;  /* 0x000000011a157824 */ /* 0x000fe200008e0603 */
[----:B------:R-:W-:Y:S02]  /*20a6d0*/  LOP3.LUT R18, R18, 0xffff, RZ, 0xc0, !PT ;  /* 0x0000ffff12127812 */ /* 0x000fe400078ec0ff */
[----:B------:R-:W-:-:S02]  /*20a6e0*/  LOP3.LUT R19, R19, 0xffff, RZ, 0xc0, !PT ;  /* 0x0000ffff13137812 */ /* 0x000fc400078ec0ff */
[----:B------:R-:W-:Y:S02]  /*20a6f0*/  LOP3.LUT R15, R15, 0xffff, RZ, 0xc0, !PT ;  /* 0x0000ffff0f0f7812 */ /* 0x000fe400078ec0ff */
[----:B------:R-:W-:Y:S01]  /*20a700*/  LOP3.LUT R14, R14, 0xffff, RZ, 0xc0, !PT ;  /* 0x0000ffff0e0e7812 */ /* 0x000fe200078ec0ff */
[----:B------:R-:W-:Y:S01]  /*20a710*/  STL [R1+0x1d50], R27 ;  /* 0x001d501b01007387 */ /* 0x000fe20000100800 */
[----:B------:R-:W-:Y:S02]  /*20a720*/  PRMT R18, R18, 0x3340, R19 ;  /* 0x0000334012127816 */ /* 0x000fe40000000013 */
[--C-:B------:R-:W-:Y:S01]  /*20a730*/  PRMT R15, R15, 0x3340, R0.reuse ;  /* 0x000033400f0f7816 */ /* 0x100fe20000000000 */
[----:B------:R2:W-:Y:S01]  /*20a740*/  STL.64 [R1+0xc68], R20 ;  /* 0x000c681401007387 */ /* 0x0005e20000100a00 */
[----:B------:R-:W-:-:S03]  /*20a750*/  PRMT R14, R14, 0x3340, R0 ;  /* 0x000033400e0e7816 */ /* 0x000fc60000000000 */
[----:B------:R-:W-:Y:S04]  /*20a760*/  STL [R1+0x174c], R18 ;  /* 0x00174c1201007387 */ /* 0x000fe80000100800 */
[----:B------:R0:W-:Y:S04]  /*20a770*/  STL [R1+0x368], R15 ;  /* 0x0003680f01007387 */ /* 0x0001e80000100800 */
[----:B------:R1:W-:Y:S01]  /*20a780*/  STL [R1+0x364], R14 ;  /* 0x0003640e01007387 */ /* 0x0003e20000100800 */
[----:B------:R-:W-:Y:S01]  /*20a790*/  VIADD R12, R12, UR6 ;  /* 0x000000060c0c7c36 */ /* 0x000fe20008000000 */
[----:B------:R-:W0:Y:S04]  /*20a7a0*/  LDCU UR6, c[0x0][0x3b8] ;  /* 0x00007700ff0677ac */ /* 0x000e280008000800 */
[----:B------:R-:W-:-:S02]  /*20a7b0*/  SHF.R.S32.HI R26, RZ, 0x1f, R12 ;  /* 0x0000001fff1a7819 */ /* 0x000fc4000001140c */
[----:B--2---:R-:W-:Y:S02]  /*20a7c0*/  LOP3.LUT R20, R2, 0xffff, RZ, 0xc0, !PT ;  /* 0x0000ffff02147812 */ /* 0x004fe400078ec0ff */
[----:B---3--:R-:W-:-:S04]  /*20a7d0*/  LOP3.LUT R2, R24, 0xffff, RZ, 0xc0, !PT ;  /* 0x0000ffff18027812 */ /* 0x008fc800078ec0ff */
[----:B0-----:R-:W-:Y:S02]  /*20a7e0*/  PRMT R15, R2, 0x3340, R0 ;  /* 0x00003340020f7816 */ /* 0x001fe40000000000 */
[----:B----4-:R-:W-:-:S04]  /*20a7f0*/  LOP3.LUT R16, R16, 0xffff, RZ, 0xc0, !PT ;  /* 0x0000ffff10107812 */ /* 0x010fc800078ec0ff */
[----:B-1----:R-:W-:-:S04]  /*20a800*/  PRMT R14, R20, 0x3340, R16 ;  /* 0x00003340140e7816 */ /* 0x002fc80000000010 */
[----:B------:R-:W-:-:S05]  /*20a810*/  PRMT R18, R14, 0x5410, R15 ;  /* 0x000054100e127816 */ /* 0x000fca000000000f */
[----:B------:R0:W-:Y:S04]  /*20a820*/  STL [R1+0x1d4c], R18 ;  /* 0x001d4c1201007387 */ /* 0x0001e80000100800 */
[----:B------:R-:W2:Y:S01]  /*20a830*/  LDL.LU R19, [R1+0x488] ;  /* 0x0004880001137983 */ /* 0x000ea20000300800 */
[----:B------:R-:W-:Y:S02]  /*20a840*/  LOP3.LUT R14, R25, 0xffff, RZ, 0xc0, !PT ;  /* 0x0000ffff190e7812 */ /* 0x000fe400078ec0ff */
[----:B------:R-:W-:Y:S02]  /*20a850*/  LOP3.LUT R15, R23, 0xffff, RZ, 0xc0, !PT ;  /* 0x0000ffff170f7812 */ /* 0x000fe400078ec0ff */
[----:B------:R-:W-:Y:S02]  /*20a860*/  PRMT R23, R14, 0x3340, R0 ;  /* 0x000033400e177816 */ /* 0x000fe40000000000 */
[----:B------:R-:W-:-:S02]  /*20a870*/  IADD3 R24, P1, PT, R12, R10, RZ ;  /* 0x0000000a0c187210 */ /* 0x000fc40007f3e0ff */
[----:B0-----:R-:W-:Y:S02]  /*20a880*/  LOP3.LUT R18, R17, 0xffff, RZ, 0xc0, !PT ;  /* 0x0000ffff11127812 */ /* 0x001fe400078ec0ff */
[----:B------:R-:W3:Y:S02]  /*20a890*/  LDL.LU R17, [R1+0x7808] ;  /* 0x0078080001117983 */ /* 0x000ee40000300800 */
[----:B------:R-:W-:Y:S01]  /*20a8a0*/  PRMT R21, R15, 0x3340, R18 ;  /* 0x000033400f157816 */ /* 0x000fe20000000012 */
[----:B------:R-:W-:-:S03]  /*20a8b0*/  IMAD.X R25, R26, 0x1, R9, P1 ;  /* 0x000000011a197824 */ /* 0x000fc600008e0609 */
[----:B------:R-:W-:-:S05]  /*20a8c0*/  PRMT R21, R21, 0x5410, R23 ;  /* 0x0000541015157816 */ /* 0x000fca0000000017 */
[----:B------:R0:W-:Y:S01]  /*20a8d0*/  STL [R1+0x1d48], R21 ;  /* 0x001d481501007387 */ /* 0x0001e20000100800 */
[----:B------:R-:W-:-:S03]  /*20a8e0*/  SHF.R.U32.HI R20, RZ, 0x8, R20 ;  /* 0x00000008ff147819 */ /* 0x000fc60000011614 */
[----:B------:R1:W-:Y:S01]  /*20a8f0*/  STL.64 [R1+0xc58], R24 ;  /* 0x000c581801007387 */ /* 0x0003e20000100a00 */
[----:B0-----:R-:W-:-:S03]  /*20a900*/  SHF.R.U32.HI R21, RZ, 0x8, R16 ;  /* 0x00000008ff157819 */ /* 0x001fc60000011610 */
[----:B-1----:R-:W4:Y:S04]  /*20a910*/  LDL.LU R24, [R1+0x628] ;  /* 0x0006280001187983 */ /* 0x002f280000300800 */
[----:B------:R-:W4:Y:S01]  /*20a920*/  LDL.LU R16, [R1+0x198] ;  /* 0x0001980001107983 */ /* 0x000f220000300800 */
[----:B------:R-:W-:-:S03]  /*20a930*/  LOP3.LUT R20, R20, 0xffff, RZ, 0xc0, !PT ;  /* 0x0000ffff14147812 */ /* 0x000fc600078ec0ff */
[----:B------:R-:W4:Y:S01]  /*20a940*/  LDL.LU R25, [R1+0x45c] ;  /* 0x00045c0001197983 */ /* 0x000f220000300800 */
[----:B------:R-:W-:Y:S02]  /*20a950*/  LOP3.LUT R21, R21, 0xffff, RZ, 0xc0, !PT ;  /* 0x0000ffff15157812 */ /* 0x000fe400078ec0ff */
[----:B------:R-:W-:Y:S02]  /*20a960*/  SHF.R.U32.HI R15, RZ, 0x8, R15 ;  /* 0x00000008ff0f7819 */ /* 0x000fe4000001160f */
[----:B------:R-:W-:Y:S02]  /*20a970*/  SHF.R.U32.HI R18, RZ, 0x8, R18 ;  /* 0x00000008ff127819 */ /* 0x000fe40000011612 */
[----:B------:R-:W-:Y:S02]  /*20a980*/  PRMT R23, R20, 0x3340, R21 ;  /* 0x0000334014177816 */ /* 0x000fe40000000015 */
[----:B------:R-:W-:Y:S02]  /*20a990*/  LOP3.LUT R15, R15, 0xffff, RZ, 0xc0, !PT ;  /* 0x0000ffff0f0f7812 */ /* 0x000fe400078ec0ff */
[----:B------:R-:W-:-:S02]  /*20a9a0*/  LOP3.LUT R18, R18, 0xffff, RZ, 0xc0, !PT ;  /* 0x0000ffff12127812 */ /* 0x000fc400078ec0ff */
[----:B------:R-:W-:Y:S02]  /*20a9b0*/  IADD3 R20, P1, PT, R12, R8, RZ ;  /* 0x000000080c147210 */ /* 0x000fe40007f3e0ff */
[----:B------:R-:W-:-:S03]  /*20a9c0*/  PRMT R15, R15, 0x3340, R18 ;  /* 0x000033400f0f7816 */ /* 0x000fc60000000012 */
[----:B------:R-:W-:Y:S01]  /*20a9d0*/  IMAD.X R21, R26, 0x1, R7, P1 ;  /* 0x000000011a157824 */ /* 0x000fe200008e0607 */
[----:B------:R0:W-:Y:S04]  /*20a9e0*/  STL [R1+0x1744], R23 ;  /* 0x0017441701007387 */ /* 0x0001e80000100800 */
[----:B------:R1:W-:Y:S04]  /*20a9f0*/  STL [R1+0x1740], R15 ;  /* 0x0017400f01007387 */ /* 0x0003e80000100800 */
[----:B------:R1:W-:Y:S04]  /*20aa00*/  STL.64 [R1+0xc60], R20 ;  /* 0x000c601401007387 */ /* 0x0003e80000100a00 */
[----:B0-----:R-:W4:Y:S01]  /*20aa10*/  LDL.LU R23, [R1+0x630] ;  /* 0x0006300001177983 */ /* 0x001f220000300800 */
[----:B------:R-:W-:-:S04]  /*20aa20*/  SHF.R.U32.HI R14, RZ, 0x8, R14 ;  /* 0x00000008ff0e7819 */ /* 0x000fc8000001160e */
[----:B------:R-:W-:-:S04]  /*20aa30*/  LOP3.LUT R14, R14, 0xffff, RZ, 0xc0, !PT ;  /* 0x0000ffff0e0e7812 */ /* 0x000fc800078ec0ff */
[----:B------:R-:W-:Y:S02]  /*20aa40*/  PRMT R14, R14, 0x3340, R0 ;  /* 0x000033400e0e7816 */ /* 0x000fe40000000000 */
[----:B-1----:R-:W-:-:S03]  /*20aa50*/  SHF.R.U32.HI R15, RZ, 0x8, R2 ;  /* 0x00000008ff0f7819 */ /* 0x002fc60000011602 */
[----:B------:R2:W-:Y:S04]  /*20aa60*/  STL [R1+0x360], R14 ;  /* 0x0003600e01007387 */ /* 0x0005e80000100800 */
[----:B------:R-:W4:Y:S04]  /*20aa70*/  LDL.LU R20, [R1+0x194] ;  /* 0x0001940001147983 */ /* 0x000f280000300800 */
[----:B------:R-:W4:Y:S01]  /*20aa80*/  LDL.LU R29, [R1+0x458] ;  /* 0x00045800011d7983 */ /* 0x000f220000300800 */
[----:B------:R-:W-:-:S04]  /*20aa90*/  LOP3.LUT R15, R15, 0xffff, RZ, 0xc0, !PT ;  /* 0x0000ffff0f0f7812 */ /* 0x000fc800078ec0ff */
[----:B------:R-:W-:Y:S02]  /*20aaa0*/  PRMT R15, R15, 0x3340, R0 ;  /* 0x000033400f0f7816 */ /* 0x000fe40000000000 */
[----:B--2---:R-:W-:Y:S02]  /*20aab0*/  LOP3.LUT R14, R19, 0xffff, RZ, 0xc0, !PT ;  /* 0x0000ffff130e7812 */ /* 0x004fe400078ec0ff */
[----:B---3--:R-:W-:-:S04]  /*20aac0*/  LOP3.LUT R17, R17, 0xffff, RZ, 0xc0, !PT ;  /* 0x0000ffff11117812 */ /* 0x008fc800078ec0ff */
[----:B------:R-:W-:Y:S02]  /*20aad0*/  SHF.R.U32.HI R2, RZ, 0x8, R17 ;  /* 0x00000008ff027819 */ /* 0x000fe40000011611 */
[--C-:B------:R-:W-:Y:S02]  /*20aae0*/  PRMT R17, R17, 0x3340, R14.reuse ;  /* 0x0000334011117816 */ /* 0x100fe4000000000e */
[----:B------:R-:W-:Y:S02]  /*20aaf0*/  SHF.R.U32.HI R14, RZ, 0x8, R14 ;  /* 0x00000008ff0e7819 */ /* 0x000fe4000001160e */
[----:B------:R-:W-:Y:S02]  /*20ab00*/  LOP3.LUT R2, R2, 0xffff, RZ, 0xc0, !PT ;  /* 0x0000ffff02027812 */ /* 0x000fe400078ec0ff */
[----:B------:R-:W-:Y:S01]  /*20ab10*/  LOP3.LUT R14, R14, 0xffff, RZ, 0xc0, !PT ;  /* 0x0000ffff0e0e7812 */ /* 0x000fe200078ec0ff */
[----:B------:R0:W-:Y:S03]  /*20ab20*/  STL [R1+0x174], R17 ;  /* 0x0001741101007387 */ /* 0x0001e60000100800 */
[----:B0-----:R-:W-:-:S05]  /*20ab30*/  PRMT R17, R2, 0x3340, R14 ;  /* 0x0000334002117816 */ /* 0x001fca000000000e */
[----:B------:R-:W-:Y:S01]  /*20ab40*/  STL [R1+0x7444], R17 ;  /* 0x0074441101007387 */ /* 0x000fe20000100800 */
[----:B----4-:R-:W-:-:S03]  /*20ab50*/  LOP3.LUT R18, R16, 0xffff, RZ, 0xc0, !PT ;  /* 0x0000ffff10127812 */ /* 0x010fc600078ec0ff */
[----:B------:R0:W-:Y:S01]  /*20ab60*/  STL [R1+0x35c], R15 ;  /* 0x00035c0f01007387 */ /* 0x0001e20000100800 */
[----:B------:R-:W-:-:S03]  /*20ab70*/  LOP3.LUT R14, R24, 0xffff, RZ, 0xc0, !PT ;  /* 0x0000ffff180e7812 */ /* 0x000fc600078ec0ff */
[----:B------:R-:W2:Y:S04]  /*20ab80*/  LDL.LU R16, [R1+0x5c8] ;  /* 0x0005c80001107983 */ /* 0x000ea80000300800 */
[----:B------:R-:W3:Y:S01]  /*20ab90*/  LDL.LU R2, [R1+0x334] ;  /* 0x0003340001027983 */ /* 0x000ee20000300800 */
[----:B0-----:R-:W-:Y:S02]  /*20aba0*/  LOP3.LUT R15, R25, 0xffff, RZ, 0xc0, !PT ;  /* 0x0000ffff190f7812 */ /* 0x001fe400078ec0ff */
[----:B------:R-:W-:Y:S02]  /*20abb0*/  PRMT R19, R18, 0x3340, R0 ;  /* 0x0000334012137816 */ /* 0x000fe40000000000 */
[----:B------:R-:W-:Y:S02]  /*20abc0*/  PRMT R17, R14, 0x3340, R15 ;  /* 0x000033400e117816 */ /* 0x000fe4000000000f */
[----:B------:R-:W-:-:S02]  /*20abd0*/  IADD3 R24, P1, PT, R12, R6, RZ ;  /* 0x000000060c187210 */ /* 0x000fc40007f3e0ff */
[----:B------:R-:W-:Y:S02]  /*20abe0*/  SHF.R.U32.HI R14, RZ, 0x8, R14 ;  /* 0x00000008ff0e7819 */ /* 0x000fe4000001160e */
[----:B------:R-:W-:Y:S01]  /*20abf0*/  SHF.R.U32.HI R15, RZ, 0x8, R15 ;  /* 0x00000008ff0f7819 */ /* 0x000fe2000001160f */
[----:B------:R-:W-:Y:S01]  /*20ac00*/  IMAD.X R25, R26, 0x1, R5, P1 ;  /* 0x000000011a197824 */ /* 0x000fe200008e0605 */
[----:B------:R-:W-:Y:S02]  /*20ac10*/  PRMT R17, R17, 0x5410, R19 ;  /* 0x0000541011117816 */ /* 0x000fe40000000013 */
[----:B------:R-:W-:Y:S02]  /*20ac20*/  LOP3.LUT R14, R14, 0xffff, RZ, 0xc0, !PT ;  /* 0x0000ffff0e0e7812 */ /* 0x000fe400078ec0ff */
[----:B------:R-:W-:Y:S01]  /*20ac30*/  LOP3.LUT R15, R15, 0xffff, RZ, 0xc0, !PT ;  /* 0x0000ffff0f0f7812 */ /* 0x000fe200078ec0ff */
[----:B------:R-:W-:Y:S03]  /*20ac40*/  STL [R1+0x1d40], R17 ;  /* 0x001d401101007387 */ /* 0x000fe60000100800 */
[----:B------:R-:W-:Y:S01]  /*20ac50*/  PRMT R14, R14, 0x3340, R15 ;  /* 0x000033400e0e7816 */ /* 0x000fe2000000000f */
[----:B------:R0:W-:Y:S01]  /*20ac60*/  STL.64 [R1+0xc50], R24 ;  /* 0x000c501801007387 */ /* 0x0001e20000100a00 */
[----:B------:R-:W-:-:S03]  /*20ac70*/  LOP3.LUT R15, R23, 0xffff, RZ, 0xc0, !PT ;  /* 0x0000ffff170f7812 */ /* 0x000fc600078ec0ff */
[----:B0-----:R-:W4:Y:S04]  /*20ac80*/  LDL.LU.64 R24, [R1+0x7800] ;  /* 0x0078000001187983 */ /* 0x001f280000300a00 */
[----:B------:R-:W4:Y:S04]  /*20ac90*/  LDL.LU R19, [R1+0x5cc] ;  /* 0x0005cc0001137983 */ /* 0x000f280000300800 */
[----:B------:R0:W-:Y:S04]  /*20aca0*/  STL [R1+0x1734], R14 ;  /* 0x0017340e01007387 */ /* 0x0001e80000100800 */
[----:B------:R-:W4:Y:S01]  /*20acb0*/  LDL.LU R23, [R1+0x338] ;  /* 0x0003380001177983 */ /* 0x000f220000300800 */
[----:B------:R-:W-:-:S02]  /*20acc0*/  LOP3.LUT R17, R29, 0xffff, RZ, 0xc0, !PT ;  /* 0x0000ffff1d117812 */ /* 0x000fc400078ec0ff */
[----:B0-----:R-:W-:Y:S02]  /*20acd0*/  LOP3.LUT R14, R20, 0xffff, RZ, 0xc0, !PT ;  /* 0x0000ffff140e7812 */ /* 0x001fe400078ec0ff */
[----:B------:R-:W-:Y:S02]  /*20ace0*/  PRMT R20, R15, 0x3340, R17 ;  /* 0x000033400f147816 */ /* 0x000fe40000000011 */
[----:B------:R-:W-:Y:S02]  /*20acf0*/  PRMT R21, R14, 0x3340, R0 ;  /* 0x000033400e157816 */ /* 0x000fe40000000000 */
[----:B------:R-:W-:Y:S02]  /*20ad00*/  SHF.R.U32.HI R18, RZ, 0x8, R18 ;  /* 0x00000008ff127819 */ /* 0x000fe40000011612 */
[----:B------:R-:W-:Y:S02]  /*20ad10*/  PRMT R27, R20, 0x5410, R21 ;  /* 0x00005410141b7816 */ /* 0x000fe40000000015 */
[----:B------:R-:W-:-:S02]  /*20ad20*/  SHF.R.U32.HI R15, RZ, 0x8, R15 ;  /* 0x00000008ff0f7819 */ /* 0x000fc4000001160f */
[----:B------:R-:W-:Y:S02]  /*20ad30*/  SHF.R.U32.HI R17, RZ, 0x8, R17 ;  /* 0x00000008ff117819 */ /* 0x000fe40000011611 */
[----:B------:R-:W-:Y:S02]  /*20ad40*/  IADD3 R20, P1, PT, R12, R4, RZ ;  /* 0x000000040c147210 */ /* 0x000fe40007f3e0ff */
[----:B------:R-:W-:Y:S02]  /*20ad50*/  LOP3.LUT R18, R18, 0xffff, RZ, 0xc0, !PT ;  /* 0x0000ffff12127812 */ /* 0x000fe400078ec0ff */
[----:B------:R-:W-:Y:S02]  /*20ad60*/  LOP3.LUT R15, R15, 0xffff, RZ, 0xc0, !PT ;  /* 0x0000ffff0f0f7812 */ /* 0x000fe400078ec0ff */
[----:B------:R-:W-:Y:S01]  /*20ad70*/  LOP3.LUT R17, R17, 0xffff, RZ, 0xc0, !PT ;  /* 0x0000ffff11117812 */ /* 0x000fe200078ec0ff */
[----:B------:R-:W-:Y:S01]  /*20ad80*/  IMAD.X R21, R26, 0x1, R3, P1 ;  /* 0x000000011a157824 */ /* 0x000fe200008e0603 */
[----:B------:R-:W-:-:S02]  /*20ad90*/  PRMT R18, R18, 0x3340, R0 ;  /* 0x0000334012127816 */ /* 0x000fc40000000000 */
[----:B------:R-:W-:Y:S01]  /*20ada0*/  PRMT R17, R15, 0x3340, R17 ;  /* 0x000033400f117816 */ /* 0x000fe20000000011 */
[----:B------:R-:W-:Y:S04]  /*20adb0*/  STL [R1+0x1d0c], R27 ;  /* 0x001d0c1b01007387 */ /* 0x000fe80000100800 */
[----:B------:R-:W-:Y:S04]  /*20adc0*/  STL.64 [R1+0xc48], R20 ;  /* 0x000c481401007387 */ /* 0x000fe80000100a00 */
[----:B------:R-:W-:Y:S04]  /*20add0*/  STL [R1+0x358], R18 ;  /* 0x0003581201007387 */ /* 0x000fe80000100800 */
[----:B------:R0:W-:Y:S04]  /*20ade0*/  STL [R1+0x1724], R17 ;  /* 0x0017241101007387 */ /* 0x0001e80000100800 */
[----:B------:R-:W4:Y:S01]  /*20adf0*/  LDL.LU R29, [R1+0x2d0] ;  /* 0x0002d000011d7983 */ /* 0x000f220000300800 */
[----:B0-----:R-:W-:-:S04]  /*20ae00*/  SHF.R.U32.HI R17, RZ, 0x8, R14 ;  /* 0x00000008ff117819 */ /* 0x001fc8000001160e */
[----:B------:R-:W-:-:S04]  /*20ae10*/  LOP3.LUT R17, R17, 0xffff, RZ, 0xc0, !PT ;  /* 0x0000ffff11117812 */ /* 0x000fc800078ec0ff */
[----:B------:R-:W-:Y:S02]  /*20ae20*/  PRMT R18, R17, 0x3340, R0 ;  /* 0x0000334011127816 */ /* 0x000fe40000000000 */
[----:B--2---:R-:W-:Y:S02]  /*20ae30*/  LOP3.LUT R16, R16, 0xffff, RZ, 0xc0, !PT ;  /* 0x0000ffff10107812 */ /* 0x004fe400078ec0ff */
[----:B---3--:R-:W-:Y:S02]  /*20ae40*/  LOP3.LUT R15, R2, 0xffff, RZ, 0xc0, !PT ;  /* 0x0000ffff020f7812 */ /* 0x008fe400078ec0ff */
[----:B------:R-:W2:Y:S01]  /*20ae50*/  LDL.LU R2, [R1+0x748] ;  /* 0x0007480001027983 */ /* 0x000ea20000300800 */
[----:B------:R-:W-:-:S03]  /*20ae60*/  SHF.R.U32.HI R14, RZ, 0x8, R16 ;  /* 0x00000008ff0e7819 */ /* 0x000fc60000011610 */
[----:B------:R-:W3:Y:S04]  /*20ae70*/  LDL.LU R26, [R1+0x4d4] ;  /* 0x0004d400011a7983 */ /* 0x000ee80000300800 */
[----:B------:R0:W-:Y:S01]  /*20ae80*/  STL [R1+0x138], R15 ;  /* 0x0001380f01007387 */ /* 0x0001e20000100800 */
[----:B------:R-:W-:Y:S02]  /*20ae90*/  LOP3.LUT R14, R14, 0xffff, RZ, 0xc0, !PT ;  /* 0x0000ffff0e0e7812 */ /* 0x000fe400078ec0ff */
[----:B0-----:R-:W-:-:S04]  /*20aea0*/  SHF.R.U32.HI R15, RZ, 0x8, R15 ;  /* 0x00000008ff0f7819 */ /* 0x001fc8000001160f */
[----:B------:R-:W-:-:S04]  /*20aeb0*/  LOP3.LUT R15, R15, 0xffff, RZ, 0xc0, !PT ;  /* 0x0000ffff0f0f7812 */ /* 0x000fc800078ec0ff */
[----:B------:R-:W-:Y:S01]  /*20aec0*/  PRMT R17, R14, 0x3340, R15 ;  /* 0x000033400e117816 */ /* 0x000fe2000000000f */
[----:B------:R-:W-:Y:S04]  /*20aed0*/  STL [R1+0x354], R18 ;  /* 0x0003541201007387 */ /* 0x000fe80000100800 */
[----:B------:R0:W-:Y:S01]  /*20aee0*/  STL [R1+0x1718], R17 ;  /* 0x0017181101007387 */ /* 0x0001e20000100800 */
[----:B----4-:R-:W-:Y:S02]  /*20aef0*/  LOP3.LUT R15, R25, 0xffff, RZ, 0xc0, !PT ;  /* 0x0000ffff190f7812 */ /* 0x010fe400078ec0ff */
[----:B------:R-:W-:Y:S02]  /*20af00*/  LOP3.LUT R14, R19, 0xffff, RZ, 0xc0, !PT ;  /* 0x0000ffff130e7812 */ /* 0x000fe400078ec0ff */
[----:B------:R-:W-:-:S02]  /*20af10*/  PRMT R19, R15, 0x3340, R0 ;  /* 0x000033400f137816 */ /* 0x000fc40000000000 */
[----:B0-----:R-:W-:-:S04]  /*20af20*/  LOP3.LUT R17, R23, 0xffff, RZ, 0xc0, !PT ;  /* 0x0000ffff17117812 */ /* 0x001fc800078ec0ff */
[----:B------:R-:W-:-:S04]  /*20af30*/  PRMT R18, R14, 0x3340, R17 ;  /* 0x000033400e127816 */ /* 0x000fc80000000011 */
[----:B------:R-:W-:Y:S02]  /*20af40*/  PRMT R18, R18, 0x5410, R19 ;  /* 0x0000541012127816 */ /* 0x000fe40000000013 */
[----:B------:R-:W-:-:S03]  /*20af50*/  LOP3.LUT R19, R22, 0xffff, RZ, 0xc0, !PT ;  /* 0x0000ffff16137812 */ /* 0x000fc600078ec0ff */
[----:B------:R0:W-:Y:S04]  /*20af60*/  STL [R1+0x1d08], R18 ;  /* 0x001d081201007387 */ /* 0x0001e80000100800 */
[----:B------:R-:W4:Y:S04]  /*20af70*/  LDL.LU R22, [R1+0x74c] ;  /* 0x00074c0001167983 */ /* 0x000f280000300800 */
[----:B------:R-:W4:Y:S04]  /*20af80*/  LDL.LU R25, [R1+0x2d4] ;  /* 0x0002d40001197983 */ /* 0x000f280000300800 */
[----:B------:R-:W4:Y:S01]  /*20af90*/  LDL.LU R23, [R1+0x4e0] ;  /* 0x0004e00001177983 */ /* 0x000f220000300800 */
[----:B0-----:R-:W-:-:S02]  /*20afa0*/  SHF.R.U32.HI R18, RZ, 0x8, R19 ;  /* 0x00000008ff127819 */ /* 0x001fc40000011613 */
[----:B------:R-:W-:Y:S02]  /*20afb0*/  SHF.R.U32.HI R14, RZ, 0x8, R14 ;  /* 0x00000008ff0e7819 */ /* 0x000fe4000001160e */
[----:B------:R-:W-:Y:S02]  /*20afc0*/  SHF.R.U32.HI R17, RZ, 0x8, R17 ;  /* 0x00000008ff117819 */ /* 0x000fe40000011611 */
[----:B------:R-:W-:Y:S02]  /*20afd0*/  LOP3.LUT R18, R18, 0xffff, RZ, 0xc0, !PT ;  /* 0x0000ffff12127812 */ /* 0x000fe400078ec0ff */
[----:B------:R-:W-:Y:S02]  /*20afe0*/  LOP3.LUT R14, R14, 0xffff, RZ, 0xc0, !PT ;  /* 0x0000ffff0e0e7812 */ /* 0x000fe400078ec0ff */
[----:B------:R-:W-:Y:S02]  /*20aff0*/  LOP3.LUT R17, R17, 0xffff, RZ, 0xc0, !PT ;  /* 0x0000ffff11117812 */ /* 0x000fe400078ec0ff */
[----:B------:R-:W-:-:S02]  /*20b000*/  PRMT R18, R18, 0x3340, R0 ;  /* 0x0000334012127816 */ /* 0x000fc40000000000 */
[----:B------:R-:W-:Y:S01]  /*20b010*/  PRMT R14, R14, 0x3340, R17 ;  /* 0x000033400e0e7816 */ /* 0x000fe20000000011 */
[----:B------:R0:W-:Y:S01]  /*20b020*/  STL [R1+0x773c], R19 ;  /* 0x00773c1301007387 */ /* 0x0001e20000100800 */
[----:B------:R-:W-:Y:S01]  /*20b030*/  VIADD R12, R12, UR6 ;  /* 0x000000060c0c7c36 */ /* 0x000fe20008000000 */
[----:B------:R-:W-:Y:S02]  /*20b040*/  LOP3.LUT R20, R29, 0xffff, RZ, 0xc0, !PT ;  /* 0x0000ffff1d147812 */ /* 0x000fe400078ec0ff */
[----:B------:R1:W-:Y:S01]  /*20b050*/  STL [R1+0x350], R18 ;  /* 0x0003501201007387 */ /* 0x0003e20000100800 */
[----:B------:R-:W-:Y:S01]  /*20b060*/  SHF.R.U32.HI R15, RZ, 0x8, R15 ;  /* 0x00000008ff0f7819 */ /* 0x000fe2000001160f */
[----:B------:R-:W2:Y:S02]  /*20b070*/  LDCU UR6, c[0x0][0x3b8] ;  /* 0x00007700ff0677ac */ /* 0x000ea40008000800 */
[----:B------:R3:W-:Y:S01]  /*20b080*/  STL [R1+0x63c], R14 ;  /* 0x00063c0e01007387 */ /* 0x0007e20000100800 */
[----:B0-----:R-:W-:-:S02]  /*20b090*/  SHF.R.S32.HI R19, RZ, 0x1f, R12 ;  /* 0x0000001fff137819 */ /* 0x001fc4000001140c */
[----:B-1----:R-:W-:Y:S02]  /*20b0a0*/  PRMT R18, R20, 0x3340, R0 ;  /* 0x0000334014127816 */ /* 0x002fe40000000000 */
[----:B------:R-:W-:Y:S02]  /*20b0b0*/  LOP3.LUT R15, R15, 0xffff, RZ, 0xc0, !PT ;  /* 0x0000ffff0f0f7812 */ /* 0x000fe400078ec0ff */
[----:B--2---:R-:W-:Y:S02]  /*20b0c0*/  LOP3.LUT R2, R2, 0xffff, RZ, 0xc0, !PT ;  /* 0x0000ffff02027812 */ /* 0x004fe400078ec0ff */
[----:B---3--:R-:W-:Y:S02]  /*20b0d0*/  LOP3.LUT R14, R26, 0xffff, RZ, 0xc0, !PT ;  /* 0x0000ffff1a0e7812 */ /* 0x008fe400078ec0ff */
[----:B------:R-:W-:Y:S02]  /*20b0e0*/  IADD3 R26, P1, PT, R12, R10, RZ ;  /* 0x0000000a0c1a7210 */ /* 0x000fe40007f3e0ff */
[----:B------:R-:W-:-:S03]  /*20b0f0*/  PRMT R17, R2, 0x3340, R14 ;  /* 0x0000334002117816 */ /* 0x000fc6000000000e */
[----:B------:R-:W-:Y:S01]  /*20b100*/  IMAD.X R27, R19, 0x1, R9, P1 ;  /* 0x00000001131b7824 */ /* 0x000fe200008e0609 */
[----:B------:R-:W-:-:S05]  /*20b110*/  PRMT R17, R17, 0x5410, R18 ;  /* 0x0000541011117816 */ /* 0x000fca0000000012 */
[----:B------:R-:W-:Y:S01]  /*20b120*/  STL [R1+0x1d00], R17 ;  /* 0x001d001101007387 */ /* 0x000fe20000100800 */
[----:B------:R-:W-:-:S03]  /*20b130*/  SHF.R.U32.HI R2, RZ, 0x8, R2 ;  /* 0x00000008ff027819 */ /* 0x000fc60000011602 */
[----:B------:R0:W-:Y:S01]  /*20b140*/  STL.64 [R1+0xc40], R26 ;  /* 0x000c401a01007387 */ /* 0x0001e20000100a00 */
[----:B------:R-:W-:-:S03]  /*20b150*/  SHF.R.U32.HI R14, RZ, 0x8, R14 ;  /* 0x00000008ff0e7819 */ /* 0x000fc6000001160e */
[----:B------:R-:W2:Y:S04]  /*20b160*/  LDL.LU R18, [R1+0x6e8] ;  /* 0x0006e80001127983 */ /* 0x000ea80000300800 */
[----:B------:R-:W3:Y:S04]  /*20b170*/  LDL.LU R29, [R1+0x238] ;  /* 0x00023800011d7983 */ /* 0x000ee80000300800 */
[----:B0-----:R-:W3:Y:S01]  /*20b180*/  LDL.LU R26, [R1+0x490] ;  /* 0x00049000011a7983 */ /* 0x001ee20000300800 */
[----:B------:R-:W-:Y:S02]  /*20b190*/  LOP3.LUT R2, R2, 0xffff, RZ, 0xc0, !PT ;  /* 0x0000ffff02027812 */ /* 0x000fe400078ec0ff */
[----:B------:R-:W-:-:S02]  /*20b1a0*/  LOP3.LUT R14, R14, 0xffff, RZ, 0xc0, !PT ;  /* 0x0000ffff0e0e7812 */ /* 0x000fc400078ec0ff */
[----:B------:R-:W-:Y:S02]  /*20b1b0*/  PRMT R17, R15, 0x3340, R0 ;  /* 0x000033400f117816 */ /* 0x000fe40000000000 */
[----:B------:R-:W-:-:S03]  /*20b1c0*/  PRMT R15, R2, 0x3340, R14 ;  /* 0x00003340020f7816 */ /* 0x000fc6000000000e */
[----:B------:R0:W-:Y:S04]  /*20b1d0*/  STL [R1+0x34c], R17 ;  /* 0x00034c1101007387 */ /* 0x0001e80000100800 */
[----:B------:R1:W-:Y:S01]  /*20b1e0*/  STL [R1+0x1704], R15 ;  /* 0x0017040f01007387 */ /* 0x0003e20000100800 */
[----:B----4-:R-:W-:Y:S02]  /*20b1f0*/  LOP3.LUT R2, R22, 0xffff, RZ, 0xc0, !PT ;  /* 0x0000ffff16027812 */ /* 0x010fe400078ec0ff */
[----:B------:R-:W-:Y:S02]  /*20b200*/  LOP3.LUT R14, R25, 0xffff, RZ, 0xc0, !PT ;  /* 0x0000ffff190e7812 */ /* 0x000fe400078ec0ff */
[----:B0-----:R-:W-:Y:S02]  /*20b210*/  LOP3.LUT R17, R23, 0xffff, RZ, 0xc0, !PT ;  /* 0x0000ffff17117812 */ /* 0x001fe400078ec0ff */
[----:B------:R-:W-:-:S02]  /*20b220*/  PRMT R21, R14, 0x3340, R0 ;  /* 0x000033400e157816 */ /* 0x000fc40000000000 */
[----:B-1----:R-:W-:Y:S02]  /*20b230*/  PRMT R15, R2, 0x3340, R17 ;  /* 0x00003340020f7816 */ /* 0x002fe40000000011 */
[----:B------:R-:W-:Y:S02]  /*20b240*/  IADD3 R22, P1, PT, R12, R8, RZ ;  /* 0x000000080c167210 */ /* 0x000fe40007f3e0ff */
[----:B------:R-:W-:-:S03]  /*20b250*/  PRMT R15, R15, 0x5410, R21 ;  /* 0x000054100f0f7816 */ /* 0x000fc60000000015 */
[----:B------:R-:W-:Y:S02]  /*20b260*/  IMAD.X R23, R19, 0x1, R7, P1 ;  /* 0x0000000113177824 */ /* 0x000fe400008e0607 */
[----:B------:R0:W-:Y:S04]  /*20b270*/  STL [R1+0x1cf8], R15 ;  /* 0x001cf80f01007387 */ /* 0x0001e80000100800 */
[----:B------:R1:W-:Y:S01]  /*20b280*/  STL.64 [R1+0xc38], R22 ;  /* 0x000c381601007387 */ /* 0x0003e20000100a00 */
[----:B0-----:R-:W-:-:S03]  /*20b290*/  SHF.R.U32.HI R15, RZ, 0x8, R2 ;  /* 0x00000008ff0f7819 */ /* 0x001fc60000011602 */
[----:B-1----:R-:W4:Y:S04]  /*20b2a0*/  LDL.LU R22, [R1+0x77fc] ;  /* 0x0077fc0001167983 */ /* 0x002f280000300800 */
[----:B------:R-:W4:Y:S04]  /*20b2b0*/  LDL.LU R2, [R1+0x6ec] ;  /* 0x0006ec0001027983 */ /* 0x000f280000300800 */
[----:B------:R-:W4:Y:S04]  /*20b2c0*/  LDL.LU R25, [R1+0x234] ;  /* 0x0002340001197983 */ /* 0x000f280000300800 */
[----:B------:R-:W4:Y:S01]  /*20b2d0*/  LDL.LU R23, [R1+0x48c] ;  /* 0x00048c0001177983 */ /* 0x000f220000300800 */
[----:B------:R-:W-:-:S02]  /*20b2e0*/  SHF.R.U32.HI R20, RZ, 0x8, R20 ;  /* 0x00000008ff147819 */ /* 0x000fc40000011614 */
[----:B------:R-:W-:Y:S02]  /*20b2f0*/  SHF.R.U32.HI R17, RZ, 0x8, R17 ;  /* 0x00000008ff117819 */ /* 0x000fe40000011611 */
[----:B------:R-:W-:Y:S02]  /*20b300*/  LOP3.LUT R20, R20, 0xffff, RZ, 0xc0, !PT ;  /* 0x0000ffff14147812 */ /* 0x000fe400078ec0ff */
[----:B------:R-:W-:Y:S02]  /*20b310*/  LOP3.LUT R15, R15, 0xffff, RZ, 0xc0, !PT ;  /* 0x0000ffff0f0f7812 */ /* 0x000fe400078ec0ff */
[----:B------:R-:W-:Y:S02]  /*20b320*/  LOP3.LUT R17, R17, 0xffff, RZ, 0xc0, !PT ;  /* 0x0000ffff11117812 */ /* 0x000fe400078ec0ff */
[----:B------:R-:W-:Y:S02]  /*20b330*/  SHF.R.U32.HI R14, RZ, 0x8, R14 ;  /* 0x00000008ff0e7819 */ /* 0x000fe4000001160e */
[----:B------:R-:W-:-:S02]  /*20b340*/  PRMT R27, R20, 0x3340, R0 ;  /* 0x00003340141b7816 */ /* 0x000fc40000000000 */
[----:B------:R-:W-:Y:S02]  /*20b350*/  PRMT R15, R15, 0x3340, R17 ;  /* 0x000033400f0f7816 */ /* 0x000fe40000000011 */
[----:B------:R-:W-:Y:S02]  /*20b360*/  IADD3 R20, P1, PT, R12, R6, RZ ;  /* 0x000000060c147210 */ /* 0x000fe40007f3e0ff */
[----:B------:R-:W-:Y:S01]  /*20b370*/  LOP3.LUT R14, R14, 0xffff, RZ, 0xc0, !PT ;  /* 0x0000ffff0e0e7812 */ /* 0x000fe200078ec0ff */
[----:B------:R-:W-:Y:S02]  /*20b380*/  STL [R1+0x348], R27 ;  /* 0x0003481b01007387 */ /* 0x000fe40000100800 */
[----:B------:R-:W-:Y:S02]  /*20b390*/  IMAD.X R21, R19, 0x1, R5, P1 ;  /* 0x0000000113157824 */ /* 0x000fe400008e0605 */
[----:B------:R0:W-:Y:S04]  /*20b3a0*/  STL [R1+0x16e4], R15 ;  /* 0x0016e40f01007387 */ /* 0x0001e80000100800 */
[----:B------:R1:W-:Y:S01]  /*20b3b0*/  STL.64 [R1+0xc30], R20 ;  /* 0x000c301401007387 */ /* 0x0003e20000100a00 */
[----:B0-----:R-:W-:-:S05]  /*20b3c0*/  PRMT R15, R14, 0x3340, R0 ;  /* 0x000033400e0f7816 */ /* 0x001fca0000000000 */
[----:B------:R0:W-:Y:S04]  /*20b3d0*/  STL [R1+0x344], R15 ;  /* 0x0003440f01007387 */ /* 0x0001e80000100800 */
[----:B-1----:R-:W4:Y:S01]  /*20b3e0*/  LDL.LU R21, [R1+0x1b8] ;  /* 0x0001b80001157983 */ /* 0x002f220000300800 */
[----:B--2---:R-:W-:Y:S02]  /*20b3f0*/  LOP3.LUT R14, R18, 0xffff, RZ, 0xc0, !PT ;  /* 0x0000ffff120e7812 */ /* 0x004fe400078ec0ff */
[----:B---3--:R-:W-:Y:S02]  /*20b400*/  LOP3.LUT R17, R29, 0xffff, RZ, 0xc0, !PT ;  /* 0x0000ffff1d117812 */ /* 0x008fe400078ec0ff */
[----:B------:R-:W-:Y:S02]  /*20b410*/  LOP3.LUT R18, R26, 0xffff, RZ, 0xc0, !PT ;  /* 0x0000ffff1a127812 */ /* 0x000fe400078ec0ff */
[----:B------:R-:W-:-:S02]  /*20b420*/  PRMT R20, R17, 0x3340, R0 ;  /* 0x0000334011147816 */ /* 0x000fc40000000000 */
[----:B0-----:R-:W-:-:S04]  /*20b430*/  PRMT R15, R14, 0x3340, R18 ;  /* 0x000033400e0f7816 */ /* 0x001fc80000000012 */
[----:B------:R-:W-:Y:S02]  /*20b440*/  PRMT R20, R15, 0x5410, R20 ;  /* 0x000054100f147816 */ /* 0x000fe40000000014 */
[----:B------:R-:W2:Y:S01]  /*20b450*/  LDL.LU R15, [R1+0x688] ;  /* 0x00068800010f7983 */ /* 0x000ea20000300800 */
[----:B------:R-:W-:Y:S02]  /*20b460*/  SHF.R.U32.HI R14, RZ, 0x8, R14 ;  /* 0x00000008ff0e7819 */ /* 0x000fe4000001160e */
[----:B------:R-:W-:Y:S01]  /*20b470*/  SHF.R.U32.HI R18, RZ, 0x8, R18 ;  /* 0x00000008ff127819 */ /* 0x000fe20000011612 */
[----:B------:R0:W-:Y:S01]  /*20b480*/  STL [R1+0x1cf4], R20 ;  /* 0x001cf41401007387 */ /* 0x0001e20000100800 */
[----:B------:R-:W-:Y:S02]  /*20b490*/  IADD3 R26, P1, PT, R12, R4, RZ ;  /* 0x000000040c1a7210 */ /* 0x000fe40007f3e0ff */
[----:B------:R-:W-:Y:S02]  /*20b4a0*/  LOP3.LUT R14, R14, 0xffff, RZ, 0xc0, !PT ;  /* 0x0000ffff0e0e7812 */ /* 0x000fe400078ec0ff */
[----:B------:R-:W-:Y:S01]  /*20b4b0*/  LOP3.LUT R18, R18, 0xffff, RZ, 0xc0, !PT ;  /* 0x0000ffff12127812 */ /* 0x000fe200078ec0ff */
[----:B0-----:R-:W3:Y:S01]  /*20b4c0*/  LDL.LU R20, [R1+0x460] ;  /* 0x0004600001147983 */ /* 0x001ee20000300800 */
[----:B------:R-:W-:-:S02]  /*20b4d0*/  IMAD.X R27, R19, 0x1, R3, P1 ;  /* 0x00000001131b7824 */ /* 0x000fc400008e0603 */
[----:B------:R-:W-:-:S03]  /*20b4e0*/  PRMT R14, R14, 0x3340, R18 ;  /* 0x000033400e0e7816 */ /* 0x000fc60000000012 */
[----:B------:R-:W-:Y:S04]  /*20b4f0*/  STL.64 [R1+0xc28], R26 ;  /* 0x000c281a01007387 */ /* 0x000fe80000100a00 */
[----:B------:R0:W-:Y:S01]  /*20b500*/  STL [R1+0x638], R14 ;  /* 0x0006380e01007387 */ /* 0x0001e20000100800 */
[----:B----4-:R-:W-:Y:S02]  /*20b510*/  LOP3.LUT R19, R2, 0xffff, RZ, 0xc0, !PT ;  /* 0x0000ffff02137812 */ /* 0x010fe400078ec0ff */
[----:B------:R-:W-:Y:S02]  /*20b520*/  LOP3.LUT R2, R25, 0xffff, RZ, 0xc0, !PT ;  /* 0x0000ffff19027812 */ /* 0x000fe400078ec0ff */
[----:B0-----:R-:W-:Y:S02]  /*20b530*/  LOP3.LUT R14, R23, 0xffff, RZ, 0xc0, !PT ;  /* 0x0000ffff170e7812 */ /* 0x001fe400078ec0ff */
[----:B------:R-:W-:-:S02]  /*20b540*/  PRMT R23, R2, 0x3340, R0 ;  /* 0x0000334002177816 */ /* 0x000fc40000000000 */
[----:B------:R-:W-:Y:S01]  /*20b550*/  PRMT R18, R19, 0x3340, R14 ;  /* 0x0000334013127816 */ /* 0x000fe2000000000e */
[----:B------:R0:W-:Y:S03]  /*20b560*/  STL [R1+0x76c8], R2 ;  /* 0x0076c80201007387 */ /* 0x0001e60000100800 */
[----:B0-----:R-:W-:-:S05]  /*20b570*/  PRMT R2, R18, 0x5410, R23 ;  /* 0x0000541012027816 */ /* 0x001fca0000000017 */
[----:B------:R0:W-:Y:S04]  /*20b580*/  STL [R1+0x1cf0], R2 ;  /* 0x001cf00201007387 */ /* 0x0001e80000100800 */
[----:B------:R-:W4:Y:S04]  /*20b590*/  LDL.LU R18, [R1+0x690] ;  /* 0x0006900001127983 */ /* 0x000f280000300800 */
[----:B------:R-:W4:Y:S04]  /*20b5a0*/  LDL.LU R29, [R1+0x1bc] ;  /* 0x0001bc00011d7983 */ /* 0x000f280000300800 */
[----:B------:R-:W4:Y:S04]  /*20b5b0*/  LDL.LU R26, [R1+0x464] ;  /* 0x00046400011a7983 */ /* 0x000f280000300800 */
[----:B------:R-:W4:Y:S04]  /*20b5c0*/  LDL.LU R25, [R1+0x620] ;  /* 0x0006200001197983 */ /* 0x000f280000300800 */
[----:B------:R-:W4:Y:S01]  /*20b5d0*/  LDL.LU R23, [R1+0x42c] ;  /* 0x00042c0001177983 */ /* 0x000f220000300800 */
[----:B------:R-:W-:-:S02]  /*20b5e0*/  SHF.R.U32.HI R17, RZ, 0x8, R17 ;  /* 0x00000008ff117819 */ /* 0x000fc40000011611 */
[----:B0-----:R-:W-:Y:S02]  /*20b5f0*/  SHF.R.U32.HI R2, RZ, 0x8, R19 ;  /* 0x00000008ff027819 */ /* 0x001fe40000011613 */
[----:B------:R-:W-:Y:S02]  /*20b600*/  SHF.R.U32.HI R14, RZ, 0x8, R14 ;  /* 0x00000008ff0e7819 */ /* 0x000fe4000001160e */
[----:B------:R-:W-:Y:S02]  /*20b610*/  LOP3.LUT R17, R17, 0xffff, RZ, 0xc0, !PT ;  /* 0x0000ffff11117812 */ /* 0x000fe400078ec0ff */
[----:B------:R-:W-:Y:S02]  /*20b620*/  LOP3.LUT R2, R2, 0xffff, RZ, 0xc0, !PT ;  /* 0x0000ffff02027812 */ /* 0x000fe400078ec0ff */
[----:B------:R-:W-:Y:S02]  /*20b630*/  LOP3.LUT R14, R14, 0xffff, RZ, 0xc0, !PT ;  /* 0x0000ffff0e0e7812 */ /* 0x000fe400078ec0ff */
[----:B------:R-:W-:-:S02]  /*20b640*/  PRMT R17, R17, 0x3340, R0 ;  /* 0x0000334011117816 */ /* 0x000fc40000000000 */
[----:B------:R-:W-:-:S03]  /*20b650*/  PRMT R14, R2, 0x3340, R14 ;  /* 0x00003340020e7816 */ /* 0x000fc6000000000e */
[----:B------:R-:W-:Y:S01]  /*20b660*/  STL [R1+0x340], R17 ;  /* 0x0003401101007387 */ /* 0x000fe20000100800 */
[----:B------:R-:W-:-:S03]  /*20b670*/  LOP3.LUT R2, R21, 0xffff, RZ, 0xc0, !PT ;  /* 0x0000ffff15027812 */ /* 0x000fc600078ec0ff */
[----:B------:R3:W-:Y:S01]  /*20b680*/  STL [R1+0x17d4], R14 ;  /* 0x0017d40e01007387 */ /* 0x0007e20000100800 */
[----:B------:R-:W-:Y:S01]  /*20b690*/  PRMT R19, R2, 0x3340, R0 ;  /* 0x0000334002137816 */ /* 0x000fe20000000000 */
[----:B------:R-:W-:Y:S01]  /*20b6a0*/  VIADD R12, R12, UR6 ;  /* 0x000000060c0c7c36 */ /* 0x000fe20008000000 */
[----:B------:R-:W-:Y:S01]  /*20b6b0*/  SHF.R.U32.HI R2, RZ, 0x8, R2 ;  /* 0x00000008ff027819 */ /* 0x000fe20000011602 */
[----:B------:R-:W0:Y:S03]  /*20b6c0*/  LDCU UR6, c[0x0][0x3b8] ;  /* 0x00007700ff0677ac */ /* 0x000e260008000800 */
[----:B------:R-:W-:-:S04]  /*20b6d0*/  LOP3.LUT R2, R2, 0xffff, RZ, 0xc0, !PT ;  /* 0x0000ffff02027812 */ /* 0x000fc800078ec0ff */
[----:B------:R-:W-:Y:S02]  /*20b6e0*/  PRMT R2, R2, 0x3340, R0 ;  /* 0x0000334002027816 */ /* 0x000fe40000000000 */
[----:B--2---:R-:W-:Y:S02]  /*20b6f0*/  LOP3.LUT R15, R15, 0xffff, RZ, 0xc0, !PT ;  /* 0x0000ffff0f0f7812 */ /* 0x004fe400078ec0ff */
[----:B---3--:R-:W-:-:S04]  /*20b700*/  LOP3.LUT R14, R20, 0xffff, RZ, 0xc0, !PT ;  /* 0x0000ffff140e7812 */ /* 0x008fc800078ec0ff */
[----:B------:R-:W-:-:S04]  /*20b710*/  PRMT R17, R15, 0x3340, R14 ;  /* 0x000033400f117816 */ /* 0x000fc8000000000e */
[----:B------:R-:W-:Y:S02]  /*20b720*/  PRMT R19, R17, 0x5410, R19 ;  /* 0x0000541011137816 */ /* 0x000fe40000000013 */
[----:B------:R-:W-:-:S03]  /*20b730*/  IADD3 R20, P1, PT, R12, R10, RZ ;  /* 0x0000000a0c147210 */ /* 0x000fc60007f3e0ff */
[----:B------:R-:W-:Y:S01]  /*20b740*/  STL [R1+0x1cdc], R19 ;  /* 0x001cdc1301007387 */ /* 0x000fe20000100800 */
[----:B------:R-:W-:-:S03]  /*20b750*/  SHF.R.S32.HI R17, RZ, 0x1f, R12 ;  /* 0x0000001fff117819 */ /* 0x000fc6000001140c */
[----:B------:R1:W-:Y:S02]  /*20b760*/  STL.64 [R1+0x77f0], R10 ;  /* 0x0077f00a01007387 */ /* 0x0003e40000100a00 */
[----:B------:R-:W-:Y:S01]  /*20b770*/  IMAD.X R21, R17, 0x1, R9, P1 ;  /* 0x0000000111157824 */ /* 0x000fe200008e0609 */
[----:B-1----:R-:W-:Y:S02]  /*20b780*/  SHF.R.U32.HI R10, RZ, 0x8, R15 ;  /* 0x00000008ff0a7819 */ /* 0x002fe4000001160f */
[----:B------:R-:W-:Y:S02]  /*20b790*/  SHF.R.U32.HI R11, RZ, 0x8, R14 ;  /* 0x00000008ff0b7819 */ /* 0x000fe4000001160e */
[----:B------:R-:W-:Y:S02]  /*20b7a0*/  LOP3.LUT R10, R10, 0xffff, RZ, 0xc0, !PT ;  /* 0x0000ffff0a0a7812 */ /* 0x000fe400078ec0ff */
[----:B------:R-:W-:-:S04]  /*20b7b0*/  LOP3.LUT R11, R11, 0xffff, RZ, 0xc0, !PT ;  /* 0x0000ffff0b0b7812 */ /* 0x000fc800078ec0ff */
[----:B------:R-:W-:Y:S01]  /*20b7c0*/  PRMT R10, R10, 0x3340, R11 ;  /* 0x000033400a0a7816 */ /* 0x000fe2000000000b */
[----:B------:R1:W-:Y:S04]  /*20b7d0*/  STL.64 [R1+0xc20], R20 ;  /* 0x000c201401007387 */ /* 0x0003e80000100a00 */
[----:B------:R-:W-:Y:S04]  /*20b7e0*/  STL [R1+0x62c], R10 ;  /* 0x00062c0a01007387 */ /* 0x000fe80000100800 */
[----:B------:R2:W-:Y:S04]  /*20b7f0*/  STL [R1+0x33c], R2 ;  /* 0x00033c0201007387 */ /* 0x0005e80000100800 */
[----:B-1----:R-:W3:Y:S01]  /*20b800*/  LDL.LU R20, [R1+0x7a0] ;  /* 0x0007a00001147983 */ /* 0x002ee20000300800 */
[----:B--2---:R-:W-:-:S02]  /*20b810*/  LOP3.LUT R2, R24, 0xffff, RZ, 0xc0, !PT ;  /* 0x0000ffff18027812 */ /* 0x004fc400078ec0ff */
[----:B----4-:R-:W-:Y:S02]  /*20b820*/  LOP3.LUT R14, R18, 0xffff, RZ, 0xc0, !PT ;  /* 0x0000ffff120e7812 */ /* 0x010fe400078ec0ff */
[----:B------:R-:W-:Y:S02]  /*20b830*/  LOP3.LUT R15, R29, 0xffff, RZ, 0xc0, !PT ;  /* 0x0000ffff1d0f7812 */ /* 0x000fe400078ec0ff */
[----:B------:R-:W-:Y:S02]  /*20b840*/  LOP3.LUT R18, R26, 0xffff, RZ, 0xc0, !PT ;  /* 0x0000ffff1a127812 */ /* 0x000fe400078ec0ff */
[----:B------:R-:W2:Y:S04]  /*20b850*/  LDL.LU R26, [R1+0x2ec] ;  /* 0x0002ec00011a7983 */ /* 0x000ea80000300800 */
[----:B------:R-:W4:Y:S01]  /*20b860*/  LDL.LU R29, [R1+0x5bc] ;  /* 0x0005bc00011d7983 */ /* 0x000f220000300800 */
[----:B------:R-:W-:-:S02]  /*20b870*/  PRMT R21, R15, 0x3340, R0 ;  /* 0x000033400f157816 */ /* 0x000fc40000000000 */
[----:B------:R-:W-:Y:S02]  /*20b880*/  PRMT R19, R14, 0x3340, R18 ;  /* 0x000033400e137816 */ /* 0x000fe40000000012 */
[----:B------:R-:W-:Y:S02]  /*20b890*/  LOP3.LUT R10, R25, 0xffff, RZ, 0xc0, !PT ;  /* 0x0000ffff190a7812 */ /* 0x000fe400078ec0ff */
[----:B------:R-:W-:Y:S02]  /*20b8a0*/  LOP3.LUT R11, R23, 0xffff, RZ, 0xc0, !PT ;  /* 0x0000ffff170b7812 */ /* 0x000fe400078ec0ff */
[----:B------:R-:W-:Y:S02]  /*20b8b0*/  PRMT R23, R19, 0x5410, R21 ;  /* 0x0000541013177816 */ /* 0x000fe40000000015 */
[----:B------:R-:W-:Y:S02]  /*20b8c0*/  PRMT R21, R2, 0x3340, R0 ;  /* 0x0000334002157816 */ /* 0x000fe40000000000 */
[----:B------:R-:W-:-:S02]  /*20b8d0*/  PRMT R19, R10, 0x3340, R11 ;  /* 0x000033400a137816 */ /* 0x000fc4000000000b */
[----:B------:R-:W-:Y:S02]  /*20b8e0*/  IADD3 R24, P1, PT, R12, R8, RZ ;  /* 0x000000080c187210 */ /* 0x000fe40007f3e0ff */
[----:B------:R-:W-:Y:S02]  /*20b8f0*/  PRMT R19, R19, 0x5410, R21 ;  /* 0x0000541013137816 */ /* 0x000fe40000000015 */
[----:B------:R-:W-:Y:S01]  /*20b900*/  SHF.R.U32.HI R18, RZ, 0x8, R18 ;  /* 0x00000008ff127819 */ /* 0x000fe20000011612 */
[----:B------:R-:W-:Y:S01]  /*20b910*/  IMAD.X R25, R17, 0x1, R7, P1 ;  /* 0x0000000111197824 */ /* 0x000fe200008e0607 */
[----:B------:R-:W-:Y:S04]  /*20b920*/  STL [R1+0x1cd8], R23 ;  /* 0x001cd81701007387 */ /* 0x000fe80000100800 */
[----:B------:R1:W-:Y:S04]  /*20b930*/  STL [R1+0x1cd4], R19 ;  /* 0x001cd41301007387 */ /* 0x0003e80000100800 */
[----:B------:R0:W-:Y:S01]  /*20b940*/  STL.64 [R1+0xc10], R24 ;  /* 0x000c101801007387 */ /* 0x0001e20000100a00 */
[----:B------:R-:W-:-:S02]  /*20b950*/  SHF.R.U32.HI R14, RZ, 0x8, R14 ;  /* 0x00000008ff0e7819 */ /* 0x000fc4000001160e */
[----:B-1----:R-:W-:Y:S02]  /*20b960*/  LOP3.LUT R19, R18, 0xffff, RZ, 0xc0, !PT ;  /* 0x0000ffff12137812 */ /* 0x002fe400078ec0ff */
[----:B------:R-:W-:Y:S01]  /*20b970*/  SHF.R.U32.HI R10, RZ, 0x8, R10 ;  /* 0x00000008ff0a7819 */ /* 0x000fe2000001160a */
[----:B0-----:R-:W4:Y:S01]  /*20b980*/  LDL.LU R25, [R1+0x77f8] ;  /* 0x0077f80001197983 */ /* 0x001f220000300800 */
[----:B------:R-:W-:-:S03]  /*20b990*/  SHF.R.U32.HI R11, RZ, 0x8, R11 ;  /* 0x00000008ff0b7819 */ /* 0x000fc6000001160b */
[----:B------:R-:W4:Y:S04]  /*20b9a0*/  LDL.LU R18, [R1+0x7a4] ;  /* 0x0007a40001127983 */ /* 0x000f280000300800 */
[----:B------:R-:W4:Y:S04]  /*20b9b0*/  LDL.LU R24, [R1+0x2f0] ;  /* 0x0002f00001187983 */ /* 0x000f280000300800 */
[----:B------:R-:W4:Y:S01]  /*20b9c0*/  LDL.LU R23, [R1+0x5c4] ;  /* 0x0005c40001177983 */ /* 0x000f220000300800 */
[----:B------:R-:W-:Y:S02]  /*20b9d0*/  LOP3.LUT R14, R14, 0xffff, RZ, 0xc0, !PT ;  /* 0x0000ffff0e0e7812 */ /* 0x000fe400078ec0ff */
[----:B------:R-:W-:-:S02]  /*20b9e0*/  LOP3.LUT R10, R10, 0xffff, RZ, 0xc0, !PT ;  /* 0x0000ffff0a0a7812 */ /* 0x000fc400078ec0ff */
[----:B------:R-:W-:Y:S02]  /*20b9f0*/  LOP3.LUT R11, R11, 0xffff, RZ, 0xc0, !PT ;  /* 0x0000ffff0b0b7812 */ /* 0x000fe400078ec0ff */
[----:B------:R-:W-:Y:S02]  /*20ba00*/  PRMT R19, R14, 0x3340, R19 ;  /* 0x000033400e137816 */ /* 0x000fe40000000013 */
[----:B------:R-:W-:Y:S02]  /*20ba10*/  PRMT R14, R10, 0x3340, R11 ;  /* 0x000033400a0e7816 */ /* 0x000fe4000000000b */
[----:B------:R-:W-:Y:S01]  /*20ba20*/  IADD3 R10, P1, PT, R12, R6, RZ ;  /* 0x000000060c0a7210 */ /* 0x000fe20007f3e0ff */
[----:B------:R-:W-:Y:S04]  /*20ba30*/  STL [R1+0x634], R19 ;  /* 0x0006341301007387 */ /* 0x000fe80000100800 */
[----:B------:R-:W-:Y:S01]  /*20ba40*/  IMAD.X R11, R17, 0x1, R5, P1 ;  /* 0x00000001110b7824 */ /* 0x000fe200008e0605 */
[----:B------:R-:W-:Y:S04]  /*20ba50*/  STL [R1+0x628], R14 ;  /* 0x0006280e01007387 */ /* 0x000fe80000100800 */
[----:B------:R0:W-:Y:S04]  /*20ba60*/  STL.64 [R1+0xc18], R10 ;  /* 0x000c180a01007387 */ /* 0x0001e80000100a00 */
[----:B0-----:R-:W4:Y:S01]  /*20ba70*/  LDL.LU.64 R10, [R1+0x77f0] ;  /* 0x0077f000010a7983 */ /* 0x001f220000300a00 */
[----:B------:R-:W-:-:S04]  /*20ba80*/  SHF.R.U32.HI R2, RZ, 0x8, R2 ;  /* 0x00000008ff027819 */ /* 0x000fc80000011602 */
[----:B------:R-:W-:-:S04]  /*20ba90*/  LOP3.LUT R2, R2, 0xffff, RZ, 0xc0, !PT ;  /* 0x0000ffff02027812 */ /* 0x000fc800078ec0ff */
[----:B------:R-:W-:-:S05]  /*20baa0*/  PRMT R14, R2, 0x3340, R0 ;  /* 0x00003340020e7816 */ /* 0x000fca0000000000 */
[----:B------:R4:W-:Y:S01]  /*20bab0*/  STL [R1+0x338], R14 ;  /* 0x0003380e01007387 */ /* 0x0009e20000100800 */
[----:B------:R-:W-:-:S04]  /*20bac0*/  SHF.R.U32.HI R15, RZ, 0x8, R15 ;  /* 0x00000008ff0f7819 */ /* 0x000fc8000001160f */
[----:B------:R-:W-:-:S04]  /*20bad0*/  LOP3.LUT R15, R15, 0xffff, RZ, 0xc0, !PT ;  /* 0x0000ffff0f0f7812 */ /* 0x000fc800078ec0ff */
[--C-:B------:R-:W-:Y:S02]  /*20bae0*/  PRMT R15, R15, 0x3340, R0.reuse ;  /* 0x000033400f0f7816 */ /* 0x100fe40000000000 */
[----:B---3--:R-:W-:Y:S02]  /*20baf0*/  LOP3.LUT R2, R20, 0xffff, RZ, 0xc0, !PT ;  /* 0x0000ffff14027812 */ /* 0x008fe400078ec0ff */
[----:B--2---:R-:W-:Y:S02]  /*20bb00*/  LOP3.LUT R26, R26, 0xffff, RZ, 0xc0, !PT ;  /* 0x0000ffff1a1a7812 */ /* 0x004fe400078ec0ff */
[----:B----4-:R-:W-:Y:S02]  /*20bb10*/  LOP3.LUT R14, R29, 0xffff, RZ, 0xc0, !PT ;  /* 0x0000ffff1d0e7812 */ /* 0x010fe400078ec0ff */
[----:B------:R-:W-:Y:S02]  /*20bb20*/  PRMT R20, R26, 0x3340, R0 ;  /* 0x000033401a147816 */ /* 0x000fe40000000000 */
[----:B------:R-:W-:-:S04]  /*20bb30*/  PRMT R19, R2, 0x3340, R14 ;  /* 0x0000334002137816 */ /* 0x000fc8000000000e */
[----:B------:R-:W-:Y:S02]  /*20bb40*/  PRMT R19, R19, 0x5410, R20 ;  /* 0x0000541013137816 */ /* 0x000fe40000000014 */
[----:B------:R-:W-:Y:S02]  /*20bb50*/  IADD3 R20, P1, PT, R12, R4, RZ ;  /* 0x000000040c147210 */ /* 0x000fe40007f3e0ff */
[----:B------:R-:W-:-:S03]  /*20bb60*/  SHF.R.U32.HI R2, RZ, 0x8, R2 ;  /* 0x00000008ff027819 */ /* 0x000fc60000011602 */
[----:B------:R-:W-:Y:S01]  /*20bb70*/  IMAD.X R21, R17, 0x1, R3, P1 ;  /* 0x0000000111157824 */ /* 0x000fe200008e0603 */
[----:B------:R-:W-:Y:S01]  /*20bb80*/  SHF.R.U32.HI R14, RZ, 0x8, R14 ;  /* 0x00000008ff0e7819 */ /* 0x000fe2000001160e */
[----:B------:R-:W-:Y:S01]  /*20bb90*/  STL [R1+0x1cc8], R19 ;  /* 0x001cc81301007387 */ /* 0x000fe20000100800 */
[----:B------:R-:W-:Y:S02]  /*20bba0*/  LOP3.LUT R2, R2, 0xffff, RZ, 0xc0, !PT ;  /* 0x0000ffff02027812 */ /* 0x000fe400078ec0ff */
[----:B------:R-:W-:Y:S01]  /*20bbb0*/  LOP3.LUT R14, R14, 0xffff, RZ, 0xc0, !PT ;  /* 0x0000ffff0e0e7812 */ /* 0x000fe200078ec0ff */
[----:B------:R-:W-:Y:S04]  /*20bbc0*/  STL.64 [R1+0xc08], R20 ;  /* 0x000c081401007387 */ /* 0x000fe80000100a00 */
[----:B------:R-:W2:Y:S01]  /*20bbd0*/  LDL.LU R17, [R1+0x740] ;  /* 0x0007400001117983 */ /* 0x000ea20000300800 */
[----:B------:R-:W-:-:S03]  /*20bbe0*/  PRMT R2, R2, 0x3340, R14 ;  /* 0x0000334002027816 */ /* 0x000fc6000000000e */
[----:B------:R-:W3:Y:S04]  /*20bbf0*/  LDL.LU R27, [R1+0x264] ;  /* 0x00026400011b7983 */ /* 0x000ee80000300800 */
[----:B------:R-:W4:Y:S04]  /*20bc00*/  LDL.LU R29, [R1+0x4a0] ;  /* 0x0004a000011d7983 */ /* 0x000f280000300800 */
[----:B------:R-:W-:Y:S04]  /*20bc10*/  STL [R1+0x334], R15 ;  /* 0x0003340f01007387 */ /* 0x000fe80000100800 */
[----:B------:R0:W-:Y:S01]  /*20bc20*/  STL [R1+0x16b8], R2 ;  /* 0x0016b80201007387 */ /* 0x0001e20000100800 */
[----:B------:R-:W-:-:S02]  /*20bc30*/  LOP3.LUT R14, R18, 0xffff, RZ, 0xc0, !PT ;  /* 0x0000ffff120e7812 */ /* 0x000fc400078ec0ff */
[----:B0-----:R-:W-:Y:S02]  /*20bc40*/  LOP3.LUT R2, R24, 0xffff, RZ, 0xc0, !PT ;  /* 0x0000ffff18027812 */ /* 0x001fe400078ec0ff */
[----:B------:R-:W-:Y:S01]  /*20bc50*/  LOP3.LUT R15, R23, 0xffff, RZ, 0xc0, !PT ;  /* 0x0000ffff170f7812 */ /* 0x000fe200078ec0ff */
[----:B------:R-:W4:Y:S01]  /*20bc60*/  LDL.LU R24, [R1+0x744] ;  /* 0x0007440001187983 */ /* 0x000f220000300800 */
[----:B------:R-:W-:Y:S02]  /*20bc70*/  PRMT R19, R2, 0x3340, R0 ;  /* 0x0000334002137816 */ /* 0x000fe40000000000 */
[----:B------:R-:W-:-:S04]  /*20bc80*/  PRMT R18, R14, 0x3340, R15 ;  /* 0x000033400e127816 */ /* 0x000fc8000000000f */
[----:B------:R-:W-:Y:S02]  /*20bc90*/  PRMT R18, R18, 0x5410, R19 ;  /* 0x0000541012127816 */ /* 0x000fe40000000013 */
[----:B------:R-:W-:Y:S02]  /*20bca0*/  SHF.R.U32.HI R14, RZ, 0x8, R14 ;  /* 0x00000008ff0e7819 */ /* 0x000fe4000001160e */
[----:B------:R-:W-:Y:S01]  /*20bcb0*/  SHF.R.U32.HI R15, RZ, 0x8, R15 ;  /* 0x00000008ff0f7819 */ /* 0x000fe2000001160f */
[----:B------:R0:W-:Y:S01]  /*20bcc0*/  STL [R1+0x1cbc], R18 ;  /* 0x001cbc1201007387 */ /* 0x0001e20000100800 */
[----:B------:R-:W-:Y:S01]  /*20bcd0*/  LOP3.LUT R14, R14, 0xffff, RZ, 0xc0, !PT ;  /* 0x0000ffff0e0e7812 */ /* 0x000fe200078ec0ff */
[----:B------:R-:W-:Y:S01]  /*20bce0*/  VIADD R12, R12, UR6 ;  /* 0x000000060c0c7c36 */ /* 0x000fe20008000000 */
[----:B------:R-:W-:Y:S01]  /*20bcf0*/  LOP3.LUT R15, R15, 0xffff, RZ, 0xc0, !PT ;  /* 0x0000ffff0f0f7812 */ /* 0x000fe200078ec0ff */
[----:B------:R-:W4:Y:S01]  /*20bd00*/  LDL.LU R20, [R1+0x49c] ;  /* 0x00049c0001147983 */ /* 0x000f220000300800 */
[----:B------:R-:W-:Y:S01]  /*20bd10*/  SHF.R.U32.HI R2, RZ, 0x8, R2 ;  /* 0x00000008ff027819 */ /* 0x000fe20000011602 */
[----:B------:R-:W1:Y:S02]  /*20bd20*/  LDCU UR6, c[0x0][0x3b8] ;  /* 0x00007700ff0677ac */ /* 0x000e640008000800 */
[----:B------:R-:W4:Y:S01]  /*20bd30*/  LDL.LU R21, [R1+0x260] ;  /* 0x0002600001157983 */ /* 0x000f220000300800 */
[----:B------:R-:W-:-:S02]  /*20bd40*/  PRMT R15, R14, 0x3340, R15 ;  /* 0x000033400e0f7816 */ /* 0x000fc4000000000f */
[----:B------:R-:W-:Y:S02]  /*20bd50*/  SHF.R.S32.HI R14, RZ, 0x1f, R12 ;  /* 0x0000001fff0e7819 */ /* 0x000fe4000001140c */
[----:B------:R-:W-:Y:S02]  /*20bd60*/  LOP3.LUT R2, R2, 0xffff, RZ, 0xc0, !PT ;  /* 0x0000ffff02027812 */ /* 0x000fe400078ec0ff */
[----:B0-----:R-:W-:Y:S01]  /*20bd70*/  IADD3 R18, P1, PT, R12, R10, RZ ;  /* 0x0000000a0c127210 */ /* 0x001fe20007f3e0ff */
[----:B------:R0:W-:Y:S01]  /*20bd80*/  STL [R1+0x630], R15 ;  /* 0x0006300f01007387 */ /* 0x0001e20000100800 */
[----:B------:R-:W-:-:S03]  /*20bd90*/  PRMT R2, R2, 0x3340, R0 ;  /* 0x0000334002027816 */ /* 0x000fc60000000000 */
[----:B------:R-:W-:-:S05]  /*20bda0*/  IMAD.X R19, R14, 0x1, R9, P1 ;  /* 0x000000010e137824 */ /* 0x000fca00008e0609 */
[----:B------:R1:W-:Y:S04]  /*20bdb0*/  STL.64 [R1+0xbf0], R18 ;  /* 0x000bf01201007387 */ /* 0x0003e80000100a00 */
[----:B0-----:R-:W4:Y:S04]  /*20bdc0*/  LDL.LU R15, [R1+0x6dc] ;  /* 0x0006dc00010f7983 */ /* 0x001f280000300800 */
[----:B-1----:R-:W4:Y:S04]  /*20bdd0*/  LDL.LU R18, [R1+0x1cc] ;  /* 0x0001cc0001127983 */ /* 0x002f280000300800 */
[----:B------:R2:W-:Y:S04]  /*20bde0*/  STL [R1+0x330], R2 ;  /* 0x0003300201007387 */ /* 0x0005e80000100800 */
[----:B------:R-:W4:Y:S01]  /*20bdf0*/  LDL.LU R23, [R1+0x468] ;  /* 0x0004680001177983 */ /* 0x000f220000300800 */
[----:B------:R-:W-:-:S04]  /*20be00*/  SHF.R.U32.HI R26, RZ, 0x8, R26 ;  /* 0x00000008ff1a7819 */ /* 0x000fc8000001161a */
[----:B------:R-:W-:-:S04]  /*20be10*/  LOP3.LUT R26, R26, 0xffff, RZ, 0xc0, !PT ;  /* 0x0000ffff1a1a7812 */ /* 0x000fc800078ec0ff */
[--C-:B------:R-:W-:Y:S02]  /*20be20*/  PRMT R26, R26, 0x3340, R0.reuse ;  /* 0x000033401a1a7816 */ /* 0x100fe40000000000 */
[----:B--2---:R-:W-:Y:S02]  /*20be30*/  LOP3.LUT R2, R17, 0xffff, RZ, 0xc0, !PT ;  /* 0x0000ffff11027812 */ /* 0x004fe400078ec0ff */
[----:B---3--:R-:W-:Y:S02]  /*20be40*/  LOP3.LUT R19, R27, 0xffff, RZ, 0xc0, !PT ;  /* 0x0000ffff1b137812 */ /* 0x008fe400078ec0ff */
[----:B----4-:R-:W-:Y:S02]  /*20be50*/  LOP3.LUT R17, R29, 0xffff, RZ, 0xc0, !PT ;  /* 0x0000ffff1d117812 */ /* 0x010fe400078ec0ff */
[----:B------:R-:W-:Y:S02]  /*20be60*/  PRMT R29, R19, 0x3340, R0 ;  /* 0x00003340131d7816 */ /* 0x000fe40000000000 */
[----:B------:R-:W-:-:S02]  /*20be70*/  PRMT R27, R2, 0x3340, R17 ;  /* 0x00003340021b7816 */ /* 0x000fc40000000011 */
[----:B------:R-:W-:Y:S02]  /*20be80*/  SHF.R.U32.HI R2, RZ, 0x8, R2 ;  /* 0x00000008ff027819 */ /* 0x000fe40000011602 */
[----:B------:R-:W-:Y:S02]  /*20be90*/  SHF.R.U32.HI R17, RZ, 0x8, R17 ;  /* 0x00000008ff117819 */ /* 0x000fe40000011611 */
[----:B------:R-:W-:Y:S02]  /*20bea0*/  LOP3.LUT R2, R2, 0xffff, RZ, 0xc0, !PT ;  /* 0x0000ffff02027812 */ /* 0x000fe400078ec0ff */
[----:B------:R-:W-:Y:S02]  /*20beb0*/  LOP3.LUT R17, R17, 0xffff, RZ, 0xc0, !PT ;  /* 0x0000ffff11117812 */ /* 0x000fe400078ec0ff */
[----:B------:R-:W-:Y:S02]  /*20bec0*/  PRMT R27, R27, 0x5410, R29 ;  /* 0x000054101b1b7816 */ /* 0x000fe4000000001d */
[----:B------:R-:W-:-:S03]  /*20bed0*/  PRMT R2, R2, 0x3340, R17 ;  /* 0x0000334002027816 */ /* 0x000fc60000000011 */
[----:B------:R-:W-:Y:S04]  /*20bee0*/  STL [R1+0x1cb4], R27 ;  /* 0x001cb41b01007387 */ /* 0x000fe80000100800 */
[----:B------:R0:W-:Y:S01]  /*20bef0*/  STL [R1+0x32c], R26 ;  /* 0x00032c1a01007387 */ /* 0x0001e20000100800 */
[----:B------:R-:W-:-:S03]  /*20bf00*/  LOP3.LUT R17, R24, 0xffff, RZ, 0xc0, !PT ;  /* 0x0000ffff18117812 */ /* 0x000fc600078ec0ff */
[----:B------:R-:W2:Y:S04]  /*20bf10*/  LDL.LU R29, [R1+0x6e4] ;  /* 0x0006e400011d7983 */ /* 0x000ea80000300800 */
[----:B------:R1:W-:Y:S04]  /*20bf20*/  STL [R1+0x16a4], R2 ;  /* 0x0016a40201007387 */ /* 0x0003e80000100800 */
[----:B0-----:R-:W3:Y:S01]  /*20bf30*/  LDL.LU R26, [R1+0x1d0] ;  /* 0x0001d000011a7983 */ /* 0x001ee20000300800 */
[----:B------:R-:W-:-:S03]  /*20bf40*/  LOP3.LUT R20, R20, 0xffff, RZ, 0xc0, !PT ;  /* 0x0000ffff14147812 */ /* 0x000fc600078ec0ff */
[----:B------:R-:W4:Y:S01]  /*20bf50*/  LDL.LU R24, [R1+0x46c] ;  /* 0x00046c0001187983 */ /* 0x000f220000300800 */
[----:B-1----:R-:W-:-:S03]  /*20bf60*/  LOP3.LUT R2, R21, 0xffff, RZ, 0xc0, !PT ;  /* 0x0000ffff15027812 */ /* 0x002fc600078ec0ff */
[----:B------:R0:W-:Y:S04]  /*20bf70*/  STL [R1+0x12c], R17 ;  /* 0x00012c1101007387 */ /* 0x0001e80000100800 */
[----:B------:R1:W-:Y:S04]  /*20bf80*/  STL [R1+0x128], R20 ;  /* 0x0001281401007387 */ /* 0x0003e80000100800 */
[----:B------:R1:W-:Y:S01]  /*20bf90*/  STL [R1+0xb4], R2 ;  /* 0x0000b40201007387 */ /* 0x0003e20000100800 */
[----:B0-----:R-:W-:Y:S02]  /*20bfa0*/  SHF.R.U32.HI R17, RZ, 0x8, R17 ;  /* 0x00000008ff117819 */ /* 0x001fe40000011611 */
[----:B-1----:R-:W-:-:S02]  /*20bfb0*/  SHF.R.U32.HI R20, RZ, 0x8, R20 ;  /* 0x00000008ff147819 */ /* 0x002fc40000011614 */
[----:B------:R-:W-:Y:S02]  /*20bfc0*/  SHF.R.U32.HI R2, RZ, 0x8, R2 ;  /* 0x00000008ff027819 */ /* 0x000fe40000011602 */
[----:B------:R-:W-:Y:S02]  /*20bfd0*/  LOP3.LUT R17, R17, 0xffff, RZ, 0xc0, !PT ;  /* 0x0000ffff11117812 */ /* 0x000fe400078ec0ff */
[----:B------:R-:W-:Y:S02]  /*20bfe0*/  LOP3.LUT R20, R20, 0xffff, RZ, 0xc0, !PT ;  /* 0x0000ffff14147812 */ /* 0x000fe400078ec0ff */
[----:B------:R-:W-:Y:S02]  /*20bff0*/  LOP3.LUT R2, R2, 0xffff, RZ, 0xc0, !PT ;  /* 0x0000ffff02027812 */ /* 0x000fe400078ec0ff */
[----:B------:R-:W-:Y:S02]  /*20c000*/  PRMT R20, R17, 0x3340, R20 ;  /* 0x0000334011147816 */ /* 0x000fe40000000014 */
[----:B------:R-:W-:-:S02]  /*20c010*/  PRMT R17, R2, 0x3340, R0 ;  /* 0x0000334002117816 */ /* 0x000fc40000000000 */
[----:B------:R-:W-:Y:S01]  /*20c020*/  LOP3.LUT R2, R15, 0xffff, RZ, 0xc0, !PT ;  /* 0x0000ffff0f027812 */ /* 0x000fe200078ec0ff */
[----:B------:R0:W-:Y:S01]  /*20c030*/  STL [R1+0x620], R20 ;  /* 0x0006201401007387 */ /* 0x0001e20000100800 */
[----:B------:R-:W-:-:S03]  /*20c040*/  LOP3.LUT R15, R18, 0xffff, RZ, 0xc0, !PT ;  /* 0x0000ffff120f7812 */ /* 0x000fc600078ec0ff */
[----:B------:R1:W-:Y:S01]  /*20c050*/  STL [R1+0x328], R17 ;  /* 0x0003281101007387 */ /* 0x0003e20000100800 */
[----:B0-----:R-:W-:Y:S02]  /*20c060*/  PRMT R20, R15, 0x3340, R0 ;  /* 0x000033400f147816 */ /* 0x001fe40000000000 */
[----:B-1----:R-:W-:-:S04]  /*20c070*/  LOP3.LUT R17, R23, 0xffff, RZ, 0xc0, !PT ;  /* 0x0000ffff17117812 */ /* 0x002fc800078ec0ff */
[----:B------:R-:W-:-:S04]  /*20c080*/  PRMT R18, R2, 0x3340, R17 ;  /* 0x0000334002127816 */ /* 0x000fc80000000011 */
[----:B------:R-:W-:-:S05]  /*20c090*/  PRMT R18, R18, 0x5410, R20 ;  /* 0x0000541012127816 */ /* 0x000fca0000000014 */
[----:B------:R0:W-:Y:S04]  /*20c0a0*/  STL [R1+0x1c8c], R18 ;  /* 0x001c8c1201007387 */ /* 0x0001e80000100800 */
[----:B0-----:R-:W4:Y:S04]  /*20c0b0*/  LDL.LU R18, [R1+0x67c] ;  /* 0x00067c0001127983 */ /* 0x001f280000300800 */
[----:B------:R-:W4:Y:S01]  /*20c0c0*/  LDL.LU R23, [R1+0x438] ;  /* 0x0004380001177983 */ /* 0x000f220000300800 */
[----:B------:R-:W-:Y:S02]  /*20c0d0*/  IADD3 R20, P1, PT, R12, R8, RZ ;  /* 0x000000080c147210 */ /* 0x000fe40007f3e0ff */
[----:B------:R-:W-:-:S02]  /*20c0e0*/  SHF.R.U32.HI R19, RZ, 0x8, R19 ;  /* 0x00000008ff137819 */ /* 0x000fc40000011613 */
        /* <DEDUP_REMOVED lines=11> */
[----:B--2---:R-:W-:-:S03]  /*20c1a0*/  LOP3.LUT R17, R29, 0xffff, RZ, 0xc0, !PT ;  /* 0x0000ffff1d117812 */ /* 0x004fc600078ec0ff */
[----:B------:R-:W2:Y:S01]  /*20c1b0*/  LDL.LU R29, [R1+0x30c] ;  /* 0x00030c00011d7983 */ /* 0x000ea20000300800 */
[----:B---3--:R-:W-:-:S03]  /*20c1c0*/  LOP3.LUT R2, R26, 0xffff, RZ, 0xc0, !PT ;  /* 0x0000ffff1a027812 */ /* 0x008fc600078ec0ff */
[----:B------:R-:W3:Y:S01]  /*20c1d0*/  LDL.LU R26, [R1+0x80c] ;  /* 0x00080c00011a7983 */ /* 0x000ee20000300800 */
[----:B----4-:R-:W-:Y:S02]  /*20c1e0*/  LOP3.LUT R19, R24, 0xffff, RZ, 0xc0, !PT ;  /* 0x0000ffff18137812 */ /* 0x010fe400078ec0ff */
[----:B------:R-:W-:Y:S02]  /*20c1f0*/  PRMT R21, R2, 0x3340, R0 ;  /* 0x0000334002157816 */ /* 0x000fe40000000000 */
[----:B------:R-:W-:-:S04]  /*20c200*/  PRMT R20, R17, 0x3340, R19 ;  /* 0x0000334011147816 */ /* 0x000fc80000000013 */
[----:B------:R-:W-:-:S05]  /*20c210*/  PRMT R20, R20, 0x5410, R21 ;  /* 0x0000541014147816 */ /* 0x000fca0000000015 */
[----:B------:R0:W-:Y:S01]  /*20c220*/  STL [R1+0x1c80], R20 ;  /* 0x001c801401007387 */ /* 0x0001e20000100800 */
[----:B------:R-:W-:Y:S02]  /*20c230*/  SHF.R.U32.HI R17, RZ, 0x8, R17 ;  /* 0x00000008ff117819 */ /* 0x000fe40000011611 */
[----:B------:R-:W-:Y:S01]  /*20c240*/  SHF.R.U32.HI R19, RZ, 0x8, R19 ;  /* 0x00000008ff137819 */ /* 0x000fe20000011613 */
[----:B------:R-:W4:Y:S01]  /*20c250*/  LDL.LU R24, [R1+0x614] ;  /* 0x0006140001187983 */ /* 0x000f220000300800 */
[----:B0-----:R-:W-:-:S05]  /*20c260*/  IADD3 R20, P1, PT, R12, R6, RZ ;  /* 0x000000060c147210 */ /* 0x001fca0007f3e0ff */
[----:B------:R-:W-:Y:S01]  /*20c270*/  IMAD.X R21, R14, 0x1, R5, P1 ;  /* 0x000000010e157824 */ /* 0x000fe200008e0605 */
[----:B------:R-:W-:Y:S02]  /*20c280*/  SHF.R.U32.HI R2, RZ, 0x8, R2 ;  /* 0x00000008ff027819 */ /* 0x000fe40000011602 */
[----:B------:R-:W-:Y:S02]  /*20c290*/  LOP3.LUT R17, R17, 0xffff, RZ, 0xc0, !PT ;  /* 0x0000ffff11117812 */ /* 0x000fe400078ec0ff */
[----:B------:R0:W-:Y:S01]  /*20c2a0*/  STL.64 [R1+0xbf8], R20 ;  /* 0x000bf81401007387 */ /* 0x0001e20000100a00 */
[----:B------:R-:W-:Y:S02]  /*20c2b0*/  LOP3.LUT R19, R19, 0xffff, RZ, 0xc0, !PT ;  /* 0x0000ffff13137812 */ /* 0x000fe400078ec0ff */
[----:B------:R-:W-:Y:S02]  /*20c2c0*/  LOP3.LUT R2, R2, 0xffff, RZ, 0xc0, !PT ;  /* 0x0000ffff02027812 */ /* 0x000fe400078ec0ff */
[----:B------:R-:W-:-:S02]  /*20c2d0*/  PRMT R17, R17, 0x3340, R19 ;  /* 0x0000334011117816 */ /* 0x000fc40000000013 */
[----:B0-----:R-:W-:-:S03]  /*20c2e0*/  IADD3 R20, P1, PT, R12, R4, RZ ;  /* 0x000000040c147210 */ /* 0x001fc60007f3e0ff */
[----:B------:R-:W-:Y:S02]  /*20c2f0*/  STL [R1+0x1680], R17 ;  /* 0x0016801101007387 */ /* 0x000fe40000100800 */
[----:B------:R-:W-:Y:S01]  /*20c300*/  IMAD.X R21, R14, 0x1, R3, P1 ;  /* 0x000000010e157824 */ /* 0x000fe200008e0603 */
[----:B------:R-:W-:-:S04]  /*20c310*/  PRMT R14, R2, 0x3340, R0 ;  /* 0x00003340020e7816 */ /* 0x000fc80000000000 */
[----:B------:R0:W-:Y:S04]  /*20c320*/  STL.64 [R1+0xc00], R20 ;  /* 0x000c001401007387 */ /* 0x0001e80000100a00 */
[----:B0-----:R-:W4:Y:S04]  /*20c330*/  LDL.LU R21, [R1+0x77e8] ;  /* 0x0077e80001157983 */ /* 0x001f280000300800 */
[----:B------:R0:W-:Y:S01]  /*20c340*/  STL [R1+0x320], R14 ;  /* 0x0003200e01007387 */ /* 0x0001e20000100800 */
[----:B------:R-:W-:Y:S02]  /*20c350*/  LOP3.LUT R2, R18, 0xffff, RZ, 0xc0, !PT ;  /* 0x0000ffff12027812 */ /* 0x000fe400078ec0ff */
[----:B------:R-:W-:-:S02]  /*20c360*/  LOP3.LUT R18, R25, 0xffff, RZ, 0xc0, !PT ;  /* 0x0000ffff19127812 */ /* 0x000fc400078ec0ff */
[----:B------:R-:W4:Y:S01]  /*20c370*/  LDL.LU R25, [R1+0x68c] ;  /* 0x00068c0001197983 */ /* 0x000f220000300800 */
[----:B0-----:R-:W-:Y:S02]  /*20c380*/  LOP3.LUT R14, R23, 0xffff, RZ, 0xc0, !PT ;  /* 0x0000ffff170e7812 */ /* 0x001fe400078ec0ff */
[----:B------:R-:W-:Y:S02]  /*20c390*/  PRMT R19, R18, 0x3340, R0 ;  /* 0x0000334012137816 */ /* 0x000fe40000000000 */
[----:B------:R-:W-:-:S04]  /*20c3a0*/  PRMT R17, R2, 0x3340, R14 ;  /* 0x0000334002117816 */ /* 0x000fc8000000000e */
[----:B------:R-:W-:-:S05]  /*20c3b0*/  PRMT R17, R17, 0x5410, R19 ;  /* 0x0000541011117816 */ /* 0x000fca0000000013 */
[----:B------:R0:W-:Y:S04]  /*20c3c0*/  STL [R1+0x1c68], R17 ;  /* 0x001c681101007387 */ /* 0x0001e80000100800 */
[----:B------:R-:W4:Y:S01]  /*20c3d0*/  LDL.LU R23, [R1+0x43c] ;  /* 0x00043c0001177983 */ /* 0x000f220000300800 */
[----:B------:R-:W-:Y:S02]  /*20c3e0*/  SHF.R.U32.HI R15, RZ, 0x8, R15 ;  /* 0x00000008ff0f7819 */ /* 0x000fe4000001160f */
[----:B------:R-:W-:Y:S02]  /*20c3f0*/  SHF.R.U32.HI R2, RZ, 0x8, R2 ;  /* 0x00000008ff027819 */ /* 0x000fe40000011602 */
[----:B------:R-:W-:Y:S02]  /*20c400*/  SHF.R.U32.HI R14, RZ, 0x8, R14 ;  /* 0x00000008ff0e7819 */ /* 0x000fe4000001160e */
[----:B------:R-:W-:-:S02]  /*20c410*/  LOP3.LUT R15, R15, 0xffff, RZ, 0xc0, !PT ;  /* 0x0000ffff0f0f7812 */ /* 0x000fc400078ec0ff */
[----:B------:R-:W-:Y:S02]  /*20c420*/  LOP3.LUT R2, R2, 0xffff, RZ, 0xc0, !PT ;  /* 0x0000ffff02027812 */ /* 0x000fe400078ec0ff */
[----:B------:R-:W-:Y:S02]  /*20c430*/  LOP3.LUT R14, R14, 0xffff, RZ, 0xc0, !PT ;  /* 0x0000ffff0e0e7812 */ /* 0x000fe400078ec0ff */
[----:B0-----:R-:W-:Y:S02]  /*20c440*/  PRMT R17, R15, 0x3340, R0 ;  /* 0x000033400f117816 */ /* 0x001fe40000000000 */
[----:B------:R-:W-:-:S03]  /*20c450*/  PRMT R15, R2, 0x3340, R14 ;  /* 0x00003340020f7816 */ /* 0x000fc6000000000e */
[----:B------:R-:W-:Y:S04]  /*20c460*/  STL [R1+0x31c], R17 ;  /* 0x00031c1101007387 */ /* 0x000fe80000100800 */
[----:B------:R4:W-:Y:S01]  /*20c470*/  STL [R1+0x1670], R15 ;  /* 0x0016700f01007387 */ /* 0x0009e20000100800 */
[----:B------:R-:W-:Y:S01]  /*20c480*/  VIADD R12, R12, UR6 ;  /* 0x000000060c0c7c36 */ /* 0x000fe20008000000 */
[----:B------:R-:W-:Y:S01]  /*20c490*/  SHF.R.U32.HI R18, RZ, 0x8, R18 ;  /* 0x00000008ff127819 */ /* 0x000fe20000011612 */
[----:B------:R-:W0:Y:S03]  /*20c4a0*/  LDCU UR6, c[0x0][0x3b8] ;  /* 0x00007700ff0677ac */ /* 0x000e260008000800 */
[----:B------:R-:W-:-:S02]  /*20c4b0*/  LOP3.LUT R18, R18, 0xffff, RZ, 0xc0, !PT ;  /* 0x0000ffff12127812 */ /* 0x000fc400078ec0ff */
[----:B--2---:R-:W-:-:S04]  /*20c4c0*/  LOP3.LUT R2, R29, 0xffff, RZ, 0xc0, !PT ;  /* 0x0000ffff1d027812 */ /* 0x004fc800078ec0ff */
[----:B------:R-:W-:Y:S02]  /*20c4d0*/  PRMT R19, R2, 0x3340, R0 ;  /* 0x0000334002137816 */ /* 0x000fe40000000000 */
[----:B---3--:R-:W-:Y:S02]  /*20c4e0*/  LOP3.LUT R14, R26, 0xffff, RZ, 0xc0, !PT ;  /* 0x0000ffff1a0e7812 */ /* 0x008fe400078ec0ff */
[----:B------:R-:W-:Y:S02]  /*20c4f0*/  IADD3 R26, P1, PT, R12, R10, RZ ;  /* 0x0000000a0c1a7210 */ /* 0x000fe40007f3e0ff */
[----:B----4-:R-:W-:-:S04]  /*20c500*/  LOP3.LUT R15, R24, 0xffff, RZ, 0xc0, !PT ;  /* 0x0000ffff180f7812 */ /* 0x010fc800078ec0ff */
[----:B------:R-:W-:-:S04]  /*20c510*/  PRMT R17, R14, 0x3340, R15 ;  /* 0x000033400e117816 */ /* 0x000fc8000000000f */
[----:B------:R-:W-:Y:S02]  /*20c520*/  PRMT R19, R17, 0x5410, R19 ;  /* 0x0000541011137816 */ /* 0x000fe40000000013 */
[----:B------:R-:W-:Y:S02]  /*20c530*/  SHF.R.S32.HI R17, RZ, 0x1f, R12 ;  /* 0x0000001fff117819 */ /* 0x000fe4000001140c */
[----:B------:R-:W-:Y:S02]  /*20c540*/  SHF.R.U32.HI R14, RZ, 0x8, R14 ;  /* 0x00000008ff0e7819 */ /* 0x000fe4000001160e */
[----:B------:R-:W-:Y:S01]  /*20c550*/  SHF.R.U32.HI R15, RZ, 0x8, R15 ;  /* 0x00000008ff0f7819 */ /* 0x000fe2000001160f */
[----:B------:R-:W-:Y:S01]  /*20c560*/  IMAD.X R27, R17, 0x1, R9, P1 ;  /* 0x00000001111b7824 */ /* 0x000fe200008e0609 */
[----:B------:R-:W-:Y:S02]  /*20c570*/  LOP3.LUT R14, R14, 0xffff, RZ, 0xc0, !PT ;  /* 0x0000ffff0e0e7812 */ /* 0x000fe400078ec0ff */
[----:B------:R-:W-:Y:S01]  /*20c580*/  LOP3.LUT R15, R15, 0xffff, RZ, 0xc0, !PT ;  /* 0x0000ffff0f0f7812 */ /* 0x000fe200078ec0ff */
[----:B------:R1:W-:Y:S04]  /*20c590*/  STL [R1+0x1b94], R19 ;  /* 0x001b941301007387 */ /* 0x0003e80000100800 */
[----:B------:R2:W-:Y:S04]  /*20c5a0*/  STL.64 [R1+0xbe0], R26 ;  /* 0x000be01a01007387 */ /* 0x0005e80000100a00 */
[----:B------:R-:W3:Y:S01]  /*20c5b0*/  LDL.LU R29, [R1+0x824] ;  /* 0x00082400011d7983 */ /* 0x000ee20000300800 */
[----:B-1----:R-:W-:-:S02]  /*20c5c0*/  PRMT R19, R18, 0x3340, R0 ;  /* 0x0000334012137816 */ /* 0x002fc40000000000 */
[----:B------:R-:W-:Y:S01]  /*20c5d0*/  PRMT R18, R14, 0x3340, R15 ;  /* 0x000033400e127816 */ /* 0x000fe2000000000f */
[----:B--2---:R-:W2:Y:S01]  /*20c5e0*/  LDL.LU R26, [R1+0x408] ;  /* 0x00040800011a7983 */ /* 0x004ea20000300800 */
[----:B------:R-:W-:-:S03]  /*20c5f0*/  LOP3.LUT R14, R22, 0xffff, RZ, 0xc0, !PT ;  /* 0x0000ffff160e7812 */ /* 0x000fc600078ec0ff */
[----:B------:R-:W4:Y:S04]  /*20c600*/  LDL.LU R24, [R1+0x624] ;  /* 0x0006240001187983 */ /* 0x000f280000300800 */
[----:B------:R-:W-:Y:S04]  /*20c610*/  STL [R1+0x318], R19 ;  /* 0x0003181301007387 */ /* 0x000fe80000100800 */
[----:B------:R1:W-:Y:S01]  /*20c620*/  STL [R1+0x1668], R18 ;  /* 0x0016681201007387 */ /* 0x0003e20000100800 */
[----:B------:R-:W-:Y:S02]  /*20c630*/  PRMT R20, R14, 0x3340, R0 ;  /* 0x000033400e147816 */ /* 0x000fe40000000000 */
[----:B------:R-:W-:-:S02]  /*20c640*/  IADD3 R22, P1, PT, R12, R8, RZ ;  /* 0x000000080c167210 */ /* 0x000fc40007f3e0ff */
[----:B------:R-:W-:Y:S02]  /*20c650*/  LOP3.LUT R15, R25, 0xffff, RZ, 0xc0, !PT ;  /* 0x0000ffff190f7812 */ /* 0x000fe400078ec0ff */
[----:B-1----:R-:W-:-:S04]  /*20c660*/  LOP3.LUT R18, R23, 0xffff, RZ, 0xc0, !PT ;  /* 0x0000ffff17127812 */ /* 0x002fc800078ec0ff */
[----:B------:R-:W-:Y:S01]  /*20c670*/  PRMT R19, R15, 0x3340, R18 ;  /* 0x000033400f137816 */ /* 0x000fe20000000012 */
[----:B------:R-:W-:-:S03]  /*20c680*/  IMAD.X R23, R17, 0x1, R7, P1 ;  /* 0x0000000111177824 */ /* 0x000fc600008e0607 */
[----:B------:R-:W-:-:S05]  /*20c690*/  PRMT R19, R19, 0x5410, R20 ;  /* 0x0000541013137816 */ /* 0x000fca0000000014 */
[----:B------:R-:W-:Y:S04]  /*20c6a0*/  STL [R1+0x1c48], R19 ;  /* 0x001c481301007387 */ /* 0x000fe80000100800 */
[----:B------:R-:W4:Y:S04]  /*20c6b0*/  LDL.LU R25, [R1+0x790] ;  /* 0x0007900001197983 */ /* 0x000f280000300800 */
[----:B------:R1:W-:Y:S04]  /*20c6c0*/  STL.64 [R1+0xbd8], R22 ;  /* 0x000bd81601007387 */ /* 0x0003e80000100a00 */
[----:B-1----:R-:W4:Y:S04]  /*20c6d0*/  LDL.LU R22, [R1+0x284] ;  /* 0x0002840001167983 */ /* 0x002f280000300800 */
[----:B------:R-:W4:Y:S01]  /*20c6e0*/  LDL.LU R23, [R1+0x5b8] ;  /* 0x0005b80001177983 */ /* 0x000f220000300800 */
        /* <DEDUP_REMOVED lines=8> */
[----:B------:R-:W-:Y:S02]  /*20c770*/  IADD3 R14, P1, PT, R12, R6, RZ ;  /* 0x000000060c0e7210 */ /* 0x000fe40007f3e0ff */
[----:B------:R-:W-:-:S03]  /*20c780*/  SHF.R.U32.HI R2, RZ, 0x8, R2 ;  /* 0x00000008ff027819 */ /* 0x000fc60000011602 */
[----:B------:R-:W-:Y:S01]  /*20c790*/  IMAD.X R15, R17, 0x1, R5, P1 ;  /* 0x00000001110f7824 */ /* 0x000fe200008e0605 */
[----:B------:R-:W-:Y:S01]  /*20c7a0*/  LOP3.LUT R2, R2, 0xffff, RZ, 0xc0, !PT ;  /* 0x0000ffff02027812 */ /* 0x000fe200078ec0ff */
[----:B------:R-:W-:Y:S04]  /*20c7b0*/  STL [R1+0x614], R19 ;  /* 0x0006141301007387 */ /* 0x000fe80000100800 */
[----:B------:R-:W-:Y:S04]  /*20c7c0*/  STL [R1+0x314], R18 ;  /* 0x0003141201007387 */ /* 0x000fe80000100800 */
[----:B------:R1:W-:Y:S02]  /*20c7d0*/  STL.64 [R1+0xbd0], R14 ;  /* 0x000bd00e01007387 */ /* 0x0003e40000100a00 */
[----:B-1----:R-:W-:-:S05]  /*20c7e0*/  PRMT R14, R2, 0x3340, R0 ;  /* 0x00003340020e7816 */ /* 0x002fca0000000000 */
[----:B------:R4:W-:Y:S04]  /*20c7f0*/  STL [R1+0x310], R14 ;  /* 0x0003100e01007387 */ /* 0x0009e80000100800 */
[----:B------:R-:W4:Y:S01]  /*20c800*/  LDL.LU R18, [R1+0x1ec] ;  /* 0x0001ec0001127983 */ /* 0x000f220000300800 */
[----:B---3--:R-:W-:-:S03]  /*20c810*/  LOP3.LUT R2, R29, 0xffff, RZ, 0xc0, !PT ;  /* 0x0000ffff1d027812 */ /* 0x008fc600078ec0ff */
[----:B------:R-:W3:Y:S01]  /*20c820*/  LDL.LU R29, [R1+0x72c] ;  /* 0x00072c00011d7983 */ /* 0x000ee20000300800 */
[----:B--2---:R-:W-:Y:S02]  /*20c830*/  LOP3.LUT R15, R26, 0xffff, RZ, 0xc0, !PT ;  /* 0x0000ffff1a0f7812 */ /* 0x004fe400078ec0ff */
[----:B----4-:R-:W-:Y:S02]  /*20c840*/  LOP3.LUT R14, R24, 0xffff, RZ, 0xc0, !PT ;  /* 0x0000ffff180e7812 */ /* 0x010fe400078ec0ff */
[----:B------:R-:W-:Y:S01]  /*20c850*/  PRMT R20, R15, 0x3340, R0 ;  /* 0x000033400f147816 */ /* 0x000fe20000000000 */
[----:B------:R-:W2:Y:S01]  /*20c860*/  LDL.LU R24, [R1+0x478] ;  /* 0x0004780001187983 */ /* 0x000ea20000300800 */
[----:B------:R-:W-:Y:S02]  /*20c870*/  PRMT R19, R2, 0x3340, R14 ;  /* 0x0000334002137816 */ /* 0x000fe4000000000e */
[----:B------:R-:W-:Y:S02]  /*20c880*/  SHF.R.U32.HI R2, RZ, 0x8, R2 ;  /* 0x00000008ff027819 */ /* 0x000fe40000011602 */
[----:B------:R-:W-:-:S02]  /*20c890*/  SHF.R.U32.HI R14, RZ, 0x8, R14 ;  /* 0x00000008ff0e7819 */ /* 0x000fc4000001160e */
[----:B------:R-:W-:Y:S02]  /*20c8a0*/  IADD3 R26, P1, PT, R12, R4, RZ ;  /* 0x000000040c1a7210 */ /* 0x000fe40007f3e0ff */
[----:B------:R-:W-:Y:S02]  /*20c8b0*/  LOP3.LUT R2, R2, 0xffff, RZ, 0xc0, !PT ;  /* 0x0000ffff02027812 */ /* 0x000fe400078ec0ff */
[----:B------:R-:W-:Y:S01]  /*20c8c0*/  LOP3.LUT R14, R14, 0xffff, RZ, 0xc0, !PT ;  /* 0x0000ffff0e0e7812 */ /* 0x000fe200078ec0ff */
[----:B------:R-:W-:Y:S01]  /*20c8d0*/  IMAD.X R27, R17, 0x1, R3, P1 ;  /* 0x00000001111b7824 */ /* 0x000fe200008e0603 */
[----:B------:R-:W-:Y:S02]  /*20c8e0*/  PRMT R19, R19, 0x5410, R20 ;  /* 0x0000541013137816 */ /* 0x000fe40000000014 */
[----:B------:R-:W-:-:S03]  /*20c8f0*/  PRMT R14, R2, 0x3340, R14 ;  /* 0x00003340020e7816 */ /* 0x000fc6000000000e */
[----:B------:R-:W-:Y:S04]  /*20c900*/  STL [R1+0x1b68], R19 ;  /* 0x001b681301007387 */ /* 0x000fe80000100800 */
[----:B------:R1:W-:Y:S04]  /*20c910*/  STL.64 [R1+0xbc8], R26 ;  /* 0x000bc81a01007387 */ /* 0x0003e80000100a00 */
[----:B------:R4:W-:Y:S01]  /*20c920*/  STL [R1+0x165c], R14 ;  /* 0x00165c0e01007387 */ /* 0x0009e20000100800 */
[----:B------:R-:W-:Y:S02]  /*20c930*/  LOP3.LUT R2, R25, 0xffff, RZ, 0xc0, !PT ;  /* 0x0000ffff19027812 */ /* 0x000fe400078ec0ff */
[----:B-1----:R-:W-:-:S02]  /*20c940*/  LOP3.LUT R26, R22, 0xffff, RZ, 0xc0, !PT ;  /* 0x0000ffff161a7812 */ /* 0x002fc400078ec0ff */
[----:B----4-:R-:W-:Y:S02]  /*20c950*/  LOP3.LUT R14, R23, 0xffff, RZ, 0xc0, !PT ;  /* 0x0000ffff170e7812 */ /* 0x010fe400078ec0ff */
[----:B------:R-:W-:Y:S02]  /*20c960*/  PRMT R19, R26, 0x3340, R0 ;  /* 0x000033401a137816 */ /* 0x000fe40000000000 */
[----:B------:R-:W-:Y:S01]  /*20c970*/  PRMT R17, R2, 0x3340, R14 ;  /* 0x0000334002117816 */ /* 0x000fe2000000000e */
[----:B------:R-:W-:Y:S03]  /*20c980*/  STL [R1+0x76cc], R26 ;  /* 0x0076cc1a01007387 */ /* 0x000fe60000100800 */
[----:B------:R-:W-:Y:S01]  /*20c990*/  PRMT R17, R17, 0x5410, R19 ;  /* 0x0000541011117816 */ /* 0x000fe20000000013 */
[----:B------:R-:W4:Y:S04]  /*20c9a0*/  LDL.LU R25, [R1+0x73c] ;  /* 0x00073c0001197983 */ /* 0x000f280000300800 */
[----:B------:R-:W4:Y:S04]  /*20c9b0*/  LDL.LU R22, [R1+0x1f8] ;  /* 0x0001f80001167983 */ /* 0x000f280000300800 */
[----:B------:R1:W-:Y:S04]  /*20c9c0*/  STL [R1+0x1b44], R17 ;  /* 0x001b441101007387 */ /* 0x0003e80000100800 */
[----:B------:R-:W4:Y:S01]  /*20c9d0*/  LDL.LU R23, [R1+0x47c] ;  /* 0x00047c0001177983 */ /* 0x000f220000300800 */
[----:B------:R-:W-:-:S02]  /*20c9e0*/  SHF.R.U32.HI R15, RZ, 0x8, R15 ;  /* 0x00000008ff0f7819 */ /* 0x000fc4000001160f */
[----:B------:R-:W-:Y:S02]  /*20c9f0*/  SHF.R.U32.HI R2, RZ, 0x8, R2 ;  /* 0x00000008ff027819 */ /* 0x000fe40000011602 */
[----:B------:R-:W-:Y:S02]  /*20ca00*/  SHF.R.U32.HI R14, RZ, 0x8, R14 ;  /* 0x00000008ff0e7819 */ /* 0x000fe4000001160e */
[----:B------:R-:W-:Y:S02]  /*20ca10*/  LOP3.LUT R15, R15, 0xffff, RZ, 0xc0, !PT ;  /* 0x0000ffff0f0f7812 */ /* 0x000fe400078ec0ff */
[----:B------:R-:W-:Y:S02]  /*20ca20*/  LOP3.LUT R2, R2, 0xffff, RZ, 0xc0, !PT ;  /* 0x0000ffff02027812 */ /* 0x000fe400078ec0ff */
[----:B------:R-:W-:Y:S02]  /*20ca30*/  LOP3.LUT R14, R14, 0xffff, RZ, 0xc0, !PT ;  /* 0x0000ffff0e0e7812 */ /* 0x000fe400078ec0ff */
[----:B-1----:R-:W-:-:S02]  /*20ca40*/  PRMT R17, R15, 0x3340, R0 ;  /* 0x000033400f117816 */ /* 0x002fc40000000000 */
[----:B------:R-:W-:-:S03]  /*20ca50*/  PRMT R15, R2, 0x3340, R14 ;  /* 0x00003340020f7816 */ /* 0x000fc6000000000e */
[----:B------:R-:W-:Y:S04]  /*20ca60*/  STL [R1+0x30c], R17 ;  /* 0x00030c1101007387 */ /* 0x000fe80000100800 */
[----:B------:R2:W-:Y:S01]  /*20ca70*/  STL [R1+0x1700], R15 ;  /* 0x0017000f01007387 */ /* 0x0005e20000100800 */
[----:B0-----:R-:W-:Y:S01]  /*20ca80*/  VIADD R12, R12, UR6 ;  /* 0x000000060c0c7c36 */ /* 0x001fe20008000000 */
[----:B------:R-:W0:Y:S01]  /*20ca90*/  LDCU UR6, c[0x0][0x3b8] ;  /* 0x00007700ff0677ac */ /* 0x000e220008000800 */
[----:B------:R-:W-:-:S04]  /*20caa0*/  LOP3.LUT R2, R18, 0xffff, RZ, 0xc0, !PT ;  /* 0x0000ffff12027812 */ /* 0x000fc800078ec0ff */
[----:B------:R-:W-:Y:S02]  /*20cab0*/  PRMT R18, R2, 0x3340, R0 ;  /* 0x0000334002127816 */ /* 0x000fe40000000000 */
[----:B------:R-:W-:Y:S02]  /*20cac0*/  SHF.R.U32.HI R2, RZ, 0x8, R2 ;  /* 0x00000008ff027819 */ /* 0x000fe40000011602 */
[----:B------:R-:W-:Y:S02]  /*20cad0*/  SHF.R.S32.HI R19, RZ, 0x1f, R12 ;  /* 0x0000001fff137819 */ /* 0x000fe4000001140c */
[----:B------:R-:W-:Y:S02]  /*20cae0*/  IADD3 R26, P1, PT, R12, R10, RZ ;  /* 0x0000000a0c1a7210 */ /* 0x000fe40007f3e0ff */
[----:B------:R-:W-:-:S03]  /*20caf0*/  LOP3.LUT R2, R2, 0xffff, RZ, 0xc0, !PT ;  /* 0x0000ffff02027812 */ /* 0x000fc600078ec0ff */
[----:B------:R-:W-:Y:S01]  /*20cb00*/  IMAD.X R27, R19, 0x1, R9, P1 ;  /* 0x00000001131b7824 */ /* 0x000fe200008e0609 */
[----:B---3--:R-:W-:Y:S02]  /*20cb10*/  LOP3.LUT R14, R29, 0xffff, RZ, 0xc0, !PT ;  /* 0x0000ffff1d0e7812 */ /* 0x008fe400078ec0ff */
[----:B------:R-:W3:Y:S01]  /*20cb20*/  LDL.LU R29, [R1+0x6d4] ;  /* 0x0006d400011d7983 */ /* 0x000ee20000300800 */
[----:B--2---:R-:W-:-:S03]  /*20cb30*/  LOP3.LUT R15, R24, 0xffff, RZ, 0xc0, !PT ;  /* 0x0000ffff180f7812 */ /* 0x004fc600078ec0ff */
[----:B------:R-:W2:Y:S01]  /*20cb40*/  LDL.LU R24, [R1+0x444] ;  /* 0x0004440001187983 */ /* 0x000ea20000300800 */
[--C-:B------:R-:W-:Y:S02]  /*20cb50*/  PRMT R17, R14, 0x3340, R15.reuse ;  /* 0x000033400e117816 */ /* 0x100fe4000000000f */
[----:B------:R-:W-:Y:S02]  /*20cb60*/  SHF.R.U32.HI R14, RZ, 0x8, R14 ;  /* 0x00000008ff0e7819 */ /* 0x000fe4000001160e */
[----:B------:R-:W-:Y:S02]  /*20cb70*/  SHF.R.U32.HI R15, RZ, 0x8, R15 ;  /* 0x00000008ff0f7819 */ /* 0x000fe4000001160f */
[----:B------:R-:W-:Y:S02]  /*20cb80*/  PRMT R17, R17, 0x5410, R18 ;  /* 0x0000541011117816 */ /* 0x000fe40000000012 */
[----:B------:R-:W-:Y:S02]  /*20cb90*/  LOP3.LUT R14, R14, 0xffff, RZ, 0xc0, !PT ;  /* 0x0000ffff0e0e7812 */ /* 0x000fe400078ec0ff */
[----:B------:R-:W-:Y:S01]  /*20cba0*/  LOP3.LUT R15, R15, 0xffff, RZ, 0xc0, !PT ;  /* 0x0000ffff0f0f7812 */ /* 0x000fe200078ec0ff */
[----:B------:R1:W-:Y:S04]  /*20cbb0*/  STL [R1+0x1ad4], R17 ;  /* 0x001ad41101007387 */ /* 0x0003e80000100800 */
[----:B------:R-:W-:Y:S01]  /*20cbc0*/  STL.64 [R1+0xbc0], R26 ;  /* 0x000bc01a01007387 */ /* 0x000fe20000100a00 */
[----:B-1----:R-:W-:-:S02]  /*20cbd0*/  PRMT R17, R14, 0x3340, R15 ;  /* 0x000033400e117816 */ /* 0x002fc4000000000f */
[----:B------:R-:W-:-:S03]  /*20cbe0*/  PRMT R15, R2, 0x3340, R0 ;  /* 0x00003340020f7816 */ /* 0x000fc60000000000 */
[----:B------:R-:W-:Y:S04]  /*20cbf0*/  STL [R1+0x1648], R17 ;  /* 0x0016481101007387 */ /* 0x000fe80000100800 */
[----:B------:R1:W-:Y:S01]  /*20cc00*/  STL [R1+0x308], R15 ;  /* 0x0003080f01007387 */ /* 0x0003e20000100800 */
[----:B----4-:R-:W-:-:S03]  /*20cc10*/  LOP3.LUT R14, R25, 0xffff, RZ, 0xc0, !PT ;  /* 0x0000ffff190e7812 */ /* 0x010fc600078ec0ff */
[----:B------:R-:W4:Y:S01]  /*20cc20*/  LDL.LU R25, [R1+0x850] ;  /* 0x0008500001197983 */ /* 0x000f220000300800 */
[----:B------:R-:W-:-:S03]  /*20cc30*/  LOP3.LUT R2, R22, 0xffff, RZ, 0xc0, !PT ;  /* 0x0000ffff16027812 */ /* 0x000fc600078ec0ff */
[----:B------:R-:W4:Y:S01]  /*20cc40*/  LDL.LU R22, [R1+0x414] ;  /* 0x0004140001167983 */ /* 0x000f220000300800 */
[----:B-1----:R-:W-:-:S03]  /*20cc50*/  LOP3.LUT R15, R23, 0xffff, RZ, 0xc0, !PT ;  /* 0x0000ffff170f7812 */ /* 0x002fc600078ec0ff */
[----:B------:R-:W4:Y:S01]  /*20cc60*/  LDL.LU R23, [R1+0x66c] ;  /* 0x00066c0001177983 */ /* 0x000f220000300800 */
[----:B------:R-:W-:Y:S02]  /*20cc70*/  PRMT R18, R2, 0x3340, R0 ;  /* 0x0000334002127816 */ /* 0x000fe40000000000 */
[--C-:B------:R-:W-:Y:S02]  /*20cc80*/  PRMT R17, R14, 0x3340, R15.reuse ;  /* 0x000033400e117816 */ /* 0x100fe4000000000f */
[----:B------:R-:W-:Y:S02]  /*20cc90*/  SHF.R.U32.HI R14, RZ, 0x8, R14 ;  /* 0x00000008ff0e7819 */ /* 0x000fe4000001160e */
[----:B------:R-:W-:Y:S02]  /*20cca0*/  SHF.R.U32.HI R15, RZ, 0x8, R15 ;  /* 0x00000008ff0f7819 */ /* 0x000fe4000001160f */
[----:B------:R-:W-:Y:S02]  /*20ccb0*/  SHF.R.U32.HI R2, RZ, 0x8, R2 ;  /* 0x00000008ff027819 */ /* 0x000fe40000011602 */
[----:B------:R-:W-:-:S02]  /*20ccc0*/  IADD3 R26, P1, PT, R12, R8, RZ ;  /* 0x000000080c1a7210 */ /* 0x000fc40007f3e0ff */
[----:B------:R-:W-:Y:S02]  /*20ccd0*/  LOP3.LUT R14, R14, 0xffff, RZ, 0xc0, !PT ;  /* 0x0000ffff0e0e7812 */ /* 0x000fe400078ec0ff */
[----:B------:R-:W-:Y:S02]  /*20cce0*/  LOP3.LUT R15, R15, 0xffff, RZ, 0xc0, !PT ;  /* 0x0000ffff0f0f7812 */ /* 0x000fe400078ec0ff */
[----:B------:R-:W-:Y:S01]  /*20ccf0*/  LOP3.LUT R2, R2, 0xffff, RZ, 0xc0, !PT ;  /* 0x0000ffff02027812 */ /* 0x000fe200078ec0ff */
[----:B------:R-:W-:Y:S01]  /*20cd00*/  IMAD.X R27, R19, 0x1, R7, P1 ;  /* 0x00000001131b7824 */ /* 0x000fe200008e0607 */
[----:B------:R-:W-:Y:S02]  /*20cd10*/  PRMT R17, R17, 0x5410, R18 ;  /* 0x0000541011117816 */ /* 0x000fe40000000012 */
[----:B------:R-:W-:Y:S02]  /*20cd20*/  PRMT R15, R14, 0x3340, R15 ;  /* 0x000033400e0f7816 */ /* 0x000fe4000000000f */
[----:B------:R-:W-:Y:S01]  /*20cd30*/  PRMT R14, R2, 0x3340, R0 ;  /* 0x00003340020e7816 */ /* 0x000fe20000000000 */
[----:B------:R1:W-:Y:S01]  /*20cd40*/  STL [R1+0x1ac0], R17 ;  /* 0x001ac01101007387 */ /* 0x0003e20000100800 */
[----:B------:R-:W-:-:S03]  /*20cd50*/  LOP3.LUT R18, R13, 0xffff, RZ, 0xc0, !PT ;  /* 0x0000ffff0d127812 */ /* 0x000fc600078ec0ff */
[----:B------:R0:W-:Y:S04]  /*20cd60*/  STL.64 [R1+0xbb8], R26 ;  /* 0x000bb81a01007387 */ /* 0x0001e80000100a00 */
[----:B------:R-:W-:Y:S04]  /*20cd70*/  STL [R1+0x4d4], R15 ;  /* 0x0004d40f01007387 */ /* 0x000fe80000100800 */
[----:B------:R2:W-:Y:S01]  /*20cd80*/  STL [R1+0x304], R14 ;  /* 0x0003040e01007387 */ /* 0x0005e20000100800 */
[----:B-1----:R-:W-:Y:S02]  /*20cd90*/  PRMT R17, R18, 0x3340, R0 ;  /* 0x0000334012117816 */ /* 0x002fe40000000000 */
[----:B0-----:R-:W-:Y:S01]  /*20cda0*/  IADD3 R26, P1, PT, R12, R6, RZ ;  /* 0x000000060c1a7210 */ /* 0x001fe20007f3e0ff */
[----:B------:R-:W4:Y:S04]  /*20cdb0*/  LDL.LU R13, [R1+0x77e4] ;  /* 0x0077e400010d7983 */ /* 0x000f280000300800 */
[----:B------:R-:W-:Y:S01]  /*20cdc0*/  IMAD.X R27, R19, 0x1, R5, P1 ;  /* 0x00000001131b7824 */ /* 0x000fe200008e0605 */
[----:B------:R-:W-:-:S02]  /*20cdd0*/  SHF.R.U32.HI R18, RZ, 0x8, R18 ;  /* 0x00000008ff127819 */ /* 0x000fc40000011612 */
[----:B---3--:R-:W-:Y:S02]  /*20cde0*/  LOP3.LUT R2, R29, 0xffff, RZ, 0xc0, !PT ;  /* 0x0000ffff1d027812 */ /* 0x008fe400078ec0ff */
[----:B--2---:R-:W-:-:S04]  /*20cdf0*/  LOP3.LUT R14, R24, 0xffff, RZ, 0xc0, !PT ;  /* 0x0000ffff180e7812 */ /* 0x004fc800078ec0ff */
[----:B------:R-:W-:Y:S02]  /*20ce00*/  PRMT R15, R2, 0x3340, R14 ;  /* 0x00003340020f7816 */ /* 0x000fe4000000000e */
[----:B------:R-:W-:Y:S02]  /*20ce10*/  SHF.R.U32.HI R2, RZ, 0x8, R2 ;  /* 0x00000008ff027819 */ /* 0x000fe40000011602 */
[----:B------:R-:W-:Y:S02]  /*20ce20*/  SHF.R.U32.HI R14, RZ, 0x8, R14 ;  /* 0x00000008ff0e7819 */ /* 0x000fe4000001160e */
[----:B------:R-:W-:Y:S02]  /*20ce30*/  PRMT R17, R15, 0x5410, R17 ;  /* 0x000054100f117816 */ /* 0x000fe40000000011 */
[----:B------:R-:W-:Y:S01]  /*20ce40*/  LOP3.LUT R2, R2, 0xffff, RZ, 0xc0, !PT ;  /* 0x0000ffff02027812 */ /* 0x000fe200078ec0ff */
[----:B------:R-:W2:Y:S01]  /*20ce50*/  LDL.LU R15, [R1+0x6e0] ;  /* 0x0006e000010f7983 */ /* 0x000ea20000300800 */
[----:B------:R-:W-:-:S03]  /*20ce60*/  LOP3.LUT R14, R14, 0xffff, RZ, 0xc0, !PT ;  /* 0x0000ffff0e0e7812 */ /* 0x000fc600078ec0ff */
[----:B------:R0:W-:Y:S04]  /*20ce70*/  STL [R1+0x1aa8], R17 ;  /* 0x001aa81101007387 */ /* 0x0001e80000100800 */
[----:B------:R-:W3:Y:S01]  /*20ce80*/  LDL.LU R20, [R1+0x450] ;  /* 0x0004500001147983 */ /* 0x000ee20000300800 */
[----:B0-----:R-:W-:-:S03]  /*20ce90*/  PRMT R17, R2, 0x3340, R14 ;  /* 0x0000334002117816 */ /* 0x001fc6000000000e */
[----:B------:R-:W-:Y:S04]  /*20cea0*/  STL.64 [R1+0xbb0], R26 ;  /* 0x000bb01a01007387 */ /* 0x000fe80000100a00 */
[----:B------:R0:W-:Y:S01]  /*20ceb0*/  STL [R1+0x4d8], R17 ;  /* 0x0004d81101007387 */ /* 0x0001e20000100800 */
[----:B----4-:R-:W-:Y:S02]  /*20cec0*/  LOP3.LUT R14, R25, 0xffff, RZ, 0xc0, !PT ;  /* 0x0000ffff190e7812 */ /* 0x010fe400078ec0ff */
[----:B------:R-:W-:Y:S02]  /*20ced0*/  LOP3.LUT R2, R22, 0xffff, RZ, 0xc0, !PT ;  /* 0x0000ffff16027812 */ /* 0x000fe400078ec0ff */
[----:B0-----:R-:W-:Y:S02]  /*20cee0*/  LOP3.LUT R17, R23, 0xffff, RZ, 0xc0, !PT ;  /* 0x0000ffff17117812 */ /* 0x001fe400078ec0ff */
[----:B------:R-:W-:-:S02]  /*20cef0*/  PRMT R23, R2, 0x3340, R0 ;  /* 0x0000334002177816 */ /* 0x000fc40000000000 */
[----:B------:R-:W-:-:S04]  /*20cf00*/  PRMT R22, R14, 0x3340, R17 ;  /* 0x000033400e167816 */ /* 0x000fc80000000011 */
[----:B------:R-:W-:Y:S02]  /*20cf10*/  PRMT R24, R22, 0x5410, R23 ;  /* 0x0000541016187816 */ /* 0x000fe40000000017 */
[----:B------:R-:W-:-:S05]  /*20cf20*/  IADD3 R22, P1, PT, R12, R4, RZ ;  /* 0x000000040c167210 */ /* 0x000fca0007f3e0ff */
[----:B------:R-:W-:Y:S01]  /*20cf30*/  IMAD.X R23, R19, 0x1, R3, P1 ;  /* 0x0000000113177824 */ /* 0x000fe200008e0603 */
[----:B------:R0:W-:Y:S01]  /*20cf40*/  STL [R1+0x1a94], R24 ;  /* 0x001a941801007387 */ /* 0x0001e20000100800 */
[----:B------:R-:W-:-:S03]  /*20cf50*/  LOP3.LUT R19, R18, 0xffff, RZ, 0xc0, !PT ;  /* 0x0000ffff12137812 */ /* 0x000fc600078ec0ff */
[----:B------:R1:W-:Y:S04]  /*20cf60*/  STL.64 [R1+0xba8], R22 ;  /* 0x000ba81601007387 */ /* 0x0003e80000100a00 */
[----:B0-----:R-:W4:Y:S04]  /*20cf70*/  LDL.LU R24, [R1+0x858] ;  /* 0x0008580001187983 */ /* 0x001f280000300800 */
[----:B------:R-:W4:Y:S04]  /*20cf80*/  LDL.LU R18, [R1+0x41c] ;  /* 0x00041c0001127983 */ /* 0x000f280000300800 */
[----:B------:R-:W4:Y:S04]  /*20cf90*/  LDL.LU R25, [R1+0x680] ;  /* 0x0006800001197983 */ /* 0x000f280000300800 */
[----:B------:R-:W4:Y:S04]  /*20cfa0*/  LDL.LU R29, [R1+0x7b4] ;  /* 0x0007b400011d7983 */ /* 0x000f280000300800 */
[----:B-1----:R-:W4:Y:S04]  /*20cfb0*/  LDL.LU R22, [R1+0x2b0] ;  /* 0x0002b00001167983 */ /* 0x002f280000300800 */
[----:B------:R-:W4:Y:S01]  /*20cfc0*/  LDL.LU R23, [R1+0x60c] ;  /* 0x00060c0001177983 */ /* 0x000f220000300800 */
[----:B------:R-:W-:-:S02]  /*20cfd0*/  SHF.R.U32.HI R14, RZ, 0x8, R14 ;  /* 0x00000008ff0e7819 */ /* 0x000fc4000001160e */
[----:B------:R-:W-:Y:S02]  /*20cfe0*/  SHF.R.U32.HI R17, RZ, 0x8, R17 ;  /* 0x00000008ff117819 */ /* 0x000fe40000011611 */
[----:B------:R-:W-:Y:S02]  /*20cff0*/  LOP3.LUT R14, R14, 0xffff, RZ, 0xc0, !PT ;  /* 0x0000ffff0e0e7812 */ /* 0x000fe400078ec0ff */
[----:B------:R-:W-:Y:S02]  /*20d000*/  LOP3.LUT R17, R17, 0xffff, RZ, 0xc0, !PT ;  /* 0x0000ffff11117812 */ /* 0x000fe400078ec0ff */
[----:B------:R-:W-:Y:S02]  /*20d010*/  PRMT R19, R19, 0x3340, R0 ;  /* 0x0000334013137816 */ /* 0x000fe40000000000 */
[----:B------:R-:W-:-:S03]  /*20d020*/  PRMT R14, R14, 0x3340, R17 ;  /* 0x000033400e0e7816 */ /* 0x000fc60000000011 */
[----:B------:R-:W-:Y:S04]  /*20d030*/  STL [R1+0x300], R19 ;  /* 0x0003001301007387 */ /* 0x000fe80000100800 */
[----:B------:R0:W-:Y:S01]  /*20d040*/  STL [R1+0x1628], R14 ;  /* 0x0016280e01007387 */ /* 0x0001e20000100800 */
[----:B------:R-:W-:Y:S01]  /*20d050*/  VIADD R12, R12, UR6 ;  /* 0x000000060c0c7c36 */ /* 0x000fe20008000000 */
[----:B------:R-:W-:Y:S01]  /*20d060*/  SHF.R.U32.HI R2, RZ, 0x8, R2 ;  /* 0x00000008ff027819 */ /* 0x000fe20000011602 */
[----:B------:R-:W1:Y:S01]  /*20d070*/  LDCU UR6, c[0x0][0x3b8] ;  /* 0x00007700ff0677ac */ /* 0x000e620008000800 */
[----:B0-----:R-:W-:Y:S02]  /*20d080*/  LOP3.LUT R14, R28, 0xffff, RZ, 0xc0, !PT ;  /* 0x0000ffff1c0e7812 */ /* 0x001fe400078ec0ff */
[----:B------:R-:W-:Y:S01]  /*20d090*/  IADD3 R26, P1, PT, R12, R10, RZ ;  /* 0x0000000a0c1a7210 */ /* 0x000fe20007f3e0ff */
[----:B------:R-:W4:Y:S01]  /*20d0a0*/  LDL.LU R28, [R1+0x77e0] ;  /* 0x0077e000011c7983 */ /* 0x000f220000300800 */
[----:B------:R-:W-:-:S02]  /*20d0b0*/  LOP3.LUT R2, R2, 0xffff, RZ, 0xc0, !PT ;  /* 0x0000ffff02027812 */ /* 0x000fc400078ec0ff */
[----:B--2---:R-:W-:Y:S02]  /*20d0c0*/  LOP3.LUT R15, R15, 0xffff, RZ, 0xc0, !PT ;  /* 0x0000ffff0f0f7812 */ /* 0x004fe400078ec0ff */
[----:B---3--:R-:W-:-:S04]  /*20d0d0*/  LOP3.LUT R17, R20, 0xffff, RZ, 0xc0, !PT ;  /* 0x0000ffff14117812 */ /* 0x008fc800078ec0ff */
[----:B------:R-:W-:Y:S02]  /*20d0e0*/  PRMT R19, R15, 0x3340, R17 ;  /* 0x000033400f137816 */ /* 0x000fe40000000011 */
[----:B------:R-:W-:Y:S02]  /*20d0f0*/  SHF.R.U32.HI R15, RZ, 0x8, R15 ;  /* 0x00000008ff0f7819 */ /* 0x000fe4000001160f */
[----:B------:R-:W-:Y:S02]  /*20d100*/  SHF.R.U32.HI R17, RZ, 0x8, R17 ;  /* 0x00000008ff117819 */ /* 0x000fe40000011611 */
[----:B------:R-:W-:Y:S02]  /*20d110*/  PRMT R20, R14, 0x3340, R0 ;  /* 0x000033400e147816 */ /* 0x000fe40000000000 */
[----:B------:R-:W-:Y:S02]  /*20d120*/  LOP3.LUT R15, R15, 0xffff, RZ, 0xc0, !PT ;  /* 0x0000ffff0f0f7812 */ /* 0x000fe400078ec0ff */
[----:B------:R-:W-:-:S02]  /*20d130*/  LOP3.LUT R17, R17, 0xffff, RZ, 0xc0, !PT ;  /* 0x0000ffff11117812 */ /* 0x000fc400078ec0ff */
[----:B------:R-:W-:Y:S02]  /*20d140*/  SHF.R.U32.HI R14, RZ, 0x8, R14 ;  /* 0x00000008ff0e7819 */ /* 0x000fe4000001160e */
[----:B------:R-:W-:Y:S02]  /*20d150*/  PRMT R19, R19, 0x5410, R20 ;  /* 0x0000541013137816 */ /* 0x000fe40000000014 */
[----:B------:R-:W-:Y:S02]  /*20d160*/  PRMT R17, R15, 0x3340, R17 ;  /* 0x000033400f117816 */ /* 0x000fe40000000011 */
[----:B------:R-:W-:Y:S02]  /*20d170*/  SHF.R.S32.HI R15, RZ, 0x1f, R12 ;  /* 0x0000001fff0f7819 */ /* 0x000fe4000001140c */
[----:B------:R-:W-:Y:S01]  /*20d180*/  LOP3.LUT R14, R14, 0xffff, RZ, 0xc0, !PT ;  /* 0x0000ffff0e0e7812 */ /* 0x000fe200078ec0ff */
[----:B------:R-:W-:Y:S02]  /*20d190*/  STL [R1+0x1a78], R19 ;  /* 0x001a781301007387 */ /* 0x000fe40000100800 */
[----:B------:R-:W-:-:S02]  /*20d1a0*/  IMAD.X R27, R15, 0x1, R9, P1 ;  /* 0x000000010f1b7824 */ /* 0x000fc400008e0609 */
[----:B------:R0:W-:Y:S04]  /*20d1b0*/  STL [R1+0x4e8], R17 ;  /* 0x0004e81101007387 */ /* 0x0001e80000100800 */
[----:B------:R-:W-:Y:S01]  /*20d1c0*/  STL.64 [R1+0xba0], R26 ;  /* 0x000ba01a01007387 */ /* 0x000fe20000100a00 */
[--C-:B0-----:R-:W-:Y:S02]  /*20d1d0*/  PRMT R17, R14, 0x3340, R0.reuse ;  /* 0x000033400e117816 */ /* 0x101fe40000000000 */
[----:B------:R-:W-:-:S03]  /*20d1e0*/  PRMT R14, R2, 0x3340, R0 ;  /* 0x00003340020e7816 */ /* 0x000fc60000000000 */
[----:B------:R-:W-:Y:S04]  /*20d1f0*/  STL [R1+0x2fc], R17 ;  /* 0x0002fc1101007387 */ /* 0x000fe80000100800 */
[----:B------:R0:W-:Y:S01]  /*20d200*/  STL [R1+0x2f8], R14 ;  /* 0x0002f80e01007387 */ /* 0x0001e20000100800 */
[----:B----4-:R-:W-:Y:S02]  /*20d210*/  LOP3.LUT R24, R24, 0xffff, RZ, 0xc0, !PT ;  /* 0x0000ffff18187812 */ /* 0x010fe400078ec0ff */
[----:B------:R-:W-:Y:S02]  /*20d220*/  LOP3.LUT R2, R18, 0xffff, RZ, 0xc0, !PT ;  /* 0x0000ffff12027812 */ /* 0x000fe400078ec0ff */
[----:B------:R-:W-:Y:S02]  /*20d230*/  LOP3.LUT R25, R25, 0xffff, RZ, 0xc0, !PT ;  /* 0x0000ffff19197812 */ /* 0x000fe400078ec0ff */
[----:B------:R-:W-:-:S02]  /*20d240*/  PRMT R18, R2, 0x3340, R0 ;  /* 0x0000334002127816 */ /* 0x000fc40000000000 */
[----:B------:R-:W-:Y:S02]  /*20d250*/  LOP3.LUT R19, R29, 0xffff, RZ, 0xc0, !PT ;  /* 0x0000ffff1d137812 */ /* 0x000fe400078ec0ff */
[----:B0-----:R-:W-:Y:S02]  /*20d260*/  PRMT R14, R24, 0x3340, R25 ;  /* 0x00003340180e7816 */ /* 0x001fe40000000019 */
[----:B------:R-:W-:Y:S02]  /*20d270*/  LOP3.LUT R17, R22, 0xffff, RZ, 0xc0, !PT ;  /* 0x0000ffff16117812 */ /* 0x000fe400078ec0ff */
[----:B------:R-:W-:Y:S02]  /*20d280*/  LOP3.LUT R20, R23, 0xffff, RZ, 0xc0, !PT ;  /* 0x0000ffff17147812 */ /* 0x000fe400078ec0ff */
[----:B------:R-:W-:Y:S02]  /*20d290*/  PRMT R18, R14, 0x5410, R18 ;  /* 0x000054100e127816 */ /* 0x000fe40000000012 */
[----:B------:R-:W-:Y:S01]  /*20d2a0*/  PRMT R27, R17, 0x3340, R0 ;  /* 0x00003340111b7816 */ /* 0x000fe20000000000 */
[----:B------:R-:W2:Y:S01]  /*20d2b0*/  LDL.LU R14, [R1+0x7ec] ;  /* 0x0007ec00010e7983 */ /* 0x000ea20000300800 */
[----:B------:R-:W-:-:S03]  /*20d2c0*/  PRMT R26, R19, 0x3340, R20 ;  /* 0x00003340131a7816 */ /* 0x000fc60000000014 */
[----:B------:R-:W3:Y:S01]  /*20d2d0*/  LDL.LU R29, [R1+0x2b8] ;  /* 0x0002b800011d7983 */ /* 0x000ee20000300800 */
[----:B------:R-:W-:Y:S02]  /*20d2e0*/  PRMT R27, R26, 0x5410, R27 ;  /* 0x000054101a1b7816 */ /* 0x000fe4000000001b */
[----:B------:R-:W-:Y:S01]  /*20d2f0*/  IADD3 R26, P1, PT, R12, R8, RZ ;  /* 0x000000080c1a7210 */ /* 0x000fe20007f3e0ff */
[----:B------:R0:W-:Y:S04]  /*20d300*/  STL [R1+0x1a44], R18 ;  /* 0x001a441201007387 */ /* 0x0001e80000100800 */
[----:B0-----:R-:W4:Y:S04]  /*20d310*/  LDL.LU R18, [R1+0x61c] ;  /* 0x00061c0001127983 */ /* 0x001f280000300800 */
[----:B------:R-:W4:Y:S04]  /*20d320*/  LDL.LU R22, [R1+0x770] ;  /* 0x0007700001167983 */ /* 0x000f280000300800 */
[----:B------:R-:W4:Y:S04]  /*20d330*/  LDL.LU R23, [R1+0x214] ;  /* 0x0002140001177983 */ /* 0x000f280000300800 */
[----:B------:R0:W-:Y:S02]  /*20d340*/  STL [R1+0x1a40], R27 ;  /* 0x001a401b01007387 */ /* 0x0001e40000100800 */
[----:B0-----:R-:W-:-:S05]  /*20d350*/  IMAD.X R27, R15, 0x1, R7, P1 ;  /* 0x000000010f1b7824 */ /* 0x001fca00008e0607 */
[----:B------:R0:W-:Y:S04]  /*20d360*/  STL.64 [R1+0xb88], R26 ;  /* 0x000b881a01007387 */ /* 0x0001e80000100a00 */
[----:B0-----:R-:W4:Y:S01]  /*20d370*/  LDL.LU R27, [R1+0x5b0] ;  /* 0x0005b000011b7983 */ /* 0x001f220000300800 */
[----:B------:R-:W-:Y:S02]  /*20d380*/  SHF.R.U32.HI R24, RZ, 0x8, R24 ;  /* 0x00000008ff187819 */ /* 0x000fe40000011618 */
[----:B------:R-:W-:Y:S02]  /*20d390*/  SHF.R.U32.HI R25, RZ, 0x8, R25 ;  /* 0x00000008ff197819 */ /* 0x000fe40000011619 */
[----:B------:R-:W-:Y:S02]  /*20d3a0*/  LOP3.LUT R24, R24, 0xffff, RZ, 0xc0, !PT ;  /* 0x0000ffff18187812 */ /* 0x000fe400078ec0ff */
[----:B------:R-:W-:-:S02]  /*20d3b0*/  LOP3.LUT R25, R25, 0xffff, RZ, 0xc0, !PT ;  /* 0x0000ffff19197812 */ /* 0x000fc400078ec0ff */
[----:B------:R-:W-:Y:S02]  /*20d3c0*/  SHF.R.U32.HI R19, RZ, 0x8, R19 ;  /* 0x00000008ff137819 */ /* 0x000fe40000011613 */
[----:B------:R-:W-:Y:S02]  /*20d3d0*/  SHF.R.U32.HI R20, RZ, 0x8, R20 ;  /* 0x00000008ff147819 */ /* 0x000fe40000011614 */
[----:B------:R-:W-:Y:S02]  /*20d3e0*/  PRMT R26, R24, 0x3340, R25 ;  /* 0x00003340181a7816 */ /* 0x000fe40000000019 */
[----:B------:R-:W-:Y:S02]  /*20d3f0*/  LOP3.LUT R19, R19, 0xffff, RZ, 0xc0, !PT ;  /* 0x0000ffff13137812 */ /* 0x000fe400078ec0ff */
[----:B------:R-:W-:Y:S02]  /*20d400*/  LOP3.LUT R20, R20, 0xffff, RZ, 0xc0, !PT ;  /* 0x0000ffff14147812 */ /* 0x000fe400078ec0ff */
[----:B------:R-:W-:-:S02]  /*20d410*/  IADD3 R24, P1, PT, R12, R6, RZ ;  /* 0x000000060c187210 */ /* 0x000fc40007f3e0ff */
[----:B------:R-:W-:-:S03]  /*20d420*/  PRMT R19, R19, 0x3340, R20 ;  /* 0x0000334013137816 */ /* 0x000fc60000000014 */
[----:B------:R-:W-:Y:S01]  /*20d430*/  IMAD.X R25, R15, 0x1, R5, P1 ;  /* 0x000000010f197824 */ /* 0x000fe200008e0605 */
[----:B------:R-:W-:Y:S01]  /*20d440*/  SHF.R.U32.HI R17, RZ, 0x8, R17 ;  /* 0x00000008ff117819 */ /* 0x000fe20000011611 */
[----:B------:R-:W-:Y:S04]  /*20d450*/  STL [R1+0x1610], R26 ;  /* 0x0016101a01007387 */ /* 0x000fe80000100800 */
[----:B------:R-:W-:Y:S01]  /*20d460*/  STL [R1+0x4ac], R19 ;  /* 0x0004ac1301007387 */ /* 0x000fe20000100800 */
[----:B------:R-:W-:-:S03]  /*20d470*/  LOP3.LUT R17, R17, 0xffff, RZ, 0xc0, !PT ;  /* 0x0000ffff11117812 */ /* 0x000fc600078ec0ff */
[----:B------:R0:W-:Y:S01]  /*20d480*/  STL.64 [R1+0xb98], R24 ;  /* 0x000b981801007387 */ /* 0x0001e20000100a00 */
[----:B------:R-:W-:Y:S02]  /*20d490*/  PRMT R17, R17, 0x3340, R0 ;  /* 0x0000334011117816 */ /* 0x000fe40000000000 */
[----:B------:R-:W-:Y:S02]  /*20d4a0*/  SHF.R.U32.HI R2, RZ, 0x8, R2 ;  /* 0x00000008ff027819 */ /* 0x000fe40000011602 */
[----:B0-----:R-:W-:Y:S01]  /*20d4b0*/  IADD3 R24, P1, PT, R12, R4, RZ ;  /* 0x000000040c187210 */ /* 0x001fe20007f3e0ff */
[----:B------:R-:W-:Y:S04]  /*20d4c0*/  STL [R1+0x2f4], R17 ;  /* 0x0002f41101007387 */ /* 0x000fe80000100800 */
[----:B------:R-:W-:Y:S01]  /*20d4d0*/  IMAD.X R25, R15, 0x1, R3, P1 ;  /* 0x000000010f197824 */ /* 0x000fe200008e0603 */
[----:B------:R-:W-:-:S04]  /*20d4e0*/  LOP3.LUT R2, R2, 0xffff, RZ, 0xc0, !PT ;  /* 0x0000ffff02027812 */ /* 0x000fc800078ec0ff */
[----:B------:R0:W-:Y:S01]  /*20d4f0*/  STL.64 [R1+0xb90], R24 ;  /* 0x000b901801007387 */ /* 0x0001e20000100a00 */
[----:B------:R-:W-:-:S03]  /*20d500*/  PRMT R2, R2, 0x3340, R0 ;  /* 0x0000334002027816 */ /* 0x000fc60000000000 */
[----:B0-----:R-:W4:Y:S04]  /*20d510*/  LDL.LU.64 R24, [R1+0x77d8] ;  /* 0x0077d80001187983 */ /* 0x001f280000300a00 */
[----:B------:R-:W4:Y:S04]  /*20d520*/  LDL.LU R20, [R1+0x708] ;  /* 0x0007080001147983 */ /* 0x000f280000300800 */
[----:B------:R-:W4:Y:S04]  /*20d530*/  LDL.LU R15, [R1+0x454] ;  /* 0x00045400010f7983 */ /* 0x000f280000300800 */
[----:B------:R0:W-:Y:S01]  /*20d540*/  STL [R1+0x2f0], R2 ;  /* 0x0002f00201007387 */ /* 0x0001e20000100800 */
[----:B--2---:R-:W-:-:S02]  /*20d550*/  LOP3.LUT R19, R14, 0xffff, RZ, 0xc0, !PT ;  /* 0x0000ffff0e137812 */ /* 0x004fc400078ec0ff */
[----:B---3--:R-:W-:Y:S02]  /*20d560*/  LOP3.LUT R29, R29, 0xffff, RZ, 0xc0, !PT ;  /* 0x0000ffff1d1d7812 */ /* 0x008fe400078ec0ff */
[----:B----4-:R-:W-:Y:S02]  /*20d570*/  LOP3.LUT R18, R18, 0xffff, RZ, 0xc0, !PT ;  /* 0x0000ffff12127812 */ /* 0x010fe400078ec0ff */
[----:B0-----:R-:W-:Y:S02]  /*20d580*/  LOP3.LUT R2, R22, 0xffff, RZ, 0xc0, !PT ;  /* 0x0000ffff16027812 */ /* 0x001fe400078ec0ff */
[----:B------:R-:W-:Y:S02]  /*20d590*/  PRMT R22, R19, 0x3340, R18 ;  /* 0x0000334013167816 */ /* 0x000fe40000000012 */
[----:B------:R-:W-:Y:S02]  /*20d5a0*/  LOP3.LUT R14, R23, 0xffff, RZ, 0xc0, !PT ;  /* 0x0000ffff170e7812 */ /* 0x000fe400078ec0ff */
[----:B------:R-:W-:-:S04]  /*20d5b0*/  PRMT R23, R29, 0x3340, R0 ;  /* 0x000033401d177816 */ /* 0x000fc80000000000 */
[----:B------:R-:W-:Y:S02]  /*20d5c0*/  PRMT R26, R22, 0x5410, R23 ;  /* 0x00005410161a7816 */ /* 0x000fe40000000017 */
[----:B------:R-:W-:Y:S01]  /*20d5d0*/  PRMT R23, R14, 0x3340, R0 ;  /* 0x000033400e177816 */ /* 0x000fe20000000000 */
[----:B------:R-:W-:Y:S04]  /*20d5e0*/  STL [R1+0x76d0], R29 ;  /* 0x0076d01d01007387 */ /* 0x000fe80000100800 */
[----:B------:R-:W-:Y:S04]  /*20d5f0*/  STL [R1+0x7798], R28 ;  /* 0x0077981c01007387 */ /* 0x000fe80000100800 */
[----:B------:R0:W-:Y:S01]  /*20d600*/  STL [R1+0x1a24], R26 ;  /* 0x001a241a01007387 */ /* 0x0001e20000100800 */
[----:B------:R-:W-:-:S04]  /*20d610*/  LOP3.LUT R17, R27, 0xffff, RZ, 0xc0, !PT ;  /* 0x0000ffff1b117812 */ /* 0x000fc800078ec0ff */
[----:B------:R-:W-:-:S04]  /*20d620*/  PRMT R22, R2, 0x3340, R17 ;  /* 0x0000334002167816 */ /* 0x000fc80000000011 */
[----:B------:R-:W-:Y:S02]  /*20d630*/  PRMT R22, R22, 0x5410, R23 ;  /* 0x0000541016167816 */ /* 0x000fe40000000017 */
[----:B0-----:R-:W-:-:S03]  /*20d640*/  SHF.R.U32.HI R26, RZ, 0x8, R18 ;  /* 0x00000008ff1a7819 */ /* 0x001fc60000011612 */
[----:B------:R0:W-:Y:S04]  /*20d650*/  STL [R1+0x19cc], R22 ;  /* 0x0019cc1601007387 */ /* 0x0001e80000100800 */
[----:B------:R-:W2:Y:S04]  /*20d660*/  LDL.LU R18, [R1+0x794] ;  /* 0x0007940001127983 */ /* 0x000ea80000300800 */
[----:B0-----:R-:W3:Y:S04]  /*20d670*/  LDL.LU R22, [R1+0x21c] ;  /* 0x00021c0001167983 */ /* 0x001ee80000300800 */
[----:B------:R-:W4:Y:S01]  /*20d680*/  LDL.LU R23, [R1+0x5c0] ;  /* 0x0005c00001177983 */ /* 0x000f220000300800 */
[----:B------:R-:W-:-:S02]  /*20d690*/  SHF.R.U32.HI R19, RZ, 0x8, R19 ;  /* 0x00000008ff137819 */ /* 0x000fc40000011613 */
[----:B------:R-:W-:Y:S02]  /*20d6a0*/  SHF.R.U32.HI R2, RZ, 0x8, R2 ;  /* 0x00000008ff027819 */ /* 0x000fe40000011602 */
[----:B------:R-:W-:Y:S02]  /*20d6b0*/  SHF.R.U32.HI R17, RZ, 0x8, R17 ;  /* 0x00000008ff117819 */ /* 0x000fe40000011611 */
[----:B------:R-:W-:Y:S02]  /*20d6c0*/  LOP3.LUT R19, R19, 0xffff, RZ, 0xc0, !PT ;  /* 0x0000ffff13137812 */ /* 0x000fe400078ec0ff */
[----:B------:R-:W-:Y:S02]  /*20d6d0*/  LOP3.LUT R26, R26, 0xffff, RZ, 0xc0, !PT ;  /* 0x0000ffff1a1a7812 */ /* 0x000fe400078ec0ff */
[----:B------:R-:W-:Y:S02]  /*20d6e0*/  LOP3.LUT R2, R2, 0xffff, RZ, 0xc0, !PT ;  /* 0x0000ffff02027812 */ /* 0x000fe400078ec0ff */
[----:B------:R-:W-:-:S02]  /*20d6f0*/  LOP3.LUT R17, R17, 0xffff, RZ, 0xc0, !PT ;  /* 0x0000ffff11117812 */ /* 0x000fc400078ec0ff */
[----:B------:R-:W-:Y:S02]  /*20d700*/  PRMT R19, R19, 0x3340, R26 ;  /* 0x0000334013137816 */ /* 0x000fe4000000001a */
[----:B------:R-:W-:Y:S02]  /*20d710*/  PRMT R17, R2, 0x3340, R17 ;  /* 0x0000334002117816 */ /* 0x000fe40000000011 */
[----:B------:R-:W-:Y:S01]  /*20d720*/  LOP3.LUT R2, R21, 0xffff, RZ, 0xc0, !PT ;  /* 0x0000ffff15027812 */ /* 0x000fe200078ec0ff */
[----:B------:R-:W-:Y:S01]  /*20d730*/  STL [R1+0x169c], R19 ;  /* 0x00169c1301007387 */ /* 0x000fe20000100800 */
[----:B-1----:R-:W-:Y:S01]  /*20d740*/  VIADD R12, R12, UR6 ;  /* 0x000000060c0c7c36 */ /* 0x002fe20008000000 */
[----:B------:R-:W-:Y:S01]  /*20d750*/  SHF.R.U32.HI R14, RZ, 0x8, R14 ;  /* 0x00000008ff0e7819 */ /* 0x000fe2000001160e */
[----:B------:R-:W0:Y:S01]  /*20d760*/  LDCU UR6, c[0x0][0x3b8] ;  /* 0x00007700ff0677ac */ /* 0x000e220008000800 */
[----:B------:R-:W4:Y:S04]  /*20d770*/  LDL.LU R21, [R1+0x77d0] ;  /* 0x0077d00001157983 */ /* 0x000f280000300800 */
[----:B------:R1:W-:Y:S01]  /*20d780*/  STL [R1+0x4a8], R17 ;  /* 0x0004a81101007387 */ /* 0x0003e20000100800 */
[----:B------:R-:W-:-:S02]  /*20d790*/  SHF.R.S32.HI R28, RZ, 0x1f, R12 ;  /* 0x0000001fff1c7819 */ /* 0x000fc4000001140c */
[----:B------:R-:W-:-:S05]  /*20d7a0*/  IADD3 R26, P1, PT, R12, R10, RZ ;  /* 0x0000000a0c1a7210 */ /* 0x000fca0007f3e0ff */
[----:B------:R-:W-:Y:S01]  /*20d7b0*/  IMAD.X R27, R28, 0x1, R9, P1 ;  /* 0x000000011c1b7824 */ /* 0x000fe200008e0609 */
[----:B-1----:R-:W-:Y:S02]  /*20d7c0*/  LOP3.LUT R17, R20, 0xffff, RZ, 0xc0, !PT ;  /* 0x0000ffff14117812 */ /* 0x002fe400078ec0ff */
[----:B------:R-:W-:Y:S02]  /*20d7d0*/  LOP3.LUT R15, R15, 0xffff, RZ, 0xc0, !PT ;  /* 0x0000ffff0f0f7812 */ /* 0x000fe400078ec0ff */
[----:B------:R-:W-:Y:S02]  /*20d7e0*/  PRMT R20, R2, 0x3340, R0 ;  /* 0x0000334002147816 */ /* 0x000fe40000000000 */
[----:B------:R-:W-:-:S04]  /*20d7f0*/  PRMT R19, R17, 0x3340, R15 ;  /* 0x0000334011137816 */ /* 0x000fc8000000000f */
[----:B------:R-:W-:Y:S02]  /*20d800*/  PRMT R19, R19, 0x5410, R20 ;  /* 0x0000541013137816 */ /* 0x000fe40000000014 */
[----:B------:R-:W-:-:S03]  /*20d810*/  SHF.R.U32.HI R17, RZ, 0x8, R17 ;  /* 0x00000008ff117819 */ /* 0x000fc60000011611 */
[----:B------:R1:W-:Y:S04]  /*20d820*/  STL [R1+0x19a8], R19 ;  /* 0x0019a81301007387 */ /* 0x0003e80000100800 */
[----:B------:R0:W-:Y:S01]  /*20d830*/  STL.64 [R1+0xb80], R26 ;  /* 0x000b801a01007387 */ /* 0x0001e20000100a00 */
[----:B------:R-:W-:Y:S02]  /*20d840*/  LOP3.LUT R17, R17, 0xffff, RZ, 0xc0, !PT ;  /* 0x0000ffff11117812 */ /* 0x000fe400078ec0ff */
[----:B-1----:R-:W-:Y:S02]  /*20d850*/  SHF.R.U32.HI R19, RZ, 0x8, R15 ;  /* 0x00000008ff137819 */ /* 0x002fe4000001160f */
[----:B0-----:R-:W-:Y:S02]  /*20d860*/  LOP3.LUT R26, R14, 0xffff, RZ, 0xc0, !PT ;  /* 0x0000ffff0e1a7812 */ /* 0x001fe400078ec0ff */
[----:B------:R-:W4:Y:S01]  /*20d870*/  LDL.LU R14, [R1+0x8a0] ;  /* 0x0008a000010e7983 */ /* 0x000f220000300800 */
[----:B------:R-:W-:-:S02]  /*20d880*/  LOP3.LUT R19, R19, 0xffff, RZ, 0xc0, !PT ;  /* 0x0000ffff13137812 */ /* 0x000fc400078ec0ff */
[----:B------:R-:W-:Y:S01]  /*20d890*/  PRMT R26, R26, 0x3340, R0 ;  /* 0x000033401a1a7816 */ /* 0x000fe20000000000 */
[----:B------:R-:W4:Y:S01]  /*20d8a0*/  LDL.LU R20, [R1+0x424] ;  /* 0x0004240001147983 */ /* 0x000f220000300800 */
[----:B------:R-:W-:-:S03]  /*20d8b0*/  PRMT R19, R17, 0x3340, R19 ;  /* 0x0000334011137816 */ /* 0x000fc60000000013 */
[----:B------:R-:W4:Y:S04]  /*20d8c0*/  LDL.LU R15, [R1+0x6bc] ;  /* 0x0006bc00010f7983 */ /* 0x000f280000300800 */
[----:B------:R4:W-:Y:S04]  /*20d8d0*/  STL [R1+0x2ec], R26 ;  /* 0x0002ec1a01007387 */ /* 0x0009e80000100800 */
[----:B------:R0:W-:Y:S01]  /*20d8e0*/  STL [R1+0x4a4], R19 ;  /* 0x0004a41301007387 */ /* 0x0001e20000100800 */
[----:B--2---:R-:W-:Y:S02]  /*20d8f0*/  LOP3.LUT R18, R18, 0xffff, RZ, 0xc0, !PT ;  /* 0x0000ffff12127812 */ /* 0x004fe400078ec0ff */
[----:B---3--:R-:W-:-:S02]  /*20d900*/  LOP3.LUT R17, R22, 0xffff, RZ, 0xc0, !PT ;  /* 0x0000ffff16117812 */ /* 0x008fc400078ec0ff */
[----:B----4-:R-:W-:Y:S02]  /*20d910*/  LOP3.LUT R26, R23, 0xffff, RZ, 0xc0, !PT ;  /* 0x0000ffff171a7812 */ /* 0x010fe400078ec0ff */
[----:B------:R-:W-:Y:S02]  /*20d920*/  PRMT R22, R17, 0x3340, R0 ;  /* 0x0000334011167816 */ /* 0x000fe40000000000 */
[----:B0-----:R-:W-:-:S04]  /*20d930*/  PRMT R19, R18, 0x3340, R26 ;  /* 0x0000334012137816 */ /* 0x001fc8000000001a */
[----:B------:R-:W-:Y:S02]  /*20d940*/  PRMT R19, R19, 0x5410, R22 ;  /* 0x0000541013137816 */ /* 0x000fe40000000016 */
[----:B------:R-:W-:-:S03]  /*20d950*/  IADD3 R22, P1, PT, R12, R8, RZ ;  /* 0x000000080c167210 */ /* 0x000fc60007f3e0ff */
[----:B------:R0:W-:Y:S02]  /*20d960*/  STL [R1+0x1984], R19 ;  /* 0x0019841301007387 */ /* 0x0001e40000100800 */
[----:B------:R-:W-:Y:S01]  /*20d970*/  IMAD.X R23, R28, 0x1, R7, P1 ;  /* 0x000000011c177824 */ /* 0x000fe200008e0607 */
[----:B0-----:R-:W-:Y:S02]  /*20d980*/  SHF.R.U32.HI R19, RZ, 0x8, R18 ;  /* 0x00000008ff137819 */ /* 0x001fe40000011612 */
[----:B------:R-:W2:Y:S04]  /*20d990*/  LDL.LU R18, [R1+0x8a4] ;  /* 0x0008a40001127983 */ /* 0x000ea80000300800 */
[----:B------:R0:W-:Y:S04]  /*20d9a0*/  STL.64 [R1+0xb68], R22 ;  /* 0x000b681601007387 */ /* 0x0001e80000100a00 */
[----:B0-----:R-:W3:Y:S04]  /*20d9b0*/  LDL.LU R22, [R1+0x428] ;  /* 0x0004280001167983 */ /* 0x001ee80000300800 */
[----:B------:R-:W4:Y:S01]  /*20d9c0*/  LDL.LU R23, [R1+0x6d0] ;  /* 0x0006d00001177983 */ /* 0x000f220000300800 */
[----:B------:R-:W-:-:S02]  /*20d9d0*/  SHF.R.U32.HI R26, RZ, 0x8, R26 ;  /* 0x00000008ff1a7819 */ /* 0x000fc4000001161a */
[----:B------:R-:W-:Y:S02]  /*20d9e0*/  LOP3.LUT R19, R19, 0xffff, RZ, 0xc0, !PT ;  /* 0x0000ffff13137812 */ /* 0x000fe400078ec0ff */
[----:B------:R-:W-:Y:S02]  /*20d9f0*/  LOP3.LUT R26, R26, 0xffff, RZ, 0xc0, !PT ;  /* 0x0000ffff1a1a7812 */ /* 0x000fe400078ec0ff */
[----:B------:R-:W-:Y:S02]  /*20da00*/  SHF.R.U32.HI R17, RZ, 0x8, R17 ;  /* 0x00000008ff117819 */ /* 0x000fe40000011611 */
[----:B------:R-:W-:Y:S02]  /*20da10*/  SHF.R.U32.HI R2, RZ, 0x8, R2 ;  /* 0x00000008ff027819 */ /* 0x000fe40000011602 */
[----:B------:R-:W-:Y:S02]  /*20da20*/  PRMT R19, R19, 0x3340, R26 ;  /* 0x0000334013137816 */ /* 0x000fe4000000001a */
[----:B------:R-:W-:-:S02]  /*20da30*/  LOP3.LUT R17, R17, 0xffff, RZ, 0xc0, !PT ;  /* 0x0000ffff11117812 */ /* 0x000fc400078ec0ff */
[----:B------:R-:W-:Y:S02]  /*20da40*/  IADD3 R26, P1, PT, R12, R6, RZ ;  /* 0x000000060c1a7210 */ /* 0x000fe40007f3e0ff */
[----:B------:R-:W-:Y:S01]  /*20da50*/  LOP3.LUT R2, R2, 0xffff, RZ, 0xc0, !PT ;  /* 0x0000ffff02027812 */ /* 0x000fe200078ec0ff */
[----:B------:R0:W-:Y:S01]  /*20da60*/  STL [R1+0x4a0], R19 ;  /* 0x0004a01301007387 */ /* 0x0001e20000100800 */
[----:B------:R-:W-:Y:S01]  /*20da70*/  PRMT R17, R17, 0x3340, R0 ;  /* 0x0000334011117816 */ /* 0x000fe20000000000 */
[----:B------:R-:W-:-:S04]  /*20da80*/  IMAD.X R27, R28, 0x1, R5, P1 ;  /* 0x000000011c1b7824 */ /* 0x000fc800008e0605 */
[----:B------:R1:W-:Y:S01]  /*20da90*/  STL [R1+0x2e8], R17 ;  /* 0x0002e81101007387 */ /* 0x0003e20000100800 */
[----:B0-----:R-:W-:-:S03]  /*20daa0*/  PRMT R19, R2, 0x3340, R0 ;  /* 0x0000334002137816 */ /* 0x001fc60000000000 */
[----:B------:R-:W-:Y:S04]  /*20dab0*/  STL.64 [R1+0xb60], R26 ;  /* 0x000b601a01007387 */ /* 0x000fe80000100a00 */
[----:B------:R0:W-:Y:S01]  /*20dac0*/  STL [R1+0x2e4], R19 ;  /* 0x0002e41301007387 */ /* 0x0001e20000100800 */
[----:B------:R-:W-:-:S03]  /*20dad0*/  LOP3.LUT R2, R14, 0xffff, RZ, 0xc0, !PT ;  /* 0x0000ffff0e027812 */ /* 0x000fc600078ec0ff */
[----:B------:R-:W4:Y:S01]  /*20dae0*/  LDL.LU R14, [R1+0x2cc] ;  /* 0x0002cc00010e7983 */ /* 0x000f220000300800 */
[----:B-1----:R-:W-:-:S03]  /*20daf0*/  LOP3.LUT R17, R20, 0xffff, RZ, 0xc0, !PT ;  /* 0x0000ffff14117812 */ /* 0x002fc600078ec0ff */
[----:B------:R-:W4:Y:S01]  /*20db00*/  LDL.LU R20, [R1+0x828] ;  /* 0x0008280001147983 */ /* 0x000f220000300800 */
[----:B0-----:R-:W-:Y:S02]  /*20db10*/  LOP3.LUT R19, R15, 0xffff, RZ, 0xc0, !PT ;  /* 0x0000ffff0f137812 */ /* 0x001fe400078ec0ff */
[----:B------:R-:W-:Y:S01]  /*20db20*/  PRMT R27, R17, 0x3340, R0 ;  /* 0x00003340111b7816 */ /* 0x000fe20000000000 */
[----:B------:R-:W4:Y:S01]  /*20db30*/  LDL.LU R15, [R1+0x660] ;  /* 0x00066000010f7983 */ /* 0x000f220000300800 */
[----:B------:R-:W-:-:S04]  /*20db40*/  PRMT R26, R2, 0x3340, R19 ;  /* 0x00003340021a7816 */ /* 0x000fc80000000013 */
[----:B------:R-:W-:Y:S02]  /*20db50*/  PRMT R29, R26, 0x5410, R27 ;  /* 0x000054101a1d7816 */ /* 0x000fe4000000001b */
[----:B------:R-:W-:Y:S02]  /*20db60*/  IADD3 R26, P1, PT, R12, R4, RZ ;  /* 0x000000040c1a7210 */ /* 0x000fe40007f3e0ff */
[----:B------:R-:W-:Y:S02]  /*20db70*/  SHF.R.U32.HI R2, RZ, 0x8, R2 ;  /* 0x00000008ff027819 */ /* 0x000fe40000011602 */
[----:B------:R-:W-:Y:S01]  /*20db80*/  SHF.R.U32.HI R19, RZ, 0x8, R19 ;  /* 0x00000008ff137819 */ /* 0x000fe20000011613 */
[----:B------:R-:W-:Y:S01]  /*20db90*/  IMAD.X R27, R28, 0x1, R3, P1 ;  /* 0x000000011c1b7824 */ /* 0x000fe200008e0603 */
[----:B------:R-:W-:Y:S02]  /*20dba0*/  LOP3.LUT R2, R2, 0xffff, RZ, 0xc0, !PT ;  /* 0x0000ffff02027812 */ /* 0x000fe400078ec0ff */
[----:B------:R-:W-:Y:S01]  /*20dbb0*/  LOP3.LUT R19, R19, 0xffff, RZ, 0xc0, !PT ;  /* 0x0000ffff13137812 */ /* 0x000fe200078ec0ff */
[----:B------:R-:W-:Y:S04]  /*20dbc0*/  STL [R1+0x1978], R29 ;  /* 0x0019781d01007387 */ /* 0x000fe80000100800 */
[----:B------:R0:W-:Y:S02]  /*20dbd0*/  STL.64 [R1+0xb50], R26 ;  /* 0x000b501a01007387 */ /* 0x0001e40000100a00 */
[----:B0-----:R-:W-:-:S05]  /*20dbe0*/  PRMT R26, R2, 0x3340, R19 ;  /* 0x00003340021a7816 */ /* 0x001fca0000000013 */
[----:B------:R4:W-:Y:S01]  /*20dbf0*/  STL [R1+0x49c], R26 ;  /* 0x00049c1a01007387 */ /* 0x0009e20000100800 */
[----:B--2---:R-:W-:Y:S02]  /*20dc00*/  LOP3.LUT R19, R18, 0xffff, RZ, 0xc0, !PT ;  /* 0x0000ffff12137812 */ /* 0x004fe400078ec0ff */
[----:B---3--:R-:W-:Y:S02]  /*20dc10*/  LOP3.LUT R2, R22, 0xffff, RZ, 0xc0, !PT ;  /* 0x0000ffff16027812 */ /* 0x008fe400078ec0ff */
[----:B----4-:R-:W-:Y:S02]  /*20dc20*/  LOP3.LUT R26, R23, 0xffff, RZ, 0xc0, !PT ;  /* 0x0000ffff171a7812 */ /* 0x010fe400078ec0ff */
[----:B------:R-:W-:Y:S02]  /*20dc30*/  PRMT R22, R2, 0x3340, R0 ;  /* 0x0000334002167816 */ /* 0x000fe40000000000 */
[----:B------:R-:W-:-:S04]  /*20dc40*/  PRMT R18, R19, 0x3340, R26 ;  /* 0x0000334013127816 */ /* 0x000fc8000000001a */
[----:B------:R-:W-:Y:S02]  /*20dc50*/  PRMT R23, R18, 0x5410, R22 ;  /* 0x0000541012177816 */ /* 0x000fe40000000016 */
[----:B------:R-:W2:Y:S04]  /*20dc60*/  LDL.LU R18, [R1+0x848] ;  /* 0x0008480001127983 */ /* 0x000ea80000300800 */
[----:B------:R-:W3:Y:S04]  /*20dc70*/  LDL.LU R22, [R1+0x2d8] ;  /* 0x0002d80001167983 */ /* 0x000ee80000300800 */
[----:B------:R0:W-:Y:S04]  /*20dc80*/  STL [R1+0x1954], R23 ;  /* 0x0019541701007387 */ /* 0x0001e80000100800 */
[----:B0-----:R-:W4:Y:S01]  /*20dc90*/  LDL.LU R23, [R1+0x674] ;  /* 0x0006740001177983 */ /* 0x001f220000300800 */
[----:B------:R-:W-:-:S02]  /*20dca0*/  SHF.R.U32.HI R19, RZ, 0x8, R19 ;  /* 0x00000008ff137819 */ /* 0x000fc40000011613 */
[----:B------:R-:W-:Y:S02]  /*20dcb0*/  SHF.R.U32.HI R26, RZ, 0x8, R26 ;  /* 0x00000008ff1a7819 */ /* 0x000fe4000001161a */
[----:B------:R-:W-:Y:S02]  /*20dcc0*/  SHF.R.U32.HI R2, RZ, 0x8, R2 ;  /* 0x00000008ff027819 */ /* 0x000fe40000011602 */
[----:B------:R-:W-:Y:S02]  /*20dcd0*/  LOP3.LUT R19, R19, 0xffff, RZ, 0xc0, !PT ;  /* 0x0000ffff13137812 */ /* 0x000fe400078ec0ff */
[----:B------:R-:W-:Y:S02]  /*20dce0*/  LOP3.LUT R26, R26, 0xffff, RZ, 0xc0, !PT ;  /* 0x0000ffff1a1a7812 */ /* 0x000fe400078ec0ff */
[----:B------:R-:W-:Y:S02]  /*20dcf0*/  LOP3.LUT R2, R2, 0xffff, RZ, 0xc0, !PT ;  /* 0x0000ffff02027812 */ /* 0x000fe400078ec0ff */
[----:B------:R-:W-:Y:S01]  /*20dd00*/  PRMT R26, R19, 0x3340, R26 ;  /* 0x00003340131a7816 */ /* 0x000fe2000000001a */
[----:B------:R-:W-:Y:S01]  /*20dd10*/  VIADD R12, R12, UR6 ;  /* 0x000000060c0c7c36 */ /* 0x000fe20008000000 */
[----:B------:R-:W-:Y:S01]  /*20dd20*/  PRMT R19, R2, 0x3340, R0 ;  /* 0x0000334002137816 */ /* 0x000fe20000000000 */
[----:B------:R-:W0:Y:S01]  /*20dd30*/  LDCU UR6, c[0x0][0x3b8] ;  /* 0x00007700ff0677ac */ /* 0x000e220008000800 */
[----:B------:R-:W-:-:S02]  /*20dd40*/  LOP3.LUT R2, R14, 0xffff, RZ, 0xc0, !PT ;  /* 0x0000ffff0e027812 */ /* 0x000fc400078ec0ff */
[----:B------:R-:W-:Y:S02]  /*20dd50*/  LOP3.LUT R14, R20, 0xffff, RZ, 0xc0, !PT ;  /* 0x0000ffff140e7812 */ /* 0x000fe400078ec0ff */
[----:B------:R-:W-:Y:S01]  /*20dd60*/  LOP3.LUT R15, R15, 0xffff, RZ, 0xc0, !PT ;  /* 0x0000ffff0f0f7812 */ /* 0x000fe200078ec0ff */
[----:B------:R1:W-:Y:S01]  /*20dd70*/  STL [R1+0x498], R26 ;  /* 0x0004981a01007387 */ /* 0x0003e20000100800 */
[----:B------:R-:W-:Y:S02]  /*20dd80*/  PRMT R20, R2, 0x3340, R0 ;  /* 0x0000334002147816 */ /* 0x000fe40000000000 */
[----:B------:R-:W-:Y:S01]  /*20dd90*/  SHF.R.S32.HI R28, RZ, 0x1f, R12 ;  /* 0x0000001fff1c7819 */ /* 0x000fe2000001140c */
[----:B------:R0:W-:Y:S01]  /*20dda0*/  STL [R1+0x2e0], R19 ;  /* 0x0002e01301007387 */ /* 0x0001e20000100800 */
[----:B------:R-:W-:Y:S02]  /*20ddb0*/  SHF.R.U32.HI R17, RZ, 0x8, R17 ;  /* 0x00000008ff117819 */ /* 0x000fe40000011611 */
[----:B-1----:R-:W-:-:S02]  /*20ddc0*/  IADD3 R26, P1, PT, R12, R10, RZ ;  /* 0x0000000a0c1a7210 */ /* 0x002fc40007f3e0ff */
[----:B0-----:R-:W-:-:S03]  /*20ddd0*/  PRMT R19, R14, 0x3340, R15 ;  /* 0x000033400e137816 */ /* 0x001fc6000000000f */
[----:B------:R-:W-:Y:S01]  /*20dde0*/  IMAD.X R27, R28, 0x1, R9, P1 ;  /* 0x000000011c1b7824 */ /* 0x000fe200008e0609 */
[----:B------:R-:W-:Y:S02]  /*20ddf0*/  LOP3.LUT R17, R17, 0xffff, RZ, 0xc0, !PT ;  /* 0x0000ffff11117812 */ /* 0x000fe400078ec0ff */
[----:B------:R-:W-:Y:S02]  /*20de00*/  PRMT R19, R19, 0x5410, R20 ;  /* 0x0000541013137816 */ /* 0x000fe40000000014 */
[----:B------:R-:W-:Y:S02]  /*20de10*/  SHF.R.U32.HI R14, RZ, 0x8, R14 ;  /* 0x00000008ff0e7819 */ /* 0x000fe4000001160e */
[----:B------:R-:W-:Y:S01]  /*20de20*/  SHF.R.U32.HI R15, RZ, 0x8, R15 ;  /* 0x00000008ff0f7819 */ /* 0x000fe2000001160f */
[----:B------:R-:W-:Y:S01]  /*20de30*/  STL [R1+0x194c], R19 ;  /* 0x00194c1301007387 */ /* 0x000fe20000100800 */
[----:B------:R-:W-:Y:S02]  /*20de40*/  PRMT R17, R17, 0x3340, R0 ;  /* 0x0000334011117816 */ /* 0x000fe40000000000 */
[----:B------:R-:W-:Y:S01]  /*20de50*/  LOP3.LUT R14, R14, 0xffff, RZ, 0xc0, !PT ;  /* 0x0000ffff0e0e7812 */ /* 0x000fe200078ec0ff */
[----:B------:R0:W-:Y:S01]  /*20de60*/  STL.64 [R1+0xb48], R26 ;  /* 0x000b481a01007387 */ /* 0x0001e20000100a00 */
[----:B------:R-:W-:-:S03]  /*20de70*/  LOP3.LUT R15, R15, 0xffff, RZ, 0xc0, !PT ;  /* 0x0000ffff0f0f7812 */ /* 0x000fc600078ec0ff */
[----:B------:R-:W4:Y:S01]  /*20de80*/  LDL.LU R20, [R1+0x7c0] ;  /* 0x0007c00001147983 */ /* 0x000f220000300800 */
[----:B------:R-:W-:-:S03]  /*20de90*/  PRMT R14, R14, 0x3340, R15 ;  /* 0x000033400e0e7816 */ /* 0x000fc6000000000f */
[----:B0-----:R-:W4:Y:S04]  /*20dea0*/  LDL.LU R27, [R1+0x610] ;  /* 0x00061000011b7983 */ /* 0x001f280000300800 */
[----:B------:R3:W-:Y:S04]  /*20deb0*/  STL [R1+0x2dc], R17 ;  /* 0x0002dc1101007387 */ /* 0x0007e80000100800 */
[----:B------:R0:W-:Y:S01]  /*20dec0*/  STL [R1+0x1110], R14 ;  /* 0x0011100e01007387 */ /* 0x0001e20000100800 */
[----:B--2---:R-:W-:Y:S02]  /*20ded0*/  LOP3.LUT R19, R18, 0xffff, RZ, 0xc0, !PT ;  /* 0x0000ffff12137812 */ /* 0x004fe400078ec0ff */
[----:B---3--:R-:W-:-:S04]  /*20dee0*/  LOP3.LUT R17, R22, 0xffff, RZ, 0xc0, !PT ;  /* 0x0000ffff16117812 */ /* 0x008fc800078ec0ff */
[----:B------:R-:W-:Y:S02]  /*20def0*/  PRMT R15, R17, 0x3340, R0 ;  /* 0x00003340110f7816 */ /* 0x000fe40000000000 */
[----:B----4-:R-:W-:-:S04]  /*20df00*/  LOP3.LUT R22, R23, 0xffff, RZ, 0xc0, !PT ;  /* 0x0000ffff17167812 */ /* 0x010fc800078ec0ff */
[--C-:B0-----:R-:W-:Y:S02]  /*20df10*/  PRMT R14, R19, 0x3340, R22.reuse ;  /* 0x00003340130e7816 */ /* 0x101fe40000000016 */
[----:B------:R-:W-:Y:S02]  /*20df20*/  SHF.R.U32.HI R19, RZ, 0x8, R19 ;  /* 0x00000008ff137819 */ /* 0x000fe40000011613 */
[----:B------:R-:W-:Y:S02]  /*20df30*/  SHF.R.U32.HI R22, RZ, 0x8, R22 ;  /* 0x00000008ff167819 */ /* 0x000fe40000011616 */
[----:B------:R-:W-:Y:S02]  /*20df40*/  PRMT R18, R14, 0x5410, R15 ;  /* 0x000054100e127816 */ /* 0x000fe4000000000f */
[----:B------:R-:W-:Y:S02]  /*20df50*/  IADD3 R14, P1, PT, R12, R8, RZ ;  /* 0x000000080c0e7210 */ /* 0x000fe40007f3e0ff */
[----:B------:R-:W-:-:S02]  /*20df60*/  LOP3.LUT R19, R19, 0xffff, RZ, 0xc0, !PT ;  /* 0x0000ffff13137812 */ /* 0x000fc400078ec0ff */
[----:B------:R-:W-:Y:S02]  /*20df70*/  LOP3.LUT R22, R22, 0xffff, RZ, 0xc0, !PT ;  /* 0x0000ffff16167812 */ /* 0x000fe400078ec0ff */
[----:B------:R-:W-:Y:S01]  /*20df80*/  SHF.R.U32.HI R17, RZ, 0x8, R17 ;  /* 0x00000008ff117819 */ /* 0x000fe20000011611 */
[----:B------:R-:W-:Y:S01]  /*20df90*/  IMAD.X R15, R28, 0x1, R7, P1 ;  /* 0x000000011c0f7824 */ /* 0x000fe200008e0607 */
[----:B------:R-:W-:Y:S02]  /*20dfa0*/  PRMT R19, R19, 0x3340, R22 ;  /* 0x0000334013137816 */ /* 0x000fe40000000016 */
[----:B------:R-:W-:Y:S02]  /*20dfb0*/  LOP3.LUT R17, R17, 0xffff, RZ, 0xc0, !PT ;  /* 0x0000ffff11117812 */ /* 0x000fe400078ec0ff */
[----:B------:R-:W-:Y:S01]  /*20dfc0*/  IADD3 R22, P1, PT, R12, R6, RZ ;  /* 0x000000060c167210 */ /* 0x000fe20007f3e0ff */
[----:B------:R-:W-:Y:S01]  /*20dfd0*/  STL [R1+0x1918], R18 ;  /* 0x0019181201007387 */ /* 0x000fe20000100800 */
[----:B------:R-:W-:-:S03]  /*20dfe0*/  PRMT R17, R17, 0x3340, R0 ;  /* 0x0000334011117816 */ /* 0x000fc60000000000 */
[----:B------:R0:W-:Y:S01]  /*20dff0*/  STL.64 [R1+0xb78], R14 ;  /* 0x000b780e01007387 */ /* 0x0001e20000100a00 */
[----:B------:R-:W-:-:S03]  /*20e000*/  IMAD.X R23, R28, 0x1, R5, P1 ;  /* 0x000000011c177824 */ /* 0x000fc600008e0605 */
[----:B0-----:R-:W2:Y:S04]  /*20e010*/  LDL.LU R14, [R1+0x7e4] ;  /* 0x0007e400010e7983 */ /* 0x001ea80000300800 */
[----:B------:R-:W3:Y:S04]  /*20e020*/  LDL.LU R15, [R1+0x240] ;  /* 0x00024000010f7983 */ /* 0x000ee80000300800 */
[----:B------:R-:W4:Y:S04]  /*20e030*/  LDL.LU R18, [R1+0x618] ;  /* 0x0006180001127983 */ /* 0x000f280000300800 */
[----:B------:R-:W-:Y:S04]  /*20e040*/  STL [R1+0x494], R19 ;  /* 0x0004941301007387 */ /* 0x000fe80000100800 */
[----:B------:R-:W-:Y:S04]  /*20e050*/  STL [R1+0x2d8], R17 ;  /* 0x0002d81101007387 */ /* 0x000fe80000100800 */
[----:B------:R0:W-:Y:S04]  /*20e060*/  STL.64 [R1+0xb70], R22 ;  /* 0x000b701601007387 */ /* 0x0001e80000100a00 */
[----:B0-----:R-:W2:Y:S01]  /*20e070*/  LDL.LU.64 R22, [R1+0x77c8] ;  /* 0x0077c80001167983 */ /* 0x001ea20000300a00 */
[----:B------:R-:W-:-:S04]  /*20e080*/  SHF.R.U32.HI R2, RZ, 0x8, R2 ;  /* 0x00000008ff027819 */ /* 0x000fc80000011602 */
[----:B------:R-:W-:-:S04]  /*20e090*/  LOP3.LUT R2, R2, 0xffff, RZ, 0xc0, !PT ;  /* 0x0000ffff02027812 */ /* 0x000fc800078ec0ff */
[----:B------:R-:W-:Y:S02]  /*20e0a0*/  PRMT R17, R2, 0x3340, R0 ;  /* 0x0000334002117816 */ /* 0x000fe40000000000 */
[----:B------:R-:W-:-:S03]  /*20e0b0*/  LOP3.LUT R2, R20, 0xffff, RZ, 0xc0, !PT ;  /* 0x0000ffff14027812 */ /* 0x000fc600078ec0ff */
[----:B------:R0:W-:Y:S04]  /*20e0c0*/  STL [R1+0x2d4], R17 ;  /* 0x0002d41101007387 */ /* 0x0001e80000100800 */
[----:B------:R-:W3:Y:S01]  /*20e0d0*/  LDL.LU R20, [R1+0x75c] ;  /* 0x00075c0001147983 */ /* 0x000ee20000300800 */
[----:B0-----:R-:W-:-:S04]  /*20e0e0*/  LOP3.LUT R17, R27, 0xffff, RZ, 0xc0, !PT ;  /* 0x0000ffff1b117812 */ /* 0x001fc800078ec0ff */
[--C-:B------:R-:W-:Y:S02]  /*20e0f0*/  PRMT R26, R2, 0x3340, R17.reuse ;  /* 0x00003340021a7816 */ /* 0x100fe40000000011 */
[----:B------:R-:W-:Y:S02]  /*20e100*/  SHF.R.U32.HI R2, RZ, 0x8, R2 ;  /* 0x00000008ff027819 */ /* 0x000fe40000011602 */
[----:B------:R-:W-:Y:S02]  /*20e110*/  SHF.R.U32.HI R17, RZ, 0x8, R17 ;  /* 0x00000008ff117819 */ /* 0x000fe40000011611 */
[----:B------:R-:W-:Y:S02]  /*20e120*/  LOP3.LUT R2, R2, 0xffff, RZ, 0xc0, !PT ;  /* 0x0000ffff02027812 */ /* 0x000fe400078ec0ff */
[----:B------:R-:W-:-:S04]  /*20e130*/  LOP3.LUT R17, R17, 0xffff, RZ, 0xc0, !PT ;  /* 0x0000ffff11117812 */ /* 0x000fc800078ec0ff */
[----:B------:R-:W-:Y:S02]  /*20e140*/  PRMT R17, R2, 0x3340, R17 ;  /* 0x0000334002117816 */ /* 0x000fe40000000011 */
[----:B--2---:R-:W-:Y:S02]  /*20e150*/  LOP3.LUT R19, R23, 0xffff, RZ, 0xc0, !PT ;  /* 0x0000ffff17137812 */ /* 0x004fe400078ec0ff */
[----:B------:R-:W2:Y:S02]  /*20e160*/  LDL.LU R23, [R1+0x5a4] ;  /* 0x0005a40001177983 */ /* 0x000ea40000300800 */
[----:B------:R-:W-:-:S04]  /*20e170*/  PRMT R27, R19, 0x3340, R0 ;  /* 0x00003340131b7816 */ /* 0x000fc80000000000 */
[----:B------:R-:W-:Y:S02]  /*20e180*/  PRMT R29, R26, 0x5410, R27 ;  /* 0x000054101a1d7816 */ /* 0x000fe4000000001b */
[----:B------:R-:W-:-:S05]  /*20e190*/  IADD3 R26, P1, PT, R12, R4, RZ ;  /* 0x000000040c1a7210 */ /* 0x000fca0007f3e0ff */
[----:B------:R-:W-:Y:S01]  /*20e1a0*/  IMAD.X R27, R28, 0x1, R3, P1 ;  /* 0x000000011c1b7824 */ /* 0x000fe200008e0603 */
[----:B------:R-:W-:Y:S01]  /*20e1b0*/  STL [R1+0x1894], R29 ;  /* 0x0018941d01007387 */ /* 0x000fe20000100800 */
[----:B------:R-:W-:-:S03]  /*20e1c0*/  LOP3.LUT R2, R14, 0xffff, RZ, 0xc0, !PT ;  /* 0x0000ffff0e027812 */ /* 0x000fc600078ec0ff */
[----:B------:R-:W-:Y:S01]  /*20e1d0*/  STL.64 [R1+0xb58], R26 ;  /* 0x000b581a01007387 */ /* 0x000fe20000100a00 */
[----:B---3--:R-:W-:-:S03]  /*20e1e0*/  LOP3.LUT R15, R15, 0xffff, RZ, 0xc0, !PT ;  /* 0x0000ffff0f0f7812 */ /* 0x008fc600078ec0ff */
[----:B------:R4:W-:Y:S02]  /*20e1f0*/  STL [R1+0x464], R17 ;  /* 0x0004641101007387 */ /* 0x0009e40000100800 */
[----:B----4-:R-:W-:Y:S02]  /*20e200*/  LOP3.LUT R17, R18, 0xffff, RZ, 0xc0, !PT ;  /* 0x0000ffff12117812 */ /* 0x010fe400078ec0ff */
[----:B------:R-:W-:Y:S02]  /*20e210*/  PRMT R18, R15, 0x3340, R0 ;  /* 0x000033400f127816 */ /* 0x000fe40000000000 */
[----:B------:R-:W-:-:S04]  /*20e220*/  PRMT R14, R2, 0x3340, R17 ;  /* 0x00003340020e7816 */ /* 0x000fc80000000011 */
[----:B------:R-:W-:Y:S02]  /*20e230*/  PRMT R18, R14, 0x5410, R18 ;  /* 0x000054100e127816 */ /* 0x000fe40000000012 */
        /* <DEDUP_REMOVED lines=12> */
[----:B------:R-:W-:Y:S01]  /*20e300*/  STL [R1+0x2d0], R19 ;  /* 0x0002d01301007387 */ /* 0x000fe20000100800 */
[----:B------:R-:W-:Y:S01]  /*20e310*/  VIADD R12, R12, UR6 ;  /* 0x000000060c0c7c36 */ /* 0x000fe20008000000 */
[----:B------:R-:W-:Y:S01]  /*20e320*/  SHF.R.U32.HI R15, RZ, 0x8, R15 ;  /* 0x00000008ff0f7819 */ /* 0x000fe2000001160f */
[----:B------:R-:W0:Y:S01]  /*20e330*/  LDCU UR6, c[0x0][0x3b8] ;  /* 0x00007700ff0677ac */ /* 0x000e220008000800 */
[----:B------:R-:W4:Y:S04]  /*20e340*/  LDL.LU R11, [R1+0x77c0] ;  /* 0x0077c000010b7983 */ /* 0x000f280000300800 */
[----:B------:R1:W-:Y:S01]  /*20e350*/  STL [R1+0x460], R2 ;  /* 0x0004600201007387 */ /* 0x0003e20000100800 */
[----:B------:R-:W-:-:S02]  /*20e360*/  SHF.R.S32.HI R26, RZ, 0x1f, R12 ;  /* 0x0000001fff1a7819 */ /* 0x000fc4000001140c */
[----:B------:R-:W-:Y:S02]  /*20e370*/  IADD3 R28, P1, PT, R12, R10, RZ ;  /* 0x0000000a0c1c7210 */ /* 0x000fe40007f3e0ff */
[----:B-1----:R-:W-:-:S03]  /*20e380*/  LOP3.LUT R2, R20, 0xffff, RZ, 0xc0, !PT ;  /* 0x0000ffff14027812 */ /* 0x002fc600078ec0ff */
[----:B------:R-:W-:Y:S01]  /*20e390*/  IMAD.X R29, R26, 0x1, R9, P1 ;  /* 0x000000011a1d7824 */ /* 0x000fe200008e0609 */
[----:B------:R-:W-:Y:S02]  /*20e3a0*/  LOP3.LUT R27, R15, 0xffff, RZ, 0xc0, !PT ;  /* 0x0000ffff0f1b7812 */ /* 0x000fe400078ec0ff */
[----:B--2---:R-:W-:Y:S02]  /*20e3b0*/  LOP3.LUT R19, R23, 0xffff, RZ, 0xc0, !PT ;  /* 0x0000ffff17137812 */ /* 0x004fe400078ec0ff */
[----:B------:R-:W-:Y:S02]  /*20e3c0*/  PRMT R23, R17, 0x3340, R0 ;  /* 0x0000334011177816 */ /* 0x000fe40000000000 */
[----:B------:R-:W-:-:S04]  /*20e3d0*/  PRMT R20, R2, 0x3340, R19 ;  /* 0x0000334002147816 */ /* 0x000fc80000000013 */
[----:B------:R-:W-:-:S05]  /*20e3e0*/  PRMT R20, R20, 0x5410, R23 ;  /* 0x0000541014147816 */ /* 0x000fca0000000017 */
[----:B------:R1:W-:Y:S04]  /*20e3f0*/  STL [R1+0x1860], R20 ;  /* 0x0018601401007387 */ /* 0x0003e80000100800 */
[----:B------:R2:W-:Y:S04]  /*20e400*/  STL.64 [R1+0xb40], R28 ;  /* 0x000b401c01007387 */ /* 0x0005e80000100a00 */
[----:B-1----:R-:W4:Y:S04]  /*20e410*/  LDL.LU R20, [R1+0x93c] ;  /* 0x00093c0001147983 */ /* 0x002f280000300800 */
[----:B------:R-:W4:Y:S04]  /*20e420*/  LDL.LU R15, [R1+0x430] ;  /* 0x00043000010f7983 */ /* 0x000f280000300800 */
[----:B------:R-:W4:Y:S01]  /*20e430*/  LDL.LU R23, [R1+0x724] ;  /* 0x0007240001177983 */ /* 0x000f220000300800 */
[----:B------:R-:W-:-:S02]  /*20e440*/  SHF.R.U32.HI R2, RZ, 0x8, R2 ;  /* 0x00000008ff027819 */ /* 0x000fc40000011602 */
[----:B------:R-:W-:Y:S02]  /*20e450*/  SHF.R.U32.HI R19, RZ, 0x8, R19 ;  /* 0x00000008ff137819 */ /* 0x000fe40000011613 */
[----:B------:R-:W-:Y:S02]  /*20e460*/  LOP3.LUT R2, R2, 0xffff, RZ, 0xc0, !PT ;  /* 0x0000ffff02027812 */ /* 0x000fe400078ec0ff */
[----:B------:R-:W-:Y:S02]  /*20e470*/  LOP3.LUT R19, R19, 0xffff, RZ, 0xc0, !PT ;  /* 0x0000ffff13137812 */ /* 0x000fe400078ec0ff */
[----:B------:R-:W-:Y:S02]  /*20e480*/  PRMT R27, R27, 0x3340, R0 ;  /* 0x000033401b1b7816 */ /* 0x000fe40000000000 */
[----:B------:R-:W-:-:S03]  /*20e490*/  PRMT R19, R2, 0x3340, R19 ;  /* 0x0000334002137816 */ /* 0x000fc60000000013 */
[----:B------:R1:W-:Y:S01]  /*20e4a0*/  STL [R1+0x2cc], R27 ;  /* 0x0002cc1b01007387 */ /* 0x0003e20000100800 */
[----:B---3--:R-:W-:Y:S02]  /*20e4b0*/  LOP3.LUT R14, R14, 0xffff, RZ, 0xc0, !PT ;  /* 0x0000ffff0e0e7812 */ /* 0x008fe400078ec0ff */
[----:B------:R-:W-:Y:S01]  /*20e4c0*/  LOP3.LUT R2, R25, 0xffff, RZ, 0xc0, !PT ;  /* 0x0000ffff19027812 */ /* 0x000fe200078ec0ff */
[----:B------:R4:W-:Y:S01]  /*20e4d0*/  STL [R1+0x46c], R19 ;  /* 0x00046c1301007387 */ /* 0x0009e20000100800 */
[----:B--2---:R-:W-:-:S03]  /*20e4e0*/  IADD3 R28, P1, PT, R12, R8, RZ ;  /* 0x000000080c1c7210 */ /* 0x004fc60007f3e0ff */
[----:B------:R-:W2:Y:S01]  /*20e4f0*/  LDL.LU R25, [R1+0x77bc] ;  /* 0x0077bc0001197983 */ /* 0x000ea20000300800 */
[----:B-1----:R-:W-:Y:S02]  /*20e500*/  PRMT R27, R2, 0x3340, R0 ;  /* 0x00003340021b7816 */ /* 0x002fe40000000000 */
[----:B----4-:R-:W-:-:S04]  /*20e510*/  LOP3.LUT R19, R18, 0xffff, RZ, 0xc0, !PT ;  /* 0x0000ffff12137812 */ /* 0x010fc800078ec0ff */
[----:B------:R-:W-:Y:S01]  /*20e520*/  PRMT R18, R14, 0x3340, R19 ;  /* 0x000033400e127816 */ /* 0x000fe20000000013 */
[----:B------:R-:W-:-:S03]  /*20e530*/  IMAD.X R29, R26, 0x1, R7, P1 ;  /* 0x000000011a1d7824 */ /* 0x000fc600008e0607 */
[----:B------:R-:W-:-:S05]  /*20e540*/  PRMT R18, R18, 0x5410, R27 ;  /* 0x0000541012127816 */ /* 0x000fca000000001b */
[----:B------:R-:W-:Y:S04]  /*20e550*/  STL [R1+0x1858], R18 ;  /* 0x0018581201007387 */ /* 0x000fe80000100800 */
[----:B------:R1:W-:Y:S02]  /*20e560*/  STL.64 [R1+0xb38], R28 ;  /* 0x000b381c01007387 */ /* 0x0003e40000100a00 */
[----:B-1----:R-:W-:Y:S02]  /*20e570*/  SHF.R.U32.HI R28, RZ, 0x8, R17 ;  /* 0x00000008ff1c7819 */ /* 0x002fe40000011611 */
[----:B------:R-:W3:Y:S04]  /*20e580*/  LDL.LU R17, [R1+0x940] ;  /* 0x0009400001117983 */ /* 0x000ee80000300800 */
[----:B------:R-:W4:Y:S04]  /*20e590*/  LDL.LU R27, [R1+0x434] ;  /* 0x00043400011b7983 */ /* 0x000f280000300800 */
[----:B------:R-:W2:Y:S01]  /*20e5a0*/  LDL.LU R18, [R1+0x738] ;  /* 0x0007380001127983 */ /* 0x000ea20000300800 */
        /* <DEDUP_REMOVED lines=10> */
[----:B------:R1:W-:Y:S04]  /*20e650*/  STL [R1+0x2c8], R29 ;  /* 0x0002c81d01007387 */ /* 0x0003e80000100800 */
[----:B------:R0:W-:Y:S01]  /*20e660*/  STL [R1+0x45c], R14 ;  /* 0x00045c0e01007387 */ /* 0x0001e20000100800 */
[----:B-1----:R-:W-:Y:S01]  /*20e670*/  IMAD.X R29, R26, 0x1, R5, P1 ;  /* 0x000000011a1d7824 */ /* 0x002fe200008e0605 */
[----:B0-----:R-:W-:-:S04]  /*20e680*/  PRMT R14, R2, 0x3340, R0 ;  /* 0x00003340020e7816 */ /* 0x001fc80000000000 */
[----:B------:R-:W-:Y:S04]  /*20e690*/  STL.64 [R1+0xb30], R28 ;  /* 0x000b301c01007387 */ /* 0x000fe80000100a00 */
[----:B------:R0:W-:Y:S01]  /*20e6a0*/  STL [R1+0x2c4], R14 ;  /* 0x0002c40e01007387 */ /* 0x0001e20000100800 */
[----:B------:R-:W-:-:S03]  /*20e6b0*/  LOP3.LUT R2, R20, 0xffff, RZ, 0xc0, !PT ;  /* 0x0000ffff14027812 */ /* 0x000fc600078ec0ff */
[----:B------:R-:W2:Y:S04]  /*20e6c0*/  LDL.LU R20, [R1+0x404] ;  /* 0x0004040001147983 */ /* 0x000ea80000300800 */
[----:B0-----:R-:W2:Y:S01]  /*20e6d0*/  LDL.LU R14, [R1+0x878] ;  /* 0x00087800010e7983 */ /* 0x001ea20000300800 */
[----:B------:R-:W-:-:S03]  /*20e6e0*/  LOP3.LUT R19, R23, 0xffff, RZ, 0xc0, !PT ;  /* 0x0000ffff17137812 */ /* 0x000fc600078ec0ff */
[----:B------:R-:W2:Y:S01]  /*20e6f0*/  LDL.LU R23, [R1+0x6c8] ;  /* 0x0006c80001177983 */ /* 0x000ea20000300800 */
[----:B------:R-:W-:Y:S02]  /*20e700*/  LOP3.LUT R15, R15, 0xffff, RZ, 0xc0, !PT ;  /* 0x0000ffff0f0f7812 */ /* 0x000fe400078ec0ff */
[--C-:B------:R-:W-:Y:S02]  /*20e710*/  PRMT R28, R2, 0x3340, R19.reuse ;  /* 0x00003340021c7816 */ /* 0x100fe40000000013 */
[----:B------:R-:W-:Y:S02]  /*20e720*/  PRMT R29, R15, 0x3340, R0 ;  /* 0x000033400f1d7816 */ /* 0x000fe40000000000 */
[----:B------:R-:W-:Y:S02]  /*20e730*/  SHF.R.U32.HI R2, RZ, 0x8, R2 ;  /* 0x00000008ff027819 */ /* 0x000fe40000011602 */
[----:B------:R-:W-:Y:S02]  /*20e740*/  SHF.R.U32.HI R19, RZ, 0x8, R19 ;  /* 0x00000008ff137819 */ /* 0x000fe40000011613 */
[----:B------:R-:W-:-:S02]  /*20e750*/  PRMT R29, R28, 0x5410, R29 ;  /* 0x000054101c1d7816 */ /* 0x000fc4000000001d */
[----:B------:R-:W-:Y:S02]  /*20e760*/  IADD3 R28, P1, PT, R12, R4, RZ ;  /* 0x000000040c1c7210 */ /* 0x000fe40007f3e0ff */
[----:B------:R-:W-:Y:S02]  /*20e770*/  LOP3.LUT R2, R2, 0xffff, RZ, 0xc0, !PT ;  /* 0x0000ffff02027812 */ /* 0x000fe400078ec0ff */
[----:B------:R-:W-:Y:S01]  /*20e780*/  LOP3.LUT R19, R19, 0xffff, RZ, 0xc0, !PT ;  /* 0x0000ffff13137812 */ /* 0x000fe200078ec0ff */
[----:B------:R0:W-:Y:S02]  /*20e790*/  STL [R1+0x1838], R29 ;  /* 0x0018381d01007387 */ /* 0x0001e40000100800 */
[----:B0-----:R-:W-:Y:S01]  /*20e7a0*/  IMAD.X R29, R26, 0x1, R3, P1 ;  /* 0x000000011a1d7824 */ /* 0x001fe200008e0603 */
[----:B------:R-:W-:-:S04]  /*20e7b0*/  PRMT R26, R2, 0x3340, R19 ;  /* 0x00003340021a7816 */ /* 0x000fc80000000013 */
[----:B------:R-:W-:Y:S04]  /*20e7c0*/  STL.64 [R1+0xb28], R28 ;  /* 0x000b281c01007387 */ /* 0x000fe80000100a00 */
[----:B------:R0:W-:Y:S01]  /*20e7d0*/  STL [R1+0x468], R26 ;  /* 0x0004681a01007387 */ /* 0x0001e20000100800 */
[----:B---3--:R-:W-:Y:S02]  /*20e7e0*/  LOP3.LUT R2, R17, 0xffff, RZ, 0xc0, !PT ;  /* 0x0000ffff11027812 */ /* 0x008fe400078ec0ff */
[----:B----4-:R-:W-:Y:S02]  /*20e7f0*/  LOP3.LUT R19, R27, 0xffff, RZ, 0xc0, !PT ;  /* 0x0000ffff1b137812 */ /* 0x010fe400078ec0ff */
[----:B--2---:R-:W-:Y:S02]  /*20e800*/  LOP3.LUT R17, R18, 0xffff, RZ, 0xc0, !PT ;  /* 0x0000ffff12117812 */ /* 0x004fe400078ec0ff */
[----:B0-----:R-:W-:-:S02]  /*20e810*/  PRMT R26, R19, 0x3340, R0 ;  /* 0x00003340131a7816 */ /* 0x001fc40000000000 */
[----:B------:R-:W-:-:S04]  /*20e820*/  PRMT R18, R2, 0x3340, R17 ;  /* 0x0000334002127816 */ /* 0x000fc80000000011 */
[----:B------:R-:W-:Y:S02]  /*20e830*/  PRMT R18, R18, 0x5410, R26 ;  /* 0x0000541012127816 */ /* 0x000fe4000000001a */
[----:B------:R-:W-:-:S03]  /*20e840*/  SHF.R.U32.HI R26, RZ, 0x8, R15 ;  /* 0x00000008ff1a7819 */ /* 0x000fc6000001160f */
[----:B------:R0:W-:Y:S04]  /*20e850*/  STL [R1+0x1818], R18 ;  /* 0x0018181201007387 */ /* 0x0001e80000100800 */
[----:B------:R-:W2:Y:S04]  /*20e860*/  LDL.LU R27, [R1+0x830] ;  /* 0x00083000011b7983 */ /* 0x000ea80000300800 */
[----:B------:R-:W3:Y:S04]  /*20e870*/  LDL.LU R15, [R1+0x270] ;  /* 0x00027000010f7983 */ /* 0x000ee80000300800 */
[----:B0-----:R-:W4:Y:S01]  /*20e880*/  LDL.LU R18, [R1+0x65c] ;  /* 0x00065c0001127983 */ /* 0x001f220000300800 */
[----:B------:R-:W-:-:S02]  /*20e890*/  SHF.R.U32.HI R2, RZ, 0x8, R2 ;  /* 0x00000008ff027819 */ /* 0x000fc40000011602 */
[----:B------:R-:W-:Y:S02]  /*20e8a0*/  SHF.R.U32.HI R17, RZ, 0x8, R17 ;  /* 0x00000008ff117819 */ /* 0x000fe40000011611 */
[----:B------:R-:W-:Y:S02]  /*20e8b0*/  LOP3.LUT R26, R26, 0xffff, RZ, 0xc0, !PT ;  /* 0x0000ffff1a1a7812 */ /* 0x000fe400078ec0ff */
[----:B------:R-:W-:Y:S02]  /*20e8c0*/  LOP3.LUT R2, R2, 0xffff, RZ, 0xc0, !PT ;  /* 0x0000ffff02027812 */ /* 0x000fe400078ec0ff */
[----:B------:R-:W-:Y:S02]  /*20e8d0*/  LOP3.LUT R17, R17, 0xffff, RZ, 0xc0, !PT ;  /* 0x0000ffff11117812 */ /* 0x000fe400078ec0ff */
[----:B------:R-:W-:Y:S02]  /*20e8e0*/  PRMT R26, R26, 0x3340, R0 ;  /* 0x000033401a1a7816 */ /* 0x000fe40000000000 */
[----:B------:R-:W-:-:S03]  /*20e8f0*/  PRMT R17, R2, 0x3340, R17 ;  /* 0x0000334002117816 */ /* 0x000fc60000000011 */
[----:B------:R-:W-:Y:S04]  /*20e900*/  STL [R1+0x2c0], R26 ;  /* 0x0002c01a01007387 */ /* 0x000fe80000100800 */
[----:B------:R0:W-:Y:S01]  /*20e910*/  STL [R1+0x458], R17 ;  /* 0x0004581101007387 */ /* 0x0001e20000100800 */
[----:B------:R-:W-:Y:S02]  /*20e920*/  LOP3.LUT R20, R20, 0xffff, RZ, 0xc0, !PT ;  /* 0x0000ffff14147812 */ /* 0x000fe400078ec0ff */
[----:B------:R-:W-:Y:S02]  /*20e930*/  LOP3.LUT R2, R14, 0xffff, RZ, 0xc0, !PT ;  /* 0x0000ffff0e027812 */ /* 0x000fe400078ec0ff */
[----:B0-----:R-:W-:Y:S02]  /*20e940*/  LOP3.LUT R17, R23, 0xffff, RZ, 0xc0, !PT ;  /* 0x0000ffff17117812 */ /* 0x001fe400078ec0ff */
[----:B------:R-:W-:-:S02]  /*20e950*/  PRMT R23, R20, 0x3340, R0 ;  /* 0x0000334014177816 */ /* 0x000fc40000000000 */
[----:B------:R-:W-:Y:S01]  /*20e960*/  PRMT R14, R2, 0x3340, R17 ;  /* 0x00003340020e7816 */ /* 0x000fe20000000011 */
[----:B------:R0:W-:Y:S04]  /*20e970*/  STL [R1+0x7708], R20 ;  /* 0x0077081401007387 */ /* 0x0001e80000100800 */
[----:B------:R-:W-:Y:S01]  /*20e980*/  STL [R1+0x77b4], R21 ;  /* 0x0077b41501007387 */ /* 0x000fe20000100800 */
[----:B0-----:R-:W-:-:S03]  /*20e990*/  PRMT R20, R14, 0x5410, R23 ;  /* 0x000054100e147816 */ /* 0x001fc60000000017 */
[----:B------:R-:W2:Y:S04]  /*20e9a0*/  LDL.LU R14, [R1+0x844] ;  /* 0x00084400010e7983 */ /* 0x000ea80000300800 */
[----:B------:R-:W2:Y:S01]  /*20e9b0*/  LDL.LU R23, [R1+0x670] ;  /* 0x0006700001177983 */ /* 0x000ea20000300800 */
[----:B------:R-:W-:Y:S01]  /*20e9c0*/  VIADD R12, R12, UR6 ;  /* 0x000000060c0c7c36 */ /* 0x000fe20008000000 */
[----:B------:R-:W-:Y:S01]  /*20e9d0*/  SHF.R.U32.HI R19, RZ, 0x8, R19 ;  /* 0x00000008ff137819 */ /* 0x000fe20000011613 */
[----:B------:R-:W0:Y:S01]  /*20e9e0*/  LDCU UR6, c[0x0][0x3b8] ;  /* 0x00007700ff0677ac */ /* 0x000e220008000800 */
[----:B------:R1:W-:Y:S01]  /*20e9f0*/  STL [R1+0x1810], R20 ;  /* 0x0018101401007387 */ /* 0x0003e20000100800 */
[----:B------:R-:W-:Y:S02]  /*20ea00*/  SHF.R.U32.HI R2, RZ, 0x8, R2 ;  /* 0x00000008ff027819 */ /* 0x000fe40000011602 */
[----:B------:R-:W-:-:S02]  /*20ea10*/  SHF.R.U32.HI R17, RZ, 0x8, R17 ;  /* 0x00000008ff117819 */ /* 0x000fc40000011611 */
[----:B------:R-:W-:Y:S02]  /*20ea20*/  IADD3 R28, P1, PT, R12, R10, RZ ;  /* 0x0000000a0c1c7210 */ /* 0x000fe40007f3e0ff */
[----:B------:R-:W-:Y:S02]  /*20ea30*/  LOP3.LUT R19, R19, 0xffff, RZ, 0xc0, !PT ;  /* 0x0000ffff13137812 */ /* 0x000fe400078ec0ff */
[----:B-1----:R-:W-:Y:S02]  /*20ea40*/  SHF.R.S32.HI R20, RZ, 0x1f, R12 ;  /* 0x0000001fff147819 */ /* 0x002fe4000001140c */
[----:B------:R-:W-:Y:S02]  /*20ea50*/  LOP3.LUT R2, R2, 0xffff, RZ, 0xc0, !PT ;  /* 0x0000ffff02027812 */ /* 0x000fe400078ec0ff */
[----:B------:R-:W-:Y:S01]  /*20ea60*/  LOP3.LUT R17, R17, 0xffff, RZ, 0xc0, !PT ;  /* 0x0000ffff11117812 */ /* 0x000fe200078ec0ff */
[----:B------:R-:W-:Y:S01]  /*20ea70*/  IMAD.X R29, R20, 0x1, R9, P1 ;  /* 0x00000001141d7824 */ /* 0x000fe200008e0609 */
[----:B------:R-:W-:-:S02]  /*20ea80*/  PRMT R21, R19, 0x3340, R0 ;  /* 0x0000334013157816 */ /* 0x000fc40000000000 */
[----:B------:R-:W-:Y:S02]  /*20ea90*/  PRMT R19, R2, 0x3340, R17 ;  /* 0x0000334002137816 */ /* 0x000fe40000000011 */
[----:B------:R-:W-:Y:S04]  /*20eaa0*/  STL.64 [R1+0xb20], R28 ;  /* 0x000b201c01007387 */ /* 0x000fe80000100a00 */
[----:B------:R-:W-:Y:S04]  /*20eab0*/  STL [R1+0x2bc], R21 ;  /* 0x0002bc1501007387 */ /* 0x000fe80000100800 */
[----:B------:R4:W-:Y:S01]  /*20eac0*/  STL [R1+0x160c], R19 ;  /* 0x00160c1301007387 */ /* 0x0009e20000100800 */
[----:B---3--:R-:W-:-:S03]  /*20ead0*/  LOP3.LUT R2, R15, 0xffff, RZ, 0xc0, !PT ;  /* 0x0000ffff0f027812 */ /* 0x008fc600078ec0ff */
[----:B------:R-:W3:Y:S01]  /*20eae0*/  LDL.LU R15, [R1+0x7ac] ;  /* 0x0007ac00010f7983 */ /* 0x000ee20000300800 */
[----:B----4-:R-:W-:-:S03]  /*20eaf0*/  LOP3.LUT R19, R18, 0xffff, RZ, 0xc0, !PT ;  /* 0x0000ffff12137812 */ /* 0x010fc600078ec0ff */
[----:B------:R-:W4:Y:S01]  /*20eb00*/  LDL.LU R18, [R1+0x5fc] ;  /* 0x0005fc0001127983 */ /* 0x000f220000300800 */
[----:B--2---:R-:W-:Y:S02]  /*20eb10*/  LOP3.LUT R17, R27, 0xffff, RZ, 0xc0, !PT ;  /* 0x0000ffff1b117812 */ /* 0x004fe400078ec0ff */
[----:B------:R-:W-:Y:S02]  /*20eb20*/  PRMT R26, R2, 0x3340, R0 ;  /* 0x00003340021a7816 */ /* 0x000fe40000000000 */
[----:B------:R-:W-:Y:S02]  /*20eb30*/  PRMT R21, R17, 0x3340, R19 ;  /* 0x0000334011157816 */ /* 0x000fe40000000013 */
[----:B------:R-:W-:Y:S02]  /*20eb40*/  SHF.R.U32.HI R17, RZ, 0x8, R17 ;  /* 0x00000008ff117819 */ /* 0x000fe40000011611 */
[----:B------:R-:W-:Y:S02]  /*20eb50*/  SHF.R.U32.HI R19, RZ, 0x8, R19 ;  /* 0x00000008ff137819 */ /* 0x000fe40000011613 */
[----:B------:R-:W-:-:S02]  /*20eb60*/  PRMT R21, R21, 0x5410, R26 ;  /* 0x0000541015157816 */ /* 0x000fc4000000001a */
        /* <DEDUP_REMOVED lines=11> */
[----:B------:R1:W-:Y:S01]  /*20ec20*/  STL [R1+0x2b8], R17 ;  /* 0x0002b81101007387 */ /* 0x0003e20000100800 */
[----:B------:R-:W-:-:S02]  /*20ec30*/  LOP3.LUT R2, R14, 0xffff, RZ, 0xc0, !PT ;  /* 0x0000ffff0e027812 */ /* 0x000fc400078ec0ff */
[----:B------:R-:W-:Y:S02]  /*20ec40*/  LOP3.LUT R14, R25, 0xffff, RZ, 0xc0, !PT ;  /* 0x0000ffff190e7812 */ /* 0x000fe400078ec0ff */
[----:B-1----:R-:W-:Y:S01]  /*20ec50*/  LOP3.LUT R17, R23, 0xffff, RZ, 0xc0, !PT ;  /* 0x0000ffff17117812 */ /* 0x002fe200078ec0ff */
[----:B------:R-:W2:Y:S04]  /*20ec60*/  LDL.LU R25, [R1+0x7c8] ;  /* 0x0007c80001197983 */ /* 0x000ea80000300800 */
[----:B------:R-:W2:Y:S01]  /*20ec70*/  LDL.LU R23, [R1+0x608] ;  /* 0x0006080001177983 */ /* 0x000ea20000300800 */
[----:B------:R-:W-:Y:S02]  /*20ec80*/  PRMT R19, R2, 0x3340, R17 ;  /* 0x0000334002137816 */ /* 0x000fe40000000011 */
[----:B------:R-:W-:-:S02]  /*20ec90*/  SHF.R.U32.HI R2, RZ, 0x8, R2 ;  /* 0x00000008ff027819 */ /* 0x000fc40000011602 */
[----:B------:R-:W-:Y:S02]  /*20eca0*/  SHF.R.U32.HI R17, RZ, 0x8, R17 ;  /* 0x00000008ff117819 */ /* 0x000fe40000011611 */
[----:B------:R-:W-:Y:S02]  /*20ecb0*/  PRMT R21, R14, 0x3340, R0 ;  /* 0x000033400e157816 */ /* 0x000fe40000000000 */
[----:B------:R-:W-:Y:S02]  /*20ecc0*/  IADD3 R26, P1, PT, R12, R6, RZ ;  /* 0x000000060c1a7210 */ /* 0x000fe40007f3e0ff */
[----:B------:R-:W-:Y:S02]  /*20ecd0*/  LOP3.LUT R2, R2, 0xffff, RZ, 0xc0, !PT ;  /* 0x0000ffff02027812 */ /* 0x000fe400078ec0ff */
[----:B------:R-:W-:Y:S01]  /*20ece0*/  LOP3.LUT R17, R17, 0xffff, RZ, 0xc0, !PT ;  /* 0x0000ffff11117812 */ /* 0x000fe200078ec0ff */
[----:B------:R-:W-:Y:S01]  /*20ecf0*/  IMAD.X R27, R20, 0x1, R5, P1 ;  /* 0x00000001141b7824 */ /* 0x000fe200008e0605 */
[----:B------:R-:W-:-:S02]  /*20ed00*/  PRMT R19, R19, 0x5410, R21 ;  /* 0x0000541013137816 */ /* 0x000fc40000000015 */
[----:B------:R-:W-:-:S03]  /*20ed10*/  PRMT R17, R2, 0x3340, R17 ;  /* 0x0000334002117816 */ /* 0x000fc60000000011 */
[----:B------:R1:W-:Y:S01]  /*20ed20*/  STL [R1+0x17b8], R19 ;  /* 0x0017b81301007387 */ /* 0x0003e20000100800 */
[----:B------:R-:W-:-:S03]  /*20ed30*/  LOP3.LUT R2, R13, 0xffff, RZ, 0xc0, !PT ;  /* 0x0000ffff0d027812 */ /* 0x000fc600078ec0ff */
[----:B------:R-:W-:Y:S04]  /*20ed40*/  STL.64 [R1+0xb10], R26 ;  /* 0x000b101a01007387 */ /* 0x000fe80000100a00 */
[----:B------:R4:W-:Y:S01]  /*20ed50*/  STL [R1+0x8a4], R17 ;  /* 0x0008a41101007387 */ /* 0x0009e20000100800 */
[----:B-1----:R-:W-:-:S03]  /*20ed60*/  PRMT R19, R2, 0x3340, R0 ;  /* 0x0000334002137816 */ /* 0x002fc60000000000 */
[----:B------:R-:W2:Y:S01]  /*20ed70*/  LDL.LU R13, [R1+0x77b8] ;  /* 0x0077b800010d7983 */ /* 0x000ea20000300800 */
[----:B------:R-:W-:Y:S02]  /*20ed80*/  SHF.R.U32.HI R14, RZ, 0x8, R14 ;  /* 0x00000008ff0e7819 */ /* 0x000fe4000001160e */
[----:B---3--:R-:W-:Y:S02]  /*20ed90*/  LOP3.LUT R15, R15, 0xffff, RZ, 0xc0, !PT ;  /* 0x0000ffff0f0f7812 */ /* 0x008fe400078ec0ff */
[----:B----4-:R-:W-:-:S04]  /*20eda0*/  LOP3.LUT R17, R18, 0xffff, RZ, 0xc0, !PT ;  /* 0x0000ffff12117812 */ /* 0x010fc800078ec0ff */
[----:B------:R-:W-:-:S04]  /*20edb0*/  PRMT R18, R15, 0x3340, R17 ;  /* 0x000033400f127816 */ /* 0x000fc80000000011 */
[----:B------:R-:W-:Y:S02]  /*20edc0*/  PRMT R21, R18, 0x5410, R19 ;  /* 0x0000541012157816 */ /* 0x000fe40000000013 */
[----:B------:R-:W-:-:S05]  /*20edd0*/  IADD3 R18, P1, PT, R12, R4, RZ ;  /* 0x000000040c127210 */ /* 0x000fca0007f3e0ff */
[----:B------:R-:W-:Y:S01]  /*20ede0*/  IMAD.X R19, R20, 0x1, R3, P1 ;  /* 0x0000000114137824 */ /* 0x000fe200008e0603 */
[----:B------:R-:W-:Y:S01]  /*20edf0*/  STL [R1+0x17a4], R21 ;  /* 0x0017a41501007387 */ /* 0x000fe20000100800 */
[----:B------:R-:W-:-:S03]  /*20ee00*/  SHF.R.U32.HI R15, RZ, 0x8, R15 ;  /* 0x00000008ff0f7819 */ /* 0x000fc6000001160f */
[----:B------:R1:W-:Y:S01]  /*20ee10*/  STL.64 [R1+0xb08], R18 ;  /* 0x000b081201007387 */ /* 0x0003e20000100a00 */
[----:B------:R-:W-:-:S03]  /*20ee20*/  LOP3.LUT R20, R14, 0xffff, RZ, 0xc0, !PT ;  /* 0x0000ffff0e147812 */ /* 0x000fc600078ec0ff */
[----:B------:R-:W3:Y:S01]  /*20ee30*/  LDL.LU R14, [R1+0x954] ;  /* 0x00095400010e7983 */ /* 0x000ee20000300800 */
[----:B------:R-:W-:Y:S02]  /*20ee40*/  PRMT R20, R20, 0x3340, R0 ;  /* 0x0000334014147816 */ /* 0x000fe40000000000 */
[----:B-1----:R-:W-:Y:S02]  /*20ee50*/  SHF.R.U32.HI R19, RZ, 0x8, R17 ;  /* 0x00000008ff137819 */ /* 0x002fe40000011611 */
[----:B------:R-:W-:Y:S02]  /*20ee60*/  LOP3.LUT R17, R15, 0xffff, RZ, 0xc0, !PT ;  /* 0x0000ffff0f117812 */ /* 0x000fe400078ec0ff */
[----:B------:R-:W-:Y:S01]  /*20ee70*/  LOP3.LUT R19, R19, 0xffff, RZ, 0xc0, !PT ;  /* 0x0000ffff13137812 */ /* 0x000fe200078ec0ff */
[----:B------:R-:W4:Y:S03]  /*20ee80*/  LDL.LU R15, [R1+0x440] ;  /* 0x00044000010f7983 */ /* 0x000f260000300800 */
[----:B------:R-:W-:Y:S01]  /*20ee90*/  PRMT R17, R17, 0x3340, R19 ;  /* 0x0000334011117816 */ /* 0x000fe20000000013 */
[----:B------:R-:W4:Y:S04]  /*20eea0*/  LDL.LU R18, [R1+0x764] ;  /* 0x0007640001127983 */ /* 0x000f280000300800 */
[----:B------:R-:W-:Y:S04]  /*20eeb0*/  STL [R1+0x2b4], R20 ;  /* 0x0002b41401007387 */ /* 0x000fe80000100800 */
[----:B------:R1:W-:Y:S02]  /*20eec0*/  STL [R1+0x8a0], R17 ;  /* 0x0008a01101007387 */ /* 0x0003e40000100800 */
[----:B-1----:R-:W-:-:S04]  /*20eed0*/  LOP3.LUT R17, R22, 0xffff, RZ, 0xc0, !PT ;  /* 0x0000ffff16117812 */ /* 0x002fc800078ec0ff */
[----:B------:R-:W-:Y:S02]  /*20eee0*/  PRMT R22, R17, 0x3340, R0 ;  /* 0x0000334011167816 */ /* 0x000fe40000000000 */
[----:B--2---:R-:W-:Y:S02]  /*20eef0*/  LOP3.LUT R19, R25, 0xffff, RZ, 0xc0, !PT ;  /* 0x0000ffff19137812 */ /* 0x004fe400078ec0ff */
[----:B------:R-:W-:-:S04]  /*20ef00*/  LOP3.LUT R20, R23, 0xffff, RZ, 0xc0, !PT ;  /* 0x0000ffff17147812 */ /* 0x000fc800078ec0ff */
[--C-:B------:R-:W-:Y:S02]  /*20ef10*/  PRMT R21, R19, 0x3340, R20.reuse ;  /* 0x0000334013157816 */ /* 0x100fe40000000014 */
[----:B------:R-:W-:Y:S02]  /*20ef20*/  SHF.R.U32.HI R19, RZ, 0x8, R19 ;  /* 0x00000008ff137819 */ /* 0x000fe40000011613 */
[----:B------:R-:W-:Y:S02]  /*20ef30*/  SHF.R.U32.HI R20, RZ, 0x8, R20 ;  /* 0x00000008ff147819 */ /* 0x000fe40000011614 */
[----:B------:R-:W-:Y:S02]  /*20ef40*/  LOP3.LUT R19, R19, 0xffff, RZ, 0xc0, !PT ;  /* 0x0000ffff13137812 */ /* 0x000fe400078ec0ff */
[----:B------:R-:W-:Y:S02]  /*20ef50*/  LOP3.LUT R20, R20, 0xffff, RZ, 0xc0, !PT ;  /* 0x0000ffff14147812 */ /* 0x000fe400078ec0ff */
[----:B------:R-:W-:-:S02]  /*20ef60*/  PRMT R21, R21, 0x5410, R22 ;  /* 0x0000541015157816 */ /* 0x000fc40000000016 */
[----:B------:R-:W-:-:S03]  /*20ef70*/  PRMT R19, R19, 0x3340, R20 ;  /* 0x0000334013137816 */ /* 0x000fc60000000014 */
[----:B------:R1:W-:Y:S04]  /*20ef80*/  STL [R1+0x17a0], R21 ;  /* 0x0017a01501007387 */ /* 0x0003e80000100800 */
[----:B------:R-:W2:Y:S04]  /*20ef90*/  LDL.LU R22, [R1+0x95c] ;  /* 0x00095c0001167983 */ /* 0x000ea80000300800 */
[----:B------:R-:W2:Y:S04]  /*20efa0*/  LDL.LU R25, [R1+0x5a8] ;  /* 0x0005a80001197983 */ /* 0x000ea80000300800 */
[----:B------:R1:W-:Y:S04]  /*20efb0*/  STL [R1+0x88c], R19 ;  /* 0x00088c1301007387 */ /* 0x0003e80000100800 */
[----:B------:R-:W2:Y:S01]  /*20efc0*/  LDL.LU R23, [R1+0x77c] ;  /* 0x00077c0001177983 */ /* 0x000ea20000300800 */
[----:B0-----:R-:W-:Y:S01]  /*20efd0*/  VIADD R12, R12, UR6 ;  /* 0x000000060c0c7c36 */ /* 0x001fe20008000000 */
[----:B------:R-:W-:Y:S01]  /*20efe0*/  SHF.R.U32.HI R17, RZ, 0x8, R17 ;  /* 0x00000008ff117819 */ /* 0x000fe20000011611 */
[----:B------:R-:W0:Y:S01]  /*20eff0*/  LDCU UR6, c[0x0][0x3b8] ;  /* 0x00007700ff0677ac */ /* 0x000e220008000800 */
[----:B------:R-:W-:-:S02]  /*20f000*/  SHF.R.U32.HI R2, RZ, 0x8, R2 ;  /* 0x00000008ff027819 */ /* 0x000fc40000011602 */
[----:B------:R-:W-:Y:S02]  /*20f010*/  SHF.R.S32.HI R26, RZ, 0x1f, R12 ;  /* 0x0000001fff1a7819 */ /* 0x000fe4000001140c */
[----:B------:R-:W-:Y:S02]  /*20f020*/  IADD3 R20, P1, PT, R12, R10, RZ ;  /* 0x0000000a0c147210 */ /* 0x000fe40007f3e0ff */
[----:B------:R-:W-:Y:S02]  /*20f030*/  LOP3.LUT R17, R17, 0xffff, RZ, 0xc0, !PT ;  /* 0x0000ffff11117812 */ /* 0x000fe400078ec0ff */
[----:B------:R-:W-:Y:S01]  /*20f040*/  LOP3.LUT R2, R2, 0xffff, RZ, 0xc0, !PT ;  /* 0x0000ffff02027812 */ /* 0x000fe200078ec0ff */
[----:B-1----:R-:W-:Y:S01]  /*20f050*/  IMAD.X R21, R26, 0x1, R9, P1 ;  /* 0x000000011a157824 */ /* 0x002fe200008e0609 */
[--C-:B------:R-:W-:Y:S02]  /*20f060*/  PRMT R19, R17, 0x3340, R0.reuse ;  /* 0x0000334011137816 */ /* 0x100fe40000000000 */
[----:B------:R-:W-:-:S02]  /*20f070*/  PRMT R17, R2, 0x3340, R0 ;  /* 0x0000334002117816 */ /* 0x000fc40000000000 */
[----:B------:R-:W-:Y:S04]  /*20f080*/  STL.64 [R1+0xb00], R20 ;  /* 0x000b001401007387 */ /* 0x000fe80000100a00 */
[----:B------:R-:W-:Y:S04]  /*20f090*/  STL [R1+0x2b0], R19 ;  /* 0x0002b01301007387 */ /* 0x000fe80000100800 */
[----:B------:R1:W-:Y:S01]  /*20f0a0*/  STL [R1+0x2ac], R17 ;  /* 0x0002ac1101007387 */ /* 0x0003e20000100800 */
[----:B---3--:R-:W-:Y:S02]  /*20f0b0*/  LOP3.LUT R14, R14, 0xffff, RZ, 0xc0, !PT ;  /* 0x0000ffff0e0e7812 */ /* 0x008fe400078ec0ff */
[----:B----4-:R-:W-:-:S02]  /*20f0c0*/  LOP3.LUT R2, R15, 0xffff, RZ, 0xc0, !PT ;  /* 0x0000ffff0f027812 */ /* 0x010fc400078ec0ff */
[----:B-1----:R-:W-:Y:S02]  /*20f0d0*/  LOP3.LUT R17, R18, 0xffff, RZ, 0xc0, !PT ;  /* 0x0000ffff12117812 */ /* 0x002fe400078ec0ff */
[----:B------:R-:W-:Y:S01]  /*20f0e0*/  PRMT R20, R2, 0x3340, R0 ;  /* 0x0000334002147816 */ /* 0x000fe20000000000 */
[----:B------:R-:W3:Y:S01]  /*20f0f0*/  LDL.LU R18, [R1+0x918] ;  /* 0x0009180001127983 */ /* 0x000ee20000300800 */
[--C-:B------:R-:W-:Y:S02]  /*20f100*/  PRMT R19, R14, 0x3340, R17.reuse ;  /* 0x000033400e137816 */ /* 0x100fe40000000011 */
[----:B------:R-:W-:Y:S01]  /*20f110*/  SHF.R.U32.HI R14, RZ, 0x8, R14 ;  /* 0x00000008ff0e7819 */ /* 0x000fe2000001160e */
[----:B------:R-:W4:Y:S01]  /*20f120*/  LDL.LU R15, [R1+0x40c] ;  /* 0x00040c00010f7983 */ /* 0x000f220000300800 */
[----:B------:R-:W-:Y:S02]  /*20f130*/  PRMT R19, R19, 0x5410, R20 ;  /* 0x0000541013137816 */ /* 0x000fe40000000014 */
[----:B------:R-:W-:Y:S01]  /*20f140*/  SHF.R.U32.HI R17, RZ, 0x8, R17 ;  /* 0x00000008ff117819 */ /* 0x000fe20000011611 */
[----:B------:R-:W4:Y:S01]  /*20f150*/  LDL.LU R29, [R1+0x700] ;  /* 0x00070000011d7983 */ /* 0x000f220000300800 */
[----:B------:R-:W-:-:S02]  /*20f160*/  IADD3 R20, P1, PT, R12, R8, RZ ;  /* 0x000000080c147210 */ /* 0x000fc40007f3e0ff */
        /* <DEDUP_REMOVED lines=9> */
[----:B-1----:R-:W4:Y:S04]  /*20f200*/  LDL.LU R21, [R1+0x77b4] ;  /* 0x0077b40001157983 */ /* 0x002f280000300800 */
[----:B------:R1:W-:Y:S04]  /*20f210*/  STL [R1+0x888], R14 ;  /* 0x0008880e01007387 */ /* 0x0003e80000100800 */
[----:B------:R0:W-:Y:S01]  /*20f220*/  STL [R1+0x2a8], R17 ;  /* 0x0002a81101007387 */ /* 0x0001e20000100800 */
[----:B--2---:R-:W-:-:S02]  /*20f230*/  LOP3.LUT R2, R22, 0xffff, RZ, 0xc0, !PT ;  /* 0x0000ffff16027812 */ /* 0x004fc400078ec0ff */
[----:B-1----:R-:W-:Y:S02]  /*20f240*/  LOP3.LUT R14, R25, 0xffff, RZ, 0xc0, !PT ;  /* 0x0000ffff190e7812 */ /* 0x002fe400078ec0ff */
[----:B------:R-:W-:Y:S02]  /*20f250*/  IADD3 R22, P1, PT, R12, R6, RZ ;  /* 0x000000060c167210 */ /* 0x000fe40007f3e0ff */
[----:B------:R-:W-:Y:S02]  /*20f260*/  PRMT R20, R14, 0x3340, R0 ;  /* 0x000033400e147816 */ /* 0x000fe40000000000 */
[----:B0-----:R-:W-:-:S04]  /*20f270*/  LOP3.LUT R17, R23, 0xffff, RZ, 0xc0, !PT ;  /* 0x0000ffff17117812 */ /* 0x001fc800078ec0ff */
[----:B------:R-:W-:Y:S01]  /*20f280*/  PRMT R19, R2, 0x3340, R17 ;  /* 0x0000334002137816 */ /* 0x000fe20000000011 */
[----:B------:R-:W-:-:S03]  /*20f290*/  IMAD.X R23, R26, 0x1, R5, P1 ;  /* 0x000000011a177824 */ /* 0x000fc600008e0605 */
[----:B------:R-:W-:-:S05]  /*20f2a0*/  PRMT R19, R19, 0x5410, R20 ;  /* 0x0000541013137816 */ /* 0x000fca0000000014 */
[----:B------:R-:W-:Y:S04]  /*20f2b0*/  STL [R1+0x1768], R19 ;  /* 0x0017681301007387 */ /* 0x000fe80000100800 */
[----:B------:R0:W-:Y:S04]  /*20f2c0*/  STL.64 [R1+0xaf0], R22 ;  /* 0x000af01601007387 */ /* 0x0001e80000100a00 */
[----:B0-----:R-:W2:Y:S04]  /*20f2d0*/  LDL.LU R22, [R1+0x77b0] ;  /* 0x0077b00001167983 */ /* 0x001ea80000300800 */
[----:B------:R-:W2:Y:S01]  /*20f2e0*/  LDL.LU R25, [R1+0x938] ;  /* 0x0009380001197983 */ /* 0x000ea20000300800 */
[----:B------:R-:W-:-:S02]  /*20f2f0*/  SHF.R.U32.HI R2, RZ, 0x8, R2 ;  /* 0x00000008ff027819 */ /* 0x000fc40000011602 */
[----:B------:R-:W-:Y:S01]  /*20f300*/  SHF.R.U32.HI R17, RZ, 0x8, R17 ;  /* 0x00000008ff117819 */ /* 0x000fe20000011611 */
[----:B------:R-:W2:Y:S01]  /*20f310*/  LDL.LU R27, [R1+0x410] ;  /* 0x00041000011b7983 */ /* 0x000ea20000300800 */
[----:B------:R-:W-:Y:S02]  /*20f320*/  LOP3.LUT R2, R2, 0xffff, RZ, 0xc0, !PT ;  /* 0x0000ffff02027812 */ /* 0x000fe400078ec0ff */
[----:B------:R-:W-:Y:S01]  /*20f330*/  LOP3.LUT R17, R17, 0xffff, RZ, 0xc0, !PT ;  /* 0x0000ffff11117812 */ /* 0x000fe200078ec0ff */
[----:B------:R-:W2:Y:S03]  /*20f340*/  LDL.LU R23, [R1+0x728] ;  /* 0x0007280001177983 */ /* 0x000ea60000300800 */
[----:B------:R-:W-:-:S05]  /*20f350*/  PRMT R2, R2, 0x3340, R17 ;  /* 0x0000334002027816 */ /* 0x000fca0000000011 */
[----:B------:R0:W-:Y:S04]  /*20f360*/  STL [R1+0x878], R2 ;  /* 0x0008780201007387 */ /* 0x0001e80000100800 */
[----:B0-----:R-:W2:Y:S04]  /*20f370*/  LDL.LU R2, [R1+0x294] ;  /* 0x0002940001027983 */ /* 0x001ea80000300800 */
[----:B------:R-:W2:Y:S04]  /*20f380*/  LDL.LU R17, [R1+0x85c] ;  /* 0x00085c0001117983 */ /* 0x000ea80000300800 */
[----:B------:R-:W2:Y:S01]  /*20f390*/  LDL.LU R19, [R1+0x6a8] ;  /* 0x0006a80001137983 */ /* 0x000ea20000300800 */
[----:B---3--:R-:W-:-:S02]  /*20f3a0*/  LOP3.LUT R18, R18, 0xffff, RZ, 0xc0, !PT ;  /* 0x0000ffff12127812 */ /* 0x008fc400078ec0ff */
[----:B----4-:R-:W-:Y:S02]  /*20f3b0*/  LOP3.LUT R15, R15, 0xffff, RZ, 0xc0, !PT ;  /* 0x0000ffff0f0f7812 */ /* 0x010fe400078ec0ff */
[----:B------:R-:W-:Y:S02]  /*20f3c0*/  LOP3.LUT R20, R29, 0xffff, RZ, 0xc0, !PT ;  /* 0x0000ffff1d147812 */ /* 0x000fe400078ec0ff */
[----:B------:R-:W-:Y:S02]  /*20f3d0*/  PRMT R29, R15, 0x3340, R0 ;  /* 0x000033400f1d7816 */ /* 0x000fe40000000000 */
[----:B------:R-:W-:Y:S02]  /*20f3e0*/  PRMT R28, R18, 0x3340, R20 ;  /* 0x00003340121c7816 */ /* 0x000fe40000000014 */
[----:B------:R-:W-:Y:S02]  /*20f3f0*/  SHF.R.U32.HI R18, RZ, 0x8, R18 ;  /* 0x00000008ff127819 */ /* 0x000fe40000011612 */
[----:B------:R-:W-:-:S02]  /*20f400*/  SHF.R.U32.HI R20, RZ, 0x8, R20 ;  /* 0x00000008ff147819 */ /* 0x000fc40000011614 */
[----:B------:R-:W-:Y:S02]  /*20f410*/  PRMT R29, R28, 0x5410, R29 ;  /* 0x000054101c1d7816 */ /* 0x000fe4000000001d */
[----:B------:R-:W-:Y:S02]  /*20f420*/  SHF.R.U32.HI R15, RZ, 0x8, R15 ;  /* 0x00000008ff0f7819 */ /* 0x000fe4000001160f */
[----:B------:R-:W-:Y:S02]  /*20f430*/  IADD3 R28, P1, PT, R12, R4, RZ ;  /* 0x000000040c1c7210 */ /* 0x000fe40007f3e0ff */
[----:B------:R-:W-:Y:S02]  /*20f440*/  SHF.R.U32.HI R14, RZ, 0x8, R14 ;  /* 0x00000008ff0e7819 */ /* 0x000fe4000001160e */
[----:B------:R-:W-:Y:S02]  /*20f450*/  LOP3.LUT R18, R18, 0xffff, RZ, 0xc0, !PT ;  /* 0x0000ffff12127812 */ /* 0x000fe400078ec0ff */
[----:B------:R-:W-:Y:S01]  /*20f460*/  LOP3.LUT R20, R20, 0xffff, RZ, 0xc0, !PT ;  /* 0x0000ffff14147812 */ /* 0x000fe200078ec0ff */
[----:B------:R0:W-:Y:S01]  /*20f470*/  STL [R1+0x1764], R29 ;  /* 0x0017641d01007387 */ /* 0x0001e20000100800 */
[----:B------:R-:W-:-:S02]  /*20f480*/  LOP3.LUT R15, R15, 0xffff, RZ, 0xc0, !PT ;  /* 0x0000ffff0f0f7812 */ /* 0x000fc400078ec0ff */
[----:B------:R-:W-:Y:S02]  /*20f490*/  LOP3.LUT R14, R14, 0xffff, RZ, 0xc0, !PT ;  /* 0x0000ffff0e0e7812 */ /* 0x000fe400078ec0ff */
[----:B------:R-:W-:Y:S02]  /*20f4a0*/  PRMT R18, R18, 0x3340, R20 ;  /* 0x0000334012127816 */ /* 0x000fe40000000014 */
[--C-:B------:R-:W-:Y:S01]  /*20f4b0*/  PRMT R15, R15, 0x3340, R0.reuse ;  /* 0x000033400f0f7816 */ /* 0x100fe20000000000 */
[----:B0-----:R-:W-:Y:S01]  /*20f4c0*/  IMAD.X R29, R26, 0x1, R3, P1 ;  /* 0x000000011a1d7824 */ /* 0x001fe200008e0603 */
[----:B------:R-:W-:-:S04]  /*20f4d0*/  PRMT R14, R14, 0x3340, R0 ;  /* 0x000033400e0e7816 */ /* 0x000fc80000000000 */
[----:B------:R-:W-:Y:S04]  /*20f4e0*/  STL.64 [R1+0xae8], R28 ;  /* 0x000ae81c01007387 */ /* 0x000fe80000100a00 */
[----:B------:R-:W-:Y:S04]  /*20f4f0*/  STL [R1+0x408], R18 ;  /* 0x0004081201007387 */ /* 0x000fe80000100800 */
[----:B------:R-:W-:Y:S04]  /*20f500*/  STL [R1+0x2a4], R15 ;  /* 0x0002a40f01007387 */ /* 0x000fe80000100800 */
[----:B------:R0:W-:Y:S04]  /*20f510*/  STL [R1+0x2a0], R14 ;  /* 0x0002a00e01007387 */ /* 0x0001e80000100800 */
[----:B0-----:R-:W3:Y:S04]  /*20f520*/  LDL.LU R14, [R1+0x8c8] ;  /* 0x0008c800010e7983 */ /* 0x001ee80000300800 */
[----:B------:R-:W4:Y:S01]  /*20f530*/  LDL.LU R15, [R1+0x29c] ;  /* 0x00029c00010f7983 */ /* 0x000f220000300800 */
[----:B--2---:R-:W-:-:S03]  /*20f540*/  LOP3.LUT R18, R25, 0xffff, RZ, 0xc0, !PT ;  /* 0x0000ffff19127812 */ /* 0x004fc600078ec0ff */
[----:B------:R-:W2:Y:S01]  /*20f550*/  LDL.LU R25, [R1+0x6c4] ;  /* 0x0006c40001197983 */ /* 0x000ea20000300800 */
[----:B------:R-:W-:Y:S02]  /*20f560*/  LOP3.LUT R27, R27, 0xffff, RZ, 0xc0, !PT ;  /* 0x0000ffff1b1b7812 */ /* 0x000fe400078ec0ff */
[----:B------:R-:W-:Y:S02]  /*20f570*/  LOP3.LUT R23, R23, 0xffff, RZ, 0xc0, !PT ;  /* 0x0000ffff17177812 */ /* 0x000fe400078ec0ff */
[----:B------:R-:W-:Y:S02]  /*20f580*/  PRMT R26, R27, 0x3340, R0 ;  /* 0x000033401b1a7816 */ /* 0x000fe40000000000 */
[----:B------:R-:W-:-:S04]  /*20f590*/  PRMT R20, R18, 0x3340, R23 ;  /* 0x0000334012147816 */ /* 0x000fc80000000017 */
[----:B------:R-:W-:Y:S01]  /*20f5a0*/  PRMT R20, R20, 0x5410, R26 ;  /* 0x0000541014147816 */ /* 0x000fe2000000001a */
[----:B------:R-:W-:Y:S01]  /*20f5b0*/  STL [R1+0x770c], R27 ;  /* 0x00770c1b01007387 */ /* 0x000fe20000100800 */
[----:B------:R-:W-:Y:S01]  /*20f5c0*/  VIADD R12, R12, UR6 ;  /* 0x000000060c0c7c36 */ /* 0x000fe20008000000 */
[----:B------:R-:W-:Y:S02]  /*20f5d0*/  LOP3.LUT R2, R2, 0xffff, RZ, 0xc0, !PT ;  /* 0x0000ffff02027812 */ /* 0x000fe400078ec0ff */
[----:B------:R0:W-:Y:S01]  /*20f5e0*/  STL [R1+0x1748], R20 ;  /* 0x0017481401007387 */ /* 0x0001e20000100800 */
[----:B------:R-:W-:Y:S01]  /*20f5f0*/  LOP3.LUT R17, R17, 0xffff, RZ, 0xc0, !PT ;  /* 0x0000ffff11117812 */ /* 0x000fe200078ec0ff */
[----:B------:R-:W1:Y:S01]  /*20f600*/  LDCU UR6, c[0x0][0x3b8] ;  /* 0x00007700ff0677ac */ /* 0x000e620008000800 */
[----:B------:R-:W-:Y:S02]  /*20f610*/  LOP3.LUT R19, R19, 0xffff, RZ, 0xc0, !PT ;  /* 0x0000ffff13137812 */ /* 0x000fe400078ec0ff */
[----:B------:R-:W-:-:S02]  /*20f620*/  PRMT R26, R2, 0x3340, R0 ;  /* 0x00003340021a7816 */ /* 0x000fc40000000000 */
[----:B0-----:R-:W-:-:S04]  /*20f630*/  PRMT R20, R17, 0x3340, R19 ;  /* 0x0000334011147816 */ /* 0x001fc80000000013 */
[----:B------:R-:W-:Y:S02]  /*20f640*/  PRMT R28, R20, 0x5410, R26 ;  /* 0x00005410141c7816 */ /* 0x000fe4000000001a */
[----:B------:R-:W-:Y:S02]  /*20f650*/  SHF.R.S32.HI R20, RZ, 0x1f, R12 ;  /* 0x0000001fff147819 */ /* 0x000fe4000001140c */
[----:B------:R-:W-:Y:S02]  /*20f660*/  IADD3 R26, P1, PT, R12, R10, RZ ;  /* 0x0000000a0c1a7210 */ /* 0x000fe40007f3e0ff */
[----:B------:R-:W-:-:S03]  /*20f670*/  SHF.R.U32.HI R18, RZ, 0x8, R18 ;  /* 0x00000008ff127819 */ /* 0x000fc60000011612 */
[----:B------:R-:W-:Y:S01]  /*20f680*/  IMAD.X R27, R20, 0x1, R9, P1 ;  /* 0x00000001141b7824 */ /* 0x000fe200008e0609 */
[----:B------:R-:W-:Y:S01]  /*20f690*/  SHF.R.U32.HI R23, RZ, 0x8, R23 ;  /* 0x00000008ff177819 */ /* 0x000fe20000011617 */
[----:B------:R-:W-:Y:S01]  /*20f6a0*/  STL [R1+0x1730], R28 ;  /* 0x0017301c01007387 */ /* 0x000fe20000100800 */
[----:B------:R-:W-:Y:S02]  /*20f6b0*/  SHF.R.U32.HI R17, RZ, 0x8, R17 ;  /* 0x00000008ff117819 */ /* 0x000fe40000011611 */
[----:B------:R-:W-:Y:S01]  /*20f6c0*/  SHF.R.U32.HI R19, RZ, 0x8, R19 ;  /* 0x00000008ff137819 */ /* 0x000fe20000011613 */
[----:B------:R0:W-:Y:S01]  /*20f6d0*/  STL.64 [R1+0xae0], R26 ;  /* 0x000ae01a01007387 */ /* 0x0001e20000100a00 */
[----:B------:R-:W-:Y:S02]  /*20f6e0*/  LOP3.LUT R17, R17, 0xffff, RZ, 0xc0, !PT ;  /* 0x0000ffff11117812 */ /* 0x000fe400078ec0ff */
[----:B------:R-:W-:Y:S02]  /*20f6f0*/  LOP3.LUT R19, R19, 0xffff, RZ, 0xc0, !PT ;  /* 0x0000ffff13137812 */ /* 0x000fe400078ec0ff */
[----:B0-----:R-:W-:-:S02]  /*20f700*/  LOP3.LUT R26, R18, 0xffff, RZ, 0xc0, !PT ;  /* 0x0000ffff121a7812 */ /* 0x001fc400078ec0ff */
[----:B------:R-:W-:Y:S01]  /*20f710*/  LOP3.LUT R27, R23, 0xffff, RZ, 0xc0, !PT ;  /* 0x0000ffff171b7812 */ /* 0x000fe200078ec0ff */
[----:B------:R-:W2:Y:S03]  /*20f720*/  LDL.LU R18, [R1+0x83c] ;  /* 0x00083c0001127983 */ /* 0x000ea60000300800 */
[----:B------:R-:W-:Y:S01]  /*20f730*/  PRMT R26, R26, 0x3340, R27 ;  /* 0x000033401a1a7816 */ /* 0x000fe2000000001b */
[----:B------:R-:W2:Y:S01]  /*20f740*/  LDL.LU R23, [R1+0x658] ;  /* 0x0006580001177983 */ /* 0x000ea20000300800 */
[----:B------:R-:W-:-:S03]  /*20f750*/  PRMT R17, R17, 0x3340, R19 ;  /* 0x0000334011117816 */ /* 0x000fc60000000013 */
[----:B------:R2:W-:Y:S01]  /*20f760*/  STL [R1+0x10dc], R26 ;  /* 0x0010dc1a01007387 */ /* 0x0005e20000100800 */
[----:B------:R-:W-:-:S03]  /*20f770*/  IADD3 R28, P1, PT, R12, R8, RZ ;  /* 0x000000080c1c7210 */ /* 0x000fc60007f3e0ff */
[----:B------:R0:W-:Y:S02]  /*20f780*/  STL [R1+0x85c], R17 ;  /* 0x00085c1101007387 */ /* 0x0001e40000100800 */
[----:B------:R-:W-:Y:S01]  /*20f790*/  IMAD.X R29, R20, 0x1, R7, P1 ;  /* 0x00000001141d7824 */ /* 0x000fe200008e0607 */
[----:B---3--:R-:W-:Y:S02]  /*20f7a0*/  LOP3.LUT R14, R14, 0xffff, RZ, 0xc0, !PT ;  /* 0x0000ffff0e0e7812 */ /* 0x008fe400078ec0ff */
[----:B----4-:R-:W-:-:S04]  /*20f7b0*/  LOP3.LUT R15, R15, 0xffff, RZ, 0xc0, !PT ;  /* 0x0000ffff0f0f7812 */ /* 0x010fc800078ec0ff */
[----:B------:R-:W-:Y:S02]  /*20f7c0*/  PRMT R19, R15, 0x3340, R0 ;  /* 0x000033400f137816 */ /* 0x000fe40000000000 */
[----:B--2---:R-:W-:-:S04]  /*20f7d0*/  LOP3.LUT R26, R25, 0xffff, RZ, 0xc0, !PT ;  /* 0x0000ffff191a7812 */ /* 0x004fc800078ec0ff */
[----:B0-----:R-:W-:-:S04]  /*20f7e0*/  PRMT R17, R14, 0x3340, R26 ;  /* 0x000033400e117816 */ /* 0x001fc8000000001a */
[----:B------:R-:W-:Y:S02]  /*20f7f0*/  PRMT R17, R17, 0x5410, R19 ;  /* 0x0000541011117816 */ /* 0x000fe40000000013 */
[----:B------:R-:W-:-:S03]  /*20f800*/  SHF.R.U32.HI R19, RZ, 0x8, R14 ;  /* 0x00000008ff137819 */ /* 0x000fc6000001160e */
[----:B------:R0:W-:Y:S04]  /*20f810*/  STL [R1+0x1720], R17 ;  /* 0x0017201101007387 */ /* 0x0001e80000100800 */
[----:B0-----:R-:W2:Y:S04]  /*20f820*/  LDL.LU R17, [R1+0x960] ;  /* 0x0009600001117983 */ /* 0x001ea80000300800 */
[----:B------:R-:W3:Y:S04]  /*20f830*/  LDL.LU R14, [R1+0x5e0] ;  /* 0x0005e000010e7983 */ /* 0x000ee80000300800 */
[----:B------:R-:W-:Y:S04]  /*20f840*/  STL.64 [R1+0xad8], R28 ;  /* 0x000ad81c01007387 */ /* 0x000fe80000100a00 */
        /* <DEDUP_REMOVED lines=8> */
[--C-:B------:R-:W-:Y:S02]  /*20f8d0*/  PRMT R15, R15, 0x3340, R0.reuse ;  /* 0x000033400f0f7816 */ /* 0x100fe40000000000 */
[----:B------:R-:W-:Y:S02]  /*20f8e0*/  IADD3 R26, P1, PT, R12, R6, RZ ;  /* 0x000000060c1a7210 */ /* 0x000fe40007f3e0ff */
[----:B------:R-:W-:Y:S01]  /*20f8f0*/  LOP3.LUT R2, R2, 0xffff, RZ, 0xc0, !PT ;  /* 0x0000ffff02027812 */ /* 0x000fe200078ec0ff */
[----:B------:R-:W-:Y:S02]  /*20f900*/  STL [R1+0x858], R19 ;  /* 0x0008581301007387 */ /* 0x000fe40000100800 */
[----:B------:R-:W-:Y:S02]  /*20f910*/  IMAD.X R27, R20, 0x1, R5, P1 ;  /* 0x00000001141b7824 */ /* 0x000fe400008e0605 */
[----:B------:R0:W-:Y:S04]  /*20f920*/  STL [R1+0x29c], R15 ;  /* 0x00029c0f01007387 */ /* 0x0001e80000100800 */
[----:B------:R1:W-:Y:S01]  /*20f930*/  STL.64 [R1+0xad0], R26 ;  /* 0x000ad01a01007387 */ /* 0x0003e20000100a00 */
[----:B0-----:R-:W-:-:S02]  /*20f940*/  PRMT R15, R2, 0x3340, R0 ;  /* 0x00003340020f7816 */ /* 0x001fc40000000000 */
[----:B------:R-:W-:-:S03]  /*20f950*/  LOP3.LUT R2, R18, 0xffff, RZ, 0xc0, !PT ;  /* 0x0000ffff12027812 */ /* 0x000fc600078ec0ff */
[----:B------:R0:W-:Y:S01]  /*20f960*/  STL [R1+0x298], R15 ;  /* 0x0002980f01007387 */ /* 0x0001e20000100800 */
[----:B-1----:R-:W-:-:S03]  /*20f970*/  LOP3.LUT R27, R24, 0xffff, RZ, 0xc0, !PT ;  /* 0x0000ffff181b7812 */ /* 0x002fc600078ec0ff */
[----:B------:R-:W4:Y:S01]  /*20f980*/  LDL.LU R24, [R1+0x77ac] ;  /* 0x0077ac0001187983 */ /* 0x000f220000300800 */
[----:B------:R-:W-:-:S03]  /*20f990*/  LOP3.LUT R19, R23, 0xffff, RZ, 0xc0, !PT ;  /* 0x0000ffff17137812 */ /* 0x000fc600078ec0ff */
[----:B0-----:R-:W4:Y:S04]  /*20f9a0*/  LDL.LU R15, [R1+0x5f0] ;  /* 0x0005f000010f7983 */ /* 0x001f280000300800 */
[----:B------:R-:W4:Y:S04]  /*20f9b0*/  LDL.LU R18, [R1+0x964] ;  /* 0x0009640001127983 */ /* 0x000f280000300800 */
[----:B------:R-:W4:Y:S01]  /*20f9c0*/  LDL.LU R23, [R1+0x7b8] ;  /* 0x0007b80001177983 */ /* 0x000f220000300800 */
[----:B------:R-:W-:Y:S02]  /*20f9d0*/  PRMT R28, R27, 0x3340, R0 ;  /* 0x000033401b1c7816 */ /* 0x000fe40000000000 */
        /* <DEDUP_REMOVED lines=12> */
[----:B--2---:R-:W-:-:S02]  /*20faa0*/  LOP3.LUT R2, R17, 0xffff, RZ, 0xc0, !PT ;  /* 0x0000ffff11027812 */ /* 0x004fc400078ec0ff */
[----:B---3--:R-:W-:-:S04]  /*20fab0*/  LOP3.LUT R14, R14, 0xffff, RZ, 0xc0, !PT ;  /* 0x0000ffff0e0e7812 */ /* 0x008fc800078ec0ff */
[----:B0-----:R-:W-:Y:S02]  /*20fac0*/  PRMT R19, R14, 0x3340, R0 ;  /* 0x000033400e137816 */ /* 0x001fe40000000000 */
[----:B----4-:R-:W-:-:S04]  /*20fad0*/  LOP3.LUT R20, R25, 0xffff, RZ, 0xc0, !PT ;  /* 0x0000ffff19147812 */ /* 0x010fc800078ec0ff */
[----:B------:R-:W-:-:S04]  /*20fae0*/  PRMT R17, R2, 0x3340, R20 ;  /* 0x0000334002117816 */ /* 0x000fc80000000014 */
[----:B------:R-:W-:Y:S02]  /*20faf0*/  PRMT R17, R17, 0x5410, R19 ;  /* 0x0000541011117816 */ /* 0x000fe40000000013 */
[----:B------:R-:W-:-:S03]  /*20fb00*/  SHF.R.U32.HI R19, RZ, 0x8, R2 ;  /* 0x00000008ff137819 */ /* 0x000fc60000011602 */
[----:B------:R0:W-:Y:S04]  /*20fb10*/  STL [R1+0x170c], R17 ;  /* 0x00170c1101007387 */ /* 0x0001e80000100800 */
[----:B------:R-:W2:Y:S04]  /*20fb20*/  LDL.LU R2, [R1+0x944] ;  /* 0x0009440001027983 */ /* 0x000ea80000300800 */
[----:B0-----:R-:W3:Y:S04]  /*20fb30*/  LDL.LU R17, [R1+0x418] ;  /* 0x0004180001117983 */ /* 0x001ee80000300800 */
[----:B------:R-:W4:Y:S01]  /*20fb40*/  LDL.LU R25, [R1+0x750] ;  /* 0x0007500001197983 */ /* 0x000f220000300800 */
[----:B------:R-:W-:-:S02]  /*20fb50*/  SHF.R.U32.HI R20, RZ, 0x8, R20 ;  /* 0x00000008ff147819 */ /* 0x000fc40000011614 */
[----:B------:R-:W-:Y:S02]  /*20fb60*/  SHF.R.U32.HI R14, RZ, 0x8, R14 ;  /* 0x00000008ff0e7819 */ /* 0x000fe4000001160e */
[----:B------:R-:W-:Y:S02]  /*20fb70*/  LOP3.LUT R19, R19, 0xffff, RZ, 0xc0, !PT ;  /* 0x0000ffff13137812 */ /* 0x000fe400078ec0ff */
[----:B------:R-:W-:Y:S02]  /*20fb80*/  LOP3.LUT R20, R20, 0xffff, RZ, 0xc0, !PT ;  /* 0x0000ffff14147812 */ /* 0x000fe400078ec0ff */
[----:B------:R-:W-:Y:S02]  /*20fb90*/  LOP3.LUT R14, R14, 0xffff, RZ, 0xc0, !PT ;  /* 0x0000ffff0e0e7812 */ /* 0x000fe400078ec0ff */
[----:B------:R-:W-:Y:S02]  /*20fba0*/  PRMT R19, R19, 0x3340, R20 ;  /* 0x0000334013137816 */ /* 0x000fe40000000014 */
[----:B------:R-:W-:-:S03]  /*20fbb0*/  PRMT R14, R14, 0x3340, R0 ;  /* 0x000033400e0e7816 */ /* 0x000fc60000000000 */
[----:B------:R-:W-:Y:S01]  /*20fbc0*/  STL [R1+0x848], R19 ;  /* 0x0008481301007387 */ /* 0x000fe20000100800 */
[----:B------:R-:W-:-:S03]  /*20fbd0*/  LOP3.LUT R15, R15, 0xffff, RZ, 0xc0, !PT ;  /* 0x0000ffff0f0f7812 */ /* 0x000fc600078ec0ff */
[----:B------:R0:W-:Y:S01]  /*20fbe0*/  STL [R1+0x294], R14 ;  /* 0x0002940e01007387 */ /* 0x0001e20000100800 */
[----:B------:R-:W-:Y:S02]  /*20fbf0*/  LOP3.LUT R20, R18, 0xffff, RZ, 0xc0, !PT ;  /* 0x0000ffff12147812 */ /* 0x000fe400078ec0ff */
[----:B------:R-:W-:Y:S02]  /*20fc00*/  LOP3.LUT R26, R23, 0xffff, RZ, 0xc0, !PT ;  /* 0x0000ffff171a7812 */ /* 0x000fe400078ec0ff */
[----:B------:R-:W-:Y:S02]  /*20fc10*/  PRMT R18, R15, 0x3340, R0 ;  /* 0x000033400f127816 */ /* 0x000fe40000000000 */
[----:B0-----:R-:W-:-:S04]  /*20fc20*/  PRMT R14, R20, 0x3340, R26 ;  /* 0x00003340140e7816 */ /* 0x001fc8000000001a */
[----:B------:R-:W-:Y:S02]  /*20fc30*/  PRMT R19, R14, 0x5410, R18 ;  /* 0x000054100e137816 */ /* 0x000fe40000000012 */
[----:B------:R-:W4:Y:S04]  /*20fc40*/  LDL.LU R14, [R1+0x94c] ;  /* 0x00094c00010e7983 */ /* 0x000f280000300800 */
[----:B------:R-:W4:Y:S04]  /*20fc50*/  LDL.LU R18, [R1+0x420] ;  /* 0x0004200001127983 */ /* 0x000f280000300800 */
[----:B------:R0:W-:Y:S04]  /*20fc60*/  STL [R1+0x16ec], R19 ;  /* 0x0016ec1301007387 */ /* 0x0001e80000100800 */
[----:B------:R-:W4:Y:S01]  /*20fc70*/  LDL.LU R23, [R1+0x76c] ;  /* 0x00076c0001177983 */ /* 0x000f220000300800 */
[----:B------:R-:W-:Y:S01]  /*20fc80*/  VIADD R12, R12, UR6 ;  /* 0x000000060c0c7c36 */ /* 0x000fe20008000000 */
[----:B------:R-:W-:Y:S01]  /*20fc90*/  SHF.R.U32.HI R27, RZ, 0x8, R27 ;  /* 0x00000008ff1b7819 */ /* 0x000fe2000001161b */
[----:B------:R-:W1:Y:S01]  /*20fca0*/  LDCU UR6, c[0x0][0x3b8] ;  /* 0x00007700ff0677ac */ /* 0x000e620008000800 */
[----:B------:R-:W-:-:S02]  /*20fcb0*/  SHF.R.U32.HI R20, RZ, 0x8, R20 ;  /* 0x00000008ff147819 */ /* 0x000fc40000011614 */
[----:B------:R-:W-:Y:S02]  /*20fcc0*/  SHF.R.U32.HI R26, RZ, 0x8, R26 ;  /* 0x00000008ff1a7819 */ /* 0x000fe4000001161a */
[----:B0-----:R-:W-:Y:S02]  /*20fcd0*/  SHF.R.S32.HI R19, RZ, 0x1f, R12 ;  /* 0x0000001fff137819 */ /* 0x001fe4000001140c */
[----:B------:R-:W-:Y:S02]  /*20fce0*/  IADD3 R28, P1, PT, R12, R10, RZ ;  /* 0x0000000a0c1c7210 */ /* 0x000fe40007f3e0ff */
        /* <DEDUP_REMOVED lines=9> */
[----:B0-----:R-:W-:-:S02]  /*20fd80*/  IADD3 R28, P1, PT, R12, R8, RZ ;  /* 0x000000080c1c7210 */ /* 0x001fc40007f3e0ff */
[----:B-1----:R-:W-:-:S03]  /*20fd90*/  SHF.R.U32.HI R27, RZ, 0x8, R15 ;  /* 0x00000008ff1b7819 */ /* 0x002fc6000001160f */
[----:B------:R-:W-:Y:S01]  /*20fda0*/  IMAD.X R29, R19, 0x1, R7, P1 ;  /* 0x00000001131d7824 */ /* 0x000fe200008e0607 */
[----:B--2---:R-:W-:Y:S02]  /*20fdb0*/  LOP3.LUT R2, R2, 0xffff, RZ, 0xc0, !PT ;  /* 0x0000ffff02027812 */ /* 0x004fe400078ec0ff */
[----:B---3--:R-:W-:Y:S02]  /*20fdc0*/  LOP3.LUT R20, R17, 0xffff, RZ, 0xc0, !PT ;  /* 0x0000ffff11147812 */ /* 0x008fe400078ec0ff */
[----:B----4-:R-:W-:Y:S02]  /*20fdd0*/  LOP3.LUT R26, R25, 0xffff, RZ, 0xc0, !PT ;  /* 0x0000ffff191a7812 */ /* 0x010fe400078ec0ff */
[----:B------:R-:W-:Y:S02]  /*20fde0*/  PRMT R25, R20, 0x3340, R0 ;  /* 0x0000334014197816 */ /* 0x000fe40000000000 */
[----:B------:R-:W-:-:S04]  /*20fdf0*/  PRMT R17, R2, 0x3340, R26 ;  /* 0x0000334002117816 */ /* 0x000fc8000000001a */
[----:B------:R-:W-:-:S05]  /*20fe00*/  PRMT R17, R17, 0x5410, R25 ;  /* 0x0000541011117816 */ /* 0x000fca0000000019 */
[----:B------:R0:W-:Y:S04]  /*20fe10*/  STL [R1+0x16e0], R17 ;  /* 0x0016e01101007387 */ /* 0x0001e80000100800 */
[----:B0-----:R-:W2:Y:S04]  /*20fe20*/  LDL.LU R17, [R1+0x914] ;  /* 0x0009140001117983 */ /* 0x001ea80000300800 */
[----:B------:R-:W3:Y:S04]  /*20fe30*/  LDL.LU R15, [R1+0x3f8] ;  /* 0x0003f800010f7983 */ /* 0x000ee80000300800 */
[----:B------:R0:W-:Y:S04]  /*20fe40*/  STL.64 [R1+0xab8], R28 ;  /* 0x000ab81c01007387 */ /* 0x0001e80000100a00 */
[----:B------:R-:W4:Y:S01]  /*20fe50*/  LDL.LU R25, [R1+0x6f8] ;  /* 0x0006f80001197983 */ /* 0x000f220000300800 */
[----:B------:R-:W-:-:S02]  /*20fe60*/  SHF.R.U32.HI R2, RZ, 0x8, R2 ;  /* 0x00000008ff027819 */ /* 0x000fc40000011602 */
[----:B------:R-:W-:Y:S02]  /*20fe70*/  SHF.R.U32.HI R26, RZ, 0x8, R26 ;  /* 0x00000008ff1a7819 */ /* 0x000fe4000001161a */
[----:B------:R-:W-:Y:S02]  /*20fe80*/  LOP3.LUT R27, R27, 0xffff, RZ, 0xc0, !PT ;  /* 0x0000ffff1b1b7812 */ /* 0x000fe400078ec0ff */
[----:B------:R-:W-:Y:S02]  /*20fe90*/  LOP3.LUT R2, R2, 0xffff, RZ, 0xc0, !PT ;  /* 0x0000ffff02027812 */ /* 0x000fe400078ec0ff */
[----:B------:R-:W-:Y:S02]  /*20fea0*/  LOP3.LUT R26, R26, 0xffff, RZ, 0xc0, !PT ;  /* 0x0000ffff1a1a7812 */ /* 0x000fe400078ec0ff */
[----:B0-----:R-:W-:Y:S02]  /*20feb0*/  PRMT R28, R27, 0x3340, R0 ;  /* 0x000033401b1c7816 */ /* 0x001fe40000000000 */
[----:B------:R-:W-:-:S03]  /*20fec0*/  PRMT R27, R2, 0x3340, R26 ;  /* 0x00003340021b7816 */ /* 0x000fc6000000001a */
[----:B------:R-:W-:Y:S01]  /*20fed0*/  STL [R1+0x284], R28 ;  /* 0x0002841c01007387 */ /* 0x000fe20000100800 */
[----:B------:R-:W-:Y:S02]  /*20fee0*/  LOP3.LUT R26, R14, 0xffff, RZ, 0xc0, !PT ;  /* 0x0000ffff0e1a7812 */ /* 0x000fe400078ec0ff */
[----:B------:R-:W-:Y:S01]  /*20fef0*/  LOP3.LUT R2, R18, 0xffff, RZ, 0xc0, !PT ;  /* 0x0000ffff12027812 */ /* 0x000fe200078ec0ff */
[----:B------:R0:W-:Y:S03]  /*20ff00*/  STL [R1+0x828], R27 ;  /* 0x0008281b01007387 */ /* 0x0001e60000100800 */
[----:B------:R-:W-:Y:S02]  /*20ff10*/  PRMT R18, R2, 0x3340, R0 ;  /* 0x0000334002127816 */ /* 0x000fe40000000000 */
[----:B0-----:R-:W-:-:S04]  /*20ff20*/  LOP3.LUT R27, R23, 0xffff, RZ, 0xc0, !PT ;  /* 0x0000ffff171b7812 */ /* 0x001fc800078ec0ff */
[----:B------:R-:W-:-:S04]  /*20ff30*/  PRMT R14, R26, 0x3340, R27 ;  /* 0x000033401a0e7816 */ /* 0x000fc8000000001b */
[----:B------:R-:W-:Y:S02]  /*20ff40*/  PRMT R23, R14, 0x5410, R18 ;  /* 0x000054100e177816 */ /* 0x000fe40000000012 */
[----:B------:R-:W4:Y:S01]  /*20ff50*/  LDL.LU R14, [R1+0x3f4] ;  /* 0x0003f400010e7983 */ /* 0x000f220000300800 */
[----:B------:R-:W-:-:S03]  /*20ff60*/  IADD3 R28, P1, PT, R12, R6, RZ ;  /* 0x000000060c1c7210 */ /* 0x000fc60007f3e0ff */
[----:B------:R-:W4:Y:S04]  /*20ff70*/  LDL.LU R18, [R1+0x91c] ;  /* 0x00091c0001127983 */ /* 0x000f280000300800 */
[----:B------:R0:W-:Y:S01]  /*20ff80*/  STL [R1+0x16d8], R23 ;  /* 0x0016d81701007387 */ /* 0x0001e20000100800 */
[----:B------:R-:W-:Y:S02]  /*20ff90*/  SHF.R.U32.HI R26, RZ, 0x8, R26 ;  /* 0x00000008ff1a7819 */ /* 0x000fe4000001161a */
[----:B------:R-:W-:Y:S01]  /*20ffa0*/  SHF.R.U32.HI R27, RZ, 0x8, R27 ;  /* 0x00000008ff1b7819 */ /* 0x000fe2000001161b */
[----:B------:R-:W-:Y:S01]  /*20ffb0*/  IMAD.X R29, R19, 0x1, R5, P1 ;  /* 0x00000001131d7824 */ /* 0x000fe200008e0605 */
[----:B0-----:R-:W4:Y:S01]  /*20ffc0*/  LDL.LU R23, [R1+0x71c] ;  /* 0x00071c0001177983 */ /* 0x001f220000300800 */
[----:B------:R-:W-:-:S02]  /*20ffd0*/  LOP3.LUT R26, R26, 0xffff, RZ, 0xc0, !PT ;  /* 0x0000ffff1a1a7812 */ /* 0x000fc400078ec0ff */
[----:B------:R-:W-:Y:S01]  /*20ffe0*/  LOP3.LUT R27, R27, 0xffff, RZ, 0xc0, !PT ;  /* 0x0000ffff1b1b7812 */ /* 0x000fe200078ec0ff */
[----:B------:R0:W-:Y:S01]  /*20fff0*/  STL.64 [R1+0xaa8], R28 ;  /* 0x000aa81c01007387 */ /* 0x0001e20000100a00 */
[----:B------:R-:W-:-:S04]  /*210000*/  SHF.R.U32.HI R2, RZ, 0x8, R2 ;  /* 0x00000008ff027819 */ /* 0x000fc80000011602 */
[----:B------:R-:W-:Y:S02]  /*210010*/  LOP3.LUT R2, R2, 0xffff, RZ, 0xc0, !PT ;  /* 0x0000ffff02027812 */ /* 0x000fe400078ec0ff */
[----:B0-----:R-:W-:Y:S02]  /*210020*/  PRMT R28, R26, 0x3340, R27 ;  /* 0x000033401a1c7816 */ /* 0x001fe4000000001b */
[----:B------:R-:W-:-:S05]  /*210030*/  IADD3 R26, P1, PT, R12, R4, RZ ;  /* 0x000000040c1a7210 */ /* 0x000fca0007f3e0ff */
[----:B------:R-:W-:Y:S01]  /*210040*/  IMAD.X R27, R19, 0x1, R3, P1 ;  /* 0x00000001131b7824 */ /* 0x000fe200008e0603 */
[----:B------:R-:W-:Y:S01]  /*210050*/  PRMT R19, R2, 0x3340, R0 ;  /* 0x0000334002137816 */ /* 0x000fe20000000000 */
[----:B------:R-:W-:Y:S04]  /*210060*/  STL [R1+0x81c], R28 ;  /* 0x00081c1c01007387 */ /* 0x000fe80000100800 */
[----:B------:R-:W-:Y:S04]  /*210070*/  STL.64 [R1+0xab0], R26 ;  /* 0x000ab01a01007387 */ /* 0x000fe80000100a00 */
[----:B------:R4:W-:Y:S01]  /*210080*/  STL [R1+0x280], R19 ;  /* 0x0002801301007387 */ /* 0x0009e20000100800 */
[----:B--2---:R-:W-:-:S02]  /*210090*/  LOP3.LUT R2, R17, 0xffff, RZ, 0xc0, !PT ;  /* 0x0000ffff11027812 */ /* 0x004fc400078ec0ff */
[----:B---3--:R-:W-:Y:S02]  /*2100a0*/  LOP3.LUT R17, R15, 0xffff, RZ, 0xc0, !PT ;  /* 0x0000ffff0f117812 */ /* 0x008fe400078ec0ff */
[----:B----4-:R-:W-:Y:S02]  /*2100b0*/  LOP3.LUT R19, R25, 0xffff, RZ, 0xc0, !PT ;  /* 0x0000ffff19137812 */ /* 0x010fe400078ec0ff */
[----:B------:R-:W-:Y:S02]  /*2100c0*/  PRMT R25, R17, 0x3340, R0 ;  /* 0x0000334011197816 */ /* 0x000fe40000000000 */
[----:B------:R-:W-:-:S04]  /*2100d0*/  PRMT R15, R2, 0x3340, R19 ;  /* 0x00003340020f7816 */ /* 0x000fc80000000013 */
[----:B------:R-:W-:Y:S02]  /*2100e0*/  PRMT R26, R15, 0x5410, R25 ;  /* 0x000054100f1a7816 */ /* 0x000fe40000000019 */
[----:B------:R-:W2:Y:S04]  /*2100f0*/  LDL.LU R15, [R1+0x870] ;  /* 0x00087000010f7983 */ /* 0x000ea80000300800 */
[----:B------:R-:W3:Y:S01]  /*210100*/  LDL.LU R25, [R1+0x6ac] ;  /* 0x0006ac0001197983 */ /* 0x000ee20000300800 */
[----:B------:R-:W-:Y:S02]  /*210110*/  SHF.R.U32.HI R20, RZ, 0x8, R20 ;  /* 0x00000008ff147819 */ /* 0x000fe40000011614 */
[----:B------:R-:W-:Y:S02]  /*210120*/  SHF.R.U32.HI R2, RZ, 0x8, R2 ;  /* 0x00000008ff027819 */ /* 0x000fe40000011602 */
[----:B------:R-:W-:-:S02]  /*210130*/  SHF.R.U32.HI R19, RZ, 0x8, R19 ;  /* 0x00000008ff137819 */ /* 0x000fc40000011613 */
[----:B------:R-:W-:Y:S02]  /*210140*/  LOP3.LUT R20, R20, 0xffff, RZ, 0xc0, !PT ;  /* 0x0000ffff14147812 */ /* 0x000fe400078ec0ff */
[----:B------:R-:W-:Y:S02]  /*210150*/  LOP3.LUT R2, R2, 0xffff, RZ, 0xc0, !PT ;  /* 0x0000ffff02027812 */ /* 0x000fe400078ec0ff */
[----:B------:R-:W-:Y:S02]  /*210160*/  LOP3.LUT R19, R19, 0xffff, RZ, 0xc0, !PT ;  /* 0x0000ffff13137812 */ /* 0x000fe400078ec0ff */
[----:B------:R-:W-:Y:S02]  /*210170*/  PRMT R20, R20, 0x3340, R0 ;  /* 0x0000334014147816 */ /* 0x000fe40000000000 */
[----:B------:R-:W-:Y:S01]  /*210180*/  PRMT R19, R2, 0x3340, R19 ;  /* 0x0000334002137816 */ /* 0x000fe20000000013 */
[----:B------:R-:W-:Y:S04]  /*210190*/  STL [R1+0x16bc], R26 ;  /* 0x0016bc1a01007387 */ /* 0x000fe80000100800 */
[----:B------:R0:W-:Y:S04]  /*2101a0*/  STL [R1+0x27c], R20 ;  /* 0x00027c1401007387 */ /* 0x0001e80000100800 */
[----:B------:R1:W-:Y:S01]  /*2101b0*/  STL [R1+0x814], R19 ;  /* 0x0008141301007387 */ /* 0x0003e20000100800 */
[----:B------:R-:W-:-:S02]  /*2101c0*/  LOP3.LUT R2, R14, 0xffff, RZ, 0xc0, !PT ;  /* 0x0000ffff0e027812 */ /* 0x000fc400078ec0ff */
[----:B------:R-:W-:Y:S02]  /*2101d0*/  LOP3.LUT R14, R18, 0xffff, RZ, 0xc0, !PT ;  /* 0x0000ffff120e7812 */ /* 0x000fe400078ec0ff */
[----:B0-----:R-:W-:Y:S02]  /*2101e0*/  PRMT R20, R2, 0x3340, R0 ;  /* 0x0000334002147816 */ /* 0x001fe40000000000 */
[----:B-1----:R-:W-:-:S04]  /*2101f0*/  LOP3.LUT R19, R23, 0xffff, RZ, 0xc0, !PT ;  /* 0x0000ffff17137812 */ /* 0x002fc800078ec0ff */
[----:B------:R-:W-:-:S04]  /*210200*/  PRMT R18, R14, 0x3340, R19 ;  /* 0x000033400e127816 */ /* 0x000fc80000000013 */
[----:B------:R-:W-:Y:S02]  /*210210*/  PRMT R20, R18, 0x5410, R20 ;  /* 0x0000541012147816 */ /* 0x000fe40000000014 */
[----:B------:R-:W4:Y:S04]  /*210220*/  LDL.LU R18, [R1+0x8c4] ;  /* 0x0008c40001127983 */ /* 0x000f280000300800 */
[----:B------:R-:W4:Y:S01]  /*210230*/  LDL.LU R23, [R1+0x6c0] ;  /* 0x0006c00001177983 */ /* 0x000f220000300800 */
[----:B------:R-:W-:Y:S01]  /*210240*/  VIADD R12, R12, UR6 ;  /* 0x000000060c0c7c36 */ /* 0x000fe20008000000 */
[----:B------:R-:W-:Y:S01]  /*210250*/  SHF.R.U32.HI R14, RZ, 0x8, R14 ;  /* 0x00000008ff0e7819 */ /* 0x000fe2000001160e */
[----:B------:R-:W0:Y:S01]  /*210260*/  LDCU UR6, c[0x0][0x3b8] ;  /* 0x00007700ff0677ac */ /* 0x000e220008000800 */
[----:B------:R-:W-:Y:S01]  /*210270*/  SHF.R.U32.HI R19, RZ, 0x8, R19 ;  /* 0x00000008ff137819 */ /* 0x000fe20000011613 */
[----:B------:R1:W-:Y:S01]  /*210280*/  STL [R1+0x16b0], R20 ;  /* 0x0016b01401007387 */ /* 0x0003e20000100800 */
[----:B------:R-:W-:-:S02]  /*210290*/  IADD3 R26, P1, PT, R12, R10, RZ ;  /* 0x0000000a0c1a7210 */ /* 0x000fc40007f3e0ff */
[----:B------:R-:W-:Y:S02]  /*2102a0*/  SHF.R.U32.HI R2, RZ, 0x8, R2 ;  /* 0x00000008ff027819 */ /* 0x000fe40000011602 */
        /* <DEDUP_REMOVED lines=8> */
[----:B------:R1:W-:Y:S04]  /*210330*/  STL [R1+0x80c], R14 ;  /* 0x00080c0e01007387 */ /* 0x0003e80000100800 */
[----:B------:R0:W-:Y:S01]  /*210340*/  STL [R1+0x278], R19 ;  /* 0x0002781301007387 */ /* 0x0001e20000100800 */
[----:B-1----:R-:W-:Y:S02]  /*210350*/  LOP3.LUT R14, R22, 0xffff, RZ, 0xc0, !PT ;  /* 0x0000ffff160e7812 */ /* 0x002fe400078ec0ff */
[----:B------:R-:W-:Y:S01]  /*210360*/  IADD3 R26, P1, PT, R12, R8, RZ ;  /* 0x000000080c1a7210 */ /* 0x000fe20007f3e0ff */
[----:B------:R-:W4:Y:S04]  /*210370*/  LDL.LU R22, [R1+0x77a8] ;  /* 0x0077a80001167983 */ /* 0x000f280000300800 */
[----:B------:R-:W-:Y:S01]  /*210380*/  IMAD.X R27, R20, 0x1, R7, P1 ;  /* 0x00000001141b7824 */ /* 0x000fe200008e0607 */
[----:B--2---:R-:W-:-:S02]  /*210390*/  LOP3.LUT R2, R15, 0xffff, RZ, 0xc0, !PT ;  /* 0x0000ffff0f027812 */ /* 0x004fc400078ec0ff */
[----:B---3--:R-:W-:Y:S02]  /*2103a0*/  LOP3.LUT R15, R25, 0xffff, RZ, 0xc0, !PT ;  /* 0x0000ffff190f7812 */ /* 0x008fe400078ec0ff */
[----:B------:R-:W-:Y:S02]  /*2103b0*/  PRMT R25, R14, 0x3340, R0 ;  /* 0x000033400e197816 */ /* 0x000fe40000000000 */
[----:B0-----:R-:W-:-:S04]  /*2103c0*/  PRMT R19, R2, 0x3340, R15 ;  /* 0x0000334002137816 */ /* 0x001fc8000000000f */
[----:B------:R-:W-:-:S05]  /*2103d0*/  PRMT R19, R19, 0x5410, R25 ;  /* 0x0000541013137816 */ /* 0x000fca0000000019 */
[----:B------:R0:W-:Y:S04]  /*2103e0*/  STL [R1+0x16a8], R19 ;  /* 0x0016a81301007387 */ /* 0x0001e80000100800 */
[----:B------:R1:W-:Y:S04]  /*2103f0*/  STL.64 [R1+0xa98], R26 ;  /* 0x000a981a01007387 */ /* 0x0003e80000100a00 */
[----:B0-----:R-:W2:Y:S01]  /*210400*/  LDL.LU R19, [R1+0x998] ;  /* 0x0009980001137983 */ /* 0x001ea20000300800 */
[----:B-1----:R-:W-:-:S03]  /*210410*/  SHF.R.U32.HI R26, RZ, 0x8, R17 ;  /* 0x00000008ff1a7819 */ /* 0x002fc60000011611 */
[----:B------:R-:W3:Y:S04]  /*210420*/  LDL.LU R17, [R1+0x64c] ;  /* 0x00064c0001117983 */ /* 0x000ee80000300800 */
[----:B------:R-:W3:Y:S01]  /*210430*/  LDL.LU R25, [R1+0x840] ;  /* 0x0008400001197983 */ /* 0x000ee20000300800 */
[----:B------:R-:W-:Y:S02]  /*210440*/  SHF.R.U32.HI R2, RZ, 0x8, R2 ;  /* 0x00000008ff027819 */ /* 0x000fe40000011602 */
[----:B------:R-:W-:Y:S02]  /*210450*/  SHF.R.U32.HI R15, RZ, 0x8, R15 ;  /* 0x00000008ff0f7819 */ /* 0x000fe4000001160f */
[----:B------:R-:W-:Y:S02]  /*210460*/  LOP3.LUT R26, R26, 0xffff, RZ, 0xc0, !PT ;  /* 0x0000ffff1a1a7812 */ /* 0x000fe400078ec0ff */
[----:B------:R-:W-:-:S02]  /*210470*/  LOP3.LUT R2, R2, 0xffff, RZ, 0xc0, !PT ;  /* 0x0000ffff02027812 */ /* 0x000fc400078ec0ff */
[----:B------:R-:W-:Y:S02]  /*210480*/  LOP3.LUT R15, R15, 0xffff, RZ, 0xc0, !PT ;  /* 0x0000ffff0f0f7812 */ /* 0x000fe400078ec0ff */
[----:B------:R-:W-:Y:S02]  /*210490*/  PRMT R27, R26, 0x3340, R0 ;  /* 0x000033401a1b7816 */ /* 0x000fe40000000000 */
[----:B------:R-:W-:Y:S02]  /*2104a0*/  PRMT R15, R2, 0x3340, R15 ;  /* 0x00003340020f7816 */ /* 0x000fe4000000000f */
[----:B------:R-:W-:Y:S01]  /*2104b0*/  LOP3.LUT R2, R21, 0xffff, RZ, 0xc0, !PT ;  /* 0x0000ffff15027812 */ /* 0x000fe200078ec0ff */
[----:B------:R0:W-:Y:S01]  /*2104c0*/  STL [R1+0x274], R27 ;  /* 0x0002741b01007387 */ /* 0x0001e20000100800 */
[----:B----4-:R-:W-:-:S03]  /*2104d0*/  LOP3.LUT R26, R18, 0xffff, RZ, 0xc0, !PT ;  /* 0x0000ffff121a7812 */ /* 0x010fc600078ec0ff */
[----:B------:R1:W-:Y:S01]  /*2104e0*/  STL [R1+0x7fc], R15 ;  /* 0x0007fc0f01007387 */ /* 0x0003e20000100800 */
[----:B------:R-:W-:-:S03]  /*2104f0*/  PRMT R18, R2, 0x3340, R0 ;  /* 0x0000334002127816 */ /* 0x000fc60000000000 */
[----:B------:R-:W4:Y:S01]  /*210500*/  LDL.LU R21, [R1+0x77a4] ;  /* 0x0077a40001157983 */ /* 0x000f220000300800 */
[----:B0-----:R-:W-:-:S04]  /*210510*/  LOP3.LUT R27, R23, 0xffff, RZ, 0xc0, !PT ;  /* 0x0000ffff171b7812 */ /* 0x001fc800078ec0ff */
[----:B-1----:R-:W-:-:S04]  /*210520*/  PRMT R15, R26, 0x3340, R27 ;  /* 0x000033401a0f7816 */ /* 0x002fc8000000001b */
[----:B------:R-:W-:-:S05]  /*210530*/  PRMT R15, R15, 0x5410, R18 ;  /* 0x000054100f0f7816 */ /* 0x000fca0000000012 */
[----:B------:R0:W-:Y:S01]  /*210540*/  STL [R1+0x1698], R15 ;  /* 0x0016980f01007387 */ /* 0x0001e20000100800 */
[----:B------:R-:W-:-:S03]  /*210550*/  IADD3 R28, P1, PT, R12, R6, RZ ;  /* 0x000000060c1c7210 */ /* 0x000fc60007f3e0ff */
[----:B0-----:R-:W4:Y:S04]  /*210560*/  LDL.LU R15, [R1+0x664] ;  /* 0x00066400010f7983 */ /* 0x001f280000300800 */
[----:B------:R-:W4:Y:S04]  /*210570*/  LDL.LU R18, [R1+0x9a4] ;  /* 0x0009a40001127983 */ /* 0x000f280000300800 */
[----:B------:R-:W4:Y:S01]  /*210580*/  LDL.LU R23, [R1+0x868] ;  /* 0x0008680001177983 */ /* 0x000f220000300800 */
[----:B------:R-:W-:Y:S02]  /*210590*/  SHF.R.U32.HI R26, RZ, 0x8, R26 ;  /* 0x00000008ff1a7819 */ /* 0x000fe4000001161a */
[----:B------:R-:W-:Y:S01]  /*2105a0*/  SHF.R.U32.HI R27, RZ, 0x8, R27 ;  /* 0x00000008ff1b7819 */ /* 0x000fe2000001161b */
[----:B------:R-:W-:Y:S01]  /*2105b0*/  IMAD.X R29, R20, 0x1, R5, P1 ;  /* 0x00000001141d7824 */ /* 0x000fe200008e0605 */
[----:B------:R-:W-:-:S02]  /*2105c0*/  LOP3.LUT R26, R26, 0xffff, RZ, 0xc0, !PT ;  /* 0x0000ffff1a1a7812 */ /* 0x000fc400078ec0ff */
[----:B------:R-:W-:Y:S02]  /*2105d0*/  LOP3.LUT R27, R27, 0xffff, RZ, 0xc0, !PT ;  /* 0x0000ffff1b1b7812 */ /* 0x000fe400078ec0ff */
[----:B------:R0:W-:Y:S01]  /*2105e0*/  STL.64 [R1+0xa88], R28 ;  /* 0x000a881c01007387 */ /* 0x0001e20000100a00 */
[----:B------:R-:W-:-:S04]  /*2105f0*/  SHF.R.U32.HI R2, RZ, 0x8, R2 ;  /* 0x00000008ff027819 */ /* 0x000fc80000011602 */
[----:B------:R-:W-:Y:S02]  /*210600*/  LOP3.LUT R2, R2, 0xffff, RZ, 0xc0, !PT ;  /* 0x0000ffff02027812 */ /* 0x000fe400078ec0ff */
[----:B0-----:R-:W-:Y:S02]  /*210610*/  PRMT R28, R26, 0x3340, R27 ;  /* 0x000033401a1c7816 */ /* 0x001fe4000000001b */
[----:B------:R-:W-:-:S05]  /*210620*/  IADD3 R26, P1, PT, R12, R4, RZ ;  /* 0x000000040c1a7210 */ /* 0x000fca0007f3e0ff */
[----:B------:R-:W-:Y:S01]  /*210630*/  IMAD.X R27, R20, 0x1, R3, P1 ;  /* 0x00000001141b7824 */ /* 0x000fe200008e0603 */
[----:B------:R-:W-:Y:S01]  /*210640*/  STL [R1+0x7ec], R28 ;  /* 0x0007ec1c01007387 */ /* 0x000fe20000100800 */
[----:B------:R-:W-:-:S03]  /*210650*/  PRMT R20, R2, 0x3340, R0 ;  /* 0x0000334002147816 */ /* 0x000fc60000000000 */
[----:B------:R3:W-:Y:S04]  /*210660*/  STL.64 [R1+0xa90], R26 ;  /* 0x000a901a01007387 */ /* 0x0007e80000100a00 */
[----:B------:R0:W-:Y:S01]  /*210670*/  STL [R1+0x270], R20 ;  /* 0x0002701401007387 */ /* 0x0001e20000100800 */
[----:B--2---:R-:W-:Y:S02]  /*210680*/  LOP3.LUT R2, R19, 0xffff, RZ, 0xc0, !PT ;  /* 0x0000ffff13027812 */ /* 0x004fe400078ec0ff */
[----:B---3--:R-:W-:Y:S02]  /*210690*/  LOP3.LUT R27, R17, 0xffff, RZ, 0xc0, !PT ;  /* 0x0000ffff111b7812 */ /* 0x008fe400078ec0ff */
[----:B------:R-:W-:Y:S02]  /*2106a0*/  LOP3.LUT R19, R25, 0xffff, RZ, 0xc0, !PT ;  /* 0x0000ffff19137812 */ /* 0x000fe400078ec0ff */
[----:B0-----:R-:W-:-:S02]  /*2106b0*/  PRMT R20, R27, 0x3340, R0 ;  /* 0x000033401b147816 */ /* 0x001fc40000000000 */
[----:B------:R-:W-:-:S04]  /*2106c0*/  PRMT R17, R2, 0x3340, R19 ;  /* 0x0000334002117816 */ /* 0x000fc80000000013 */
[----:B------:R-:W-:Y:S02]  /*2106d0*/  PRMT R17, R17, 0x5410, R20 ;  /* 0x0000541011117816 */ /* 0x000fe40000000014 */
[----:B------:R-:W-:-:S03]  /*2106e0*/  SHF.R.U32.HI R20, RZ, 0x8, R14 ;  /* 0x00000008ff147819 */ /* 0x000fc6000001160e */
[----:B------:R0:W-:Y:S04]  /*2106f0*/  STL [R1+0x1690], R17 ;  /* 0x0016901101007387 */ /* 0x0001e80000100800 */
[----:B0-----:R-:W2:Y:S04]  /*210700*/  LDL.LU R17, [R1+0x988] ;  /* 0x0009880001117983 */ /* 0x001ea80000300800 */
[----:B------:R-:W3:Y:S04]  /*210710*/  LDL.LU R14, [R1+0x5f4] ;  /* 0x0005f400010e7983 */ /* 0x000ee80000300800 */
[----:B------:R-:W3:Y:S01]  /*210720*/  LDL.LU R25, [R1+0x7bc] ;  /* 0x0007bc0001197983 */ /* 0x000ee20000300800 */
[----:B------:R-:W-:-:S02]  /*210730*/  LOP3.LUT R20, R20, 0xffff, RZ, 0xc0, !PT ;  /* 0x0000ffff14147812 */ /* 0x000fc400078ec0ff */
[----:B------:R-:W-:Y:S02]  /*210740*/  SHF.R.U32.HI R2, RZ, 0x8, R2 ;  /* 0x00000008ff027819 */ /* 0x000fe40000011602 */
[----:B------:R-:W-:Y:S02]  /*210750*/  SHF.R.U32.HI R19, RZ, 0x8, R19 ;  /* 0x00000008ff137819 */ /* 0x000fe40000011613 */
[----:B------:R-:W-:Y:S02]  /*210760*/  PRMT R20, R20, 0x3340, R0 ;  /* 0x0000334014147816 */ /* 0x000fe40000000000 */
[----:B------:R-:W-:Y:S02]  /*210770*/  LOP3.LUT R2, R2, 0xffff, RZ, 0xc0, !PT ;  /* 0x0000ffff02027812 */ /* 0x000fe400078ec0ff */
[----:B------:R-:W-:Y:S01]  /*210780*/  LOP3.LUT R19, R19, 0xffff, RZ, 0xc0, !PT ;  /* 0x0000ffff13137812 */ /* 0x000fe200078ec0ff */
[----:B------:R0:W-:Y:S03]  /*210790*/  STL [R1+0x26c], R20 ;  /* 0x00026c1401007387 */ /* 0x0001e60000100800 */
[----:B------:R-:W-:-:S02]  /*2107a0*/  PRMT R19, R2, 0x3340, R19 ;  /* 0x0000334002137816 */ /* 0x000fc40000000013 */
[----:B----4-:R-:W-:Y:S02]  /*2107b0*/  LOP3.LUT R26, R15, 0xffff, RZ, 0xc0, !PT ;  /* 0x0000ffff0f1a7812 */ /* 0x010fe400078ec0ff */
[----:B------:R-:W-:Y:S02]  /*2107c0*/  LOP3.LUT R2, R18, 0xffff, RZ, 0xc0, !PT ;  /* 0x0000ffff12027812 */ /* 0x000fe400078ec0ff */
[----:B0-----:R-:W-:Y:S02]  /*2107d0*/  LOP3.LUT R20, R23, 0xffff, RZ, 0xc0, !PT ;  /* 0x0000ffff17147812 */ /* 0x001fe400078ec0ff */
[----:B------:R-:W-:Y:S02]  /*2107e0*/  PRMT R18, R26, 0x3340, R0 ;  /* 0x000033401a127816 */ /* 0x000fe40000000000 */
[----:B------:R-:W-:-:S04]  /*2107f0*/  PRMT R15, R2, 0x3340, R20 ;  /* 0x00003340020f7816 */ /* 0x000fc80000000014 */
[----:B------:R-:W-:Y:S01]  /*210800*/  PRMT R15, R15, 0x5410, R18 ;  /* 0x000054100f0f7816 */ /* 0x000fe20000000012 */
[----:B------:R-:W-:Y:S04]  /*210810*/  STL [R1+0x4f4], R19 ;  /* 0x0004f41301007387 */ /* 0x000fe80000100800 */
[----:B------:R0:W-:Y:S01]  /*210820*/  STL [R1+0x1684], R15 ;  /* 0x0016840f01007387 */ /* 0x0001e20000100800 */
[----:B------:R-:W-:Y:S01]  /*210830*/  VIADD R12, R12, UR6 ;  /* 0x000000060c0c7c36 */ /* 0x000fe20008000000 */
[----:B------:R-:W-:Y:S01]  /*210840*/  SHF.R.U32.HI R27, RZ, 0x8, R27 ;  /* 0x00000008ff1b7819 */ /* 0x000fe2000001161b */
[----:B------:R-:W1:Y:S01]  /*210850*/  LDCU UR6, c[0x0][0x3b8] ;  /* 0x00007700ff0677ac */ /* 0x000e620008000800 */
[----:B0-----:R-:W4:Y:S04]  /*210860*/  LDL.LU R15, [R1+0x948] ;  /* 0x00094800010f7983 */ /* 0x001f280000300800 */
[----:B------:R-:W4:Y:S04]  /*210870*/  LDL.LU R18, [R1+0x400] ;  /* 0x0004000001127983 */ /* 0x000f280000300800 */
[----:B------:R-:W4:Y:S01]  /*210880*/  LDL.LU R23, [R1+0x754] ;  /* 0x0007540001177983 */ /* 0x000f220000300800 */
[----:B------:R-:W-:-:S02]  /*210890*/  SHF.R.S32.HI R19, RZ, 0x1f, R12 ;  /* 0x0000001fff137819 */ /* 0x000fc4000001140c */
[----:B------:R-:W-:Y:S02]  /*2108a0*/  IADD3 R28, P1, PT, R12, R10, RZ ;  /* 0x0000000a0c1c7210 */ /* 0x000fe40007f3e0ff */
[----:B------:R-:W-:Y:S02]  /*2108b0*/  SHF.R.U32.HI R2, RZ, 0x8, R2 ;  /* 0x00000008ff027819 */ /* 0x000fe40000011602 */
[----:B------:R-:W-:Y:S01]  /*2108c0*/  SHF.R.U32.HI R20, RZ, 0x8, R20 ;  /* 0x00000008ff147819 */ /* 0x000fe20000011614 */
[----:B------:R-:W-:Y:S01]  /*2108d0*/  IMAD.X R29, R19, 0x1, R9, P1 ;  /* 0x00000001131d7824 */ /* 0x000fe200008e0609 */
[----:B------:R-:W-:Y:S02]  /*2108e0*/  LOP3.LUT R27, R27, 0xffff, RZ, 0xc0, !PT ;  /* 0x0000ffff1b1b7812 */ /* 0x000fe400078ec0ff */
[----:B------:R-:W-:Y:S02]  /*2108f0*/  LOP3.LUT R2, R2, 0xffff, RZ, 0xc0, !PT ;  /* 0x0000ffff02027812 */ /* 0x000fe400078ec0ff */
[----:B------:R-:W-:Y:S01]  /*210900*/  LOP3.LUT R20, R20, 0xffff, RZ, 0xc0, !PT ;  /* 0x0000ffff14147812 */ /* 0x000fe200078ec0ff */
[----:B------:R0:W-:Y:S03]  /*210910*/  STL.64 [R1+0xa58], R28 ;  /* 0x000a581c01007387 */ /* 0x0001e60000100a00 */
[----:B------:R-:W-:-:S02]  /*210920*/  PRMT R20, R2, 0x3340, R20 ;  /* 0x0000334002147816 */ /* 0x000fc40000000014 */
[----:B0-----:R-:W-:-:S05]  /*210930*/  PRMT R28, R27, 0x3340, R0 ;  /* 0x000033401b1c7816 */ /* 0x001fca0000000000 */
[----:B------:R-:W-:Y:S04]  /*210940*/  STL [R1+0x25c], R28 ;  /* 0x00025c1c01007387 */ /* 0x000fe80000100800 */
[----:B------:R0:W-:Y:S01]  /*210950*/  STL [R1+0x4f0], R20 ;  /* 0x0004f01401007387 */ /* 0x0001e20000100800 */
[----:B--2---:R-:W-:Y:S02]  /*210960*/  LOP3.LUT R27, R17, 0xffff, RZ, 0xc0, !PT ;  /* 0x0000ffff111b7812 */ /* 0x004fe400078ec0ff */
[----:B---3--:R-:W-:Y:S02]  /*210970*/  LOP3.LUT R2, R14, 0xffff, RZ, 0xc0, !PT ;  /* 0x0000ffff0e027812 */ /* 0x008fe400078ec0ff */
[----:B------:R-:W2:Y:S01]  /*210980*/  LDL.LU R14, [R1+0x950] ;  /* 0x00095000010e7983 */ /* 0x000ea20000300800 */
[----:B0-----:R-:W-:-:S03]  /*210990*/  LOP3.LUT R20, R25, 0xffff, RZ, 0xc0, !PT ;  /* 0x0000ffff19147812 */ /* 0x001fc600078ec0ff */
[----:B------:R-:W3:Y:S04]  /*2109a0*/  LDL.LU R17, [R1+0x3fc] ;  /* 0x0003fc0001117983 */ /* 0x000ee80000300800 */
[----:B------:R-:W3:Y:S01]  /*2109b0*/  LDL.LU R25, [R1+0x768] ;  /* 0x0007680001197983 */ /* 0x000ee20000300800 */
[----:B------:R-:W-:Y:S02]  /*2109c0*/  PRMT R29, R2, 0x3340, R0 ;  /* 0x00003340021d7816 */ /* 0x000fe40000000000 */
[----:B------:R-:W-:Y:S01]  /*2109d0*/  PRMT R28, R27, 0x3340, R20 ;  /* 0x000033401b1c7816 */ /* 0x000fe20000000014 */
[----:B------:R0:W-:Y:S01]  /*2109e0*/  STL [R1+0x7710], R2 ;  /* 0x0077100201007387 */ /* 0x0001e20000100800 */
[----:B------:R-:W-:Y:S02]  /*2109f0*/  SHF.R.U32.HI R26, RZ, 0x8, R26 ;  /* 0x00000008ff1a7819 */ /* 0x000fe4000001161a */
[----:B------:R-:W-:-:S02]  /*210a00*/  SHF.R.U32.HI R20, RZ, 0x8, R20 ;  /* 0x00000008ff147819 */ /* 0x000fc40000011614 */
[----:B0-----:R-:W-:Y:S02]  /*210a10*/  PRMT R2, R28, 0x5410, R29 ;  /* 0x000054101c027816 */ /* 0x001fe4000000001d */
[----:B------:R-:W-:-:S03]  /*210a20*/  IADD3 R28, P1, PT, R12, R8, RZ ;  /* 0x000000080c1c7210 */ /* 0x000fc60007f3e0ff */
[----:B------:R0:W-:Y:S01]  /*210a30*/  STL [R1+0x1678], R2 ;  /* 0x0016780201007387 */ /* 0x0001e20000100800 */
[----:B------:R-:W-:Y:S02]  /*210a40*/  LOP3.LUT R26, R26, 0xffff, RZ, 0xc0, !PT ;  /* 0x0000ffff1a1a7812 */ /* 0x000fe400078ec0ff */
[----:B------:R-:W-:Y:S01]  /*210a50*/  LOP3.LUT R20, R20, 0xffff, RZ, 0xc0, !PT ;  /* 0x0000ffff14147812 */ /* 0x000fe200078ec0ff */
[----:B------:R-:W-:Y:S01]  /*210a60*/  IMAD.X R29, R19, 0x1, R7, P1 ;  /* 0x00000001131d7824 */ /* 0x000fe200008e0607 */
[----:B0-----:R-:W-:-:S04]  /*210a70*/  SHF.R.U32.HI R2, RZ, 0x8, R27 ;  /* 0x00000008ff027819 */ /* 0x001fc8000001161b */
[----:B------:R-:W-:Y:S02]  /*210a80*/  LOP3.LUT R2, R2, 0xffff, RZ, 0xc0, !PT ;  /* 0x0000ffff02027812 */ /* 0x000fe400078ec0ff */
[----:B------:R-:W-:Y:S02]  /*210a90*/  PRMT R26, R26, 0x3340, R0 ;  /* 0x000033401a1a7816 */ /* 0x000fe40000000000 */
[----:B------:R-:W-:Y:S01]  /*210aa0*/  PRMT R20, R2, 0x3340, R20 ;  /* 0x0000334002147816 */ /* 0x000fe20000000014 */
[----:B------:R-:W-:Y:S04]  /*210ab0*/  STL.64 [R1+0xa40], R28 ;  /* 0x000a401c01007387 */ /* 0x000fe80000100a00 */
[----:B------:R-:W-:Y:S01]  /*210ac0*/  STL [R1+0x254], R26 ;  /* 0x0002541a01007387 */ /* 0x000fe20000100800 */
[----:B----4-:R-:W-:-:S03]  /*210ad0*/  LOP3.LUT R2, R15, 0xffff, RZ, 0xc0, !PT ;  /* 0x0000ffff0f027812 */ /* 0x010fc600078ec0ff */
[----:B------:R0:W-:Y:S04]  /*210ae0*/  STL [R1+0x870], R20 ;  /* 0x0008701401007387 */ /* 0x0001e80000100800 */
[----:B------:R-:W4:Y:S01]  /*210af0*/  LDL.LU R15, [R1+0x8fc] ;  /* 0x0008fc00010f7983 */ /* 0x000f220000300800 */
[----:B0-----:R-:W-:-:S03]  /*210b00*/  LOP3.LUT R20, R23, 0xffff, RZ, 0xc0, !PT ;  /* 0x0000ffff17147812 */ /* 0x001fc600078ec0ff */
[----:B------:R-:W4:Y:S01]  /*210b10*/  LDL.LU R23, [R1+0x6f4] ;  /* 0x0006f40001177983 */ /* 0x000f220000300800 */
[----:B------:R-:W-:Y:S02]  /*210b20*/  LOP3.LUT R18, R18, 0xffff, RZ, 0xc0, !PT ;  /* 0x0000ffff12127812 */ /* 0x000fe400078ec0ff */
[----:B------:R-:W-:Y:S02]  /*210b30*/  PRMT R26, R2, 0x3340, R20 ;  /* 0x00003340021a7816 */ /* 0x000fe40000000014 */
[----:B------:R-:W-:Y:S02]  /*210b40*/  PRMT R27, R18, 0x3340, R0 ;  /* 0x00003340121b7816 */ /* 0x000fe40000000000 */
[----:B------:R-:W-:Y:S02]  /*210b50*/  SHF.R.U32.HI R2, RZ, 0x8, R2 ;  /* 0x00000008ff027819 */ /* 0x000fe40000011602 */
[----:B------:R-:W-:Y:S02]  /*210b60*/  SHF.R.U32.HI R20, RZ, 0x8, R20 ;  /* 0x00000008ff147819 */ /* 0x000fe40000011614 */
[----:B------:R-:W-:-:S02]  /*210b70*/  PRMT R28, R26, 0x5410, R27 ;  /* 0x000054101a1c7816 */ /* 0x000fc4000000001b */
[----:B------:R-:W-:Y:S02]  /*210b80*/  IADD3 R26, P1, PT, R12, R6, RZ ;  /* 0x000000060c1a7210 */ /* 0x000fe40007f3e0ff */
[----:B------:R-:W-:Y:S02]  /*210b90*/  LOP3.LUT R2, R2, 0xffff, RZ, 0xc0, !PT ;  /* 0x0000ffff02027812 */ /* 0x000fe400078ec0ff */
[----:B------:R-:W-:Y:S01]  /*210ba0*/  LOP3.LUT R20, R20, 0xffff, RZ, 0xc0, !PT ;  /* 0x0000ffff14147812 */ /* 0x000fe200078ec0ff */
[----:B------:R-:W-:-:S03]  /*210bb0*/  IMAD.X R27, R19, 0x1, R5, P1 ;  /* 0x00000001131b7824 */ /* 0x000fc600008e0605 */
[----:B------:R-:W-:Y:S01]  /*210bc0*/  PRMT R20, R2, 0x3340, R20 ;  /* 0x0000334002147816 */ /* 0x000fe20000000014 */
[----:B------:R-:W-:Y:S04]  /*210bd0*/  STL [R1+0x1658], R28 ;  /* 0x0016581c01007387 */ /* 0x000fe80000100800 */
[----:B------:R0:W-:Y:S04]  /*210be0*/  STL.64 [R1+0xa30], R26 ;  /* 0x000a301a01007387 */ /* 0x0001e80000100a00 */
[----:B------:R1:W-:Y:S01]  /*210bf0*/  STL [R1+0x4e0], R20 ;  /* 0x0004e01401007387 */ /* 0x0003e20000100800 */
[----:B------:R-:W-:-:S02]  /*210c00*/  SHF.R.U32.HI R18, RZ, 0x8, R18 ;  /* 0x00000008ff127819 */ /* 0x000fc40000011612 */
[----:B0-----:R-:W-:-:S05]  /*210c10*/  IADD3 R26, P1, PT, R12, R4, RZ ;  /* 0x000000040c1a7210 */ /* 0x001fca0007f3e0ff */
[----:B------:R-:W-:Y:S01]  /*210c20*/  IMAD.X R27, R19, 0x1, R3, P1 ;  /* 0x00000001131b7824 */ /* 0x000fe200008e0603 */
[----:B------:R-:W-:Y:S02]  /*210c30*/  LOP3.LUT R19, R18, 0xffff, RZ, 0xc0, !PT ;  /* 0x0000ffff12137812 */ /* 0x000fe400078ec0ff */
[----:B--2---:R-:W-:Y:S02]  /*210c40*/  LOP3.LUT R14, R14, 0xffff, RZ, 0xc0, !PT ;  /* 0x0000ffff0e0e7812 */ /* 0x004fe400078ec0ff */
[----:B---3--:R-:W-:Y:S02]  /*210c50*/  LOP3.LUT R2, R17, 0xffff, RZ, 0xc0, !PT ;  /* 0x0000ffff11027812 */ /* 0x008fe400078ec0ff */
[----:B------:R-:W-:Y:S02]  /*210c60*/  LOP3.LUT R17, R25, 0xffff, RZ, 0xc0, !PT ;  /* 0x0000ffff19117812 */ /* 0x000fe400078ec0ff */
[----:B------:R-:W-:Y:S02]  /*210c70*/  PRMT R25, R2, 0x3340, R0 ;  /* 0x0000334002197816 */ /* 0x000fe40000000000 */
[----:B-1----:R-:W-:-:S04]  /*210c80*/  PRMT R20, R14, 0x3340, R17 ;  /* 0x000033400e147816 */ /* 0x002fc80000000011 */
[----:B------:R-:W-:-:S05]  /*210c90*/  PRMT R20, R20, 0x5410, R25 ;  /* 0x0000541014147816 */ /* 0x000fca0000000019 */
[----:B------:R-:W-:Y:S04]  /*210ca0*/  STL [R1+0x1650], R20 ;  /* 0x0016501401007387 */ /* 0x000fe80000100800 */
[----:B------:R-:W-:Y:S04]  /*210cb0*/  STL.64 [R1+0xa28], R26 ;  /* 0x000a281a01007387 */ /* 0x000fe80000100a00 */
[----:B------:R-:W2:Y:S04]  /*210cc0*/  LDL.LU R18, [R1+0x930] ;  /* 0x0009300001127983 */ /* 0x000ea80000300800 */
[----:B------:R-:W3:Y:S01]  /*210cd0*/  LDL.LU R25, [R1+0x720] ;  /* 0x0007200001197983 */ /* 0x000ee20000300800 */
        /* <DEDUP_REMOVED lines=8> */
[----:B----4-:R-:W-:Y:S02]  /*210d60*/  LOP3.LUT R14, R15, 0xffff, RZ, 0xc0, !PT ;  /* 0x0000ffff0f0e7812 */ /* 0x010fe400078ec0ff */
[----:B------:R-:W-:Y:S02]  /*210d70*/  LOP3.LUT R15, R13, 0xffff, RZ, 0xc0, !PT ;  /* 0x0000ffff0d0f7812 */ /* 0x000fe400078ec0ff */
[----:B------:R-:W4:Y:S01]  /*210d80*/  LDL.LU R13, [R1+0x77a0] ;  /* 0x0077a000010d7983 */ /* 0x000f220000300800 */
[----:B0-----:R-:W-:-:S02]  /*210d90*/  LOP3.LUT R17, R23, 0xffff, RZ, 0xc0, !PT ;  /* 0x0000ffff17117812 */ /* 0x001fc400078ec0ff */
[----:B------:R-:W-:Y:S02]  /*210da0*/  PRMT R20, R15, 0x3340, R0 ;  /* 0x000033400f147816 */ /* 0x000fe40000000000 */
[--C-:B------:R-:W-:Y:S02]  /*210db0*/  PRMT R19, R14, 0x3340, R17.reuse ;  /* 0x000033400e137816 */ /* 0x100fe40000000011 */
[----:B------:R-:W-:Y:S02]  /*210dc0*/  SHF.R.U32.HI R14, RZ, 0x8, R14 ;  /* 0x00000008ff0e7819 */ /* 0x000fe4000001160e */
[----:B------:R-:W-:Y:S02]  /*210dd0*/  SHF.R.U32.HI R17, RZ, 0x8, R17 ;  /* 0x00000008ff117819 */ /* 0x000fe40000011611 */
[----:B------:R-:W-:Y:S02]  /*210de0*/  LOP3.LUT R14, R14, 0xffff, RZ, 0xc0, !PT ;  /* 0x0000ffff0e0e7812 */ /* 0x000fe400078ec0ff */
[----:B------:R-:W-:-:S02]  /*210df0*/  LOP3.LUT R17, R17, 0xffff, RZ, 0xc0, !PT ;  /* 0x0000ffff11117812 */ /* 0x000fc400078ec0ff */
[----:B------:R-:W-:Y:S02]  /*210e00*/  PRMT R19, R19, 0x5410, R20 ;  /* 0x0000541013137816 */ /* 0x000fe40000000014 */
[----:B------:R-:W-:-:S03]  /*210e10*/  PRMT R17, R14, 0x3340, R17 ;  /* 0x000033400e117816 */ /* 0x000fc60000000011 */
[----:B------:R0:W-:Y:S01]  /*210e20*/  STL [R1+0x164c], R19 ;  /* 0x00164c1301007387 */ /* 0x0001e20000100800 */
[----:B------:R-:W-:Y:S01]  /*210e30*/  VIADD R12, R12, UR6 ;  /* 0x000000060c0c7c36 */ /* 0x000fe20008000000 */
[----:B------:R-:W-:Y:S01]  /*210e40*/  SHF.R.U32.HI R15, RZ, 0x8, R15 ;  /* 0x00000008ff0f7819 */ /* 0x000fe2000001160f */
[----:B------:R-:W1:Y:S01]  /*210e50*/  LDCU UR6, c[0x0][0x3b8] ;  /* 0x00007700ff0677ac */ /* 0x000e620008000800 */
[----:B------:R-:W4:Y:S04]  /*210e60*/  LDL.LU R14, [R1+0x9b0] ;  /* 0x0009b000010e7983 */ /* 0x000f280000300800 */
[----:B0-----:R-:W4:Y:S04]  /*210e70*/  LDL.LU R19, [R1+0x6a4] ;  /* 0x0006a40001137983 */ /* 0x001f280000300800 */
[----:B------:R0:W-:Y:S01]  /*210e80*/  STL [R1+0x4c8], R17 ;  /* 0x0004c81101007387 */ /* 0x0001e20000100800 */
[----:B------:R-:W-:-:S02]  /*210e90*/  SHF.R.S32.HI R23, RZ, 0x1f, R12 ;  /* 0x0000001fff177819 */ /* 0x000fc4000001140c */
[----:B------:R-:W-:Y:S01]  /*210ea0*/  IADD3 R26, P1, PT, R12, R10, RZ ;  /* 0x0000000a0c1a7210 */ /* 0x000fe20007f3e0ff */
[----:B0-----:R-:W4:Y:S01]  /*210eb0*/  LDL.LU R17, [R1+0x898] ;  /* 0x0008980001117983 */ /* 0x001f220000300800 */
[----:B------:R-:W-:-:S03]  /*210ec0*/  SHF.R.U32.HI R2, RZ, 0x8, R2 ;  /* 0x00000008ff027819 */ /* 0x000fc60000011602 */
[----:B------:R-:W-:Y:S01]  /*210ed0*/  IMAD.X R27, R23, 0x1, R9, P1 ;  /* 0x00000001171b7824 */ /* 0x000fe200008e0609 */
[----:B------:R-:W-:Y:S02]  /*210ee0*/  LOP3.LUT R15, R15, 0xffff, RZ, 0xc0, !PT ;  /* 0x0000ffff0f0f7812 */ /* 0x000fe400078ec0ff */
[----:B------:R-:W-:Y:S02]  /*210ef0*/  LOP3.LUT R2, R2, 0xffff, RZ, 0xc0, !PT ;  /* 0x0000ffff02027812 */ /* 0x000fe400078ec0ff */
[----:B------:R0:W-:Y:S02]  /*210f00*/  STL.64 [R1+0x9e8], R26 ;  /* 0x0009e81a01007387 */ /* 0x0001e40000100a00 */
[--C-:B0-----:R-:W-:Y:S02]  /*210f10*/  PRMT R26, R15, 0x3340, R0.reuse ;  /* 0x000033400f1a7816 */ /* 0x101fe40000000000 */
[----:B------:R-:W-:Y:S02]  /*210f20*/  PRMT R15, R2, 0x3340, R0 ;  /* 0x00003340020f7816 */ /* 0x000fe40000000000 */
[----:B------:R-:W-:Y:S01]  /*210f30*/  LOP3.LUT R2, R11, 0xffff, RZ, 0xc0, !PT ;  /* 0x0000ffff0b027812 */ /* 0x000fe200078ec0ff */
[----:B------:R-:W-:Y:S04]  /*210f40*/  STL [R1+0x238], R26 ;  /* 0x0002381a01007387 */ /* 0x000fe80000100800 */
[----:B------:R0:W-:Y:S04]  /*210f50*/  STL [R1+0x234], R15 ;  /* 0x0002340f01007387 */ /* 0x0001e80000100800 */
[----:B------:R-:W4:Y:S04]  /*210f60*/  LDL.LU R11, [R1+0x779c] ;  /* 0x00779c00010b7983 */ /* 0x000f280000300800 */
[----:B0-----:R-:W4:Y:S01]  /*210f70*/  LDL.LU R15, [R1+0x9b4] ;  /* 0x0009b400010f7983 */ /* 0x001f220000300800 */
[----:B--2---:R-:W-:-:S03]  /*210f80*/  LOP3.LUT R20, R18, 0xffff, RZ, 0xc0, !PT ;  /* 0x0000ffff12147812 */ /* 0x004fc600078ec0ff */
[----:B------:R-:W2:Y:S01]  /*210f90*/  LDL.LU R18, [R1+0x6b8] ;  /* 0x0006b80001127983 */ /* 0x000ea20000300800 */
[----:B---3--:R-:W-:-:S03]  /*210fa0*/  LOP3.LUT R26, R25, 0xffff, RZ, 0xc0, !PT ;  /* 0x0000ffff191a7812 */ /* 0x008fc600078ec0ff */
[----:B------:R-:W3:Y:S01]  /*210fb0*/  LDL.LU R25, [R1+0x8c0] ;  /* 0x0008c00001197983 */ /* 0x000ee20000300800 */
[----:B------:R-:W-:Y:S02]  /*210fc0*/  PRMT R28, R2, 0x3340, R0 ;  /* 0x00003340021c7816 */ /* 0x000fe40000000000 */
[----:B------:R-:W-:Y:S02]  /*210fd0*/  PRMT R27, R20, 0x3340, R26 ;  /* 0x00003340141b7816 */ /* 0x000fe4000000001a */
[----:B------:R-:W-:Y:S02]  /*210fe0*/  SHF.R.U32.HI R20, RZ, 0x8, R20 ;  /* 0x00000008ff147819 */ /* 0x000fe40000011614 */
[----:B------:R-:W-:Y:S02]  /*210ff0*/  PRMT R27, R27, 0x5410, R28 ;  /* 0x000054101b1b7816 */ /* 0x000fe4000000001c */
[----:B------:R-:W-:Y:S02]  /*211000*/  SHF.R.U32.HI R26, RZ, 0x8, R26 ;  /* 0x00000008ff1a7819 */ /* 0x000fe4000001161a */
        /* <DEDUP_REMOVED lines=10> */
[----:B0-----:R-:W3:Y:S04]  /*2110b0*/  LDL.LU R28, [R1+0x7798] ;  /* 0x00779800011c7983 */ /* 0x001ee80000300800 */
[----:B------:R0:W-:Y:S04]  /*2110c0*/  STL [R1+0x4c4], R26 ;  /* 0x0004c41a01007387 */ /* 0x0001e80000100800 */
[----:B------:R0:W-:Y:S01]  /*2110d0*/  STL [R1+0x1e0], R20 ;  /* 0x0001e01401007387 */ /* 0x0001e20000100800 */
[----:B----4-:R-:W-:-:S02]  /*2110e0*/  LOP3.LUT R14, R14, 0xffff, RZ, 0xc0, !PT ;  /* 0x0000ffff0e0e7812 */ /* 0x010fc400078ec0ff */
[----:B0-----:R-:W-:Y:S02]  /*2110f0*/  IADD3 R26, P1, PT, R12, R6, RZ ;  /* 0x000000060c1a7210 */ /* 0x001fe40007f3e0ff */
[----:B------:R-:W-:-:S04]  /*211100*/  LOP3.LUT R2, R19, 0xffff, RZ, 0xc0, !PT ;  /* 0x0000ffff13027812 */ /* 0x000fc800078ec0ff */
[----:B------:R-:W-:Y:S01]  /*211110*/  PRMT R20, R2, 0x3340, R0 ;  /* 0x0000334002147816 */ /* 0x000fe20000000000 */
[----:B------:R-:W-:Y:S01]  /*211120*/  IMAD.X R27, R23, 0x1, R5, P1 ;  /* 0x00000001171b7824 */ /* 0x000fe200008e0605 */
[----:B------:R-:W-:-:S04]  /*211130*/  LOP3.LUT R17, R17, 0xffff, RZ, 0xc0, !PT ;  /* 0x0000ffff11117812 */ /* 0x000fc800078ec0ff */
[----:B------:R-:W-:-:S04]  /*211140*/  PRMT R19, R14, 0x3340, R17 ;  /* 0x000033400e137816 */ /* 0x000fc80000000011 */
[----:B------:R-:W-:Y:S02]  /*211150*/  PRMT R19, R19, 0x5410, R20 ;  /* 0x0000541013137816 */ /* 0x000fe40000000014 */
[----:B------:R-:W-:-:S03]  /*211160*/  SHF.R.U32.HI R14, RZ, 0x8, R14 ;  /* 0x00000008ff0e7819 */ /* 0x000fc6000001160e */
[----:B------:R0:W-:Y:S04]  /*211170*/  STL [R1+0x1638], R19 ;  /* 0x0016381301007387 */ /* 0x0001e80000100800 */
[----:B------:R4:W-:Y:S01]  /*211180*/  STL.64 [R1+0x9b8], R26 ;  /* 0x0009b81a01007387 */ /* 0x0009e20000100a00 */
[----:B------:R-:W-:-:S03]  /*211190*/  LOP3.LUT R20, R14, 0xffff, RZ, 0xc0, !PT ;  /* 0x0000ffff0e147812 */ /* 0x000fc600078ec0ff */
[----:B0-----:R-:W3:Y:S04]  /*2111a0*/  LDL.LU R19, [R1+0x648] ;  /* 0x0006480001137983 */ /* 0x001ee80000300800 */
[----:B------:R-:W3:Y:S01]  /*2111b0*/  LDL.LU R14, [R1+0x99c] ;  /* 0x00099c00010e7983 */ /* 0x000ee20000300800 */
[----:B----4-:R-:W-:-:S03]  /*2111c0*/  SHF.R.U32.HI R26, RZ, 0x8, R17 ;  /* 0x00000008ff1a7819 */ /* 0x010fc60000011611 */
[----:B------:R-:W4:Y:S01]  /*2111d0*/  LDL.LU R17, [R1+0x834] ;  /* 0x0008340001117983 */ /* 0x000f220000300800 */
[----:B------:R-:W-:-:S04]  /*2111e0*/  LOP3.LUT R26, R26, 0xffff, RZ, 0xc0, !PT ;  /* 0x0000ffff1a1a7812 */ /* 0x000fc800078ec0ff */
[----:B------:R-:W-:Y:S02]  /*2111f0*/  PRMT R26, R20, 0x3340, R26 ;  /* 0x00003340141a7816 */ /* 0x000fe4000000001a */
[----:B------:R-:W-:-:S03]  /*211200*/  LOP3.LUT R15, R15, 0xffff, RZ, 0xc0, !PT ;  /* 0x0000ffff0f0f7812 */ /* 0x000fc600078ec0ff */
[----:B------:R0:W-:Y:S01]  /*211210*/  STL [R1+0x4c0], R26 ;  /* 0x0004c01a01007387 */ /* 0x0001e20000100800 */
[----:B--2---:R-:W-:Y:S02]  /*211220*/  LOP3.LUT R20, R18, 0xffff, RZ, 0xc0, !PT ;  /* 0x0000ffff12147812 */ /* 0x004fe400078ec0ff */
[----:B---3--:R-:W-:Y:S02]  /*211230*/  LOP3.LUT R18, R25, 0xffff, RZ, 0xc0, !PT ;  /* 0x0000ffff19127812 */ /* 0x008fe400078ec0ff */
[----:B0-----:R-:W-:Y:S02]  /*211240*/  PRMT R26, R20, 0x3340, R0 ;  /* 0x00003340141a7816 */ /* 0x001fe40000000000 */
[----:B------:R-:W-:Y:S02]  /*211250*/  PRMT R25, R15, 0x3340, R18 ;  /* 0x000033400f197816 */ /* 0x000fe40000000012 */
[----:B------:R-:W-:Y:S02]  /*211260*/  SHF.R.U32.HI R15, RZ, 0x8, R15 ;  /* 0x00000008ff0f7819 */ /* 0x000fe4000001160f */
[----:B------:R-:W-:-:S02]  /*211270*/  PRMT R25, R25, 0x5410, R26 ;  /* 0x0000541019197816 */ /* 0x000fc4000000001a */
[----:B------:R-:W-:Y:S02]  /*211280*/  IADD3 R26, P1, PT, R12, R4, RZ ;  /* 0x000000040c1a7210 */ /* 0x000fe40007f3e0ff */
[----:B------:R-:W-:Y:S02]  /*211290*/  SHF.R.U32.HI R18, RZ, 0x8, R18 ;  /* 0x00000008ff127819 */ /* 0x000fe40000011612 */
[----:B------:R-:W-:Y:S01]  /*2112a0*/  LOP3.LUT R15, R15, 0xffff, RZ, 0xc0, !PT ;  /* 0x0000ffff0f0f7812 */ /* 0x000fe200078ec0ff */
[----:B------:R-:W-:Y:S01]  /*2112b0*/  IMAD.X R27, R23, 0x1, R3, P1 ;  /* 0x00000001171b7824 */ /* 0x000fe200008e0603 */
[----:B------:R-:W-:Y:S01]  /*2112c0*/  LOP3.LUT R18, R18, 0xffff, RZ, 0xc0, !PT ;  /* 0x0000ffff12127812 */ /* 0x000fe200078ec0ff */
[----:B------:R0:W-:Y:S03]  /*2112d0*/  STL [R1+0x1630], R25 ;  /* 0x0016301901007387 */ /* 0x0001e60000100800 */
[----:B------:R-:W-:Y:S01]  /*2112e0*/  PRMT R18, R15, 0x3340, R18 ;  /* 0x000033400f127816 */ /* 0x000fe20000000012 */
[----:B------:R-:W-:Y:S04]  /*2112f0*/  STL.64 [R1+0x9b0], R26 ;  /* 0x0009b01a01007387 */ /* 0x000fe80000100a00 */
[----:B0-----:R-:W2:Y:S04]  /*211300*/  LDL.LU R25, [R1+0x9c4] ;  /* 0x0009c40001197983 */ /* 0x001ea80000300800 */
[----:B------:R-:W3:Y:S04]  /*211310*/  LDL.LU R15, [R1+0x668] ;  /* 0x00066800010f7983 */ /* 0x000ee80000300800 */
[----:B------:R0:W-:Y:S04]  /*211320*/  STL [R1+0x4bc], R18 ;  /* 0x0004bc1201007387 */ /* 0x0001e80000100800 */
[----:B------:R-:W2:Y:S04]  /*211330*/  LDL.LU R23, [R1+0x864] ;  /* 0x0008640001177983 */ /* 0x000ea80000300800 */
[----:B0-----:R-:W2:Y:S01]  /*211340*/  LDL.LU R18, [R1+0x984] ;  /* 0x0009840001127983 */ /* 0x001ea20000300800 */
[----:B------:R-:W-:-:S03]  /*211350*/  SHF.R.U32.HI R20, RZ, 0x8, R20 ;  /* 0x00000008ff147819 */ /* 0x000fc60000011614 */
[----:B------:R-:W2:Y:S01]  /*211360*/  LDL.LU R29, [R1+0x5e4] ;  /* 0x0005e400011d7983 */ /* 0x000ea20000300800 */
[----:B------:R-:W-:-:S04]  /*211370*/  LOP3.LUT R20, R20, 0xffff, RZ, 0xc0, !PT ;  /* 0x0000ffff14147812 */ /* 0x000fc800078ec0ff */
[----:B------:R-:W-:Y:S02]  /*211380*/  PRMT R27, R20, 0x3340, R0 ;  /* 0x00003340141b7816 */ /* 0x000fe40000000000 */
[----:B------:R-:W2:Y:S01]  /*211390*/  LDL.LU R20, [R1+0x7b0] ;  /* 0x0007b00001147983 */ /* 0x000ea20000300800 */
[----:B------:R-:W-:-:S04]  /*2113a0*/  SHF.R.U32.HI R2, RZ, 0x8, R2 ;  /* 0x00000008ff027819 */ /* 0x000fc80000011602 */
[----:B------:R-:W-:-:S04]  /*2113b0*/  LOP3.LUT R2, R2, 0xffff, RZ, 0xc0, !PT ;  /* 0x0000ffff02027812 */ /* 0x000fc800078ec0ff */
[----:B------:R-:W-:Y:S01]  /*2113c0*/  PRMT R26, R2, 0x3340, R0 ;  /* 0x00003340021a7816 */ /* 0x000fe20000000000 */
[----:B------:R-:W-:Y:S01]  /*2113d0*/  STL [R1+0x16c], R27 ;  /* 0x00016c1b01007387 */ /* 0x000fe20000100800 */
[----:B-1----:R-:W-:Y:S01]  /*2113e0*/  VIADD R12, R12, UR6 ;  /* 0x000000060c0c7c36 */ /* 0x002fe20008000000 */
[----:B------:R-:W0:Y:S02]  /*2113f0*/  LDCU UR6, c[0x0][0x3b8] ;  /* 0x00007700ff0677ac */ /* 0x000e240008000800 */
[----:B------:R1:W-:Y:S01]  /*211400*/  STL [R1+0x168], R26 ;  /* 0x0001681a01007387 */ /* 0x0003e20000100800 */
[----:B------:R-:W-:Y:S02]  /*211410*/  LOP3.LUT R2, R19, 0xffff, RZ, 0xc0, !PT ;  /* 0x0000ffff13027812 */ /* 0x000fe400078ec0ff */
[----:B------:R-:W-:Y:S02]  /*211420*/  LOP3.LUT R14, R14, 0xffff, RZ, 0xc0, !PT ;  /* 0x0000ffff0e0e7812 */ /* 0x000fe400078ec0ff */
[----:B----4-:R-:W-:-:S02]  /*211430*/  LOP3.LUT R17, R17, 0xffff, RZ, 0xc0, !PT ;  /* 0x0000ffff11117812 */ /* 0x010fc400078ec0ff */
[----:B-1----:R-:W-:Y:S02]  /*211440*/  PRMT R26, R2, 0x3340, R0 ;  /* 0x00003340021a7816 */ /* 0x002fe40000000000 */
[--C-:B------:R-:W-:Y:S02]  /*211450*/  PRMT R19, R14, 0x3340, R17.reuse ;  /* 0x000033400e137816 */ /* 0x100fe40000000011 */
[----:B------:R-:W-:Y:S02]  /*211460*/  SHF.R.U32.HI R14, RZ, 0x8, R14 ;  /* 0x00000008ff0e7819 */ /* 0x000fe4000001160e */
[----:B------:R-:W-:Y:S02]  /*211470*/  SHF.R.U32.HI R17, RZ, 0x8, R17 ;  /* 0x00000008ff117819 */ /* 0x000fe40000011611 */
[----:B------:R-:W-:Y:S02]  /*211480*/  PRMT R27, R19, 0x5410, R26 ;  /* 0x00005410131b7816 */ /* 0x000fe4000000001a */
[----:B------:R-:W-:-:S02]  /*211490*/  SHF.R.U32.HI R2, RZ, 0x8, R2 ;  /* 0x00000008ff027819 */ /* 0x000fc40000011602 */
[----:B------:R-:W-:Y:S02]  /*2114a0*/  SHF.R.S32.HI R19, RZ, 0x1f, R12 ;  /* 0x0000001fff137819 */ /* 0x000fe4000001140c */
[----:B------:R-:W-:Y:S02]  /*2114b0*/  IADD3 R26, P1, PT, R12, R10, RZ ;  /* 0x0000000a0c1a7210 */ /* 0x000fe40007f3e0ff */
[----:B------:R-:W-:Y:S02]  /*2114c0*/  LOP3.LUT R14, R14, 0xffff, RZ, 0xc0, !PT ;  /* 0x0000ffff0e0e7812 */ /* 0x000fe400078ec0ff */
[----:B------:R-:W-:Y:S01]  /*2114d0*/  LOP3.LUT R17, R17, 0xffff, RZ, 0xc0, !PT ;  /* 0x0000ffff11117812 */ /* 0x000fe200078ec0ff */
[----:B------:R1:W-:Y:S01]  /*2114e0*/  STL [R1+0x161c], R27 ;  /* 0x00161c1b01007387 */ /* 0x0003e20000100800 */
[----:B------:R-:W-:Y:S02]  /*2114f0*/  LOP3.LUT R2, R2, 0xffff, RZ, 0xc0, !PT ;  /* 0x0000ffff02027812 */ /* 0x000fe400078ec0ff */
[----:B------:R-:W-:-:S02]  /*211500*/  PRMT R14, R14, 0x3340, R17 ;  /* 0x000033400e0e7816 */ /* 0x000fc40000000011 */
[----:B------:R-:W-:Y:S01]  /*211510*/  PRMT R2, R2, 0x3340, R0 ;  /* 0x0000334002027816 */ /* 0x000fe20000000000 */
[----:B-1----:R-:W-:-:S05]  /*211520*/  IMAD.X R27, R19, 0x1, R9, P1 ;  /* 0x00000001131b7824 */ /* 0x002fca00008e0609 */
[----:B------:R-:W-:Y:S04]  /*211530*/  STL.64 [R1+0x978], R26 ;  /* 0x0009781a01007387 */ /* 0x000fe80000100a00 */
[----:B------:R1:W-:Y:S04]  /*211540*/  STL [R1+0x4b8], R14 ;  /* 0x0004b80e01007387 */ /* 0x0003e80000100800 */
[----:B------:R4:W-:Y:S04]  /*211550*/  STL [R1+0x164], R2 ;  /* 0x0001640201007387 */ /* 0x0009e80000100800 */
[----:B-1----:R-:W2:Y:S01]  /*211560*/  LDL.LU R14, [R1+0x990] ;  /* 0x00099000010e7983 */ /* 0x002ea20000300800 */
[----:B---3--:R-:W-:-:S03]  /*211570*/  LOP3.LUT R26, R15, 0xffff, RZ, 0xc0, !PT ;  /* 0x0000ffff0f1a7812 */ /* 0x008fc600078ec0ff */
[----:B------:R-:W3:Y:S01]  /*211580*/  LDL.LU R15, [R1+0x604] ;  /* 0x00060400010f7983 */ /* 0x000ee20000300800 */
[----:B--2---:R-:W-:-:S03]  /*211590*/  LOP3.LUT R17, R18, 0xffff, RZ, 0xc0, !PT ;  /* 0x0000ffff12117812 */ /* 0x004fc600078ec0ff */
[----:B------:R-:W2:Y:S01]  /*2115a0*/  LDL.LU R18, [R1+0x7e8] ;  /* 0x0007e80001127983 */ /* 0x000ea20000300800 */
[----:B------:R-:W-:Y:S02]  /*2115b0*/  LOP3.LUT R25, R25, 0xffff, RZ, 0xc0, !PT ;  /* 0x0000ffff19197812 */ /* 0x000fe400078ec0ff */
[----:B------:R-:W-:Y:S02]  /*2115c0*/  LOP3.LUT R23, R23, 0xffff, RZ, 0xc0, !PT ;  /* 0x0000ffff17177812 */ /* 0x000fe400078ec0ff */
[----:B----4-:R-:W-:Y:S02]  /*2115d0*/  LOP3.LUT R2, R29, 0xffff, RZ, 0xc0, !PT ;  /* 0x0000ffff1d027812 */ /* 0x010fe400078ec0ff */
[----:B------:R-:W-:Y:S02]  /*2115e0*/  PRMT R29, R26, 0x3340, R0 ;  /* 0x000033401a1d7816 */ /* 0x000fe40000000000 */
[----:B------:R-:W-:Y:S02]  /*2115f0*/  PRMT R27, R25, 0x3340, R23 ;  /* 0x00003340191b7816 */ /* 0x000fe40000000017 */
[----:B------:R-:W-:Y:S01]  /*211600*/  LOP3.LUT R20, R20, 0xffff, RZ, 0xc0, !PT ;  /* 0x0000ffff14147812 */ /* 0x000fe200078ec0ff */
[----:B------:R1:W-:Y:S01]  /*211610*/  STL [R1+0x7714], R26 ;  /* 0x0077141a01007387 */ /* 0x0003e20000100800 */
[----:B------:R-:W-:-:S02]  /*211620*/  PRMT R29, R27, 0x5410, R29 ;  /* 0x000054101b1d7816 */ /* 0x000fc4000000001d */
[----:B------:R-:W-:-:S03]  /*211630*/  PRMT R27, R2, 0x3340, R0 ;  /* 0x00003340021b7816 */ /* 0x000fc60000000000 */
[----:B------:R4:W-:Y:S01]  /*211640*/  STL [R1+0x1614], R29 ;  /* 0x0016141d01007387 */ /* 0x0009e20000100800 */
[----:B-1----:R-:W-:-:S04]  /*211650*/  PRMT R26, R17, 0x3340, R20 ;  /* 0x00003340111a7816 */ /* 0x002fc80000000014 */
[----:B----4-:R-:W-:Y:S02]  /*211660*/  PRMT R29, R26, 0x5410, R27 ;  /* 0x000054101a1d7816 */ /* 0x010fe4000000001b */
[----:B------:R-:W-:-:S05]  /*211670*/  IADD3 R26, P1, PT, R12, R8, RZ ;  /* 0x000000080c1a7210 */ /* 0x000fca0007f3e0ff */
[----:B------:R-:W-:Y:S01]  /*211680*/  IMAD.X R27, R19, 0x1, R7, P1 ;  /* 0x00000001131b7824 */ /* 0x000fe200008e0607 */
[----:B------:R-:W-:Y:S04]  /*211690*/  STL [R1+0x1604], R29 ;  /* 0x0016041d01007387 */ /* 0x000fe80000100800 */
[----:B------:R1:W-:Y:S02]  /*2116a0*/  STL.64 [R1+0x948], R26 ;  /* 0x0009481a01007387 */ /* 0x0003e40000100a00 */
[----:B-1----:R-:W-:Y:S02]  /*2116b0*/  SHF.R.U32.HI R26, RZ, 0x8, R25 ;  /* 0x00000008ff1a7819 */ /* 0x002fe40000011619 */
[----:B------:R-:W-:Y:S01]  /*2116c0*/  SHF.R.U32.HI R27, RZ, 0x8, R23 ;  /* 0x00000008ff1b7819 */ /* 0x000fe20000011617 */
[----:B------:R-:W4:Y:S04]  /*2116d0*/  LDL.LU R25, [R1+0x958] ;  /* 0x0009580001197983 */ /* 0x000f280000300800 */
[----:B------:R-:W4:Y:S01]  /*2116e0*/  LDL.LU R23, [R1+0x760] ;  /* 0x0007600001177983 */ /* 0x000f220000300800 */
[----:B------:R-:W-:-:S02]  /*2116f0*/  SHF.R.U32.HI R17, RZ, 0x8, R17 ;  /* 0x00000008ff117819 */ /* 0x000fc40000011611 */
[----:B------:R-:W-:Y:S02]  /*211700*/  SHF.R.U32.HI R20, RZ, 0x8, R20 ;  /* 0x00000008ff147819 */ /* 0x000fe40000011614 */
[----:B------:R-:W-:Y:S02]  /*211710*/  LOP3.LUT R26, R26, 0xffff, RZ, 0xc0, !PT ;  /* 0x0000ffff1a1a7812 */ /* 0x000fe400078ec0ff */
        /* <DEDUP_REMOVED lines=8> */
[----:B------:R-:W-:Y:S02]  /*2117a0*/  STL [R1+0x818], R29 ;  /* 0x0008181d01007387 */ /* 0x000fe40000100800 */
[----:B------:R-:W-:Y:S02]  /*2117b0*/  IMAD.X R27, R19, 0x1, R5, P1 ;  /* 0x00000001131b7824 */ /* 0x000fe400008e0605 */
[----:B------:R1:W-:Y:S04]  /*2117c0*/  STL [R1+0x4b4], R17 ;  /* 0x0004b41101007387 */ /* 0x0003e80000100800 */
[----:B------:R-:W-:Y:S01]  /*2117d0*/  STL.64 [R1+0x960], R26 ;  /* 0x0009601a01007387 */ /* 0x000fe20000100a00 */
[----:B-1----:R-:W-:-:S05]  /*2117e0*/  PRMT R17, R2, 0x3340, R0 ;  /* 0x0000334002117816 */ /* 0x002fca0000000000 */
[----:B------:R1:W-:Y:S01]  /*2117f0*/  STL [R1+0x160], R17 ;  /* 0x0001601101007387 */ /* 0x0003e20000100800 */
[----:B------:R-:W-:-:S03]  /*211800*/  LOP3.LUT R2, R14, 0xffff, RZ, 0xc0, !PT ;  /* 0x0000ffff0e027812 */ /* 0x000fc600078ec0ff */
[----:B-1----:R-:W4:Y:S01]  /*211810*/  LDL.LU R17, [R1+0x6f0] ;  /* 0x0006f00001117983 */ /* 0x002f220000300800 */
[----:B---3--:R-:W-:-:S03]  /*211820*/  LOP3.LUT R20, R15, 0xffff, RZ, 0xc0, !PT ;  /* 0x0000ffff0f147812 */ /* 0x008fc600078ec0ff */
[----:B------:R-:W3:Y:S01]  /*211830*/  LDL.LU R15, [R1+0xa3c] ;  /* 0x000a3c00010f7983 */ /* 0x000ee20000300800 */
[----:B--2---:R-:W-:-:S03]  /*211840*/  LOP3.LUT R14, R18, 0xffff, RZ, 0xc0, !PT ;  /* 0x0000ffff120e7812 */ /* 0x004fc600078ec0ff */
[----:B------:R-:W2:Y:S01]  /*211850*/  LDL.LU R18, [R1+0x910] ;  /* 0x0009100001127983 */ /* 0x000ea20000300800 */
[----:B------:R-:W-:Y:S02]  /*211860*/  PRMT R27, R20, 0x3340, R0 ;  /* 0x00003340141b7816 */ /* 0x000fe40000000000 */
[----:B------:R-:W-:Y:S02]  /*211870*/  PRMT R26, R2, 0x3340, R14 ;  /* 0x00003340021a7816 */ /* 0x000fe4000000000e */
[----:B------:R-:W-:Y:S02]  /*211880*/  SHF.R.U32.HI R2, RZ, 0x8, R2 ;  /* 0x00000008ff027819 */ /* 0x000fe40000011602 */
[----:B------:R-:W-:Y:S02]  /*211890*/  SHF.R.U32.HI R14, RZ, 0x8, R14 ;  /* 0x00000008ff0e7819 */ /* 0x000fe4000001160e */
[----:B------:R-:W-:Y:S02]  /*2118a0*/  PRMT R29, R26, 0x5410, R27 ;  /* 0x000054101a1d7816 */ /* 0x000fe4000000001b */
[----:B------:R-:W-:-:S02]  /*2118b0*/  IADD3 R26, P1, PT, R12, R4, RZ ;  /* 0x000000040c1a7210 */ /* 0x000fc40007f3e0ff */
[----:B------:R-:W-:Y:S02]  /*2118c0*/  LOP3.LUT R2, R2, 0xffff, RZ, 0xc0, !PT ;  /* 0x0000ffff02027812 */ /* 0x000fe400078ec0ff */
[----:B------:R-:W-:Y:S01]  /*2118d0*/  LOP3.LUT R14, R14, 0xffff, RZ, 0xc0, !PT ;  /* 0x0000ffff0e0e7812 */ /* 0x000fe200078ec0ff */
[----:B------:R-:W-:-:S03]  /*2118e0*/  IMAD.X R27, R19, 0x1, R3, P1 ;  /* 0x00000001131b7824 */ /* 0x000fc600008e0603 */
[----:B------:R-:W-:Y:S01]  /*2118f0*/  PRMT R19, R2, 0x3340, R14 ;  /* 0x0000334002137816 */ /* 0x000fe2000000000e */
[----:B------:R-:W-:Y:S01]  /*211900*/  STL [R1+0x1168], R29 ;  /* 0x0011681d01007387 */ /* 0x000fe20000100800 */
[----:B------:R-:W-:-:S03]  /*211910*/  LOP3.LUT R14, R24, 0xffff, RZ, 0xc0, !PT ;  /* 0x0000ffff180e7812 */ /* 0x000fc600078ec0ff */
[----:B------:R-:W-:Y:S04]  /*211920*/  STL.64 [R1+0x940], R26 ;  /* 0x0009401a01007387 */ /* 0x000fe80000100a00 */
[----:B------:R1:W-:Y:S01]  /*211930*/  STL [R1+0x4b0], R19 ;  /* 0x0004b01301007387 */ /* 0x0003e20000100800 */
[----:B------:R-:W-:Y:S02]  /*211940*/  PRMT R24, R14, 0x3340, R0 ;  /* 0x000033400e187816 */ /* 0x000fe40000000000 */
[----:B----4-:R-:W-:Y:S02]  /*211950*/  LOP3.LUT R2, R25, 0xffff, RZ, 0xc0, !PT ;  /* 0x0000ffff19027812 */ /* 0x010fe400078ec0ff */
[----:B-1----:R-:W-:-:S04]  /*211960*/  LOP3.LUT R19, R23, 0xffff, RZ, 0xc0, !PT ;  /* 0x0000ffff17137812 */ /* 0x002fc800078ec0ff */
[----:B------:R-:W-:-:S04]  /*211970*/  PRMT R23, R2, 0x3340, R19 ;  /* 0x0000334002177816 */ /* 0x000fc80000000013 */
[----:B------:R-:W-:-:S05]  /*211980*/  PRMT R23, R23, 0x5410, R24 ;  /* 0x0000541017177816 */ /* 0x000fca0000000018 */
[----:B------:R1:W-:Y:S04]  /*211990*/  STL [R1+0x1164], R23 ;  /* 0x0011641701007387 */ /* 0x0003e80000100800 */
[----:B------:R-:W4:Y:S04]  /*2119a0*/  LDL.LU R24, [R1+0xa48] ;  /* 0x000a480001187983 */ /* 0x000f280000300800 */
[----:B------:R-:W4:Y:S04]  /*2119b0*/  LDL.LU R25, [R1+0x6fc] ;  /* 0x0006fc0001197983 */ /* 0x000f280000300800 */
[----:B-1----:R-:W4:Y:S01]  /*2119c0*/  LDL.LU R23, [R1+0x934] ;  /* 0x0009340001177983 */ /* 0x002f220000300800 */
[----:B------:R-:W-:-:S02]  /*2119d0*/  SHF.R.U32.HI R2, RZ, 0x8, R2 ;  /* 0x00000008ff027819 */ /* 0x000fc40000011602 */
[----:B------:R-:W-:Y:S02]  /*2119e0*/  SHF.R.U32.HI R19, RZ, 0x8, R19 ;  /* 0x00000008ff137819 */ /* 0x000fe40000011613 */
[----:B------:R-:W-:Y:S02]  /*2119f0*/  LOP3.LUT R2, R2, 0xffff, RZ, 0xc0, !PT ;  /* 0x0000ffff02027812 */ /* 0x000fe400078ec0ff */
[----:B------:R-:W-:Y:S02]  /*211a00*/  LOP3.LUT R19, R19, 0xffff, RZ, 0xc0, !PT ;  /* 0x0000ffff13137812 */ /* 0x000fe400078ec0ff */
[----:B------:R-:W-:Y:S02]  /*211a10*/  SHF.R.U32.HI R20, RZ, 0x8, R20 ;  /* 0x00000008ff147819 */ /* 0x000fe40000011614 */
[----:B------:R-:W-:Y:S01]  /*211a20*/  PRMT R19, R2, 0x3340, R19 ;  /* 0x0000334002137816 */ /* 0x000fe20000000013 */
[----:B0-----:R-:W-:Y:S01]  /*211a30*/  VIADD R12, R12, UR6 ;  /* 0x000000060c0c7c36 */ /* 0x001fe20008000000 */
[----:B------:R-:W-:Y:S01]  /*211a40*/  LOP3.LUT R20, R20, 0xffff, RZ, 0xc0, !PT ;  /* 0x0000ffff14147812 */ /* 0x000fe200078ec0ff */
[----:B------:R-:W0:Y:S03]  /*211a50*/  LDCU UR6, c[0x0][0x3b8] ;  /* 0x00007700ff0677ac */ /* 0x000e260008000800 */
[----:B------:R-:W-:-:S02]  /*211a60*/  PRMT R20, R20, 0x3340, R0 ;  /* 0x0000334014147816 */ /* 0x000fc40000000000 */
[----:B------:R-:W-:Y:S02]  /*211a70*/  LOP3.LUT R27, R17, 0xffff, RZ, 0xc0, !PT ;  /* 0x0000ffff111b7812 */ /* 0x000fe400078ec0ff */
[----:B------:R-:W-:Y:S01]  /*211a80*/  SHF.R.S32.HI R29, RZ, 0x1f, R12 ;  /* 0x0000001fff1d7819 */ /* 0x000fe2000001140c */
[----:B------:R-:W-:Y:S01]  /*211a90*/  STL [R1+0x124], R20 ;  /* 0x0001241401007387 */ /* 0x000fe20000100800 */
[----:B------:R-:W-:-:S03]  /*211aa0*/  SHF.R.U32.HI R14, RZ, 0x8, R14 ;  /* 0x00000008ff0e7819 */ /* 0x000fc6000001160e */
[----:B------:R1:W-:Y:S01]  /*211ab0*/  STL [R1+0x490], R19 ;  /* 0x0004901301007387 */ /* 0x0003e20000100800 */
[----:B---3--:R-:W-:Y:S02]  /*211ac0*/  LOP3.LUT R2, R15, 0xffff, RZ, 0xc0, !PT ;  /* 0x0000ffff0f027812 */ /* 0x008fe400078ec0ff */
[----:B--2---:R-:W-:Y:S02]  /*211ad0*/  LOP3.LUT R15, R18, 0xffff, RZ, 0xc0, !PT ;  /* 0x0000ffff120f7812 */ /* 0x004fe400078ec0ff */
[----:B------:R-:W-:Y:S02]  /*211ae0*/  PRMT R18, R27, 0x3340, R0 ;  /* 0x000033401b127816 */ /* 0x000fe40000000000 */
[----:B------:R-:W-:-:S04]  /*211af0*/  PRMT R17, R2, 0x3340, R15 ;  /* 0x0000334002117816 */ /* 0x000fc8000000000f */
[----:B------:R-:W-:Y:S02]  /*211b00*/  PRMT R17, R17, 0x5410, R18 ;  /* 0x0000541011117816 */ /* 0x000fe40000000012 */
[----:B------:R-:W-:-:S05]  /*211b10*/  IADD3 R18, P1, PT, R12, R10, RZ ;  /* 0x0000000a0c127210 */ /* 0x000fca0007f3e0ff */
[----:B-1----:R-:W-:Y:S01]  /*211b20*/  IMAD.X R19, R29, 0x1, R9, P1 ;  /* 0x000000011d137824 */ /* 0x002fe200008e0609 */
[----:B------:R-:W-:Y:S04]  /*211b30*/  STL [R1+0x1160], R17 ;  /* 0x0011601101007387 */ /* 0x000fe80000100800 */
[----:B------:R1:W-:Y:S02]  /*211b40*/  STL.64 [R1+0x910], R18 ;  /* 0x0009101201007387 */ /* 0x0003e40000100a00 */
[----:B-1----:R-:W-:Y:S02]  /*211b50*/  LOP3.LUT R18, R14, 0xffff, RZ, 0xc0, !PT ;  /* 0x0000ffff0e127812 */ /* 0x002fe400078ec0ff */
[----:B------:R-:W2:Y:S04]  /*211b60*/  LDL.LU R19, [R1+0xa0c] ;  /* 0x000a0c0001137983 */ /* 0x000ea80000300800 */
[----:B------:R-:W3:Y:S01]  /*211b70*/  LDL.LU R14, [R1+0x69c] ;  /* 0x00069c00010e7983 */ /* 0x000ee20000300800 */
[----:B------:R-:W-:-:S02]  /*211b80*/  SHF.R.U32.HI R2, RZ, 0x8, R2 ;  /* 0x00000008ff027819 */ /* 0x000fc40000011602 */
[----:B------:R-:W-:Y:S01]  /*211b90*/  SHF.R.U32.HI R15, RZ, 0x8, R15 ;  /* 0x00000008ff0f7819 */ /* 0x000fe2000001160f */
[----:B------:R-:W3:Y:S01]  /*211ba0*/  LDL.LU R17, [R1+0x8b0] ;  /* 0x0008b00001117983 */ /* 0x000ee20000300800 */
[----:B------:R-:W-:Y:S02]  /*211bb0*/  LOP3.LUT R2, R2, 0xffff, RZ, 0xc0, !PT ;  /* 0x0000ffff02027812 */ /* 0x000fe400078ec0ff */
[----:B------:R-:W-:Y:S02]  /*211bc0*/  LOP3.LUT R15, R15, 0xffff, RZ, 0xc0, !PT ;  /* 0x0000ffff0f0f7812 */ /* 0x000fe400078ec0ff */
[----:B------:R-:W-:Y:S02]  /*211bd0*/  PRMT R18, R18, 0x3340, R0 ;  /* 0x0000334012127816 */ /* 0x000fe40000000000 */
[----:B------:R-:W-:-:S03]  /*211be0*/  PRMT R15, R2, 0x3340, R15 ;  /* 0x00003340020f7816 */ /* 0x000fc6000000000f */
[----:B------:R1:W-:Y:S04]  /*211bf0*/  STL [R1+0x120], R18 ;  /* 0x0001201201007387 */ /* 0x0003e80000100800 */
[----:B------:R0:W-:Y:S01]  /*211c00*/  STL [R1+0x48c], R15 ;  /* 0x00048c0f01007387 */ /* 0x0001e20000100800 */
[----:B------:R-:W-:Y:S02]  /*211c10*/  SHF.R.U32.HI R27, RZ, 0x8, R27 ;  /* 0x00000008ff1b7819 */ /* 0x000fe4000001161b */
[----:B----4-:R-:W-:Y:S02]  /*211c20*/  LOP3.LUT R20, R24, 0xffff, RZ, 0xc0, !PT ;  /* 0x0000ffff18147812 */ /* 0x010fe400078ec0ff */
[----:B------:R-:W-:Y:S02]  /*211c30*/  LOP3.LUT R2, R25, 0xffff, RZ, 0xc0, !PT ;  /* 0x0000ffff19027812 */ /* 0x000fe400078ec0ff */
[----:B------:R-:W-:-:S02]  /*211c40*/  LOP3.LUT R26, R23, 0xffff, RZ, 0xc0, !PT ;  /* 0x0000ffff171a7812 */ /* 0x000fc400078ec0ff */
[----:B-1----:R-:W-:Y:S02]  /*211c50*/  PRMT R18, R2, 0x3340, R0 ;  /* 0x0000334002127816 */ /* 0x002fe40000000000 */
[----:B------:R-:W-:Y:S02]  /*211c60*/  IADD3 R24, P1, PT, R12, R8, RZ ;  /* 0x000000080c187210 */ /* 0x000fe40007f3e0ff */
[----:B0-----:R-:W-:-:S03]  /*211c70*/  PRMT R15, R20, 0x3340, R26 ;  /* 0x00003340140f7816 */ /* 0x001fc6000000001a */
[----:B------:R-:W-:Y:S01]  /*211c80*/  IMAD.X R25, R29, 0x1, R7, P1 ;  /* 0x000000011d197824 */ /* 0x000fe200008e0607 */
[----:B------:R-:W-:-:S05]  /*211c90*/  PRMT R15, R15, 0x5410, R18 ;  /* 0x000054100f0f7816 */ /* 0x000fca0000000012 */
[----:B------:R-:W-:Y:S04]  /*211ca0*/  STL [R1+0x111c], R15 ;  /* 0x00111c0f01007387 */ /* 0x000fe80000100800 */
[----:B------:R0:W-:Y:S01]  /*211cb0*/  STL.64 [R1+0x918], R24 ;  /* 0x0009181801007387 */ /* 0x0001e20000100a00 */
[----:B------:R-:W-:Y:S02]  /*211cc0*/  SHF.R.U32.HI R20, RZ, 0x8, R20 ;  /* 0x00000008ff147819 */ /* 0x000fe40000011614 */
[----:B------:R-:W-:Y:S01]  /*211cd0*/  SHF.R.U32.HI R26, RZ, 0x8, R26 ;  /* 0x00000008ff1a7819 */ /* 0x000fe2000001161a */
[----:B0-----:R-:W4:Y:S04]  /*211ce0*/  LDL.LU.64 R24, [R1+0x7790] ;  /* 0x0077900001187983 */ /* 0x001f280000300a00 */
[----:B------:R-:W4:Y:S04]  /*211cf0*/  LDL.LU R15, [R1+0xa1c] ;  /* 0x000a1c00010f7983 */ /* 0x000f280000300800 */
[----:B------:R-:W4:Y:S04]  /*211d00*/  LDL.LU R18, [R1+0x6b4] ;  /* 0x0006b40001127983 */ /* 0x000f280000300800 */
[----:B------:R-:W4:Y:S01]  /*211d10*/  LDL.LU R23, [R1+0x8e4] ;  /* 0x0008e40001177983 */ /* 0x000f220000300800 */
[----:B------:R-:W-:-:S02]  /*211d20*/  LOP3.LUT R20, R20, 0xffff, RZ, 0xc0, !PT ;  /* 0x0000ffff14147812 */ /* 0x000fc400078ec0ff */
[----:B------:R-:W-:Y:S02]  /*211d30*/  LOP3.LUT R27, R27, 0xffff, RZ, 0xc0, !PT ;  /* 0x0000ffff1b1b7812 */ /* 0x000fe400078ec0ff */
[----:B------:R-:W-:Y:S02]  /*211d40*/  LOP3.LUT R26, R26, 0xffff, RZ, 0xc0, !PT ;  /* 0x0000ffff1a1a7812 */ /* 0x000fe400078ec0ff */
[----:B------:R-:W-:Y:S02]  /*211d50*/  PRMT R27, R27, 0x3340, R0 ;  /* 0x000033401b1b7816 */ /* 0x000fe40000000000 */
[----:B------:R-:W-:Y:S02]  /*211d60*/  PRMT R20, R20, 0x3340, R26 ;  /* 0x0000334014147816 */ /* 0x000fe4000000001a */
[----:B------:R-:W-:Y:S02]  /*211d70*/  IADD3 R26, P1, PT, R12, R6, RZ ;  /* 0x000000060c1a7210 */ /* 0x000fe40007f3e0ff */
[----:B------:R-:W-:Y:S01]  /*211d80*/  SHF.R.U32.HI R2, RZ, 0x8, R2 ;  /* 0x00000008ff027819 */ /* 0x000fe20000011602 */
[----:B------:R0:W-:Y:S03]  /*211d90*/  STL [R1+0x11c], R27 ;  /* 0x00011c1b01007387 */ /* 0x0001e60000100800 */
[----:B------:R-:W-:Y:S01]  /*211da0*/  LOP3.LUT R2, R2, 0xffff, RZ, 0xc0, !PT ;  /* 0x0000ffff02027812 */ /* 0x000fe200078ec0ff */
[----:B------:R-:W-:Y:S01]  /*211db0*/  STL [R1+0x488], R20 ;  /* 0x0004881401007387 */ /* 0x000fe20000100800 */
[----:B0-----:R-:W-:-:S05]  /*211dc0*/  IMAD.X R27, R29, 0x1, R5, P1 ;  /* 0x000000011d1b7824 */ /* 0x001fca00008e0605 */
[----:B------:R0:W-:Y:S02]  /*211dd0*/  STL.64 [R1+0x928], R26 ;  /* 0x0009281a01007387 */ /* 0x0001e40000100a00 */
[----:B0-----:R-:W-:-:S05]  /*211de0*/  PRMT R26, R2, 0x3340, R0 ;  /* 0x00003340021a7816 */ /* 0x001fca0000000000 */
[----:B------:R0:W-:Y:S01]  /*211df0*/  STL [R1+0x118], R26 ;  /* 0x0001181a01007387 */ /* 0x0001e20000100800 */
[----:B--2---:R-:W-:Y:S02]  /*211e00*/  LOP3.LUT R2, R19, 0xffff, RZ, 0xc0, !PT ;  /* 0x0000ffff13027812 */ /* 0x004fe400078ec0ff */
[----:B---3--:R-:W-:Y:S01]  /*211e10*/  LOP3.LUT R20, R14, 0xffff, RZ, 0xc0, !PT ;  /* 0x0000ffff0e147812 */ /* 0x008fe200078ec0ff */
[----:B------:R-:W2:Y:S04]  /*211e20*/  LDL.LU R19, [R1+0x9a0] ;  /* 0x0009a00001137983 */ /* 0x000ea80000300800 */
[----:B------:R-:W3:Y:S01]  /*211e30*/  LDL.LU R14, [R1+0x838] ;  /* 0x00083800010e7983 */ /* 0x000ee20000300800 */
[----:B------:R-:W-:Y:S02]  /*211e40*/  LOP3.LUT R17, R17, 0xffff, RZ, 0xc0, !PT ;  /* 0x0000ffff11117812 */ /* 0x000fe400078ec0ff */
[----:B------:R-:W-:-:S02]  /*211e50*/  PRMT R27, R20, 0x3340, R0 ;  /* 0x00003340141b7816 */ /* 0x000fc40000000000 */
[--C-:B0-----:R-:W-:Y:S02]  /*211e60*/  PRMT R26, R2, 0x3340, R17.reuse ;  /* 0x00003340021a7816 */ /* 0x101fe40000000011 */
[----:B------:R-:W-:Y:S02]  /*211e70*/  SHF.R.U32.HI R2, RZ, 0x8, R2 ;  /* 0x00000008ff027819 */ /* 0x000fe40000011602 */
[----:B------:R-:W-:Y:S02]  /*211e80*/  SHF.R.U32.HI R17, RZ, 0x8, R17 ;  /* 0x00000008ff117819 */ /* 0x000fe40000011611 */
[----:B------:R-:W-:Y:S02]  /*211e90*/  PRMT R27, R26, 0x5410, R27 ;  /* 0x000054101a1b7816 */ /* 0x000fe4000000001b */
[----:B------:R-:W-:Y:S02]  /*211ea0*/  IADD3 R26, P1, PT, R12, R4, RZ ;  /* 0x000000040c1a7210 */ /* 0x000fe40007f3e0ff */
[----:B------:R-:W-:-:S02]  /*211eb0*/  LOP3.LUT R2, R2, 0xffff, RZ, 0xc0, !PT ;  /* 0x0000ffff02027812 */ /* 0x000fc400078ec0ff */
[----:B------:R-:W-:Y:S01]  /*211ec0*/  LOP3.LUT R17, R17, 0xffff, RZ, 0xc0, !PT ;  /* 0x0000ffff11117812 */ /* 0x000fe200078ec0ff */
[----:B------:R0:W-:Y:S03]  /*211ed0*/  STL [R1+0x1118], R27 ;  /* 0x0011181b01007387 */ /* 0x0001e60000100800 */
[----:B------:R-:W-:Y:S01]  /*211ee0*/  PRMT R17, R2, 0x3340, R17 ;  /* 0x0000334002117816 */ /* 0x000fe20000000011 */
[----:B0-----:R-:W-:-:S05]  /*211ef0*/  IMAD.X R27, R29, 0x1, R3, P1 ;  /* 0x000000011d1b7824 */ /* 0x001fca00008e0603 */
[----:B------:R-:W-:Y:S04]  /*211f00*/  STL.64 [R1+0x938], R26 ;  /* 0x0009381a01007387 */ /* 0x000fe80000100a00 */
[----:B------:R0:W-:Y:S01]  /*211f10*/  STL [R1+0x484], R17 ;  /* 0x0004841101007387 */ /* 0x0001e20000100800 */
[----:B------:R-:W-:-:S04]  /*211f20*/  SHF.R.U32.HI R20, RZ, 0x8, R20 ;  /* 0x00000008ff147819 */ /* 0x000fc80000011614 */
[----:B------:R-:W-:-:S04]  /*211f30*/  LOP3.LUT R20, R20, 0xffff, RZ, 0xc0, !PT ;  /* 0x0000ffff14147812 */ /* 0x000fc800078ec0ff */
[--C-:B------:R-:W-:Y:S02]  /*211f40*/  PRMT R20, R20, 0x3340, R0.reuse ;  /* 0x0000334014147816 */ /* 0x100fe40000000000 */
[----:B----4-:R-:W-:Y:S02]  /*211f50*/  LOP3.LUT R2, R15, 0xffff, RZ, 0xc0, !PT ;  /* 0x0000ffff0f027812 */ /* 0x010fe400078ec0ff */
[----:B------:R-:W-:Y:S02]  /*211f60*/  LOP3.LUT R18, R18, 0xffff, RZ, 0xc0, !PT ;  /* 0x0000ffff12127812 */ /* 0x000fe400078ec0ff */
[----:B0-----:R-:W-:Y:S02]  /*211f70*/  LOP3.LUT R17, R23, 0xffff, RZ, 0xc0, !PT ;  /* 0x0000ffff17117812 */ /* 0x001fe400078ec0ff */
[----:B------:R-:W-:Y:S02]  /*211f80*/  PRMT R23, R18, 0x3340, R0 ;  /* 0x0000334012177816 */ /* 0x000fe40000000000 */
[----:B------:R-:W-:-:S04]  /*211f90*/  PRMT R15, R2, 0x3340, R17 ;  /* 0x00003340020f7816 */ /* 0x000fc80000000011 */
[----:B------:R-:W-:Y:S02]  /*211fa0*/  PRMT R26, R15, 0x5410, R23 ;  /* 0x000054100f1a7816 */ /* 0x000fe40000000017 */
[----:B------:R-:W4:Y:S04]  /*211fb0*/  LDL.LU R15, [R1+0x9d4] ;  /* 0x0009d400010f7983 */ /* 0x000f280000300800 */
[----:B------:R-:W4:Y:S01]  /*211fc0*/  LDL.LU R23, [R1+0x874] ;  /* 0x0008740001177983 */ /* 0x000f220000300800 */
[----:B------:R-:W-:Y:S02]  /*211fd0*/  SHF.R.U32.HI R2, RZ, 0x8, R2 ;  /* 0x00000008ff027819 */ /* 0x000fe40000011602 */
[----:B------:R-:W-:Y:S02]  /*211fe0*/  SHF.R.U32.HI R17, RZ, 0x8, R17 ;  /* 0x00000008ff117819 */ /* 0x000fe40000011611 */
[----:B------:R-:W-:-:S02]  /*211ff0*/  LOP3.LUT R2, R2, 0xffff, RZ, 0xc0, !PT ;  /* 0x0000ffff02027812 */ /* 0x000fc400078ec0ff */
[----:B------:R-:W-:Y:S01]  /*212000*/  LOP3.LUT R17, R17, 0xffff, RZ, 0xc0, !PT ;  /* 0x0000ffff11117812 */ /* 0x000fe200078ec0ff */
[----:B------:R-:W-:Y:S03]  /*212010*/  STL [R1+0x1114], R26 ;  /* 0x0011141a01007387 */ /* 0x000fe60000100800 */
[----:B------:R-:W-:Y:S02]  /*212020*/  PRMT R2, R2, 0x3340, R17 ;  /* 0x0000334002027816 */ /* 0x000fe40000000011 */
[----:B------:R-:W-:Y:S01]  /*212030*/  LOP3.LUT R17, R24, 0xffff, RZ, 0xc0, !PT ;  /* 0x0000ffff18117812 */ /* 0x000fe200078ec0ff */
[----:B------:R0:W-:Y:S04]  /*212040*/  STL [R1+0x114], R20 ;  /* 0x0001141401007387 */ /* 0x0001e80000100800 */
[----:B------:R-:W4:Y:S04]  /*212050*/  LDL.LU R24, [R1+0x778c] ;  /* 0x00778c0001187983 */ /* 0x000f280000300800 */
[----:B------:R2:W-:Y:S01]  /*212060*/  STL [R1+0x480], R2 ;  /* 0x0004800201007387 */ /* 0x0005e20000100800 */
[----:B0-----:R-:W-:-:S02]  /*212070*/  PRMT R20, R17, 0x3340, R0 ;  /* 0x0000334011147816 */ /* 0x001fc40000000000 */
[----:B--2---:R-:W-:Y:S02]  /*212080*/  LOP3.LUT R2, R19, 0xffff, RZ, 0xc0, !PT ;  /* 0x0000ffff13027812 */ /* 0x004fe400078ec0ff */
[----:B---3--:R-:W-:-:S04]  /*212090*/  LOP3.LUT R14, R14, 0xffff, RZ, 0xc0, !PT ;  /* 0x0000ffff0e0e7812 */ /* 0x008fc800078ec0ff */
[----:B------:R-:W-:-:S04]  /*2120a0*/  PRMT R19, R2, 0x3340, R14 ;  /* 0x0000334002137816 */ /* 0x000fc8000000000e */
[----:B------:R-:W-:-:S05]  /*2120b0*/  PRMT R19, R19, 0x5410, R20 ;  /* 0x0000541013137816 */ /* 0x000fca0000000014 */
[----:B------:R0:W-:Y:S02]  /*2120c0*/  STL [R1+0x10d8], R19 ;  /* 0x0010d81301007387 */ /* 0x0001e40000100800 */
[----:B0-----:R-:W-:Y:S02]  /*2120d0*/  SHF.R.U32.HI R19, RZ, 0x8, R18 ;  /* 0x00000008ff137819 */ /* 0x001fe40000011612 */
[----:B------:R-:W2:Y:S01]  /*2120e0*/  LDL.LU R18, [R1+0x98c] ;  /* 0x00098c0001127983 */ /* 0x000ea20000300800 */
[----:B------:R-:W-:Y:S01]  /*2120f0*/  VIADD R12, R12, UR6 ;  /* 0x000000060c0c7c36 */ /* 0x000fe20008000000 */
[----:B------:R-:W-:Y:S02]  /*212100*/  SHF.R.U32.HI R2, RZ, 0x8, R2 ;  /* 0x00000008ff027819 */ /* 0x000fe40000011602 */
[----:B------:R-:W-:Y:S02]  /*212110*/  SHF.R.U32.HI R14, RZ, 0x8, R14 ;  /* 0x00000008ff0e7819 */ /* 0x000fe4000001160e */
[----:B------:R-:W-:-:S02]  /*212120*/  LOP3.LUT R19, R19, 0xffff, RZ, 0xc0, !PT ;  /* 0x0000ffff13137812 */ /* 0x000fc400078ec0ff */
[----:B------:R-:W-:Y:S02]  /*212130*/  SHF.R.U32.HI R17, RZ, 0x8, R17 ;  /* 0x00000008ff117819 */ /* 0x000fe40000011611 */
[----:B------:R-:W-:Y:S02]  /*212140*/  SHF.R.S32.HI R29, RZ, 0x1f, R12 ;  /* 0x0000001fff1d7819 */ /* 0x000fe4000001140c */
[----:B------:R-:W-:Y:S02]  /*212150*/  IADD3 R26, P1, PT, R12, R10, RZ ;  /* 0x0000000a0c1a7210 */ /* 0x000fe40007f3e0ff */
[----:B------:R-:W-:Y:S02]  /*212160*/  LOP3.LUT R2, R2, 0xffff, RZ, 0xc0, !PT ;  /* 0x0000ffff02027812 */ /* 0x000fe400078ec0ff */
[----:B------:R-:W-:Y:S01]  /*212170*/  LOP3.LUT R14, R14, 0xffff, RZ, 0xc0, !PT ;  /* 0x0000ffff0e0e7812 */ /* 0x000fe200078ec0ff */
[----:B------:R-:W0:Y:S01]  /*212180*/  LDCU UR6, c[0x0][0x3b8] ;  /* 0x00007700ff0677ac */ /* 0x000e220008000800 */
[----:B------:R-:W-:-:S05]  /*212190*/  IMAD.X R27, R29, 0x1, R9, P1 ;  /* 0x000000011d1b7824 */ /* 0x000fca00008e0609 */
[----:B------:R1:W-:Y:S04]  /*2121a0*/  STL.64 [R1+0x920], R26 ;  /* 0x0009201a01007387 */ /* 0x0003e80000100a00 */
[----:B------:R-:W3:Y:S01]  /*2121b0*/  LDL.LU R20, [R1+0x7cc] ;  /* 0x0007cc0001147983 */ /* 0x000ee20000300800 */
[----:B-1----:R-:W-:Y:S02]  /*2121c0*/  PRMT R26, R19, 0x3340, R0 ;  /* 0x00003340131a7816 */ /* 0x002fe40000000000 */
[----:B------:R-:W-:Y:S02]  /*2121d0*/  PRMT R19, R2, 0x3340, R14 ;  /* 0x0000334002137816 */ /* 0x000fe4000000000e */
[----:B------:R-:W-:Y:S01]  /*2121e0*/  LOP3.LUT R2, R25, 0xffff, RZ, 0xc0, !PT ;  /* 0x0000ffff19027812 */ /* 0x000fe200078ec0ff */
[----:B------:R1:W-:Y:S04]  /*2121f0*/  STL [R1+0x110], R26 ;  /* 0x0001101a01007387 */ /* 0x0003e80000100800 */
[----:B------:R0:W-:Y:S04]  /*212200*/  STL [R1+0x47c], R19 ;  /* 0x00047c1301007387 */ /* 0x0001e80000100800 */
[----:B------:R-:W3:Y:S01]  /*212210*/  LDL.LU R25, [R1+0x7788] ;  /* 0x0077880001197983 */ /* 0x000ee20000300800 */
[----:B------:R-:W-:-:S02]  /*212220*/  LOP3.LUT R17, R17, 0xffff, RZ, 0xc0, !PT ;  /* 0x0000ffff11117812 */ /* 0x000fc400078ec0ff */
[----:B-1----:R-:W-:-:S05]  /*212230*/  IADD3 R26, P1, PT, R12, R8, RZ ;  /* 0x000000080c1a7210 */ /* 0x002fca0007f3e0ff */
[----:B------:R-:W-:Y:S01]  /*212240*/  IMAD.X R27, R29, 0x1, R7, P1 ;  /* 0x000000011d1b7824 */ /* 0x000fe200008e0607 */
[----:B----4-:R-:W-:Y:S02]  /*212250*/  LOP3.LUT R14, R15, 0xffff, RZ, 0xc0, !PT ;  /* 0x0000ffff0f0e7812 */ /* 0x010fe400078ec0ff */
[----:B------:R-:W-:Y:S02]  /*212260*/  LOP3.LUT R15, R23, 0xffff, RZ, 0xc0, !PT ;  /* 0x0000ffff170f7812 */ /* 0x000fe400078ec0ff */
[----:B------:R-:W-:Y:S02]  /*212270*/  PRMT R23, R2, 0x3340, R0 ;  /* 0x0000334002177816 */ /* 0x000fe40000000000 */
[--C-:B0-----:R-:W-:Y:S02]  /*212280*/  PRMT R19, R14, 0x3340, R15.reuse ;  /* 0x000033400e137816 */ /* 0x101fe4000000000f */
[----:B------:R-:W-:Y:S02]  /*212290*/  SHF.R.U32.HI R14, RZ, 0x8, R14 ;  /* 0x00000008ff0e7819 */ /* 0x000fe4000001160e */
[----:B------:R-:W-:-:S02]  /*2122a0*/  SHF.R.U32.HI R15, RZ, 0x8, R15 ;  /* 0x00000008ff0f7819 */ /* 0x000fc4000001160f */
[----:B------:R-:W-:Y:S02]  /*2122b0*/  PRMT R19, R19, 0x5410, R23 ;  /* 0x0000541013137816 */ /* 0x000fe40000000017 */
[----:B------:R-:W-:Y:S02]  /*2122c0*/  LOP3.LUT R14, R14, 0xffff, RZ, 0xc0, !PT ;  /* 0x0000ffff0e0e7812 */ /* 0x000fe400078ec0ff */
[----:B------:R-:W-:Y:S01]  /*2122d0*/  LOP3.LUT R15, R15, 0xffff, RZ, 0xc0, !PT ;  /* 0x0000ffff0f0f7812 */ /* 0x000fe200078ec0ff */
[----:B------:R0:W-:Y:S01]  /*2122e0*/  STL [R1+0x10d4], R19 ;  /* 0x0010d41301007387 */ /* 0x0001e20000100800 */
[----:B------:R-:W-:-:S03]  /*2122f0*/  SHF.R.U32.HI R2, RZ, 0x8, R2 ;  /* 0x00000008ff027819 */ /* 0x000fc60000011602 */
[----:B0-----:R-:W4:Y:S04]  /*212300*/  LDL.LU R19, [R1+0x994] ;  /* 0x0009940001137983 */ /* 0x001f280000300800 */
[----:B------:R-:W4:Y:S04]  /*212310*/  LDL.LU R23, [R1+0x800] ;  /* 0x0008000001177983 */ /* 0x000f280000300800 */
[----:B------:R0:W-:Y:S01]  /*212320*/  STL.64 [R1+0x930], R26 ;  /* 0x0009301a01007387 */ /* 0x0001e20000100a00 */
[----:B------:R-:W-:Y:S02]  /*212330*/  LOP3.LUT R2, R2, 0xffff, RZ, 0xc0, !PT ;  /* 0x0000ffff02027812 */ /* 0x000fe400078ec0ff */
[----:B0-----:R-:W-:-:S02]  /*212340*/  PRMT R26, R17, 0x3340, R0 ;  /* 0x00003340111a7816 */ /* 0x001fc40000000000 */
[----:B------:R-:W-:Y:S02]  /*212350*/  PRMT R17, R14, 0x3340, R15 ;  /* 0x000033400e117816 */ /* 0x000fe4000000000f */
[----:B------:R-:W-:-:S05]  /*212360*/  IADD3 R14, P1, PT, R12, R6, RZ ;  /* 0x000000060c0e7210 */ /* 0x000fca0007f3e0ff */
[----:B------:R-:W-:Y:S01]  /*212370*/  IMAD.X R15, R29, 0x1, R5, P1 ;  /* 0x000000011d0f7824 */ /* 0x000fe200008e0605 */
[----:B------:R-:W-:Y:S04]  /*212380*/  STL [R1+0x10c], R26 ;  /* 0x00010c1a01007387 */ /* 0x000fe80000100800 */
[----:B------:R-:W-:Y:S04]  /*212390*/  STL [R1+0x478], R17 ;  /* 0x0004781101007387 */ /* 0x000fe80000100800 */
[----:B------:R0:W-:Y:S02]  /*2123a0*/  STL.64 [R1+0x958], R14 ;  /* 0x0009580e01007387 */ /* 0x0001e40000100a00 */
[----:B0-----:R-:W-:-:S02]  /*2123b0*/  PRMT R15, R2, 0x3340, R0 ;  /* 0x00003340020f7816 */ /* 0x001fc40000000000 */
[----:B------:R-:W-:-:S03]  /*2123c0*/  LOP3.LUT R14, R21, 0xffff, RZ, 0xc0, !PT ;  /* 0x0000ffff150e7812 */ /* 0x000fc600078ec0ff */
[----:B------:R0:W-:Y:S04]  /*2123d0*/  STL [R1+0x108], R15 ;  /* 0x0001080f01007387 */ /* 0x0001e80000100800 */
[----:B------:R-:W4:Y:S04]  /*2123e0*/  LDL.LU R21, [R1+0x7784] ;  /* 0x0077840001157983 */ /* 0x000f280000300800 */
[----:B------:R-:W4:Y:S04]  /*2123f0*/  LDL.LU R17, [R1+0x758] ;  /* 0x0007580001117983 */ /* 0x000f280000300800 */
[----:B0-----:R-:W4:Y:S01]  /*212400*/  LDL.LU R15, [R1+0xa74] ;  /* 0x000a7400010f7983 */ /* 0x001f220000300800 */
[----:B--2---:R-:W-:-:S03]  /*212410*/  LOP3.LUT R2, R18, 0xffff, RZ, 0xc0, !PT ;  /* 0x0000ffff12027812 */ /* 0x004fc600078ec0ff */
[----:B------:R-:W2:Y:S01]  /*212420*/  LDL.LU R18, [R1+0x968] ;  /* 0x0009680001127983 */ /* 0x000ea20000300800 */
[----:B------:R-:W-:Y:S02]  /*212430*/  PRMT R27, R14, 0x3340, R0 ;  /* 0x000033400e1b7816 */ /* 0x000fe40000000000 */
[----:B---3--:R-:W-:-:S04]  /*212440*/  LOP3.LUT R20, R20, 0xffff, RZ, 0xc0, !PT ;  /* 0x0000ffff14147812 */ /* 0x008fc800078ec0ff */
[----:B------:R-:W-:Y:S02]  /*212450*/  PRMT R26, R2, 0x3340, R20 ;  /* 0x00003340021a7816 */ /* 0x000fe40000000014 */
        /* <DEDUP_REMOVED lines=8> */
[----:B0-----:R-:W-:Y:S01]  /*2124e0*/  IMAD.X R27, R29, 0x1, R3, P1 ;  /* 0x000000011d1b7824 */ /* 0x001fe200008e0603 */
[----:B------:R-:W-:-:S04]  /*2124f0*/  LOP3.LUT R2, R22, 0xffff, RZ, 0xc0, !PT ;  /* 0x0000ffff16027812 */ /* 0x000fc800078ec0ff */
[----:B------:R-:W-:Y:S04]  /*212500*/  STL.64 [R1+0x970], R26 ;  /* 0x0009701a01007387 */ /* 0x000fe80000100a00 */
[----:B------:R0:W-:Y:S01]  /*212510*/  STL [R1+0x474], R20 ;  /* 0x0004741401007387 */ /* 0x0001e20000100800 */
[----:B------:R-:W-:Y:S01]  /*212520*/  VIADD R12, R12, UR6 ;  /* 0x000000060c0c7c36 */ /* 0x000fe20008000000 */
[----:B------:R-:W1:Y:S01]  /*212530*/  LDCU UR6, c[0x0][0x3b8] ;  /* 0x00007700ff0677ac */ /* 0x000e620008000800 */
[----:B----4-:R-:W-:Y:S02]  /*212540*/  LOP3.LUT R19, R19, 0xffff, RZ, 0xc0, !PT ;  /* 0x0000ffff13137812 */ /* 0x010fe400078ec0ff */
[----:B0-----:R-:W-:Y:S02]  /*212550*/  LOP3.LUT R20, R23, 0xffff, RZ, 0xc0, !PT ;  /* 0x0000ffff17147812 */ /* 0x001fe400078ec0ff */
[----:B------:R-:W-:-:S02]  /*212560*/  PRMT R23, R2, 0x3340, R0 ;  /* 0x0000334002177816 */ /* 0x000fc40000000000 */
[----:B------:R-:W-:Y:S02]  /*212570*/  SHF.R.U32.HI R2, RZ, 0x8, R2 ;  /* 0x00000008ff027819 */ /* 0x000fe40000011602 */
[--C-:B------:R-:W-:Y:S02]  /*212580*/  PRMT R22, R19, 0x3340, R20.reuse ;  /* 0x0000334013167816 */ /* 0x100fe40000000014 */
[----:B------:R-:W-:Y:S02]  /*212590*/  SHF.R.U32.HI R19, RZ, 0x8, R19 ;  /* 0x00000008ff137819 */ /* 0x000fe40000011613 */
[----:B------:R-:W-:Y:S02]  /*2125a0*/  SHF.R.U32.HI R20, RZ, 0x8, R20 ;  /* 0x00000008ff147819 */ /* 0x000fe40000011614 */
[----:B------:R-:W-:Y:S02]  /*2125b0*/  LOP3.LUT R2, R2, 0xffff, RZ, 0xc0, !PT ;  /* 0x0000ffff02027812 */ /* 0x000fe400078ec0ff */
[----:B------:R-:W-:-:S02]  /*2125c0*/  PRMT R23, R22, 0x5410, R23 ;  /* 0x0000541016177816 */ /* 0x000fc40000000017 */
[----:B------:R-:W-:Y:S02]  /*2125d0*/  LOP3.LUT R19, R19, 0xffff, RZ, 0xc0, !PT ;  /* 0x0000ffff13137812 */ /* 0x000fe400078ec0ff */
[----:B------:R-:W-:Y:S01]  /*2125e0*/  LOP3.LUT R20, R20, 0xffff, RZ, 0xc0, !PT ;  /* 0x0000ffff14147812 */ /* 0x000fe200078ec0ff */
[----:B------:R-:W3:Y:S04]  /*2125f0*/  LDL.LU R22, [R1+0xa80] ;  /* 0x000a800001167983 */ /* 0x000ee80000300800 */
[----:B------:R0:W-:Y:S01]  /*212600*/  STL [R1+0x8c8], R23 ;  /* 0x0008c81701007387 */ /* 0x0001e20000100800 */
[----:B------:R-:W-:Y:S02]  /*212610*/  PRMT R20, R19, 0x3340, R20 ;  /* 0x0000334013147816 */ /* 0x000fe40000000014 */
[----:B------:R-:W-:Y:S01]  /*212620*/  PRMT R19, R2, 0x3340, R0 ;  /* 0x0000334002137816 */ /* 0x000fe20000000000 */
[----:B0-----:R-:W4:Y:S04]  /*212630*/  LDL.LU R23, [R1+0x96c] ;  /* 0x00096c0001177983 */ /* 0x001f280000300800 */
[----:B------:R0:W-:Y:S04]  /*212640*/  STL [R1+0x470], R20 ;  /* 0x0004701401007387 */ /* 0x0001e80000100800 */
[----:B------:R0:W-:Y:S01]  /*212650*/  STL [R1+0x104], R19 ;  /* 0x0001041301007387 */ /* 0x0001e20000100800 */
[----:B------:R-:W-:-:S02]  /*212660*/  LOP3.LUT R26, R17, 0xffff, RZ, 0xc0, !PT ;  /* 0x0000ffff111a7812 */ /* 0x000fc400078ec0ff */
[----:B------:R-:W-:Y:S02]  /*212670*/  LOP3.LUT R2, R15, 0xffff, RZ, 0xc0, !PT ;  /* 0x0000ffff0f027812 */ /* 0x000fe400078ec0ff */
[----:B0-----:R-:W-:Y:S02]  /*212680*/  SHF.R.S32.HI R20, RZ, 0x1f, R12 ;  /* 0x0000001fff147819 */ /* 0x001fe4000001140c */
[----:B--2---:R-:W-:Y:S02]  /*212690*/  LOP3.LUT R17, R18, 0xffff, RZ, 0xc0, !PT ;  /* 0x0000ffff12117812 */ /* 0x004fe400078ec0ff */
[----:B------:R-:W-:Y:S02]  /*2126a0*/  PRMT R18, R26, 0x3340, R0 ;  /* 0x000033401a127816 */ /* 0x000fe40000000000 */
[----:B------:R-:W-:-:S04]  /*2126b0*/  PRMT R15, R2, 0x3340, R17 ;  /* 0x00003340020f7816 */ /* 0x000fc80000000011 */
[----:B------:R-:W-:Y:S02]  /*2126c0*/  PRMT R15, R15, 0x5410, R18 ;  /* 0x000054100f0f7816 */ /* 0x000fe40000000012 */
[----:B------:R-:W-:Y:S02]  /*2126d0*/  IADD3 R18, P1, PT, R12, R10, RZ ;  /* 0x0000000a0c127210 */ /* 0x000fe40007f3e0ff */
[----:B------:R-:W-:Y:S02]  /*2126e0*/  SHF.R.U32.HI R2, RZ, 0x8, R2 ;  /* 0x00000008ff027819 */ /* 0x000fe40000011602 */
[----:B------:R-:W-:Y:S01]  /*2126f0*/  SHF.R.U32.HI R17, RZ, 0x8, R17 ;  /* 0x00000008ff117819 */ /* 0x000fe20000011611 */
[----:B------:R0:W-:Y:S01]  /*212700*/  STL [R1+0x8c4], R15 ;  /* 0x0008c40f01007387 */ /* 0x0001e20000100800 */
[----:B------:R-:W-:Y:S01]  /*212710*/  IMAD.X R19, R20, 0x1, R9, P1 ;  /* 0x0000000114137824 */ /* 0x000fe200008e0609 */
[----:B------:R-:W-:Y:S02]  /*212720*/  LOP3.LUT R2, R2, 0xffff, RZ, 0xc0, !PT ;  /* 0x0000ffff02027812 */ /* 0x000fe400078ec0ff */
[----:B------:R-:W-:-:S02]  /*212730*/  LOP3.LUT R17, R17, 0xffff, RZ, 0xc0, !PT ;  /* 0x0000ffff11117812 */ /* 0x000fc400078ec0ff */
[----:B0-----:R-:W-:Y:S02]  /*212740*/  SHF.R.U32.HI R15, RZ, 0x8, R14 ;  /* 0x00000008ff0f7819 */ /* 0x001fe4000001160e */
[----:B------:R-:W2:Y:S02]  /*212750*/  LDL.LU R14, [R1+0x9fc] ;  /* 0x0009fc00010e7983 */ /* 0x000ea40000300800 */
[----:B------:R-:W-:Y:S02]  /*212760*/  LOP3.LUT R15, R15, 0xffff, RZ, 0xc0, !PT ;  /* 0x0000ffff0f0f7812 */ /* 0x000fe400078ec0ff */
[----:B------:R0:W-:Y:S02]  /*212770*/  STL.64 [R1+0x950], R18 ;  /* 0x0009501201007387 */ /* 0x0001e40000100a00 */
[----:B------:R-:W-:Y:S02]  /*212780*/  PRMT R27, R15, 0x3340, R0 ;  /* 0x000033400f1b7816 */ /* 0x000fe40000000000 */
[----:B0-----:R-:W-:Y:S01]  /*212790*/  PRMT R18, R2, 0x3340, R17 ;  /* 0x0000334002127816 */ /* 0x001fe20000000011 */
[----:B------:R-:W2:Y:S04]  /*2127a0*/  LDL.LU R19, [R1+0xa54] ;  /* 0x000a540001137983 */ /* 0x000ea80000300800 */
[----:B------:R-:W2:Y:S04]  /*2127b0*/  LDL.LU R15, [R1+0x980] ;  /* 0x00098000010f7983 */ /* 0x000ea80000300800 */
[----:B------:R-:W-:Y:S01]  /*2127c0*/  STL [R1+0x100], R27 ;  /* 0x0001001b01007387 */ /* 0x000fe20000100800 */
[----:B------:R-:W-:-:S03]  /*2127d0*/  LOP3.LUT R2, R21, 0xffff, RZ, 0xc0, !PT ;  /* 0x0000ffff15027812 */ /* 0x000fc600078ec0ff */
[----:B------:R4:W-:Y:S04]  /*2127e0*/  STL [R1+0x454], R18 ;  /* 0x0004541201007387 */ /* 0x0009e80000100800 */
[----:B------:R-:W2:Y:S01]  /*2127f0*/  LDL.LU R21, [R1+0x7780] ;  /* 0x0077800001157983 */ /* 0x000ea20000300800 */
[----:B------:R-:W-:-:S04]  /*212800*/  SHF.R.U32.HI R26, RZ, 0x8, R26 ;  /* 0x00000008ff1a7819 */ /* 0x000fc8000001161a */
[----:B------:R-:W-:-:S04]  /*212810*/  LOP3.LUT R26, R26, 0xffff, RZ, 0xc0, !PT ;  /* 0x0000ffff1a1a7812 */ /* 0x000fc800078ec0ff */
[--C-:B------:R-:W-:Y:S02]  /*212820*/  PRMT R29, R26, 0x3340, R0.reuse ;  /* 0x000033401a1d7816 */ /* 0x100fe40000000000 */
[----:B---3--:R-:W-:Y:S02]  /*212830*/  LOP3.LUT R17, R22, 0xffff, RZ, 0xc0, !PT ;  /* 0x0000ffff16117812 */ /* 0x008fe400078ec0ff */
[----:B----4-:R-:W-:Y:S02]  /*212840*/  LOP3.LUT R18, R23, 0xffff, RZ, 0xc0, !PT ;  /* 0x0000ffff17127812 */ /* 0x010fe400078ec0ff */
[----:B------:R-:W-:Y:S02]  /*212850*/  PRMT R23, R2, 0x3340, R0 ;  /* 0x0000334002177816 */ /* 0x000fe40000000000 */
[----:B------:R-:W-:Y:S02]  /*212860*/  PRMT R22, R17, 0x3340, R18 ;  /* 0x0000334011167816 */ /* 0x000fe40000000012 */
[----:B------:R-:W-:-:S02]  /*212870*/  SHF.R.U32.HI R17, RZ, 0x8, R17 ;  /* 0x00000008ff117819 */ /* 0x000fc40000011611 */
[----:B------:R-:W-:Y:S02]  /*212880*/  SHF.R.U32.HI R18, RZ, 0x8, R18 ;  /* 0x00000008ff127819 */ /* 0x000fe40000011612 */
[----:B------:R-:W-:Y:S02]  /*212890*/  PRMT R27, R22, 0x5410, R23 ;  /* 0x00005410161b7816 */ /* 0x000fe40000000017 */
[----:B------:R-:W-:Y:S02]  /*2128a0*/  IADD3 R22, P1, PT, R12, R8, RZ ;  /* 0x000000080c167210 */ /* 0x000fe40007f3e0ff */
[----:B------:R-:W-:Y:S02]  /*2128b0*/  LOP3.LUT R17, R17, 0xffff, RZ, 0xc0, !PT ;  /* 0x0000ffff11117812 */ /* 0x000fe400078ec0ff */
[----:B------:R-:W-:Y:S02]  /*2128c0*/  LOP3.LUT R18, R18, 0xffff, RZ, 0xc0, !PT ;  /* 0x0000ffff12127812 */ /* 0x000fe400078ec0ff */
[----:B------:R-:W-:Y:S01]  /*2128d0*/  SHF.R.U32.HI R2, RZ, 0x8, R2 ;  /* 0x00000008ff027819 */ /* 0x000fe20000011602 */
[----:B------:R-:W-:Y:S01]  /*2128e0*/  IMAD.X R23, R20, 0x1, R7, P1 ;  /* 0x0000000114177824 */ /* 0x000fe200008e0607 */
[----:B------:R-:W-:-:S02]  /*2128f0*/  PRMT R17, R17, 0x3340, R18 ;  /* 0x0000334011117816 */ /* 0x000fc40000000012 */
[----:B------:R-:W-:Y:S01]  /*212900*/  IADD3 R26, P1, PT, R12, R6, RZ ;  /* 0x000000060c1a7210 */ /* 0x000fe20007f3e0ff */
[----:B------:R0:W-:Y:S04]  /*212910*/  STL [R1+0x8c0], R27 ;  /* 0x0008c01b01007387 */ /* 0x0001e80000100800 */
[----:B------:R3:W-:Y:S01]  /*212920*/  STL.64 [R1+0x968], R22 ;  /* 0x0009681601007387 */ /* 0x0007e20000100a00 */
[----:B------:R-:W-:Y:S01]  /*212930*/  LOP3.LUT R2, R2, 0xffff, RZ, 0xc0, !PT ;  /* 0x0000ffff02027812 */ /* 0x000fe200078ec0ff */
[----:B0-----:R-:W-:Y:S02]  /*212940*/  IMAD.X R27, R20, 0x1, R5, P1 ;  /* 0x00000001141b7824 */ /* 0x001fe400008e0605 */
[----:B---3--:R-:W3:Y:S04]  /*212950*/  LDL.LU.64 R22, [R1+0x7778] ;  /* 0x0077780001167983 */ /* 0x008ee80000300a00 */
[----:B------:R-:W-:Y:S04]  /*212960*/  STL [R1+0xfc], R29 ;  /* 0x0000fc1d01007387 */ /* 0x000fe80000100800 */
[----:B------:R0:W-:Y:S04]  /*212970*/  STL [R1+0x450], R17 ;  /* 0x0004501101007387 */ /* 0x0001e80000100800 */
[----:B------:R-:W4:Y:S04]  /*212980*/  LDL.LU R18, [R1+0xa20] ;  /* 0x000a200001127983 */ /* 0x000f280000300800 */
[----:B------:R1:W-:Y:S01]  /*212990*/  STL.64 [R1+0x988], R26 ;  /* 0x0009881a01007387 */ /* 0x0003e20000100a00 */
[----:B0-----:R-:W-:-:S02]  /*2129a0*/  PRMT R17, R2, 0x3340, R0 ;  /* 0x0000334002117816 */ /* 0x001fc40000000000 */
[----:B------:R-:W-:-:S03]  /*2129b0*/  LOP3.LUT R2, R24, 0xffff, RZ, 0xc0, !PT ;  /* 0x0000ffff18027812 */ /* 0x000fc600078ec0ff */
[----:B------:R2:W-:Y:S04]  /*2129c0*/  STL [R1+0xf8], R17 ;  /* 0x0000f81101007387 */ /* 0x0005e80000100800 */
[----:B------:R-:W4:Y:S01]  /*2129d0*/  LDL.LU R24, [R1+0x7774] ;  /* 0x0077740001187983 */ /* 0x000f220000300800 */
[----:B------:R-:W-:Y:S02]  /*2129e0*/  LOP3.LUT R29, R25, 0xffff, RZ, 0xc0, !PT ;  /* 0x0000ffff191d7812 */ /* 0x000fe400078ec0ff */
[----:B-1----:R-:W-:Y:S02]  /*2129f0*/  PRMT R26, R2, 0x3340, R0 ;  /* 0x00003340021a7816 */ /* 0x002fe40000000000 */
[----:B--2---:R-:W-:Y:S02]  /*212a00*/  LOP3.LUT R17, R21, 0xffff, RZ, 0xc0, !PT ;  /* 0x0000ffff15117812 */ /* 0x004fe400078ec0ff */
[----:B------:R-:W2:Y:S01]  /*212a10*/  LDL.LU R21, [R1+0x7770] ;  /* 0x0077700001157983 */ /* 0x000ea20000300800 */
[----:B------:R-:W-:-:S04]  /*212a20*/  LOP3.LUT R14, R14, 0xffff, RZ, 0xc0, !PT ;  /* 0x0000ffff0e0e7812 */ /* 0x000fc800078ec0ff */
[----:B------:R-:W-:Y:S02]  /*212a30*/  PRMT R25, R14, 0x3340, R17 ;  /* 0x000033400e197816 */ /* 0x000fe40000000011 */
[----:B------:R-:W-:Y:S02]  /*212a40*/  LOP3.LUT R19, R19, 0xffff, RZ, 0xc0, !PT ;  /* 0x0000ffff13137812 */ /* 0x000fe400078ec0ff */
[----:B------:R-:W-:Y:S02]  /*212a50*/  LOP3.LUT R15, R15, 0xffff, RZ, 0xc0, !PT ;  /* 0x0000ffff0f0f7812 */ /* 0x000fe400078ec0ff */
[----:B------:R-:W-:Y:S01]  /*212a60*/  PRMT R25, R25, 0x5410, R26 ;  /* 0x0000541019197816 */ /* 0x000fe2000000001a */
[----:B------:R-:W-:Y:S01]  /*212a70*/  STL [R1+0x7718], R29 ;  /* 0x0077181d01007387 */ /* 0x000fe20000100800 */
[----:B------:R-:W-:-:S03]  /*212a80*/  PRMT R26, R29, 0x3340, R0 ;  /* 0x000033401d1a7816 */ /* 0x000fc60000000000 */
[----:B------:R0:W-:Y:S02]  /*212a90*/  STL [R1+0x898], R25 ;  /* 0x0008981901007387 */ /* 0x0001e40000100800 */
[----:B0-----:R-:W-:-:S04]  /*212aa0*/  PRMT R25, R19, 0x3340, R15 ;  /* 0x0000334013197816 */ /* 0x001fc8000000000f */
[----:B------:R-:W-:Y:S02]  /*212ab0*/  PRMT R25, R25, 0x5410, R26 ;  /* 0x0000541019197816 */ /* 0x000fe4000000001a */
[----:B------:R-:W-:Y:S02]  /*212ac0*/  IADD3 R26, P1, PT, R12, R4, RZ ;  /* 0x000000040c1a7210 */ /* 0x000fe40007f3e0ff */
[----:B------:R-:W-:-:S03]  /*212ad0*/  SHF.R.U32.HI R15, RZ, 0x8, R15 ;  /* 0x00000008ff0f7819 */ /* 0x000fc6000001160f */
[----:B------:R-:W-:Y:S01]  /*212ae0*/  IMAD.X R27, R20, 0x1, R3, P1 ;  /* 0x00000001141b7824 */ /* 0x000fe200008e0603 */
[----:B------:R0:W-:Y:S01]  /*212af0*/  STL [R1+0x8b0], R25 ;  /* 0x0008b01901007387 */ /* 0x0001e20000100800 */
[----:B------:R-:W-:-:S03]  /*212b00*/  LOP3.LUT R20, R15, 0xffff, RZ, 0xc0, !PT ;  /* 0x0000ffff0f147812 */ /* 0x000fc600078ec0ff */
[----:B------:R-:W-:Y:S04]  /*212b10*/  STL.64 [R1+0x998], R26 ;  /* 0x0009981a01007387 */ /* 0x000fe80000100a00 */
[----:B------:R-:W2:Y:S01]  /*212b20*/  LDL.LU R15, [R1+0x9ac] ;  /* 0x0009ac00010f7983 */ /* 0x000ea20000300800 */
        /* <DEDUP_REMOVED lines=8> */
[----:B------:R0:W-:Y:S04]  /*212bb0*/  STL [R1+0x74c0], R25 ;  /* 0x0074c01901007387 */ /* 0x0001e80000100800 */
[----:B------:R1:W-:Y:S01]  /*212bc0*/  STL [R1+0x744], R19 ;  /* 0x0007441301007387 */ /* 0x0003e20000100800 */
[----:B---3--:R-:W-:Y:S02]  /*212bd0*/  LOP3.LUT R14, R22, 0xffff, RZ, 0xc0, !PT ;  /* 0x0000ffff160e7812 */ /* 0x008fe400078ec0ff */
[----:B----4-:R-:W-:Y:S02]  /*212be0*/  LOP3.LUT R17, R18, 0xffff, RZ, 0xc0, !PT ;  /* 0x0000ffff12117812 */ /* 0x010fe400078ec0ff */
[----:B------:R-:W-:Y:S01]  /*212bf0*/  PRMT R20, R14, 0x3340, R0 ;  /* 0x000033400e147816 */ /* 0x000fe20000000000 */
[----:B------:R-:W-:Y:S01]  /*212c00*/  VIADD R12, R12, UR6 ;  /* 0x000000060c0c7c36 */ /* 0x000fe20008000000 */
[----:B------:R-:W-:-:S02]  /*212c10*/  SHF.R.U32.HI R14, RZ, 0x8, R14 ;  /* 0x00000008ff0e7819 */ /* 0x000fc4000001160e */
[----:B------:R-:W-:Y:S01]  /*212c20*/  SHF.R.U32.HI R2, RZ, 0x8, R2 ;  /* 0x00000008ff027819 */ /* 0x000fe20000011602 */
[----:B------:R-:W3:Y:S01]  /*212c30*/  LDCU UR6, c[0x0][0x3b8] ;  /* 0x00007700ff0677ac */ /* 0x000ee20008000800 */
[----:B0-----:R-:W-:Y:S02]  /*212c40*/  SHF.R.S32.HI R25, RZ, 0x1f, R12 ;  /* 0x0000001fff197819 */ /* 0x001fe4000001140c */
[----:B------:R-:W-:Y:S02]  /*212c50*/  IADD3 R26, P1, PT, R12, R10, RZ ;  /* 0x0000000a0c1a7210 */ /* 0x000fe40007f3e0ff */
[----:B------:R-:W-:Y:S02]  /*212c60*/  LOP3.LUT R14, R14, 0xffff, RZ, 0xc0, !PT ;  /* 0x0000ffff0e0e7812 */ /* 0x000fe400078ec0ff */
[----:B------:R-:W-:Y:S01]  /*212c70*/  LOP3.LUT R2, R2, 0xffff, RZ, 0xc0, !PT ;  /* 0x0000ffff02027812 */ /* 0x000fe200078ec0ff */
[----:B------:R-:W-:Y:S01]  /*212c80*/  IMAD.X R27, R25, 0x1, R9, P1 ;  /* 0x00000001191b7824 */ /* 0x000fe200008e0609 */
[----:B------:R-:W-:-:S02]  /*212c90*/  PRMT R22, R14, 0x3340, R0 ;  /* 0x000033400e167816 */ /* 0x000fc40000000000 */
[----:B--2---:R-:W-:-:S04]  /*212ca0*/  LOP3.LUT R18, R21, 0xffff, RZ, 0xc0, !PT ;  /* 0x0000ffff15127812 */ /* 0x004fc800078ec0ff */
[--C-:B-1----:R-:W-:Y:S02]  /*212cb0*/  PRMT R19, R17, 0x3340, R18.reuse ;  /* 0x0000334011137816 */ /* 0x102fe40000000012 */
[----:B------:R-:W-:Y:S02]  /*212cc0*/  SHF.R.U32.HI R18, RZ, 0x8, R18 ;  /* 0x00000008ff127819 */ /* 0x000fe40000011612 */
[----:B------:R-:W-:Y:S02]  /*212cd0*/  SHF.R.U32.HI R17, RZ, 0x8, R17 ;  /* 0x00000008ff117819 */ /* 0x000fe40000011611 */
[----:B------:R-:W-:Y:S02]  /*212ce0*/  PRMT R19, R19, 0x5410, R20 ;  /* 0x0000541013137816 */ /* 0x000fe40000000014 */
[----:B------:R-:W-:Y:S02]  /*212cf0*/  LOP3.LUT R18, R18, 0xffff, RZ, 0xc0, !PT ;  /* 0x0000ffff12127812 */ /* 0x000fe400078ec0ff */
[----:B------:R-:W-:Y:S01]  /*212d00*/  LOP3.LUT R17, R17, 0xffff, RZ, 0xc0, !PT ;  /* 0x0000ffff11117812 */ /* 0x000fe200078ec0ff */
[----:B------:R-:W-:Y:S03]  /*212d10*/  STL [R1+0x890], R19 ;  /* 0x0008901301007387 */ /* 0x000fe60000100800 */
[----:B------:R-:W-:-:S02]  /*212d20*/  PRMT R21, R17, 0x3340, R18 ;  /* 0x0000334011157816 */ /* 0x000fc40000000012 */
[----:B------:R-:W2:Y:S01]  /*212d30*/  LDL.LU R18, [R1+0x9f8] ;  /* 0x0009f80001127983 */ /* 0x000ea20000300800 */
[----:B------:R-:W-:-:S03]  /*212d40*/  PRMT R17, R2, 0x3340, R0 ;  /* 0x0000334002117816 */ /* 0x000fc60000000000 */
[----:B------:R-:W-:Y:S04]  /*212d50*/  STL [R1+0x74c4], R21 ;  /* 0x0074c41501007387 */ /* 0x000fe80000100800 */
[----:B------:R-:W-:Y:S04]  /*212d60*/  STL.64 [R1+0x980], R26 ;  /* 0x0009801a01007387 */ /* 0x000fe80000100a00 */
[----:B------:R-:W-:Y:S04]  /*212d70*/  STL [R1+0x74c8], R22 ;  /* 0x0074c81601007387 */ /* 0x000fe80000100800 */
[----:B------:R0:W-:Y:S01]  /*212d80*/  STL [R1+0xf0], R17 ;  /* 0x0000f01101007387 */ /* 0x0001e20000100800 */
[----:B------:R-:W-:-:S02]  /*212d90*/  LOP3.LUT R2, R13, 0xffff, RZ, 0xc0, !PT ;  /* 0x0000ffff0d027812 */ /* 0x000fc400078ec0ff */
[----:B0-----:R-:W-:Y:S02]  /*212da0*/  LOP3.LUT R17, R24, 0xffff, RZ, 0xc0, !PT ;  /* 0x0000ffff18117812 */ /* 0x001fe400078ec0ff */
[----:B------:R-:W-:Y:S02]  /*212db0*/  LOP3.LUT R14, R15, 0xffff, RZ, 0xc0, !PT ;  /* 0x0000ffff0f0e7812 */ /* 0x000fe400078ec0ff */
[----:B------:R-:W-:Y:S02]  /*212dc0*/  PRMT R15, R2, 0x3340, R0 ;  /* 0x00003340020f7816 */ /* 0x000fe40000000000 */
[----:B------:R-:W-:-:S04]  /*212dd0*/  PRMT R13, R14, 0x3340, R17 ;  /* 0x000033400e0d7816 */ /* 0x000fc80000000011 */
[----:B------:R-:W-:Y:S02]  /*212de0*/  PRMT R15, R13, 0x5410, R15 ;  /* 0x000054100d0f7816 */ /* 0x000fe4000000000f */
[----:B------:R-:W4:Y:S04]  /*212df0*/  LDL.LU R13, [R1+0x37b0] ;  /* 0x0037b000010d7983 */ /* 0x000f280000300800 */
[----:B------:R-:W3:Y:S04]  /*212e00*/  LDL.LU R20, [R1+0x7c4] ;  /* 0x0007c40001147983 */ /* 0x000ee80000300800 */
[----:B------:R0:W-:Y:S04]  /*212e10*/  STL [R1+0x884], R15 ;  /* 0x0008840f01007387 */ /* 0x0001e80000100800 */
[----:B0-----:R-:W3:Y:S01]  /*212e20*/  LDL.LU R15, [R1+0x9a8] ;  /* 0x0009a800010f7983 */ /* 0x001ee20000300800 */
[----:B------:R-:W-:-:S02]  /*212e30*/  SHF.R.U32.HI R14, RZ, 0x8, R14 ;  /* 0x00000008ff0e7819 */ /* 0x000fc4000001160e */
[----:B------:R-:W-:Y:S02]  /*212e40*/  SHF.R.U32.HI R17, RZ, 0x8, R17 ;  /* 0x00000008ff117819 */ /* 0x000fe40000011611 */
[----:B------:R-:W-:Y:S02]  /*212e50*/  SHF.R.U32.HI R2, RZ, 0x8, R2 ;  /* 0x00000008ff027819 */ /* 0x000fe40000011602 */
[----:B------:R-:W-:Y:S02]  /*212e60*/  IADD3 R26, P1, PT, R12, R8, RZ ;  /* 0x000000080c1a7210 */ /* 0x000fe40007f3e0ff */
[----:B------:R-:W-:Y:S02]  /*212e70*/  LOP3.LUT R14, R14, 0xffff, RZ, 0xc0, !PT ;  /* 0x0000ffff0e0e7812 */ /* 0x000fe400078ec0ff */
[----:B------:R-:W-:Y:S02]  /*212e80*/  LOP3.LUT R17, R17, 0xffff, RZ, 0xc0, !PT ;  /* 0x0000ffff11117812 */ /* 0x000fe400078ec0ff */
[----:B------:R-:W-:Y:S01]  /*212e90*/  LOP3.LUT R2, R2, 0xffff, RZ, 0xc0, !PT ;  /* 0x0000ffff02027812 */ /* 0x000fe200078ec0ff */
[----:B------:R-:W-:Y:S01]  /*212ea0*/  IMAD.X R27, R25, 0x1, R7, P1 ;  /* 0x00000001191b7824 */ /* 0x000fe200008e0607 */
[----:B------:R-:W-:-:S02]  /*212eb0*/  PRMT R24, R14, 0x3340, R17 ;  /* 0x000033400e187816 */ /* 0x000fc40000000011 */
[----:B------:R-:W-:Y:S02]  /*212ec0*/  PRMT R17, R2, 0x3340, R0 ;  /* 0x0000334002117816 */ /* 0x000fe40000000000 */
[----:B------:R-:W-:Y:S02]  /*212ed0*/  LOP3.LUT R14, R28, 0xffff, RZ, 0xc0, !PT ;  /* 0x0000ffff1c0e7812 */ /* 0x000fe400078ec0ff */
[----:B------:R-:W-:Y:S01]  /*212ee0*/  LOP3.LUT R21, R23, 0xffff, RZ, 0xc0, !PT ;  /* 0x0000ffff17157812 */ /* 0x000fe200078ec0ff */
[----:B------:R-:W-:Y:S04]  /*212ef0*/  STL.64 [R1+0x990], R26 ;  /* 0x0009901a01007387 */ /* 0x000fe80000100a00 */
[----:B------:R-:W-:Y:S04]  /*212f00*/  STL [R1+0x74bc], R24 ;  /* 0x0074bc1801007387 */ /* 0x000fe80000100800 */
[----:B------:R0:W-:Y:S04]  /*212f10*/  STL [R1+0xec], R17 ;  /* 0x0000ec1101007387 */ /* 0x0001e80000100800 */
[----:B------:R-:W3:Y:S01]  /*212f20*/  LDL.LU R28, [R1+0x776c] ;  /* 0x00776c00011c7983 */ /* 0x000ee20000300800 */
[----:B------:R-:W-:-:S05]  /*212f30*/  IADD3 R22, P1, PT, R12, R6, RZ ;  /* 0x000000060c167210 */ /* 0x000fca0007f3e0ff */
[----:B------:R-:W-:Y:S01]  /*212f40*/  IMAD.X R23, R25, 0x1, R5, P1 ;  /* 0x0000000119177824 */ /* 0x000fe200008e0605 */
[----:B--2---:R-:W-:Y:S02]  /*212f50*/  LOP3.LUT R2, R18, 0xffff, RZ, 0xc0, !PT ;  /* 0x0000ffff12027812 */ /* 0x004fe400078ec0ff */
[----:B------:R-:W-:Y:S02]  /*212f60*/  PRMT R18, R14, 0x3340, R0 ;  /* 0x000033400e127816 */ /* 0x000fe40000000000 */
[----:B0-----:R-:W-:-:S04]  /*212f70*/  PRMT R17, R2, 0x3340, R21 ;  /* 0x0000334002117816 */ /* 0x001fc80000000015 */
[----:B------:R-:W-:Y:S02]  /*212f80*/  PRMT R18, R17, 0x5410, R18 ;  /* 0x0000541011127816 */ /* 0x000fe40000000012 */
[----:B------:R-:W2:Y:S04]  /*212f90*/  LDL.LU R17, [R1+0x5a60] ;  /* 0x005a600001117983 */ /* 0x000ea80000300800 */
[----:B------:R-:W2:Y:S04]  /*212fa0*/  LDL.LU R19, [R1+0x804] ;  /* 0x0008040001137983 */ /* 0x000ea80000300800 */
[----:B------:R0:W-:Y:S04]  /*212fb0*/  STL [R1+0x880], R18 ;  /* 0x0008801201007387 */ /* 0x0001e80000100800 */
[----:B0-----:R-:W2:Y:S01]  /*212fc0*/  LDL.LU R18, [R1+0x9c0] ;  /* 0x0009c00001127983 */ /* 0x001ea20000300800 */
[----:B------:R-:W-:-:S02]  /*212fd0*/  SHF.R.U32.HI R2, RZ, 0x8, R2 ;  /* 0x00000008ff027819 */ /* 0x000fc40000011602 */
[----:B------:R-:W-:Y:S02]  /*212fe0*/  SHF.R.U32.HI R21, RZ, 0x8, R21 ;  /* 0x00000008ff157819 */ /* 0x000fe40000011615 */
[----:B------:R-:W-:Y:S02]  /*212ff0*/  LOP3.LUT R2, R2, 0xffff, RZ, 0xc0, !PT ;  /* 0x0000ffff02027812 */ /* 0x000fe400078ec0ff */
[----:B------:R-:W-:Y:S01]  /*213000*/  LOP3.LUT R21, R21, 0xffff, RZ, 0xc0, !PT ;  /* 0x0000ffff15157812 */ /* 0x000fe200078ec0ff */
[----:B------:R0:W-:Y:S01]  /*213010*/  STL.64 [R1+0x9a0], R22 ;  /* 0x0009a01601007387 */ /* 0x0001e20000100a00 */
[----:B----4-:R-:W-:Y:S02]  /*213020*/  LOP3.LUT R13, R13, 0xffff, RZ, 0xc0, !PT ;  /* 0x0000ffff0d0d7812 */ /* 0x010fe400078ec0ff */
[----:B0-----:R-:W-:Y:S02]  /*213030*/  PRMT R23, R2, 0x3340, R21 ;  /* 0x0000334002177816 */ /* 0x001fe40000000015 */
[----:B---3--:R-:W-:-:S02]  /*213040*/  LOP3.LUT R2, R20, 0xffff, RZ, 0xc0, !PT ;  /* 0x0000ffff14027812 */ /* 0x008fc400078ec0ff */
[----:B------:R-:W-:Y:S02]  /*213050*/  LOP3.LUT R15, R15, 0xffff, RZ, 0xc0, !PT ;  /* 0x0000ffff0f0f7812 */ /* 0x000fe400078ec0ff */
[----:B------:R-:W-:Y:S02]  /*213060*/  PRMT R21, R2, 0x3340, R0 ;  /* 0x0000334002157816 */ /* 0x000fe40000000000 */
[----:B------:R-:W-:-:S04]  /*213070*/  PRMT R20, R13, 0x3340, R15 ;  /* 0x000033400d147816 */ /* 0x000fc8000000000f */
[----:B------:R-:W-:Y:S02]  /*213080*/  PRMT R22, R20, 0x5410, R21 ;  /* 0x0000541014167816 */ /* 0x000fe40000000015 */
[----:B------:R-:W-:Y:S02]  /*213090*/  IADD3 R20, P1, PT, R12, R4, RZ ;  /* 0x000000040c147210 */ /* 0x000fe40007f3e0ff */
[----:B------:R-:W-:Y:S01]  /*2130a0*/  SHF.R.U32.HI R14, RZ, 0x8, R14 ;  /* 0x00000008ff0e7819 */ /* 0x000fe2000001160e */
[----:B------:R-:W-:Y:S02]  /*2130b0*/  STL [R1+0x74b8], R23 ;  /* 0x0074b81701007387 */ /* 0x000fe40000100800 */
[----:B------:R-:W-:Y:S01]  /*2130c0*/  IMAD.X R21, R25, 0x1, R3, P1 ;  /* 0x0000000119157824 */ /* 0x000fe200008e0603 */
[----:B------:R-:W-:Y:S01]  /*2130d0*/  SHF.R.U32.HI R13, RZ, 0x8, R13 ;  /* 0x00000008ff0d7819 */ /* 0x000fe2000001160d */
[----:B------:R0:W-:Y:S04]  /*2130e0*/  STL [R1+0x874], R22 ;  /* 0x0008741601007387 */ /* 0x0001e80000100800 */
[----:B------:R1:W-:Y:S01]  /*2130f0*/  STL.64 [R1+0x9a8], R20 ;  /* 0x0009a81401007387 */ /* 0x0003e20000100a00 */
[----:B0-----:R-:W-:-:S02]  /*213100*/  LOP3.LUT R22, R14, 0xffff, RZ, 0xc0, !PT ;  /* 0x0000ffff0e167812 */ /* 0x001fc400078ec0ff */
[----:B-1----:R-:W-:Y:S02]  /*213110*/  SHF.R.U32.HI R21, RZ, 0x8, R15 ;  /* 0x00000008ff157819 */ /* 0x002fe4000001160f */
[----:B------:R-:W-:Y:S01]  /*213120*/  LOP3.LUT R20, R13, 0xffff, RZ, 0xc0, !PT ;  /* 0x0000ffff0d147812 */ /* 0x000fe200078ec0ff */
[----:B------:R-:W3:Y:S04]  /*213130*/  LDL.LU R15, [R1+0xa84] ;  /* 0x000a8400010f7983 */ /* 0x000ee80000300800 */
[----:B------:R-:W4:Y:S04]  /*213140*/  LDL.LU R14, [R1+0x774] ;  /* 0x00077400010e7983 */ /* 0x000f280000300800 */
[----:B------:R-:W3:Y:S01]  /*213150*/  LDL.LU R13, [R1+0x9d0] ;  /* 0x0009d000010d7983 */ /* 0x000ee20000300800 */
[----:B------:R-:W-:-:S02]  /*213160*/  LOP3.LUT R21, R21, 0xffff, RZ, 0xc0, !PT ;  /* 0x0000ffff15157812 */ /* 0x000fc400078ec0ff */
[----:B------:R-:W-:Y:S02]  /*213170*/  PRMT R22, R22, 0x3340, R0 ;  /* 0x0000334016167816 */ /* 0x000fe40000000000 */
[----:B------:R-:W-:-:S03]  /*213180*/  PRMT R20, R20, 0x3340, R21 ;  /* 0x0000334014147816 */ /* 0x000fc60000000015 */
[----:B------:R0:W-:Y:S04]  /*213190*/  STL [R1+0xe8], R22 ;  /* 0x0000e81601007387 */ /* 0x0001e80000100800 */
[----:B------:R1:W-:Y:S01]  /*2131a0*/  STL [R1+0x440], R20 ;  /* 0x0004401401007387 */ /* 0x0003e20000100800 */
[----:B------:R-:W-:Y:S01]  /*2131b0*/  VIADD R12, R12, UR6 ;  /* 0x000000060c0c7c36 */ /* 0x000fe20008000000 */
[----:B------:R-:W-:Y:S01]  /*2131c0*/  SHF.R.U32.HI R2, RZ, 0x8, R2 ;  /* 0x00000008ff027819 */ /* 0x000fe20000011602 */
[----:B------:R-:W1:Y:S03]  /*2131d0*/  LDCU UR6, c[0x0][0x3b8] ;  /* 0x00007700ff0677ac */ /* 0x000e660008000800 */
[----:B0-----:R-:W-:-:S02]  /*2131e0*/  IADD3 R22, P1, PT, R12, R10, RZ ;  /* 0x0000000a0c167210 */ /* 0x001fc40007f3e0ff */
[----:B------:R-:W-:Y:S02]  /*2131f0*/  LOP3.LUT R2, R2, 0xffff, RZ, 0xc0, !PT ;  /* 0x0000ffff02027812 */ /* 0x000fe400078ec0ff */
[----:B--2---:R-:W-:Y:S02]  /*213200*/  LOP3.LUT R17, R17, 0xffff, RZ, 0xc0, !PT ;  /* 0x0000ffff11117812 */ /* 0x004fe400078ec0ff */
[----:B------:R-:W-:-:S04]  /*213210*/  LOP3.LUT R21, R19, 0xffff, RZ, 0xc0, !PT ;  /* 0x0000ffff13157812 */ /* 0x000fc800078ec0ff */
[----:B-1----:R-:W-:Y:S02]  /*213220*/  PRMT R20, R21, 0x3340, R0 ;  /* 0x0000334015147816 */ /* 0x002fe40000000000 */
[----:B------:R-:W-:-:S04]  /*213230*/  LOP3.LUT R18, R18, 0xffff, RZ, 0xc0, !PT ;  /* 0x0000ffff12127812 */ /* 0x000fc800078ec0ff */
[--C-:B------:R-:W-:Y:S02]  /*213240*/  PRMT R19, R17, 0x3340, R18.reuse ;  /* 0x0000334011137816 */ /* 0x100fe40000000012 */
[----:B------:R-:W-:Y:S02]  /*213250*/  SHF.R.U32.HI R17, RZ, 0x8, R17 ;  /* 0x00000008ff117819 */ /* 0x000fe40000011611 */
[----:B------:R-:W-:Y:S02]  /*213260*/  SHF.R.U32.HI R18, RZ, 0x8, R18 ;  /* 0x00000008ff127819 */ /* 0x000fe40000011612 */
[----:B------:R-:W-:Y:S02]  /*213270*/  PRMT R19, R19, 0x5410, R20 ;  /* 0x0000541013137816 */ /* 0x000fe40000000014 */
[----:B------:R-:W-:Y:S02]  /*213280*/  LOP3.LUT R17, R17, 0xffff, RZ, 0xc0, !PT ;  /* 0x0000ffff11117812 */ /* 0x000fe400078ec0ff */
[----:B------:R-:W-:-:S04]  /*213290*/  LOP3.LUT R18, R18, 0xffff, RZ, 0xc0, !PT ;  /* 0x0000ffff12127812 */ /* 0x000fc800078ec0ff */
[----:B------:R-:W-:Y:S01]  /*2132a0*/  PRMT R17, R17, 0x3340, R18 ;  /* 0x0000334011117816 */ /* 0x000fe20000000012 */
[----:B------:R-:W-:Y:S04]  /*2132b0*/  STL [R1+0x868], R19 ;  /* 0x0008681301007387 */ /* 0x000fe80000100800 */
[----:B------:R-:W2:Y:S04]  /*2132c0*/  LDL.LU R18, [R1+0x3108] ;  /* 0x0031080001127983 */ /* 0x000ea80000300800 */
[----:B------:R-:W2:Y:S04]  /*2132d0*/  LDL.LU R20, [R1+0x78c] ;  /* 0x00078c0001147983 */ /* 0x000ea80000300800 */
[----:B------:R0:W-:Y:S04]  /*2132e0*/  STL [R1+0x434], R17 ;  /* 0x0004341101007387 */ /* 0x0001e80000100800 */
[----:B0-----:R-:W2:Y:S01]  /*2132f0*/  LDL.LU R17, [R1+0x9f0] ;  /* 0x0009f00001117983 */ /* 0x001ea20000300800 */
[----:B------:R-:W-:-:S02]  /*213300*/  SHF.R.S32.HI R19, RZ, 0x1f, R12 ;  /* 0x0000001fff137819 */ /* 0x000fc4000001140c */
[----:B------:R-:W-:-:S03]  /*213310*/  SHF.R.U32.HI R21, RZ, 0x8, R21 ;  /* 0x00000008ff157819 */ /* 0x000fc60000011615 */
[----:B------:R-:W-:Y:S01]  /*213320*/  IMAD.X R23, R19, 0x1, R9, P1 ;  /* 0x0000000113177824 */ /* 0x000fe200008e0609 */
[----:B------:R-:W-:-:S04]  /*213330*/  LOP3.LUT R21, R21, 0xffff, RZ, 0xc0, !PT ;  /* 0x0000ffff15157812 */ /* 0x000fc800078ec0ff */
[----:B------:R0:W-:Y:S02]  /*213340*/  STL.64 [R1+0x9c0], R22 ;  /* 0x0009c01601007387 */ /* 0x0001e40000100a00 */
[--C-:B0-----:R-:W-:Y:S02]  /*213350*/  PRMT R22, R21, 0x3340, R0.reuse ;  /* 0x0000334015167816 */ /* 0x101fe40000000000 */
[----:B------:R-:W-:-:S03]  /*213360*/  PRMT R21, R2, 0x3340, R0 ;  /* 0x0000334002157816 */ /* 0x000fc60000000000 */
[----:B------:R-:W-:Y:S01]  /*213370*/  STL [R1+0xe4], R22 ;  /* 0x0000e41601007387 */ /* 0x000fe20000100800 */
[----:B----4-:R-:W-:-:S03]  /*213380*/  LOP3.LUT R2, R14, 0xffff, RZ, 0xc0, !PT ;  /* 0x0000ffff0e027812 */ /* 0x010fc600078ec0ff */
[----:B------:R3:W-:Y:S04]  /*213390*/  STL [R1+0xe0], R21 ;  /* 0x0000e01501007387 */ /* 0x0007e80000100800 */
[----:B------:R-:W4:Y:S01]  /*2133a0*/  LDL.LU R14, [R1+0xa50] ;  /* 0x000a5000010e7983 */ /* 0x000f220000300800 */
[----:B---3--:R-:W-:-:S03]  /*2133b0*/  LOP3.LUT R21, R13, 0xffff, RZ, 0xc0, !PT ;  /* 0x0000ffff0d157812 */ /* 0x008fc600078ec0ff */
[----:B------:R-:W3:Y:S01]  /*2133c0*/  LDL.LU R13, [R1+0x9d8] ;  /* 0x0009d800010d7983 */ /* 0x000ee20000300800 */
[----:B------:R-:W-:Y:S02]  /*2133d0*/  LOP3.LUT R15, R15, 0xffff, RZ, 0xc0, !PT ;  /* 0x0000ffff0f0f7812 */ /* 0x000fe400078ec0ff */
[----:B------:R-:W-:Y:S02]  /*2133e0*/  PRMT R23, R2, 0x3340, R0 ;  /* 0x0000334002177816 */ /* 0x000fe40000000000 */
[----:B------:R-:W-:-:S04]  /*2133f0*/  PRMT R22, R15, 0x3340, R21 ;  /* 0x000033400f167816 */ /* 0x000fc80000000015 */
[----:B------:R-:W-:Y:S02]  /*213400*/  PRMT R24, R22, 0x5410, R23 ;  /* 0x0000541016187816 */ /* 0x000fe40000000017 */
[----:B------:R-:W-:Y:S02]  /*213410*/  IADD3 R22, P1, PT, R12, R8, RZ ;  /* 0x000000080c167210 */ /* 0x000fe40007f3e0ff */
[----:B------:R-:W-:Y:S02]  /*213420*/  SHF.R.U32.HI R15, RZ, 0x8, R15 ;  /* 0x00000008ff0f7819 */ /* 0x000fe4000001160f */
[----:B------:R-:W-:Y:S02]  /*213430*/  SHF.R.U32.HI R21, RZ, 0x8, R21 ;  /* 0x00000008ff157819 */ /* 0x000fe40000011615 */
[----:B------:R-:W-:Y:S01]  /*213440*/  SHF.R.U32.HI R2, RZ, 0x8, R2 ;  /* 0x00000008ff027819 */ /* 0x000fe20000011602 */
[----:B------:R-:W-:Y:S01]  /*213450*/  IMAD.X R23, R19, 0x1, R7, P1 ;  /* 0x0000000113177824 */ /* 0x000fe200008e0607 */
[----:B------:R-:W-:-:S02]  /*213460*/  LOP3.LUT R15, R15, 0xffff, RZ, 0xc0, !PT ;  /* 0x0000ffff0f0f7812 */ /* 0x000fc400078ec0ff */
[----:B------:R-:W-:Y:S01]  /*213470*/  LOP3.LUT R21, R21, 0xffff, RZ, 0xc0, !PT ;  /* 0x0000ffff15157812 */ /* 0x000fe200078ec0ff */
[----:B------:R-:W-:Y:S04]  /*213480*/  STL [R1+0x864], R24 ;  /* 0x0008641801007387 */ /* 0x000fe80000100800 */
[----:B------:R0:W-:Y:S01]  /*213490*/  STL.64 [R1+0x9d0], R22 ;  /* 0x0009d01601007387 */ /* 0x0001e20000100a00 */
[----:B------:R-:W-:Y:S02]  /*2134a0*/  LOP3.LUT R2, R2, 0xffff, RZ, 0xc0, !PT ;  /* 0x0000ffff02027812 */ /* 0x000fe400078ec0ff */
[----:B0-----:R-:W-:Y:S02]  /*2134b0*/  PRMT R22, R15, 0x3340, R21 ;  /* 0x000033400f167816 */ /* 0x001fe40000000015 */
[----:B------:R-:W-:Y:S01]  /*2134c0*/  PRMT R21, R2, 0x3340, R0 ;  /* 0x0000334002157816 */ /* 0x000fe20000000000 */
[----:B------:R-:W3:Y:S04]  /*2134d0*/  LDL.LU R15, [R1+0xa6c] ;  /* 0x000a6c00010f7983 */ /* 0x000ee80000300800 */
[----:B------:R0:W-:Y:S04]  /*2134e0*/  STL [R1+0x438], R22 ;  /* 0x0004381601007387 */ /* 0x0001e80000100800 */
[----:B------:R1:W-:Y:S01]  /*2134f0*/  STL [R1+0xdc], R21 ;  /* 0x0000dc1501007387 */ /* 0x0003e20000100800 */
[----:B------:R-:W-:-:S02]  /*213500*/  LOP3.LUT R24, R28, 0xffff, RZ, 0xc0, !PT ;  /* 0x0000ffff1c187812 */ /* 0x000fc400078ec0ff */
[----:B--2---:R-:W-:Y:S02]  /*213510*/  LOP3.LUT R2, R18, 0xffff, RZ, 0xc0, !PT ;  /* 0x0000ffff12027812 */ /* 0x004fe400078ec0ff */
[----:B0-----:R-:W-:Y:S01]  /*213520*/  LOP3.LUT R22, R20, 0xffff, RZ, 0xc0, !PT ;  /* 0x0000ffff14167812 */ /* 0x001fe200078ec0ff */
[----:B------:R-:W2:Y:S03]  /*213530*/  LDL.LU R18, [R1+0x9dc] ;  /* 0x0009dc0001127983 */ /* 0x000ea60000300800 */
[----:B-1----:R-:W-:Y:S01]  /*213540*/  PRMT R21, R22, 0x3340, R0 ;  /* 0x0000334016157816 */ /* 0x002fe20000000000 */
[----:B------:R0:W-:Y:S01]  /*213550*/  STL [R1+0x771c], R22 ;  /* 0x00771c1601007387 */ /* 0x0001e20000100800 */
[----:B------:R-:W-:-:S04]  /*213560*/  LOP3.LUT R17, R17, 0xffff, RZ, 0xc0, !PT ;  /* 0x0000ffff11117812 */ /* 0x000fc800078ec0ff */
[--C-:B------:R-:W-:Y:S02]  /*213570*/  PRMT R20, R2, 0x3340, R17.reuse ;  /* 0x0000334002147816 */ /* 0x100fe40000000011 */
[----:B------:R-:W-:Y:S02]  /*213580*/  SHF.R.U32.HI R2, RZ, 0x8, R2 ;  /* 0x00000008ff027819 */ /* 0x000fe40000011602 */
[----:B------:R-:W-:Y:S02]  /*213590*/  SHF.R.U32.HI R17, RZ, 0x8, R17 ;  /* 0x00000008ff117819 */ /* 0x000fe40000011611 */
[----:B0-----:R-:W-:Y:S02]  /*2135a0*/  PRMT R22, R20, 0x5410, R21 ;  /* 0x0000541014167816 */ /* 0x001fe40000000015 */
[----:B------:R-:W-:Y:S02]  /*2135b0*/  IADD3 R20, P1, PT, R12, R6, RZ ;  /* 0x000000060c147210 */ /* 0x000fe40007f3e0ff */
[----:B------:R-:W-:-:S02]  /*2135c0*/  LOP3.LUT R2, R2, 0xffff, RZ, 0xc0, !PT ;  /* 0x0000ffff02027812 */ /* 0x000fc400078ec0ff */
[----:B------:R-:W-:Y:S01]  /*2135d0*/  LOP3.LUT R17, R17, 0xffff, RZ, 0xc0, !PT ;  /* 0x0000ffff11117812 */ /* 0x000fe200078ec0ff */
[----:B------:R-:W-:-:S03]  /*2135e0*/  IMAD.X R21, R19, 0x1, R5, P1 ;  /* 0x0000000113157824 */ /* 0x000fc600008e0605 */
[----:B------:R-:W-:Y:S01]  /*2135f0*/  PRMT R17, R2, 0x3340, R17 ;  /* 0x0000334002117816 */ /* 0x000fe20000000011 */
[----:B------:R-:W-:Y:S04]  /*213600*/  STL [R1+0x860], R22 ;  /* 0x0008601601007387 */ /* 0x000fe80000100800 */
[----:B------:R-:W-:Y:S04]  /*213610*/  STL.64 [R1+0x9e0], R20 ;  /* 0x0009e01401007387 */ /* 0x000fe80000100a00 */
[----:B------:R3:W-:Y:S04]  /*213620*/  STL [R1+0x740], R17 ;  /* 0x0007401101007387 */ /* 0x0007e80000100800 */
[----:B------:R-:W2:Y:S01]  /*213630*/  LDL.LU R28, [R1+0x7768] ;  /* 0x00776800011c7983 */ /* 0x000ea20000300800 */
[----:B----4-:R-:W-:-:S03]  /*213640*/  LOP3.LUT R2, R14, 0xffff, RZ, 0xc0, !PT ;  /* 0x0000ffff0e027812 */ /* 0x010fc600078ec0ff */
[----:B------:R-:W4:Y:S01]  /*213650*/  LDL.LU R14, [R1+0xa24] ;  /* 0x000a2400010e7983 */ /* 0x000f220000300800 */
[----:B---3--:R-:W-:-:S03]  /*213660*/  LOP3.LUT R17, R13, 0xffff, RZ, 0xc0, !PT ;  /* 0x0000ffff0d117812 */ /* 0x008fc600078ec0ff */
[----:B------:R-:W3:Y:S01]  /*213670*/  LDL.LU R13, [R1+0x8ec] ;  /* 0x0008ec00010d7983 */ /* 0x000ee20000300800 */
[----:B------:R-:W-:Y:S02]  /*213680*/  PRMT R21, R24, 0x3340, R0 ;  /* 0x0000334018157816 */ /* 0x000fe40000000000 */
[----:B------:R-:W-:Y:S02]  /*213690*/  PRMT R20, R2, 0x3340, R17 ;  /* 0x0000334002147816 */ /* 0x000fe40000000011 */
[----:B------:R-:W-:Y:S02]  /*2136a0*/  SHF.R.U32.HI R2, RZ, 0x8, R2 ;  /* 0x00000008ff027819 */ /* 0x000fe40000011602 */
[----:B------:R-:W-:Y:S02]  /*2136b0*/  PRMT R22, R20, 0x5410, R21 ;  /* 0x0000541014167816 */ /* 0x000fe40000000015 */
[----:B------:R-:W-:Y:S02]  /*2136c0*/  IADD3 R20, P1, PT, R12, R4, RZ ;  /* 0x000000040c147210 */ /* 0x000fe40007f3e0ff */
[----:B------:R-:W-:-:S02]  /*2136d0*/  SHF.R.U32.HI R17, RZ, 0x8, R17 ;  /* 0x00000008ff117819 */ /* 0x000fc40000011611 */
[----:B------:R-:W-:Y:S01]  /*2136e0*/  LOP3.LUT R2, R2, 0xffff, RZ, 0xc0, !PT ;  /* 0x0000ffff02027812 */ /* 0x000fe200078ec0ff */
[----:B------:R-:W-:Y:S01]  /*2136f0*/  IMAD.X R21, R19, 0x1, R3, P1 ;  /* 0x0000000113157824 */ /* 0x000fe200008e0603 */
[----:B------:R-:W-:Y:S01]  /*213700*/  LOP3.LUT R17, R17, 0xffff, RZ, 0xc0, !PT ;  /* 0x0000ffff11117812 */ /* 0x000fe200078ec0ff */
[----:B------:R-:W-:Y:S04]  /*213710*/  STL [R1+0x844], R22 ;  /* 0x0008441601007387 */ /* 0x000fe80000100800 */
[----:B------:R-:W-:Y:S01]  /*213720*/  STL.64 [R1+0x9f8], R20 ;  /* 0x0009f81401007387 */ /* 0x000fe20000100a00 */
[----:B------:R-:W-:Y:S02]  /*213730*/  PRMT R19, R2, 0x3340, R17 ;  /* 0x0000334002137816 */ /* 0x000fe40000000011 */
[----:B------:R-:W-:-:S03]  /*213740*/  LOP3.LUT R2, R15, 0xffff, RZ, 0xc0, !PT ;  /* 0x0000ffff0f027812 */ /* 0x000fc600078ec0ff */
[----:B------:R0:W-:Y:S02]  /*213750*/  STL [R1+0x430], R19 ;  /* 0x0004301301007387 */ /* 0x0001e40000100800 */
[----:B0-----:R-:W-:Y:S02]  /*213760*/  SHF.R.U32.HI R19, RZ, 0x8, R2 ;  /* 0x00000008ff137819 */ /* 0x001fe40000011602 */
[----:B------:R-:W-:Y:S02]  /*213770*/  LOP3.LUT R23, R11, 0xffff, RZ, 0xc0, !PT ;  /* 0x0000ffff0b177812 */ /* 0x000fe400078ec0ff */
[----:B------:R-:W-:Y:S02]  /*213780*/  LOP3.LUT R19, R19, 0xffff, RZ, 0xc0, !PT ;  /* 0x0000ffff13137812 */ /* 0x000fe400078ec0ff */
[----:B--2---:R-:W-:-:S04]  /*213790*/  LOP3.LUT R20, R18, 0xffff, RZ, 0xc0, !PT ;  /* 0x0000ffff12147812 */ /* 0x004fc800078ec0ff */
[----:B------:R-:W-:Y:S02]  /*2137a0*/  PRMT R15, R2, 0x3340, R20 ;  /* 0x00003340020f7816 */ /* 0x000fe40000000014 */
[----:B------:R-:W-:Y:S02]  /*2137b0*/  LOP3.LUT R17, R28, 0xffff, RZ, 0xc0, !PT ;  /* 0x0000ffff1c117812 */ /* 0x000fe400078ec0ff */
[----:B------:R-:W2:Y:S02]  /*2137c0*/  LDL.LU R28, [R1+0x7764] ;  /* 0x00776400011c7983 */ /* 0x000ea40000300800 */
[----:B------:R-:W-:-:S04]  /*2137d0*/  PRMT R18, R17, 0x3340, R0 ;  /* 0x0000334011127816 */ /* 0x000fc80000000000 */
[----:B------:R-:W-:-:S05]  /*2137e0*/  PRMT R15, R15, 0x5410, R18 ;  /* 0x000054100f0f7816 */ /* 0x000fca0000000012 */
[----:B------:R0:W-:Y:S04]  /*2137f0*/  STL [R1+0x840], R15 ;  /* 0x0008400f01007387 */ /* 0x0001e80000100800 */
[----:B------:R-:W2:Y:S04]  /*213800*/  LDL.LU R2, [R1+0x5a64] ;  /* 0x005a640001027983 */ /* 0x000ea80000300800 */
[----:B0-----:R-:W2:Y:S04]  /*213810*/  LDL.LU R15, [R1+0x8d4] ;  /* 0x0008d400010f7983 */ /* 0x001ea80000300800 */
[----:B------:R-:W2:Y:S01]  /*213820*/  LDL.LU R18, [R1+0x9f4] ;  /* 0x0009f40001127983 */ /* 0x000ea20000300800 */
[----:B------:R-:W-:-:S02]  /*213830*/  SHF.R.U32.HI R20, RZ, 0x8, R20 ;  /* 0x00000008ff147819 */ /* 0x000fc40000011614 */
[----:B------:R-:W-:Y:S02]  /*213840*/  SHF.R.U32.HI R17, RZ, 0x8, R17 ;  /* 0x00000008ff117819 */ /* 0x000fe40000011611 */
[----:B----4-:R-:W-:Y:S02]  /*213850*/  LOP3.LUT R21, R14, 0xffff, RZ, 0xc0, !PT ;  /* 0x0000ffff0e157812 */ /* 0x010fe400078ec0ff */
[----:B---3--:R-:W-:Y:S02]  /*213860*/  LOP3.LUT R22, R13, 0xffff, RZ, 0xc0, !PT ;  /* 0x0000ffff0d167812 */ /* 0x008fe400078ec0ff */
[----:B------:R-:W-:Y:S02]  /*213870*/  LOP3.LUT R20, R20, 0xffff, RZ, 0xc0, !PT ;  /* 0x0000ffff14147812 */ /* 0x000fe400078ec0ff */
[----:B------:R-:W-:Y:S01]  /*213880*/  LOP3.LUT R17, R17, 0xffff, RZ, 0xc0, !PT ;  /* 0x0000ffff11117812 */ /* 0x000fe200078ec0ff */
[----:B------:R-:W-:Y:S01]  /*213890*/  VIADD R14, R12, UR6 ;  /* 0x000000060c0e7c36 */ /* 0x000fe20008000000 */
[----:B------:R-:W-:-:S02]  /*2138a0*/  PRMT R13, R23, 0x3340, R0 ;  /* 0x00003340170d7816 */ /* 0x000fc40000000000 */
[----:B------:R-:W-:Y:S02]  /*2138b0*/  PRMT R19, R19, 0x3340, R20 ;  /* 0x0000334013137816 */ /* 0x000fe40000000014 */
[----:B------:R-:W-:Y:S02]  /*2138c0*/  PRMT R12, R21, 0x3340, R22 ;  /* 0x00003340150c7816 */ /* 0x000fe40000000016 */
[----:B------:R-:W-:Y:S02]  /*2138d0*/  PRMT R17, R17, 0x3340, R0 ;  /* 0x0000334011117816 */ /* 0x000fe40000000000 */
[----:B------:R-:W-:Y:S01]  /*2138e0*/  SHF.R.U32.HI R24, RZ, 0x8, R24 ;  /* 0x00000008ff187819 */ /* 0x000fe20000011618 */
[----:B------:R-:W0:Y:S01]  /*2138f0*/  LDCU UR6, c[0x0][0x3b8] ;  /* 0x00007700ff0677ac */ /* 0x000e220008000800 */
[----:B------:R1:W-:Y:S01]  /*213900*/  STL [R1+0x428], R19 ;  /* 0x0004281301007387 */ /* 0x0003e20000100800 */
[----:B------:R-:W-:-:S03]  /*213910*/  PRMT R12, R12, 0x5410, R13 ;  /* 0x000054100c0c7816 */ /* 0x000fc6000000000d */
[----:B------:R-:W3:Y:S04]  /*213920*/  LDL.LU R11, [R1+0x7760] ;  /* 0x00776000010b7983 */ /* 0x000ee80000300800 */
[----:B------:R4:W-:Y:S04]  /*213930*/  STL [R1+0xd8], R17 ;  /* 0x0000d81101007387 */ /* 0x0009e80000100800 */
[----:B------:R-:W3:Y:S04]  /*213940*/  LDL.LU R27, [R1+0x5a68] ;  /* 0x005a6800011b7983 */ /* 0x000ee80000300800 */
[----:B------:R-:W3:Y:S04]  /*213950*/  LDL.LU R20, [R1+0x8dc] ;  /* 0x0008dc0001147983 */ /* 0x000ee80000300800 */
[----:B------:R0:W-:Y:S04]  /*213960*/  STL [R1+0x838], R12 ;  /* 0x0008380c01007387 */ /* 0x0001e80000100800 */
[----:B-1----:R-:W3:Y:S01]  /*213970*/  LDL.LU R19, [R1+0xa08] ;  /* 0x000a080001137983 */ /* 0x002ee20000300800 */
[----:B------:R-:W-:-:S02]  /*213980*/  SHF.R.U32.HI R21, RZ, 0x8, R21 ;  /* 0x00000008ff157819 */ /* 0x000fc40000011615 */
[----:B------:R-:W-:Y:S02]  /*213990*/  SHF.R.U32.HI R22, RZ, 0x8, R22 ;  /* 0x00000008ff167819 */ /* 0x000fe40000011616 */
[----:B----4-:R-:W-:Y:S02]  /*2139a0*/  SHF.R.S32.HI R17, RZ, 0x1f, R14 ;  /* 0x0000001fff117819 */ /* 0x010fe4000001140e */
[----:B0-----:R-:W-:Y:S02]  /*2139b0*/  IADD3 R12, P1, PT, R14, R10, RZ ;  /* 0x0000000a0e0c7210 */ /* 0x001fe40007f3e0ff */
[----:B------:R-:W-:Y:S02]  /*2139c0*/  LOP3.LUT R24, R24, 0xffff, RZ, 0xc0, !PT ;  /* 0x0000ffff18187812 */ /* 0x000fe400078ec0ff */
[----:B------:R-:W-:Y:S02]  /*2139d0*/  LOP3.LUT R21, R21, 0xffff, RZ, 0xc0, !PT ;  /* 0x0000ffff15157812 */ /* 0x000fe400078ec0ff */
[----:B------:R-:W-:Y:S01]  /*2139e0*/  LOP3.LUT R22, R22, 0xffff, RZ, 0xc0, !PT ;  /* 0x0000ffff16167812 */ /* 0x000fe200078ec0ff */
[----:B------:R-:W-:Y:S01]  /*2139f0*/  IMAD.X R13, R17, 0x1, R9, P1 ;  /* 0x00000001110d7824 */ /* 0x000fe200008e0609 */
[----:B------:R-:W-:-:S02]  /*213a00*/  PRMT R24, R24, 0x3340, R0 ;  /* 0x0000334018187816 */ /* 0x000fc40000000000 */
[----:B------:R-:W-:Y:S02]  /*213a10*/  PRMT R22, R21, 0x3340, R22 ;  /* 0x0000334015167816 */ /* 0x000fe40000000016 */
[----:B------:R0:W-:Y:S04]  /*213a20*/  STL.64 [R1+0x9d8], R12 ;  /* 0x0009d80c01007387 */ /* 0x0001e80000100a00 */
[----:B0-----:R-:W4:Y:S04]  /*213a30*/  LDL.LU.64 R12, [R1+0x7758] ;  /* 0x00775800010c7983 */ /* 0x001f280000300a00 */
[----:B------:R0:W-:Y:S04]  /*213a40*/  STL [R1+0xd4], R24 ;  /* 0x0000d41801007387 */ /* 0x0001e80000100800 */
[----:B------:R1:W-:Y:S01]  /*213a50*/  STL [R1+0x424], R22 ;  /* 0x0004241601007387 */ /* 0x0003e20000100800 */
[----:B------:R-:W-:-:S02]  /*213a60*/  SHF.R.U32.HI R23, RZ, 0x8, R23 ;  /* 0x00000008ff177819 */ /* 0x000fc40000011617 */
[----:B0-----:R-:W-:Y:S02]  /*213a70*/  IADD3 R24, P1, PT, R14, R8, RZ ;  /* 0x000000080e187210 */ /* 0x001fe40007f3e0ff */
[----:B------:R-:W-:-:S03]  /*213a80*/  LOP3.LUT R23, R23, 0xffff, RZ, 0xc0, !PT ;  /* 0x0000ffff17177812 */ /* 0x000fc600078ec0ff */
[----:B------:R-:W-:Y:S01]  /*213a90*/  IMAD.X R25, R17, 0x1, R7, P1 ;  /* 0x0000000111197824 */ /* 0x000fe200008e0607 */
[----:B--2---:R-:W-:Y:S02]  /*213aa0*/  LOP3.LUT R2, R2, 0xffff, RZ, 0xc0, !PT ;  /* 0x0000ffff02027812 */ /* 0x004fe400078ec0ff */
[----:B------:R-:W-:Y:S02]  /*213ab0*/  LOP3.LUT R21, R15, 0xffff, RZ, 0xc0, !PT ;  /* 0x0000ffff0f157812 */ /* 0x000fe400078ec0ff */
[----:B-1----:R-:W-:Y:S02]  /*213ac0*/  LOP3.LUT R22, R18, 0xffff, RZ, 0xc0, !PT ;  /* 0x0000ffff12167812 */ /* 0x002fe400078ec0ff */
[----:B------:R-:W-:Y:S02]  /*213ad0*/  PRMT R18, R21, 0x3340, R0 ;  /* 0x0000334015127816 */ /* 0x000fe40000000000 */
[----:B------:R-:W-:-:S04]  /*213ae0*/  PRMT R15, R2, 0x3340, R22 ;  /* 0x00003340020f7816 */ /* 0x000fc80000000016 */
[----:B------:R-:W-:Y:S02]  /*213af0*/  PRMT R15, R15, 0x5410, R18 ;  /* 0x000054100f0f7816 */ /* 0x000fe40000000012 */
[----:B------:R-:W2:Y:S04]  /*213b00*/  LDL.LU R18, [R1+0x3128] ;  /* 0x0031280001127983 */ /* 0x000ea80000300800 */
[----:B------:R0:W-:Y:S04]  /*213b10*/  STL [R1+0x834], R15 ;  /* 0x0008340f01007387 */ /* 0x0001e80000100800 */
[----:B0-----:R-:W2:Y:S01]  /*213b20*/  LDL.LU R15, [R1+0xa00] ;  /* 0x000a0000010f7983 */ /* 0x001ea20000300800 */
[----:B------:R-:W-:-:S02]  /*213b30*/  SHF.R.U32.HI R2, RZ, 0x8, R2 ;  /* 0x00000008ff027819 */ /* 0x000fc40000011602 */
[----:B------:R-:W-:Y:S01]  /*213b40*/  SHF.R.U32.HI R22, RZ, 0x8, R22 ;  /* 0x00000008ff167819 */ /* 0x000fe20000011616 */
[----:B------:R0:W-:Y:S01]  /*213b50*/  STL.64 [R1+0x9f0], R24 ;  /* 0x0009f01801007387 */ /* 0x0001e20000100a00 */
[----:B------:R-:W-:Y:S02]  /*213b60*/  LOP3.LUT R2, R2, 0xffff, RZ, 0xc0, !PT ;  /* 0x0000ffff02027812 */ /* 0x000fe400078ec0ff */
[----:B------:R-:W-:Y:S02]  /*213b70*/  LOP3.LUT R22, R22, 0xffff, RZ, 0xc0, !PT ;  /* 0x0000ffff16167812 */ /* 0x000fe400078ec0ff */
[----:B0-----:R-:W-:Y:S02]  /*213b80*/  PRMT R24, R23, 0x3340, R0 ;  /* 0x0000334017187816 */ /* 0x001fe40000000000 */
[----:B------:R-:W-:Y:S02]  /*213b90*/  PRMT R23, R2, 0x3340, R22 ;  /* 0x0000334002177816 */ /* 0x000fe40000000016 */
[----:B---3--:R-:W-:-:S02]  /*213ba0*/  LOP3.LUT R2, R20, 0xffff, RZ, 0xc0, !PT ;  /* 0x0000ffff14027812 */ /* 0x008fc400078ec0ff */
[----:B------:R-:W-:Y:S01]  /*213bb0*/  LOP3.LUT R22, R27, 0xffff, RZ, 0xc0, !PT ;  /* 0x0000ffff1b167812 */ /* 0x000fe200078ec0ff */
[----:B------:R-:W-:Y:S04]  /*213bc0*/  STL [R1+0xd0], R24 ;  /* 0x0000d01801007387 */ /* 0x000fe80000100800 */
[----:B------:R0:W-:Y:S01]  /*213bd0*/  STL [R1+0x42c], R23 ;  /* 0x00042c1701007387 */ /* 0x0001e20000100800 */
[----:B------:R-:W-:Y:S02]  /*213be0*/  PRMT R20, R2, 0x3340, R0 ;  /* 0x0000334002147816 */ /* 0x000fe40000000000 */
[----:B0-----:R-:W-:-:S04]  /*213bf0*/  LOP3.LUT R23, R19, 0xffff, RZ, 0xc0, !PT ;  /* 0x0000ffff13177812 */ /* 0x001fc800078ec0ff */
[----:B------:R-:W-:-:S04]  /*213c00*/  PRMT R19, R22, 0x3340, R23 ;  /* 0x0000334016137816 */ /* 0x000fc80000000017 */
[----:B------:R-:W-:Y:S02]  /*213c10*/  PRMT R24, R19, 0x5410, R20 ;  /* 0x0000541013187816 */ /* 0x000fe40000000014 */
[----:B------:R-:W3:Y:S04]  /*213c20*/  LDL.LU R20, [R1+0x3118] ;  /* 0x0031180001147983 */ /* 0x000ee80000300800 */
[----:B------:R-:W3:Y:S04]  /*213c30*/  LDL.LU R19, [R1+0xa04] ;  /* 0x000a040001137983 */ /* 0x000ee80000300800 */
[----:B------:R0:W-:Y:S01]  /*213c40*/  STL [R1+0x830], R24 ;  /* 0x0008301801007387 */ /* 0x0001e20000100800 */
[----:B------:R-:W-:-:S02]  /*213c50*/  SHF.R.U32.HI R22, RZ, 0x8, R22 ;  /* 0x00000008ff167819 */ /* 0x000fc40000011616 */
[----:B------:R-:W-:Y:S02]  /*213c60*/  SHF.R.U32.HI R23, RZ, 0x8, R23 ;  /* 0x00000008ff177819 */ /* 0x000fe40000011617 */
[----:B0-----:R-:W-:Y:S02]  /*213c70*/  IADD3 R24, P1, PT, R14, R6, RZ ;  /* 0x000000060e187210 */ /* 0x001fe40007f3e0ff */
[----:B------:R-:W-:Y:S02]  /*213c80*/  LOP3.LUT R22, R22, 0xffff, RZ, 0xc0, !PT ;  /* 0x0000ffff16167812 */ /* 0x000fe400078ec0ff */
[----:B------:R-:W-:Y:S01]  /*213c90*/  LOP3.LUT R23, R23, 0xffff, RZ, 0xc0, !PT ;  /* 0x0000ffff17177812 */ /* 0x000fe200078ec0ff */
[----:B------:R-:W-:Y:S01]  /*213ca0*/  IMAD.X R25, R17, 0x1, R5, P1 ;  /* 0x0000000111197824 */ /* 0x000fe200008e0605 */
[----:B------:R-:W-:-:S04]  /*213cb0*/  SHF.R.U32.HI R2, RZ, 0x8, R2 ;  /* 0x00000008ff027819 */ /* 0x000fc80000011602 */
[----:B------:R0:W-:Y:S01]  /*213cc0*/  STL.64 [R1+0xa08], R24 ;  /* 0x000a081801007387 */ /* 0x0001e20000100a00 */
[----:B------:R-:W-:Y:S02]  /*213cd0*/  LOP3.LUT R2, R2, 0xffff, RZ, 0xc0, !PT ;  /* 0x0000ffff02027812 */ /* 0x000fe400078ec0ff */
[----:B0-----:R-:W-:Y:S02]  /*213ce0*/  PRMT R24, R22, 0x3340, R23 ;  /* 0x0000334016187816 */ /* 0x001fe40000000017 */
[----:B------:R-:W-:-:S05]  /*213cf0*/  IADD3 R22, P1, PT, R14, R4, RZ ;  /* 0x000000040e167210 */ /* 0x000fca0007f3e0ff */
[----:B------:R-:W-:Y:S01]  /*213d00*/  IMAD.X R23, R17, 0x1, R3, P1 ;  /* 0x0000000111177824 */ /* 0x000fe200008e0603 */
[----:B------:R-:W-:Y:S01]  /*213d10*/  PRMT R17, R2, 0x3340, R0 ;  /* 0x0000334002117816 */ /* 0x000fe20000000000 */
[----:B------:R-:W-:Y:S04]  /*213d20*/  STL [R1+0x420], R24 ;  /* 0x0004201801007387 */ /* 0x000fe80000100800 */
[----:B------:R0:W-:Y:S01]  /*213d30*/  STL.64 [R1+0xa20], R22 ;  /* 0x000a201601007387 */ /* 0x0001e20000100a00 */
[----:B------:R-:W-:-:S03]  /*213d40*/  SHF.R.U32.HI R21, RZ, 0x8, R21 ;  /* 0x00000008ff157819 */ /* 0x000fc60000011615 */
[----:B------:R1:W-:Y:S01]  /*213d50*/  STL [R1+0xcc], R17 ;  /* 0x0000cc1101007387 */ /* 0x0003e20000100800 */
[----:B------:R-:W-:-:S04]  /*213d60*/  LOP3.LUT R21, R21, 0xffff, RZ, 0xc0, !PT ;  /* 0x0000ffff15157812 */ /* 0x000fc800078ec0ff */
[--C-:B------:R-:W-:Y:S01]  /*213d70*/  PRMT R21, R21, 0x3340, R0.reuse ;  /* 0x0000334015157816 */ /* 0x100fe20000000000 */
[----:B------:R-:W-:Y:S01]  /*213d80*/  VIADD R14, R14, UR6 ;  /* 0x000000060e0e7c36 */ /* 0x000fe20008000000 */
[----:B----4-:R-:W-:Y:S01]  /*213d90*/  LOP3.LUT R13, R13, 0xffff, RZ, 0xc0, !PT ;  /* 0x0000ffff0d0d7812 */ /* 0x010fe200078ec0ff */
[----:B------:R-:W4:Y:S01]  /*213da0*/  LDCU UR6, c[0x0][0x3b8] ;  /* 0x00007700ff0677ac */ /* 0x000f220008000800 */
[----:B--2---:R-:W-:Y:S02]  /*213db0*/  LOP3.LUT R2, R18, 0xffff, RZ, 0xc0, !PT ;  /* 0x0000ffff12027812 */ /* 0x004fe400078ec0ff */
[----:B------:R-:W-:Y:S02]  /*213dc0*/  LOP3.LUT R18, R11, 0xffff, RZ, 0xc0, !PT ;  /* 0x0000ffff0b127812 */ /* 0x000fe400078ec0ff */
[----:B------:R-:W2:Y:S02]  /*213dd0*/  LDL.LU R11, [R1+0x7754] ;  /* 0x00775400010b7983 */ /* 0x000ea40000300800 */
[----:B0-----:R-:W-:-:S02]  /*213de0*/  PRMT R23, R18, 0x3340, R0 ;  /* 0x0000334012177816 */ /* 0x001fc40000000000 */
[----:B-1----:R-:W-:Y:S02]  /*213df0*/  LOP3.LUT R17, R15, 0xffff, RZ, 0xc0, !PT ;  /* 0x0000ffff0f117812 */ /* 0x002fe400078ec0ff */
[----:B------:R-:W2:Y:S02]  /*213e00*/  LDL.LU R15, [R1+0x2f48] ;  /* 0x002f4800010f7983 */ /* 0x000ea40000300800 */
[--C-:B------:R-:W-:Y:S02]  /*213e10*/  PRMT R22, R2, 0x3340, R17.reuse ;  /* 0x0000334002167816 */ /* 0x100fe40000000011 */
[----:B------:R-:W-:Y:S02]  /*213e20*/  SHF.R.U32.HI R2, RZ, 0x8, R2 ;  /* 0x00000008ff027819 */ /* 0x000fe40000011602 */
[----:B------:R-:W-:Y:S02]  /*213e30*/  SHF.R.U32.HI R17, RZ, 0x8, R17 ;  /* 0x00000008ff117819 */ /* 0x000fe40000011611 */
[----:B------:R-:W-:-:S02]  /*213e40*/  PRMT R22, R22, 0x5410, R23 ;  /* 0x0000541016167816 */ /* 0x000fc40000000017 */
[----:B------:R-:W-:Y:S02]  /*213e50*/  LOP3.LUT R2, R2, 0xffff, RZ, 0xc0, !PT ;  /* 0x0000ffff02027812 */ /* 0x000fe400078ec0ff */
        /* <DEDUP_REMOVED lines=8> */
[----:B------:R-:W-:Y:S02]  /*213ee0*/  SHF.R.S32.HI R22, RZ, 0x1f, R14 ;  /* 0x0000001fff167819 */ /* 0x000fe4000001140e */
[----:B---3--:R-:W-:Y:S02]  /*213ef0*/  LOP3.LUT R2, R20, 0xffff, RZ, 0xc0, !PT ;  /* 0x0000ffff14027812 */ /* 0x008fe400078ec0ff */
[----:B------:R-:W-:-:S04]  /*213f00*/  LOP3.LUT R19, R19, 0xffff, RZ, 0xc0, !PT ;  /* 0x0000ffff13137812 */ /* 0x000fc800078ec0ff */
[----:B------:R-:W-:-:S04]  /*213f10*/  PRMT R20, R2, 0x3340, R19 ;  /* 0x0000334002147816 */ /* 0x000fc80000000013 */
[----:B------:R-:W-:Y:S02]  /*213f20*/  PRMT R23, R20, 0x5410, R21 ;  /* 0x0000541014177816 */ /* 0x000fe40000000015 */
[----:B------:R-:W-:-:S05]  /*213f30*/  IADD3 R20, P1, PT, R14, R10, RZ ;  /* 0x0000000a0e147210 */ /* 0x000fca0007f3e0ff */
[----:B------:R-:W-:Y:S01]  /*213f40*/  IMAD.X R21, R22, 0x1, R9, P1 ;  /* 0x0000000116157824 */ /* 0x000fe200008e0609 */
[----:B------:R-:W-:Y:S04]  /*213f50*/  STL [R1+0x820], R23 ;  /* 0x0008201701007387 */ /* 0x000fe80000100800 */
[----:B------:R0:W-:Y:S02]  /*213f60*/  STL.64 [R1+0xa00], R20 ;  /* 0x000a001401007387 */ /* 0x0001e40000100a00 */
[----:B0-----:R-:W-:Y:S02]  /*213f70*/  SHF.R.U32.HI R20, RZ, 0x8, R18 ;  /* 0x00000008ff147819 */ /* 0x001fe40000011612 */
[----:B------:R-:W3:Y:S01]  /*213f80*/  LDL.LU R18, [R1+0xa4c] ;  /* 0x000a4c0001127983 */ /* 0x000ee20000300800 */
        /* <DEDUP_REMOVED lines=9> */
[----:B------:R-:W-:-:S03]  /*214020*/  LOP3.LUT R2, R12, 0xffff, RZ, 0xc0, !PT ;  /* 0x0000ffff0c027812 */ /* 0x000fc600078ec0ff */
[----:B------:R-:W3:Y:S01]  /*214030*/  LDL.LU R12, [R1+0x774c] ;  /* 0x00774c00010c7983 */ /* 0x000ee20000300800 */
[----:B------:R-:W-:Y:S02]  /*214040*/  PRMT R21, R2, 0x3340, R0 ;  /* 0x0000334002157816 */ /* 0x000fe40000000000 */
[----:B------:R-:W-:-:S04]  /*214050*/  SHF.R.U32.HI R2, RZ, 0x8, R2 ;  /* 0x00000008ff027819 */ /* 0x000fc80000011602 */
        /* <DEDUP_REMOVED lines=8> */
[----:B------:R-:W-:Y:S02]  /*2140e0*/  SHF.R.U32.HI R15, RZ, 0x8, R15 ;  /* 0x00000008ff0f7819 */ /* 0x000fe4000001160f */
[----:B------:R-:W-:Y:S01]  /*2140f0*/  SHF.R.U32.HI R19, RZ, 0x8, R19 ;  /* 0x00000008ff137819 */ /* 0x000fe20000011613 */
[----:B------:R0:W-:Y:S01]  /*214100*/  STL.64 [R1+0xa18], R20 ;  /* 0x000a181401007387 */ /* 0x0001e20000100a00 */
[----:B------:R-:W-:Y:S02]  /*214110*/  LOP3.LUT R15, R15, 0xffff, RZ, 0xc0, !PT ;  /* 0x0000ffff0f0f7812 */ /* 0x000fe400078ec0ff */
[----:B------:R-:W-:Y:S02]  /*214120*/  LOP3.LUT R19, R19, 0xffff, RZ, 0xc0, !PT ;  /* 0x0000ffff13137812 */ /* 0x000fe400078ec0ff */
[----:B0-----:R-:W-:-:S02]  /*214130*/  SHF.R.U32.HI R20, RZ, 0x8, R17 ;  /* 0x00000008ff147819 */ /* 0x001fc40000011611 */
[----:B------:R-:W-:Y:S01]  /*214140*/  PRMT R28, R15, 0x3340, R19 ;  /* 0x000033400f1c7816 */ /* 0x000fe20000000013 */
[----:B------:R-:W2:Y:S01]  /*214150*/  LDL.LU R17, [R1+0x79c] ;  /* 0x00079c0001117983 */ /* 0x000ea20000300800 */
[----:B------:R-:W-:-:S04]  /*214160*/  LOP3.LUT R20, R20, 0xffff, RZ, 0xc0, !PT ;  /* 0x0000ffff14147812 */ /* 0x000fc800078ec0ff */
[--C-:B------:R-:W-:Y:S01]  /*214170*/  PRMT R20, R20, 0x3340, R0.reuse ;  /* 0x0000334014147816 */ /* 0x100fe20000000000 */
[----:B------:R-:W-:Y:S04]  /*214180*/  STL [R1+0x7464], R28 ;  /* 0x0074641c01007387 */ /* 0x000fe80000100800 */
[----:B------:R0:W-:Y:S01]  /*214190*/  STL [R1+0xc0], R20 ;  /* 0x0000c01401007387 */ /* 0x0001e20000100800 */
[----:B------:R-:W-:Y:S02]  /*2141a0*/  PRMT R15, R2, 0x3340, R0 ;  /* 0x00003340020f7816 */ /* 0x000fe40000000000 */
[----:B0-----:R-:W-:-:S05]  /*2141b0*/  IADD3 R20, P1, PT, R14, R6, RZ ;  /* 0x000000060e147210 */ /* 0x001fca0007f3e0ff */
[----:B------:R-:W-:Y:S01]  /*2141c0*/  IMAD.X R21, R22, 0x1, R5, P1 ;  /* 0x0000000116157824 */ /* 0x000fe200008e0605 */
[----:B------:R-:W-:-:S04]  /*2141d0*/  LOP3.LUT R19, R11, 0xffff, RZ, 0xc0, !PT ;  /* 0x0000ffff0b137812 */ /* 0x000fc800078ec0ff */
[----:B------:R-:W-:Y:S04]  /*2141e0*/  STL.64 [R1+0xa50], R20 ;  /* 0x000a501401007387 */ /* 0x000fe80000100a00 */
[----:B------:R0:W-:Y:S04]  /*2141f0*/  STL [R1+0xbc], R15 ;  /* 0x0000bc0f01007387 */ /* 0x0001e80000100800 */
[----:B------:R-:W4:Y:S04]  /*214200*/  LDL.LU R11, [R1+0x7748] ;  /* 0x00774800010b7983 */ /* 0x000f280000300800 */
[----:B------:R-:W2:Y:S01]  /*214210*/  LDL.LU R27, [R1+0x734] ;  /* 0x00073400011b7983 */ /* 0x000ea20000300800 */
[----:B---3--:R-:W-:-:S03]  /*214220*/  LOP3.LUT R2, R18, 0xffff, RZ, 0xc0, !PT ;  /* 0x0000ffff12027812 */ /* 0x008fc600078ec0ff */
[----:B0-----:R-:W3:Y:S04]  /*214230*/  LDL.LU R15, [R1+0xa70] ;  /* 0x000a7000010f7983 */ /* 0x001ee80000300800 */
[----:B------:R-:W3:Y:S01]  /*214240*/  LDL.LU R18, [R1+0xa14] ;  /* 0x000a140001127983 */ /* 0x000ee20000300800 */
[----:B------:R-:W-:Y:S02]  /*214250*/  PRMT R21, R13, 0x3340, R0 ;  /* 0x000033400d157816 */ /* 0x000fe40000000000 */
[--C-:B------:R-:W-:Y:S02]  /*214260*/  PRMT R20, R2, 0x3340, R19.reuse ;  /* 0x0000334002147816 */ /* 0x100fe40000000013 */
[----:B------:R-:W-:Y:S02]  /*214270*/  SHF.R.U32.HI R2, RZ, 0x8, R2 ;  /* 0x00000008ff027819 */ /* 0x000fe40000011602 */
[----:B------:R-:W-:-:S02]  /*214280*/  SHF.R.U32.HI R19, RZ, 0x8, R19 ;  /* 0x00000008ff137819 */ /* 0x000fc40000011613 */
[----:B------:R-:W-:Y:S02]  /*214290*/  PRMT R23, R20, 0x5410, R21 ;  /* 0x0000541014177816 */ /* 0x000fe40000000015 */
[----:B------:R-:W-:Y:S02]  /*2142a0*/  IADD3 R20, P1, PT, R14, R4, RZ ;  /* 0x000000040e147210 */ /* 0x000fe40007f3e0ff */
[----:B------:R-:W-:Y:S02]  /*2142b0*/  LOP3.LUT R2, R2, 0xffff, RZ, 0xc0, !PT ;  /* 0x0000ffff02027812 */ /* 0x000fe400078ec0ff */
[----:B------:R-:W-:Y:S01]  /*2142c0*/  LOP3.LUT R19, R19, 0xffff, RZ, 0xc0, !PT ;  /* 0x0000ffff13137812 */ /* 0x000fe200078ec0ff */
[----:B------:R-:W-:-:S03]  /*2142d0*/  IMAD.X R21, R22, 0x1, R3, P1 ;  /* 0x0000000116157824 */ /* 0x000fc600008e0603 */
[----:B------:R-:W-:Y:S02]  /*2142e0*/  PRMT R19, R2, 0x3340, R19 ;  /* 0x0000334002137816 */ /* 0x000fe40000000013 */
[----:B------:R-:W-:Y:S01]  /*2142f0*/  LOP3.LUT R12, R12, 0xffff, RZ, 0xc0, !PT ;  /* 0x0000ffff0c0c7812 */ /* 0x000fe200078ec0ff */
[----:B------:R-:W-:Y:S04]  /*214300*/  STL [R1+0x7e4], R23 ;  /* 0x0007e41701007387 */ /* 0x000fe80000100800 */
[----:B------:R0:W-:Y:S04]  /*214310*/  STL.64 [R1+0xa48], R20 ;  /* 0x000a481401007387 */ /* 0x0001e80000100a00 */
[----:B------:R1:W-:Y:S01]  /*214320*/  STL [R1+0x6d4], R19 ;  /* 0x0006d41301007387 */ /* 0x0003e20000100800 */
[----:B0-----:R-:W-:Y:S01]  /*214330*/  VIADD R21, R14, UR6 ;  /* 0x000000060e157c36 */ /* 0x001fe20008000000 */
[----:B----4-:R-:W-:-:S02]  /*214340*/  LOP3.LUT R11, R11, 0xffff, RZ, 0xc0, !PT ;  /* 0x0000ffff0b0b7812 */ /* 0x010fc400078ec0ff */
[----:B--2---:R-:W-:Y:S02]  /*214350*/  LOP3.LUT R2, R17, 0xffff, RZ, 0xc0, !PT ;  /* 0x0000ffff11027812 */ /* 0x004fe400078ec0ff */
[----:B------:R-:W-:Y:S01]  /*214360*/  SHF.R.U32.HI R13, RZ, 0x8, R13 ;  /* 0x00000008ff0d7819 */ /* 0x000fe2000001160d */
[----:B------:R-:W0:Y:S01]  /*214370*/  LDCU UR6, c[0x0][0x3b8] ;  /* 0x00007700ff0677ac */ /* 0x000e220008000800 */
[----:B------:R-:W-:Y:S02]  /*214380*/  PRMT R17, R11, 0x3340, R12 ;  /* 0x000033400b117816 */ /* 0x000fe4000000000c */
[----:B-1----:R-:W-:-:S04]  /*214390*/  PRMT R19, R2, 0x3340, R0 ;  /* 0x0000334002137816 */ /* 0x002fc80000000000 */
[----:B------:R-:W-:-:S05]  /*2143a0*/  PRMT R17, R17, 0x5410, R19 ;  /* 0x0000541011117816 */ /* 0x000fca0000000013 */
[----:B------:R1:W-:Y:S04]  /*2143b0*/  STL [R1+0x7e0], R17 ;  /* 0x0007e01101007387 */ /* 0x0003e80000100800 */
[----:B------:R-:W2:Y:S04]  /*2143c0*/  LDL.LU R20, [R1+0x5a6c] ;  /* 0x005a6c0001147983 */ /* 0x000ea80000300800 */
[----:B------:R-:W4:Y:S01]  /*2143d0*/  LDL.LU R19, [R1+0x8f0] ;  /* 0x0008f00001137983 */ /* 0x000f220000300800 */
[----:B------:R-:W-:Y:S02]  /*2143e0*/  SHF.R.U32.HI R11, RZ, 0x8, R11 ;  /* 0x00000008ff0b7819 */ /* 0x000fe4000001160b */
[----:B------:R-:W-:Y:S01]  /*2143f0*/  SHF.R.U32.HI R12, RZ, 0x8, R12 ;  /* 0x00000008ff0c7819 */ /* 0x000fe2000001160c */
[----:B-1----:R-:W4:Y:S01]  /*214400*/  LDL.LU R17, [R1+0xa68] ;  /* 0x000a680001117983 */ /* 0x002f220000300800 */
[----:B------:R-:W-:-:S02]  /*214410*/  SHF.R.U32.HI R2, RZ, 0x8, R2 ;  /* 0x00000008ff027819 */ /* 0x000fc40000011602 */
[----:B------:R-:W-:Y:S02]  /*214420*/  LOP3.LUT R11, R11, 0xffff, RZ, 0xc0, !PT ;  /* 0x0000ffff0b0b7812 */ /* 0x000fe400078ec0ff */
[----:B------:R-:W-:Y:S02]  /*214430*/  LOP3.LUT R12, R12, 0xffff, RZ, 0xc0, !PT ;  /* 0x0000ffff0c0c7812 */ /* 0x000fe400078ec0ff */
[----:B------:R-:W-:Y:S02]  /*214440*/  LOP3.LUT R2, R2, 0xffff, RZ, 0xc0, !PT ;  /* 0x0000ffff02027812 */ /* 0x000fe400078ec0ff */
[----:B------:R-:W-:Y:S02]  /*214450*/  PRMT R12, R11, 0x3340, R12 ;  /* 0x000033400b0c7816 */ /* 0x000fe4000000000c */
[----:B------:R-:W-:Y:S02]  /*214460*/  PRMT R11, R2, 0x3340, R0 ;  /* 0x00003340020b7816 */ /* 0x000fe40000000000 */
[----:B------:R-:W-:Y:S01]  /*214470*/  LOP3.LUT R2, R27, 0xffff, RZ, 0xc0, !PT ;  /* 0x0000ffff1b027812 */ /* 0x000fe200078ec0ff */
[----:B------:R3:W-:Y:S04]  /*214480*/  STL [R1+0x7468], R12 ;  /* 0x0074680c01007387 */ /* 0x0007e80000100800 */
[----:B------:R1:W-:Y:S01]  /*214490*/  STL [R1+0x746c], R11 ;  /* 0x00746c0b01007387 */ /* 0x0003e20000100800 */
[----:B---3--:R-:W-:-:S02]  /*2144a0*/  LOP3.LUT R12, R18, 0xffff, RZ, 0xc0, !PT ;  /* 0x0000ffff120c7812 */ /* 0x008fc400078ec0ff */
[----:B-1----:R-:W-:Y:S02]  /*2144b0*/  LOP3.LUT R11, R15, 0xffff, RZ, 0xc0, !PT ;  /* 0x0000ffff0f0b7812 */ /* 0x002fe400078ec0ff */
        /* <DEDUP_REMOVED lines=8> */
[----:B-1----:R-:W3:Y:S04]  /*214540*/  LDL.LU R14, [R1+0x5a70] ;  /* 0x005a7000010e7983 */ /* 0x002ee80000300800 */
[----:B------:R-:W3:Y:S04]  /*214550*/  LDL.LU R15, [R1+0x8f8] ;  /* 0x0008f800010f7983 */ /* 0x000ee80000300800 */
[----:B------:R-:W3:Y:S01]  /*214560*/  LDL.LU R18, [R1+0xa7c] ;  /* 0x000a7c0001127983 */ /* 0x000ee20000300800 */
[----:B------:R-:W-:-:S02]  /*214570*/  SHF.R.U32.HI R11, RZ, 0x8, R11 ;  /* 0x00000008ff0b7819 */ /* 0x000fc4000001160b */
[----:B------:R-:W-:Y:S02]  /*214580*/  SHF.R.U32.HI R12, RZ, 0x8, R12 ;  /* 0x00000008ff0c7819 */ /* 0x000fe4000001160c */
[----:B------:R-:W-:Y:S02]  /*214590*/  LOP3.LUT R13, R13, 0xffff, RZ, 0xc0, !PT ;  /* 0x0000ffff0d0d7812 */ /* 0x000fe400078ec0ff */
[----:B------:R-:W-:Y:S02]  /*2145a0*/  LOP3.LUT R11, R11, 0xffff, RZ, 0xc0, !PT ;  /* 0x0000ffff0b0b7812 */ /* 0x000fe400078ec0ff */
[----:B------:R-:W-:Y:S02]  /*2145b0*/  LOP3.LUT R12, R12, 0xffff, RZ, 0xc0, !PT ;  /* 0x0000ffff0c0c7812 */ /* 0x000fe400078ec0ff */
[----:B------:R-:W-:Y:S02]  /*2145c0*/  PRMT R22, R13, 0x3340, R0 ;  /* 0x000033400d167816 */ /* 0x000fe40000000000 */
[----:B------:R-:W-:-:S05]  /*2145d0*/  PRMT R13, R11, 0x3340, R12 ;  /* 0x000033400b0d7816 */ /* 0x000fca000000000c */
[----:B------:R-:W-:Y:S04]  /*2145e0*/  STL [R1+0x7470], R13 ;  /* 0x0074700d01007387 */ /* 0x000fe80000100800 */
[----:B------:R1:W-:Y:S01]  /*2145f0*/  STL [R1+0x264], R22 ;  /* 0x0002641601007387 */ /* 0x0003e20000100800 */
[----:B------:R-:W-:Y:S02]  /*214600*/  SHF.R.U32.HI R2, RZ, 0x8, R2 ;  /* 0x00000008ff027819 */ /* 0x000fe40000011602 */
[----:B-1----:R-:W-:-:S05]  /*214610*/  IADD3 R22, P1, PT, R21, R8, RZ ;  /* 0x0000000815167210 */ /* 0x002fca0007f3e0ff */
[----:B------:R-:W-:Y:S01]  /*214620*/  IMAD.X R23, R24, 0x1, R7, P1 ;  /* 0x0000000118177824 */ /* 0x000fe200008e0607 */
[----:B--2---:R-:W-:Y:S02]  /*214630*/  LOP3.LUT R12, R20, 0xffff, RZ, 0xc0, !PT ;  /* 0x0000ffff140c7812 */ /* 0x004fe400078ec0ff */
[----:B----4-:R-:W-:-:S04]  /*214640*/  LOP3.LUT R11, R19, 0xffff, RZ, 0xc0, !PT ;  /* 0x0000ffff130b7812 */ /* 0x010fc800078ec0ff */
[----:B------:R-:W-:Y:S02]  /*214650*/  PRMT R19, R11, 0x3340, R0 ;  /* 0x000033400b137816 */ /* 0x000fe40000000000 */
[----:B------:R-:W-:-:S04]  /*214660*/  LOP3.LUT R13, R17, 0xffff, RZ, 0xc0, !PT ;  /* 0x0000ffff110d7812 */ /* 0x000fc800078ec0ff */
[----:B------:R-:W-:-:S04]  /*214670*/  PRMT R17, R12, 0x3340, R13 ;  /* 0x000033400c117816 */ /* 0x000fc8000000000d */
[----:B------:R-:W-:Y:S02]  /*214680*/  PRMT R17, R17, 0x5410, R19 ;  /* 0x0000541011117816 */ /* 0x000fe40000000013 */
[----:B------:R-:W-:Y:S02]  /*214690*/  SHF.R.U32.HI R12, RZ, 0x8, R12 ;  /* 0x00000008ff0c7819 */ /* 0x000fe4000001160c */
[----:B------:R-:W-:Y:S01]  /*2146a0*/  SHF.R.U32.HI R13, RZ, 0x8, R13 ;  /* 0x00000008ff0d7819 */ /* 0x000fe2000001160d */
[----:B------:R1:W-:Y:S04]  /*2146b0*/  STL [R1+0x7d8], R17 ;  /* 0x0007d81101007387 */ /* 0x0003e80000100800 */
[----:B------:R-:W-:Y:S01]  /*2146c0*/  STL.64 [R1+0xa70], R22 ;  /* 0x000a701601007387 */ /* 0x000fe20000100a00 */
[----:B------:R-:W-:-:S02]  /*2146d0*/  LOP3.LUT R12, R12, 0xffff, RZ, 0xc0, !PT ;  /* 0x0000ffff0c0c7812 */ /* 0x000fc400078ec0ff */
[----:B------:R-:W-:Y:S02]  /*2146e0*/  LOP3.LUT R13, R13, 0xffff, RZ, 0xc0, !PT ;  /* 0x0000ffff0d0d7812 */ /* 0x000fe400078ec0ff */
[----:B-1----:R-:W-:Y:S02]  /*2146f0*/  LOP3.LUT R17, R2, 0xffff, RZ, 0xc0, !PT ;  /* 0x0000ffff02117812 */ /* 0x002fe400078ec0ff */
[----:B------:R-:W2:Y:S04]  /*214700*/  LDL.LU R2, [R1+0x3138] ;  /* 0x0031380001027983 */ /* 0x000ea80000300800 */
[----:B------:R-:W4:Y:S04]  /*214710*/  LDL.LU R26, [R1+0x8e0] ;  /* 0x0008e000011a7983 */ /* 0x000f280000300800 */
[----:B------:R-:W4:Y:S01]  /*214720*/  LDL.LU R27, [R1+0xa78] ;  /* 0x000a7800011b7983 */ /* 0x000f220000300800 */
        /* <DEDUP_REMOVED lines=9> */
[----:B-1----:R-:W-:-:S02]  /*2147c0*/  PRMT R13, R11, 0x3340, R0 ;  /* 0x000033400b0d7816 */ /* 0x002fc40000000000 */
[----:B---3--:R-:W-:-:S03]  /*2147d0*/  LOP3.LUT R11, R14, 0xffff, RZ, 0xc0, !PT ;  /* 0x0000ffff0e0b7812 */ /* 0x008fc600078ec0ff */
[----:B------:R1:W-:Y:S04]  /*2147e0*/  STL [R1+0x268], R13 ;  /* 0x0002680d01007387 */ /* 0x0003e80000100800 */
[----:B------:R-:W3:Y:S04]  /*2147f0*/  LDL.LU R20, [R1+0x2f58] ;  /* 0x002f580001147983 */ /* 0x000ee80000300800 */
[----:B------:R-:W3:Y:S04]  /*214800*/  LDL.LU R19, [R1+0x808] ;  /* 0x0008080001137983 */ /* 0x000ee80000300800 */
[----:B------:R-:W3:Y:S01]  /*214810*/  LDL.LU R14, [R1+0xa60] ;  /* 0x000a6000010e7983 */ /* 0x000ee20000300800 */
[----:B------:R-:W-:-:S02]  /*214820*/  LOP3.LUT R12, R15, 0xffff, RZ, 0xc0, !PT ;  /* 0x0000ffff0f0c7812 */ /* 0x000fc400078ec0ff */
[----:B-1----:R-:W-:Y:S02]  /*214830*/  LOP3.LUT R13, R18, 0xffff, RZ, 0xc0, !PT ;  /* 0x0000ffff120d7812 */ /* 0x002fe400078ec0ff */
[----:B------:R-:W-:Y:S02]  /*214840*/  PRMT R17, R12, 0x3340, R0 ;  /* 0x000033400c117816 */ /* 0x000fe40000000000 */
[----:B------:R-:W-:-:S04]  /*214850*/  PRMT R15, R11, 0x3340, R13 ;  /* 0x000033400b0f7816 */ /* 0x000fc8000000000d */
[----:B------:R-:W-:Y:S02]  /*214860*/  PRMT R15, R15, 0x5410, R17 ;  /* 0x000054100f0f7816 */ /* 0x000fe40000000011 */
[----:B------:R-:W3:Y:S04]  /*214870*/  LDL.LU R17, [R1+0x8d0] ;  /* 0x0008d00001117983 */ /* 0x000ee80000300800 */
[----:B------:R-:W3:Y:S04]  /*214880*/  LDL.LU R18, [R1+0x2f4c] ;  /* 0x002f4c0001127983 */ /* 0x000ee80000300800 */
[----:B------:R1:W-:Y:S04]  /*214890*/  STL [R1+0x7d4], R15 ;  /* 0x0007d40f01007387 */ /* 0x0003e80000100800 */
[----:B-1----:R-:W3:Y:S01]  /*2148a0*/  LDL.LU R15, [R1+0xa64] ;  /* 0x000a6400010f7983 */ /* 0x002ee20000300800 */
[----:B------:R-:W-:-:S02]  /*2148b0*/  SHF.R.U32.HI R11, RZ, 0x8, R11 ;  /* 0x00000008ff0b7819 */ /* 0x000fc4000001160b */
[----:B------:R-:W-:Y:S02]  /*2148c0*/  SHF.R.U32.HI R13, RZ, 0x8, R13 ;  /* 0x00000008ff0d7819 */ /* 0x000fe4000001160d */
[----:B------:R-:W-:Y:S02]  /*2148d0*/  IADD3 R22, P1, PT, R21, R4, RZ ;  /* 0x0000000415167210 */ /* 0x000fe40007f3e0ff */
[----:B------:R-:W-:Y:S02]  /*2148e0*/  LOP3.LUT R11, R11, 0xffff, RZ, 0xc0, !PT ;  /* 0x0000ffff0b0b7812 */ /* 0x000fe400078ec0ff */
[----:B------:R-:W-:Y:S01]  /*2148f0*/  LOP3.LUT R13, R13, 0xffff, RZ, 0xc0, !PT ;  /* 0x0000ffff0d0d7812 */ /* 0x000fe200078ec0ff */
[----:B------:R-:W-:-:S03]  /*214900*/  IMAD.X R23, R24, 0x1, R3, P1 ;  /* 0x0000000118177824 */ /* 0x000fc600008e0603 */
[----:B------:R-:W-:Y:S02]  /*214910*/  PRMT R13, R11, 0x3340, R13 ;  /* 0x000033400b0d7816 */ /* 0x000fe4000000000d */
[----:B------:R-:W-:Y:S04]  /*214920*/  STL.64 [R1+0xa80], R22 ;  /* 0x000a801601007387 */ /* 0x000fe80000100a00 */
[----:B------:R1:W-:Y:S01]  /*214930*/  STL [R1+0x6c4], R13 ;  /* 0x0006c40d01007387 */ /* 0x0003e20000100800 */
[----:B------:R-:W-:-:S04]  /*214940*/  SHF.R.U32.HI R12, RZ, 0x8, R12 ;  /* 0x00000008ff0c7819 */ /* 0x000fc8000001160c */
[----:B------:R-:W-:-:S04]  /*214950*/  LOP3.LUT R12, R12, 0xffff, RZ, 0xc0, !PT ;  /* 0x0000ffff0c0c7812 */ /* 0x000fc800078ec0ff */
[--C-:B------:R-:W-:Y:S02]  /*214960*/  PRMT R12, R12, 0x3340, R0.reuse ;  /* 0x000033400c0c7816 */ /* 0x100fe40000000000 */
[----:B--2---:R-:W-:Y:S02]  /*214970*/  LOP3.LUT R2, R2, 0xffff, RZ, 0xc0, !PT ;  /* 0x0000ffff02027812 */ /* 0x004fe400078ec0ff */
[----:B----4-:R-:W-:Y:S02]  /*214980*/  LOP3.LUT R11, R26, 0xffff, RZ, 0xc0, !PT ;  /* 0x0000ffff1a0b7812 */ /* 0x010fe400078ec0ff */
[----:B-1----:R-:W-:Y:S02]  /*214990*/  LOP3.LUT R13, R27, 0xffff, RZ, 0xc0, !PT ;  /* 0x0000ffff1b0d7812 */ /* 0x002fe400078ec0ff */
[----:B------:R-:W-:Y:S02]  /*2149a0*/  PRMT R23, R11, 0x3340, R0 ;  /* 0x000033400b177816 */ /* 0x000fe40000000000 */
[----:B------:R-:W-:Y:S01]  /*2149b0*/  PRMT R22, R2, 0x3340, R13 ;  /* 0x0000334002167816 */ /* 0x000fe2000000000d */
[----:B------:R1:W-:Y:S01]  /*2149c0*/  STL [R1+0x7720], R11 ;  /* 0x0077200b01007387 */ /* 0x0003e20000100800 */
[----:B------:R-:W-:-:S02]  /*2149d0*/  SHF.R.U32.HI R2, RZ, 0x8, R2 ;  /* 0x00000008ff027819 */ /* 0x000fc40000011602 */
[----:B-1----:R-:W-:-:S05]  /*2149e0*/  PRMT R11, R22, 0x5410, R23 ;  /* 0x00005410160b7816 */ /* 0x002fca0000000017 */
[----:B------:R1:W-:Y:S01]  /*2149f0*/  STL [R1+0x7d0], R11 ;  /* 0x0007d00b01007387 */ /* 0x0003e20000100800 */
[----:B------:R-:W-:Y:S02]  /*214a00*/  LOP3.LUT R2, R2, 0xffff, RZ, 0xc0, !PT ;  /* 0x0000ffff02027812 */ /* 0x000fe400078ec0ff */
[----:B-1----:R-:W-:-:S04]  /*214a10*/  SHF.R.U32.HI R11, RZ, 0x8, R13 ;  /* 0x00000008ff0b7819 */ /* 0x002fc8000001160d */
[----:B------:R-:W-:Y:S01]  /*214a20*/  LOP3.LUT R11, R11, 0xffff, RZ, 0xc0, !PT ;  /* 0x0000ffff0b0b7812 */ /* 0x000fe200078ec0ff */
[----:B------:R1:W-:Y:S01]  /*214a30*/  STL [R1+0x258], R12 ;  /* 0x0002580c01007387 */ /* 0x0003e20000100800 */
[----:B---3--:R-:W-:Y:S02]  /*214a40*/  LOP3.LUT R13, R20, 0xffff, RZ, 0xc0, !PT ;  /* 0x0000ffff140d7812 */ /* 0x008fe400078ec0ff */
[----:B------:R-:W-:Y:S02]  /*214a50*/  PRMT R2, R2, 0x3340, R11 ;  /* 0x0000334002027816 */ /* 0x000fe4000000000b */
[----:B------:R-:W-:Y:S02]  /*214a60*/  LOP3.LUT R14, R14, 0xffff, RZ, 0xc0, !PT ;  /* 0x0000ffff0e0e7812 */ /* 0x000fe400078ec0ff */
[----:B-1----:R-:W-:Y:S01]  /*214a70*/  LOP3.LUT R12, R19, 0xffff, RZ, 0xc0, !PT ;  /* 0x0000ffff130c7812 */ /* 0x002fe200078ec0ff */
[----:B------:R1:W-:Y:S03]  /*214a80*/  STL [R1+0x714], R2 ;  /* 0x0007140201007387 */ /* 0x0003e60000100800 */
[----:B------:R-:W-:-:S02]  /*214a90*/  PRMT R11, R12, 0x3340, R0 ;  /* 0x000033400c0b7816 */ /* 0x000fc40000000000 */
[----:B-1----:R-:W-:-:S04]  /*214aa0*/  PRMT R2, R13, 0x3340, R14 ;  /* 0x000033400d027816 */ /* 0x002fc8000000000e */
[----:B------:R-:W-:Y:S02]  /*214ab0*/  PRMT R11, R2, 0x5410, R11 ;  /* 0x00005410020b7816 */ /* 0x000fe4000000000b */
[----:B------:R-:W-:Y:S02]  /*214ac0*/  LOP3.LUT R2, R17, 0xffff, RZ, 0xc0, !PT ;  /* 0x0000ffff11027812 */ /* 0x000fe400078ec0ff */
[----:B------:R-:W-:Y:S01]  /*214ad0*/  LOP3.LUT R20, R15, 0xffff, RZ, 0xc0, !PT ;  /* 0x0000ffff0f147812 */ /* 0x000fe200078ec0ff */
[----:B------:R0:W-:Y:S04]  /*214ae0*/  STL [R1+0x7c8], R11 ;  /* 0x0007c80b01007387 */ /* 0x0001e80000100800 */
[----:B------:R-:W2:Y:S04]  /*214af0*/  LDL.LU R19, [R1+0x2d68] ;  /* 0x002d680001137983 */ /* 0x000ea80000300800 */
[----:B------:R-:W3:Y:S04]  /*214b00*/  LDL.LU R17, [R1+0x788] ;  /* 0x0007880001117983 */ /* 0x000ee80000300800 */
[----:B------:R-:W4:Y:S01]  /*214b10*/  LDL.LU R15, [R1+0x23a8] ;  /* 0x0023a800010f7983 */ /* 0x000f220000300800 */
[----:B------:R-:W-:-:S02]  /*214b20*/  LOP3.LUT R18, R18, 0xffff, RZ, 0xc0, !PT ;  /* 0x0000ffff12127812 */ /* 0x000fc400078ec0ff */
[----:B------:R-:W-:Y:S01]  /*214b30*/  PRMT R22, R2, 0x3340, R0 ;  /* 0x0000334002167816 */ /* 0x000fe20000000000 */
[----:B0-----:R-:W-:Y:S01]  /*214b40*/  VIADD R11, R21, UR6 ;  /* 0x00000006150b7c36 */ /* 0x001fe20008000000 */
[----:B------:R-:W-:Y:S02]  /*214b50*/  PRMT R21, R18, 0x3340, R20 ;  /* 0x0000334012157816 */ /* 0x000fe40000000014 */
[----:B------:R-:W-:Y:S02]  /*214b60*/  SHF.R.U32.HI R18, RZ, 0x8, R18 ;  /* 0x00000008ff127819 */ /* 0x000fe40000011612 */
[----:B------:R-:W-:Y:S02]  /*214b70*/  SHF.R.U32.HI R20, RZ, 0x8, R20 ;  /* 0x00000008ff147819 */ /* 0x000fe40000011614 */
[----:B------:R-:W-:Y:S02]  /*214b80*/  SHF.R.U32.HI R13, RZ, 0x8, R13 ;  /* 0x00000008ff0d7819 */ /* 0x000fe4000001160d */
[----:B------:R-:W-:-:S02]  /*214b90*/  PRMT R24, R21, 0x5410, R22 ;  /* 0x0000541015187816 */ /* 0x000fc40000000016 */
[----:B------:R-:W-:Y:S02]  /*214ba0*/  SHF.R.S32.HI R21, RZ, 0x1f, R11 ;  /* 0x0000001fff157819 */ /* 0x000fe4000001140b */
[----:B------:R-:W-:Y:S02]  /*214bb0*/  IADD3 R22, P1, PT, R11, R10, RZ ;  /* 0x0000000a0b167210 */ /* 0x000fe40007f3e0ff */
[----:B------:R-:W-:Y:S02]  /*214bc0*/  SHF.R.U32.HI R14, RZ, 0x8, R14 ;  /* 0x00000008ff0e7819 */ /* 0x000fe4000001160e */
[----:B------:R-:W-:Y:S02]  /*214bd0*/  LOP3.LUT R18, R18, 0xffff, RZ, 0xc0, !PT ;  /* 0x0000ffff12127812 */ /* 0x000fe400078ec0ff */
[----:B------:R-:W-:Y:S02]  /*214be0*/  LOP3.LUT R20, R20, 0xffff, RZ, 0xc0, !PT ;  /* 0x0000ffff14147812 */ /* 0x000fe400078ec0ff */
[----:B------:R-:W-:Y:S01]  /*214bf0*/  SHF.R.U32.HI R12, RZ, 0x8, R12 ;  /* 0x00000008ff0c7819 */ /* 0x000fe2000001160c */
[----:B------:R-:W-:Y:S01]  /*214c00*/  IMAD.X R23, R21, 0x1, R9, P1 ;  /* 0x0000000115177824 */ /* 0x000fe200008e0609 */
[----:B------:R-:W-:-:S02]  /*214c10*/  LOP3.LUT R13, R13, 0xffff, RZ, 0xc0, !PT ;  /* 0x0000ffff0d0d7812 */ /* 0x000fc400078ec0ff */
[----:B------:R-:W-:Y:S01]  /*214c20*/  LOP3.LUT R14, R14, 0xffff, RZ, 0xc0, !PT ;  /* 0x0000ffff0e0e7812 */ /* 0x000fe200078ec0ff */
[----:B------:R-:W-:Y:S01]  /*214c30*/  STL [R1+0x7c4], R24 ;  /* 0x0007c41801007387 */ /* 0x000fe20000100800 */
[----:B------:R-:W-:-:S03]  /*214c40*/  PRMT R18, R18, 0x3340, R20 ;  /* 0x0000334012127816 */ /* 0x000fc60000000014 */
[----:B------:R0:W-:Y:S01]  /*214c50*/  STL.64 [R1+0xa60], R22 ;  /* 0x000a601601007387 */ /* 0x0001e20000100a00 */
[----:B------:R-:W-:-:S03]  /*214c60*/  PRMT R13, R13, 0x3340, R14 ;  /* 0x000033400d0d7816 */ /* 0x000fc6000000000e */
[----:B------:R-:W4:Y:S04]  /*214c70*/  LDL.LU R20, [R1+0x2d58] ;  /* 0x002d580001147983 */ /* 0x000f280000300800 */
[----:B------:R1:W-:Y:S04]  /*214c80*/  STL [R1+0x6bc], R18 ;  /* 0x0006bc1201007387 */ /* 0x0003e80000100800 */
[----:B------:R-:W4:Y:S01]  /*214c90*/  LDL.LU R14, [R1+0x798] ;  /* 0x00079800010e7983 */ /* 0x000f220000300800 */
[----:B------:R-:W-:-:S03]  /*214ca0*/  SHF.R.U32.HI R2, RZ, 0x8, R2 ;  /* 0x00000008ff027819 */ /* 0x000fc60000011602 */
[----:B------:R1:W-:Y:S01]  /*214cb0*/  STL [R1+0x6b0], R13 ;  /* 0x0006b00d01007387 */ /* 0x0003e20000100800 */
[----:B------:R-:W2:Y:S01]  /*214cc0*/  LDCU UR6, c[0x0][0x3b8] ;  /* 0x00007700ff0677ac */ /* 0x000ea20008000800 */
[----:B0-----:R-:W-:Y:S02]  /*214cd0*/  IADD3 R22, P1, PT, R11, R8, RZ ;  /* 0x000000080b167210 */ /* 0x001fe40007f3e0ff */
[----:B-1----:R-:W4:Y:S01]  /*214ce0*/  LDL.LU R18, [R1+0x2398] ;  /* 0x0023980001127983 */ /* 0x002f220000300800 */
[----:B------:R-:W-:Y:S02]  /*214cf0*/  LOP3.LUT R12, R12, 0xffff, RZ, 0xc0, !PT ;  /* 0x0000ffff0c0c7812 */ /* 0x000fe400078ec0ff */
[----:B------:R-:W-:Y:S01]  /*214d00*/  IMAD.X R23, R21, 0x1, R7, P1 ;  /* 0x0000000115177824 */ /* 0x000fe200008e0607 */
[----:B------:R-:W-:-:S04]  /*214d10*/  LOP3.LUT R2, R2, 0xffff, RZ, 0xc0, !PT ;  /* 0x0000ffff02027812 */ /* 0x000fc800078ec0ff */
[----:B------:R0:W-:Y:S01]  /*214d20*/  STL.64 [R1+0xa78], R22 ;  /* 0x000a781601007387 */ /* 0x0001e20000100a00 */
[--C-:B------:R-:W-:Y:S02]  /*214d30*/  PRMT R13, R2, 0x3340, R0.reuse ;  /* 0x00003340020d7816 */ /* 0x100fe40000000000 */
[----:B0-----:R-:W-:-:S05]  /*214d40*/  PRMT R22, R12, 0x3340, R0 ;  /* 0x000033400c167816 */ /* 0x001fca0000000000 */
        /* <DEDUP_REMOVED lines=9> */
[----:B------:R-:W2:Y:S04]  /*214de0*/  LDL.LU R19, [R1+0x22f8] ;  /* 0x0022f80001137983 */ /* 0x000ea80000300800 */
[----:B------:R-:W3:Y:S04]  /*214df0*/  LDL.LU R17, [R1+0x5a74] ;  /* 0x005a740001117983 */ /* 0x000ee80000300800 */
[----:B0-----:R-:W4:Y:S01]  /*214e00*/  LDL.LU R15, [R1+0x2b78] ;  /* 0x002b7800010f7983 */ /* 0x001f220000300800 */
[----:B------:R-:W-:-:S02]  /*214e10*/  IADD3 R22, P1, PT, R11, R6, RZ ;  /* 0x000000060b167210 */ /* 0x000fc40007f3e0ff */
[----:B------:R-:W-:Y:S02]  /*214e20*/  SHF.R.U32.HI R12, RZ, 0x8, R12 ;  /* 0x00000008ff0c7819 */ /* 0x000fe4000001160c */
[----:B------:R-:W-:Y:S01]  /*214e30*/  SHF.R.U32.HI R13, RZ, 0x8, R13 ;  /* 0x00000008ff0d7819 */ /* 0x000fe2000001160d */
[----:B------:R-:W-:Y:S01]  /*214e40*/  IMAD.X R23, R21, 0x1, R5, P1 ;  /* 0x0000000115177824 */ /* 0x000fe200008e0605 */
[----:B------:R-:W-:Y:S02]  /*214e50*/  LOP3.LUT R12, R12, 0xffff, RZ, 0xc0, !PT ;  /* 0x0000ffff0c0c7812 */ /* 0x000fe400078ec0ff */
[----:B------:R-:W-:Y:S02]  /*214e60*/  LOP3.LUT R13, R13, 0xffff, RZ, 0xc0, !PT ;  /* 0x0000ffff0d0d7812 */ /* 0x000fe400078ec0ff */
[----:B------:R0:W-:Y:S01]  /*214e70*/  STL.64 [R1+0xa10], R22 ;  /* 0x000a101601007387 */ /* 0x0001e20000100a00 */
[----:B------:R-:W-:Y:S02]  /*214e80*/  SHF.R.U32.HI R2, RZ, 0x8, R2 ;  /* 0x00000008ff027819 */ /* 0x000fe40000011602 */
[----:B0-----:R-:W-:-:S02]  /*214e90*/  PRMT R22, R12, 0x3340, R13 ;  /* 0x000033400c167816 */ /* 0x001fc4000000000d */
[----:B------:R-:W-:Y:S02]  /*214ea0*/  IADD3 R12, P1, PT, R11, R4, RZ ;  /* 0x000000040b0c7210 */ /* 0x000fe40007f3e0ff */
[----:B------:R-:W-:-:S03]  /*214eb0*/  LOP3.LUT R2, R2, 0xffff, RZ, 0xc0, !PT ;  /* 0x0000ffff02027812 */ /* 0x000fc600078ec0ff */
[----:B------:R-:W-:Y:S01]  /*214ec0*/  IMAD.X R13, R21, 0x1, R3, P1 ;  /* 0x00000001150d7824 */ /* 0x000fe200008e0603 */
[----:B------:R-:W-:Y:S04]  /*214ed0*/  STL [R1+0x6c0], R22 ;  /* 0x0006c01601007387 */ /* 0x000fe80000100800 */
[----:B------:R0:W-:Y:S02]  /*214ee0*/  STL.64 [R1+0x908], R12 ;  /* 0x0009080c01007387 */ /* 0x0001e40000100a00 */
[----:B0-----:R-:W-:Y:S02]  /*214ef0*/  PRMT R13, R2, 0x3340, R0 ;  /* 0x00003340020d7816 */ /* 0x001fe40000000000 */
[----:B------:R-:W-:Y:S02]  /*214f00*/  LOP3.LUT R12, R20, 0xffff, RZ, 0xc0, !PT ;  /* 0x0000ffff140c7812 */ /* 0x000fe400078ec0ff */
[----:B------:R-:W-:Y:S01]  /*214f10*/  LOP3.LUT R2, R14, 0xffff, RZ, 0xc0, !PT ;  /* 0x0000ffff0e027812 */ /* 0x000fe200078ec0ff */
[----:B------:R0:W-:Y:S02]  /*214f20*/  STL [R1+0x248], R13 ;  /* 0x0002480d01007387 */ /* 0x0001e40000100800 */
[----:B0-----:R-:W-:-:S02]  /*214f30*/  LOP3.LUT R13, R18, 0xffff, RZ, 0xc0, !PT ;  /* 0x0000ffff120d7812 */ /* 0x001fc400078ec0ff */
[----:B------:R-:W-:Y:S02]  /*214f40*/  PRMT R18, R2, 0x3340, R0 ;  /* 0x0000334002127816 */ /* 0x000fe40000000000 */
[----:B------:R-:W-:-:S04]  /*214f50*/  PRMT R14, R12, 0x3340, R13 ;  /* 0x000033400c0e7816 */ /* 0x000fc8000000000d */
[----:B------:R-:W-:Y:S02]  /*214f60*/  PRMT R14, R14, 0x5410, R18 ;  /* 0x000054100e0e7816 */ /* 0x000fe40000000012 */
[----:B------:R-:W-:Y:S02]  /*214f70*/  SHF.R.U32.HI R12, RZ, 0x8, R12 ;  /* 0x00000008ff0c7819 */ /* 0x000fe4000001160c */
[----:B------:R-:W-:Y:S02]  /*214f80*/  SHF.R.U32.HI R13, RZ, 0x8, R13 ;  /* 0x00000008ff0d7819 */ /* 0x000fe4000001160d */
[----:B------:R-:W-:Y:S01]  /*214f90*/  SHF.R.U32.HI R2, RZ, 0x8, R2 ;  /* 0x00000008ff027819 */ /* 0x000fe20000011602 */
[----:B------:R0:W-:Y:S04]  /*214fa0*/  STL [R1+0x7cc], R14 ;  /* 0x0007cc0e01007387 */ /* 0x0001e80000100800 */
[----:B------:R-:W4:Y:S04]  /*214fb0*/  LDL.LU R20, [R1+0x5a78] ;  /* 0x005a780001147983 */ /* 0x000f280000300800 */
[----:B------:R-:W4:Y:S01]  /*214fc0*/  LDL.LU R18, [R1+0x22fc] ;  /* 0x0022fc0001127983 */ /* 0x000f220000300800 */
[----:B------:R-:W-:-:S02]  /*214fd0*/  LOP3.LUT R12, R12, 0xffff, RZ, 0xc0, !PT ;  /* 0x0000ffff0c0c7812 */ /* 0x000fc400078ec0ff */
[----:B------:R-:W-:Y:S02]  /*214fe0*/  LOP3.LUT R13, R13, 0xffff, RZ, 0xc0, !PT ;  /* 0x0000ffff0d0d7812 */ /* 0x000fe400078ec0ff */
[----:B------:R-:W-:Y:S01]  /*214ff0*/  LOP3.LUT R2, R2, 0xffff, RZ, 0xc0, !PT ;  /* 0x0000ffff02027812 */ /* 0x000fe200078ec0ff */
[----:B0-----:R-:W4:Y:S01]  /*215000*/  LDL.LU R14, [R1+0x2b68] ;  /* 0x002b6800010e7983 */ /* 0x001f220000300800 */
[----:B------:R-:W-:Y:S02]  /*215010*/  PRMT R12, R12, 0x3340, R13 ;  /* 0x000033400c0c7816 */ /* 0x000fe4000000000d */
[----:B------:R-:W-:-:S03]  /*215020*/  PRMT R13, R2, 0x3340, R0 ;  /* 0x00003340020d7816 */ /* 0x000fc60000000000 */
[----:B------:R3:W-:Y:S04]  /*215030*/  STL [R1+0x6b8], R12 ;  /* 0x0006b80c01007387 */ /* 0x0007e80000100800 */
[----:B------:R4:W-:Y:S01]  /*215040*/  STL [R1+0x244], R13 ;  /* 0x0002440d01007387 */ /* 0x0009e20000100800 */
[----:B------:R-:W-:Y:S01]  /*215050*/  VIADD R29, R11, UR6 ;  /* 0x000000060b1d7c36 */ /* 0x000fe20008000000 */
[----:B------:R-:W0:Y:S01]  /*215060*/  LDCU UR6, c[0x0][0x3b8] ;  /* 0x00007700ff0677ac */ /* 0x000e220008000800 */
[----:B--2---:R-:W-:Y:S02]  /*215070*/  LOP3.LUT R2, R19, 0xffff, RZ, 0xc0, !PT ;  /* 0x0000ffff13027812 */ /* 0x004fe400078ec0ff */
[----:B---3--:R-:W-:Y:S01]  /*215080*/  LOP3.LUT R12, R17, 0xffff, RZ, 0xc0, !PT ;  /* 0x0000ffff110c7812 */ /* 0x008fe200078ec0ff */
[----:B------:R-:W2:Y:S04]  /*215090*/  LDL.LU R19, [R1+0x3148] ;  /* 0x0031480001137983 */ /* 0x000ea80000300800 */
[----:B------:R-:W3:Y:S01]  /*2150a0*/  LDL.LU R17, [R1+0x8f4] ;  /* 0x0008f40001117983 */ /* 0x000ee20000300800 */
[----:B----4-:R-:W-:-:S02]  /*2150b0*/  LOP3.LUT R13, R15, 0xffff, RZ, 0xc0, !PT ;  /* 0x0000ffff0f0d7812 */ /* 0x010fc400078ec0ff */
[----:B------:R-:W-:Y:S02]  /*2150c0*/  PRMT R15, R2, 0x3340, R0 ;  /* 0x00003340020f7816 */ /* 0x000fe40000000000 */
[----:B------:R-:W-:-:S04]  /*2150d0*/  PRMT R11, R12, 0x3340, R13 ;  /* 0x000033400c0b7816 */ /* 0x000fc8000000000d */
[----:B------:R-:W-:-:S05]  /*2150e0*/  PRMT R11, R11, 0x5410, R15 ;  /* 0x000054100b0b7816 */ /* 0x000fca000000000f */
[----:B------:R1:W-:Y:S04]  /*2150f0*/  STL [R1+0x7b8], R11 ;  /* 0x0007b80b01007387 */ /* 0x0003e80000100800 */
[----:B------:R-:W4:Y:S01]  /*215100*/  LDL.LU R15, [R1+0x2788] ;  /* 0x00278800010f7983 */ /* 0x000f220000300800 */
[----:B------:R-:W-:Y:S02]  /*215110*/  SHF.R.U32.HI R12, RZ, 0x8, R12 ;  /* 0x00000008ff0c7819 */ /* 0x000fe4000001160c */
[----:B------:R-:W-:Y:S02]  /*215120*/  SHF.R.U32.HI R13, RZ, 0x8, R13 ;  /* 0x00000008ff0d7819 */ /* 0x000fe4000001160d */
[----:B------:R-:W-:Y:S02]  /*215130*/  IADD3 R22, P1, PT, R29, R10, RZ ;  /* 0x0000000a1d167210 */ /* 0x000fe40007f3e0ff */
[----:B------:R-:W-:-:S02]  /*215140*/  SHF.R.U32.HI R2, RZ, 0x8, R2 ;  /* 0x00000008ff027819 */ /* 0x000fc40000011602 */
[----:B------:R-:W-:Y:S02]  /*215150*/  LOP3.LUT R12, R12, 0xffff, RZ, 0xc0, !PT ;  /* 0x0000ffff0c0c7812 */ /* 0x000fe400078ec0ff */
[----:B------:R-:W-:Y:S02]  /*215160*/  LOP3.LUT R13, R13, 0xffff, RZ, 0xc0, !PT ;  /* 0x0000ffff0d0d7812 */ /* 0x000fe400078ec0ff */
[----:B-1----:R-:W-:Y:S02]  /*215170*/  SHF.R.S32.HI R11, RZ, 0x1f, R29 ;  /* 0x0000001fff0b7819 */ /* 0x002fe4000001141d */
[----:B------:R-:W-:Y:S02]  /*215180*/  LOP3.LUT R2, R2, 0xffff, RZ, 0xc0, !PT ;  /* 0x0000ffff02027812 */ /* 0x000fe400078ec0ff */
[----:B------:R-:W-:Y:S01]  /*215190*/  PRMT R13, R12, 0x3340, R13 ;  /* 0x000033400c0d7816 */ /* 0x000fe2000000000d */
[----:B------:R-:W-:Y:S01]  /*2151a0*/  IMAD.X R23, R11, 0x1, R9, P1 ;  /* 0x000000010b177824 */ /* 0x000fe200008e0609 */
[----:B------:R-:W-:Y:S01]  /*2151b0*/  STL [R1+0x94], R11 ;  /* 0x0000940b01007387 */ /* 0x000fe20000100800 */
[----:B------:R-:W-:-:S03]  /*2151c0*/  PRMT R2, R2, 0x3340, R0 ;  /* 0x0000334002027816 */ /* 0x000fc60000000000 */
[----:B------:R-:W-:Y:S04]  /*2151d0*/  STL.64 [R1+0x900], R22 ;  /* 0x0009001601007387 */ /* 0x000fe80000100a00 */
[----:B------:R1:W-:Y:S04]  /*2151e0*/  STL [R1+0x6b4], R13 ;  /* 0x0006b40d01007387 */ /* 0x0003e80000100800 */
[----:B------:R0:W-:Y:S01]  /*2151f0*/  STL [R1+0x240], R2 ;  /* 0x0002400201007387 */ /* 0x0001e20000100800 */
[----:B------:R-:W-:Y:S02]  /*215200*/  LOP3.LUT R12, R20, 0xffff, RZ, 0xc0, !PT ;  /* 0x0000ffff140c7812 */ /* 0x000fe400078ec0ff */
[----:B------:R-:W-:-:S02]  /*215210*/  LOP3.LUT R18, R18, 0xffff, RZ, 0xc0, !PT ;  /* 0x0000ffff12127812 */ /* 0x000fc400078ec0ff */
[----:B-1----:R-:W-:Y:S02]  /*215220*/  LOP3.LUT R13, R14, 0xffff, RZ, 0xc0, !PT ;  /* 0x0000ffff0e0d7812 */ /* 0x002fe400078ec0ff */
[----:B------:R-:W-:Y:S02]  /*215230*/  PRMT R14, R18, 0x3340, R0 ;  /* 0x00003340120e7816 */ /* 0x000fe40000000000 */
[----:B0-----:R-:W-:Y:S01]  /*215240*/  PRMT R2, R12, 0x3340, R13 ;  /* 0x000033400c027816 */ /* 0x001fe2000000000d */
[----:B------:R0:W-:Y:S01]  /*215250*/  STL [R1+0x7724], R18 ;  /* 0x0077241201007387 */ /* 0x0001e20000100800 */
[----:B------:R-:W-:Y:S02]  /*215260*/  SHF.R.U32.HI R12, RZ, 0x8, R12 ;  /* 0x00000008ff0c7819 */ /* 0x000fe4000001160c */
[----:B0-----:R-:W-:Y:S01]  /*215270*/  PRMT R18, R2, 0x5410, R14 ;  /* 0x0000541002127816 */ /* 0x001fe2000000000e */
[----:B------:R-:W-:Y:S01]  /*215280*/  VIADD R2, R29, UR6 ;  /* 0x000000061d027c36 */ /* 0x000fe20008000000 */
[----:B------:R-:W0:Y:S03]  /*215290*/  LDCU UR6, c[0x0][0x398] ;  /* 0x00007300ff0677ac */ /* 0x000e260008000800 */
[----:B------:R-:W-:Y:S01]  /*2152a0*/  STL [R1+0x7b4], R18 ;  /* 0x0007b41201007387 */ /* 0x000fe20000100800 */
[----:B------:R-:W-:-:S02]  /*2152b0*/  SHF.R.S32.HI R14, RZ, 0x1f, R2 ;  /* 0x0000001fff0e7819 */ /* 0x000fc40000011402 */
[----:B------:R-:W-:Y:S01]  /*2152c0*/  IADD3 R20, P1, PT, R2, R10, RZ ;  /* 0x0000000a02147210 */ /* 0x000fe20007f3e0ff */
[----:B------:R1:W-:Y:S04]  /*2152d0*/  STL [R1+0x7474], R10 ;  /* 0x0074740a01007387 */ /* 0x0003e80000100800 */
[----:B------:R0:W-:Y:S01]  /*2152e0*/  STL [R1+0x7478], R9 ;  /* 0x0074780901007387 */ /* 0x0001e20000100800 */
[----:B------:R-:W-:Y:S01]  /*2152f0*/  IMAD.X R21, R14, 0x1, R9, P1 ;  /* 0x000000010e157824 */ /* 0x000fe200008e0609 */
[----:B-1----:R-:W-:Y:S02]  /*215300*/  SHF.R.U32.HI R10, RZ, 0x8, R13 ;  /* 0x00000008ff0a7819 */ /* 0x002fe4000001160d */
[----:B0-----:R-:W-:Y:S02]  /*215310*/  LOP3.LUT R9, R12, 0xffff, RZ, 0xc0, !PT ;  /* 0x0000ffff0c097812 */ /* 0x001fe400078ec0ff */
[----:B------:R-:W-:-:S04]  /*215320*/  LOP3.LUT R10, R10, 0xffff, RZ, 0xc0, !PT ;  /* 0x0000ffff0a0a7812 */ /* 0x000fc800078ec0ff */
[----:B------:R-:W-:Y:S01]  /*215330*/  PRMT R9, R9, 0x3340, R10 ;  /* 0x0000334009097816 */ /* 0x000fe2000000000a */
[----:B------:R-:W-:Y:S01]  /*215340*/  STL.64 [R1+0x8f8], R20 ;  /* 0x0008f81401007387 */ /* 0x000fe20000100a00 */
[----:B------:R-:W-:-:S03]  /*215350*/  IADD3 R18, P1, PT, R29, R8, RZ ;  /* 0x000000081d127210 */ /* 0x000fc60007f3e0ff */
[----:B------:R0:W-:Y:S01]  /*215360*/  STL [R1+0x6a8], R9 ;  /* 0x0006a80901007387 */ /* 0x0001e20000100800 */
[----:B--2---:R-:W-:Y:S02]  /*215370*/  LOP3.LUT R13, R19, 0xffff, RZ, 0xc0, !PT ;  /* 0x0000ffff130d7812 */ /* 0x004fe400078ec0ff */
[----:B---3--:R-:W-:Y:S01]  /*215380*/  LOP3.LUT R10, R17, 0xffff, RZ, 0xc0, !PT ;  /* 0x0000ffff110a7812 */ /* 0x008fe200078ec0ff */
[----:B------:R-:W-:-:S04]  /*215390*/  IMAD.X R19, R11, 0x1, R7, P1 ;  /* 0x000000010b137824 */ /* 0x000fc800008e0607 */
[----:B------:R-:W-:Y:S04]  /*2153a0*/  STL [R1+0x7728], R10 ;  /* 0x0077280a01007387 */ /* 0x000fe80000100800 */
[----:B------:R-:W-:Y:S01]  /*2153b0*/  STL [R1+0x7738], R13 ;  /* 0x0077380d01007387 */ /* 0x000fe20000100800 */
[----:B----4-:R-:W-:Y:S02]  /*2153c0*/  LOP3.LUT R12, R15, 0xffff, RZ, 0xc0, !PT ;  /* 0x0000ffff0f0c7812 */ /* 0x010fe400078ec0ff */
[----:B------:R-:W-:Y:S02]  /*2153d0*/  PRMT R15, R10, 0x3340, R0 ;  /* 0x000033400a0f7816 */ /* 0x000fe40000000000 */
[----:B0-----:R-:W-:Y:S01]  /*2153e0*/  PRMT R9, R13, 0x3340, R12 ;  /* 0x000033400d097816 */ /* 0x001fe2000000000c */
[----:B------:R0:W-:Y:S03]  /*2153f0*/  STL [R1+0x772c], R12 ;  /* 0x00772c0c01007387 */ /* 0x0001e60000100800 */
[----:B------:R-:W-:-:S02]  /*215400*/  PRMT R9, R9, 0x5410, R15 ;  /* 0x0000541009097816 */ /* 0x000fc4000000000f */
[----:B0-----:R-:W-:-:S03]  /*215410*/  IADD3 R12, P1, PT, R2, R8, RZ ;  /* 0x00000008020c7210 */ /* 0x001fc60007f3e0ff */
[----:B------:R-:W-:Y:S04]  /*215420*/  STL [R1+0x7b0], R9 ;  /* 0x0007b00901007387 */ /* 0x000fe80000100800 */
[----:B------:R0:W-:Y:S01]  /*215430*/  STL [R1+0x747c], R8 ;  /* 0x00747c0801007387 */ /* 0x0001e20000100800 */
[----:B------:R-:W-:-:S03]  /*215440*/  IMAD.X R13, R14, 0x1, R7, P1 ;  /* 0x000000010e0d7824 */ /* 0x000fc600008e0607 */
[----:B------:R-:W-:Y:S01]  /*215450*/  STL.64 [R1+0x8f0], R18 ;  /* 0x0008f01201007387 */ /* 0x000fe20000100a00 */
[----:B0-----:R-:W-:-:S03]  /*215460*/  IADD3 R8, P1, PT, R29, R6, RZ ;  /* 0x000000061d087210 */ /* 0x001fc60007f3e0ff */
[----:B------:R-:W-:Y:S02]  /*215470*/  STL [R1+0x7480], R7 ;  /* 0x0074800701007387 */ /* 0x000fe40000100800 */
[----:B------:R-:W-:Y:S02]  /*215480*/  IMAD.X R9, R11, 0x1, R5, P1 ;  /* 0x000000010b097824 */ /* 0x000fe400008e0605 */
[----:B------:R-:W-:Y:S04]  /*215490*/  STL.64 [R1+0x8e8], R12 ;  /* 0x0008e80c01007387 */ /* 0x000fe80000100a00 */
[----:B------:R0:W-:Y:S04]  /*2154a0*/  STL.64 [R1+0x8e0], R8 ;  /* 0x0008e00801007387 */ /* 0x0001e80000100a00 */
[----:B------:R-:W-:Y:S04]  /*2154b0*/  STL [R1+0x7484], R6 ;  /* 0x0074840601007387 */ /* 0x000fe80000100800 */
[----:B------:R-:W2:Y:S04]  /*2154c0*/  LDL.LU R11, [R1+0x128] ;  /* 0x00012800010b7983 */ /* 0x000ea80000300800 */
[----:B------:R-:W2:Y:S04]  /*2154d0*/  LDL.LU R22, [R1+0x12c] ;  /* 0x00012c0001167983 */ /* 0x000ea80000300800 */
[----:B------:R-:W3:Y:S01]  /*2154e0*/  LDL.LU R20, [R1+0xb4] ;  /* 0x0000b40001147983 */ /* 0x000ee20000300800 */
[----:B0-----:R-:W-:-:S05]  /*2154f0*/  IADD3 R8, P1, PT, R2, R6, RZ ;  /* 0x0000000602087210 */ /* 0x001fca0007f3e0ff */
[----:B------:R-:W-:-:S05]  /*215500*/  IMAD.X R9, R14, 0x1, R5, P1 ;  /* 0x000000010e097824 */ /* 0x000fca00008e0605 */
[----:B------:R-:W-:Y:S04]  /*215510*/  STL.64 [R1+0x8d8], R8 ;  /* 0x0008d80801007387 */ /* 0x000fe80000100a00 */
[----:B------:R-:W4:Y:S04]  /*215520*/  LDL.LU R19, [R1+0x138] ;  /* 0x0001380001137983 */ /* 0x000f280000300800 */
[----:B------:R-:W2:Y:S04]  /*215530*/  LDL.LU R24, [R1+0x148] ;  /* 0x0001480001187983 */ /* 0x000ea80000300800 */
[----:B------:R-:W2:Y:S04]  /*215540*/  LDL.LU R25, [R1+0x184] ;  /* 0x0001840001197983 */ /* 0x000ea80000300800 */
[----:B--2---:R0:W-:Y:S04]  /*215550*/  STL.64 [R1+0x7740], R24 ;  /* 0x0077401801007387 */ /* 0x0041e80000100a00 */
[----:B------:R-:W2:Y:S04]  /*215560*/  LDL.LU R27, [R1+0x144] ;  /* 0x00014400011b7983 */ /* 0x000ea80000300800 */
[----:B------:R-:W2:Y:S01]  /*215570*/  LDL.LU R13, [R1+0x18c] ;  /* 0x00018c00010d7983 */ /* 0x000ea20000300800 */
[----:B0-----:R-:W-:-:S02]  /*215580*/  IMAD.MOV.U32 R25, RZ, RZ, R2 ;  /* 0x000000ffff197224 */ /* 0x001fc400078e0002 */
[----:B------:R-:W-:Y:S01]  /*215590*/  IMAD.MOV.U32 R24, RZ, RZ, R14 ;  /* 0x000000ffff187224 */ /* 0x000fe200078e000e */
        /* <DEDUP_REMOVED lines=15> */
[----:B------:R0:W-:Y:S02]  /*215690*/  STL [R1+0x7488], R5 ;  /* 0x0074880501007387 */ /* 0x0001e40000100800 */
[----:B0-----:R-:W-:Y:S01]  /*2156a0*/  IMAD.MOV.U32 R5, RZ, RZ, R24 ;  /* 0x000000ffff057224 */ /* 0x001fe200078e0018 */
[----:B------:R-:W-:-:S05]  /*2156b0*/  IADD3 R24, P1, PT, R25, R4, RZ ;  /* 0x0000000419187210 */ /* 0x000fca0007f3e0ff */
[----:B------:R-:W-:-:S05]  /*2156c0*/  IMAD.X R25, R5, 0x1, R3, P1 ;  /* 0x0000000105197824 */ /* 0x000fca00008e0603 */
[----:B------:R0:W-:Y:S04]  /*2156d0*/  STL.64 [R1+0x8d0], R24 ;  /* 0x0008d01801007387 */ /* 0x0001e80000100a00 */
[----:B0-----:R-:W2:Y:S01]  /*2156e0*/  LDL.LU R25, [R1+0x94] ;  /* 0x0000940001197983 */ /* 0x001ea20000300800 */
[----:B------:R-:W-:-:S03]  /*2156f0*/  IADD3 R24, P1, PT, R29, R4, RZ ;  /* 0x000000041d187210 */ /* 0x000fc60007f3e0ff */
[----:B------:R-:W2:Y:S04]  /*215700*/  LDL.LU R29, [R1+0x174] ;  /* 0x00017400011d7983 */ /* 0x000ea80000300800 */
[----:B------:R-:W2:Y:S04]  /*215710*/  LDL.LU R5, [R1+0x2258] ;  /* 0x0022580001057983 */ /* 0x000ea80000300800 */
[----:B------:R-:W-:Y:S01]  /*215720*/  STL [R1+0x748c], R4 ;  /* 0x00748c0401007387 */ /* 0x000fe20000100800 */
[----:B------:R-:W-:Y:S02]  /*215730*/  PRMT R22, R22, 0x3340, R11 ;  /* 0x0000334016167816 */ /* 0x000fe4000000000b */
[----:B---3--:R-:W-:-:S02]  /*215740*/  PRMT R11, R20, 0x3340, R0 ;  /* 0x00003340140b7816 */ /* 0x008fc40000000000 */
[----:B----4-:R-:W-:Y:S01]  /*215750*/  PRMT R16, R16, 0x3340, R19 ;  /* 0x0000334010107816 */ /* 0x010fe20000000013 */
[----:B--2---:R-:W-:-:S05]  /*215760*/  IMAD.X R25, R25, 0x1, R3, P1 ;  /* 0x0000000119197824 */ /* 0x004fca00008e0603 */
[----:B------:R0:W-:Y:S04]  /*215770*/  STL.64 [R1+0x98], R24 ;  /* 0x0000981801007387 */ /* 0x0001e80000100a00 */
[----:B0-----:R-:W2:Y:S04]  /*215780*/  LDL.LU.64 R24, [R1+0x7740] ;  /* 0x0077400001187983 */ /* 0x001ea80000300a00 */
[----:B------:R0:W-:Y:S04]  /*215790*/  STL [R1+0x7490], R3 ;  /* 0x0074900301007387 */ /* 0x0001e80000100800 */
[----:B0-----:R-:W3:Y:S04]  /*2157a0*/  LDL.LU R3, [R1+0x1ac] ;  /* 0x0001ac0001037983 */ /* 0x001ee80000300800 */
[----:B------:R-:W4:Y:S04]  /*2157b0*/  LDL.LU R20, [R1+0x180] ;  /* 0x0001800001147983 */ /* 0x000f280000300800 */
[----:B------:R-:W4:Y:S04]  /*2157c0*/  LDL.LU R4, [R1+0x2254] ;  /* 0x0022540001047983 */ /* 0x000f280000300800 */
[----:B------:R-:W4:Y:S01]  /*2157d0*/  LDL.LU R19, [R1+0x773c] ;  /* 0x00773c0001137983 */ /* 0x000f220000300800 */
[----:B------:R-:W-:-:S02]  /*2157e0*/  PRMT R2, R2, 0x3340, R13 ;  /* 0x0000334002027816 */ /* 0x000fc4000000000d */
[----:B------:R-:W-:Y:S02]  /*2157f0*/  PRMT R21, R21, 0x3340, R15 ;  /* 0x0000334015157816 */ /* 0x000fe4000000000f */
[----:B------:R-:W-:Y:S02]  /*215800*/  PRMT R9, R9, 0x3340, R12 ;  /* 0x0000334009097816 */ /* 0x000fe4000000000c */
[----:B------:R-:W-:Y:S02]  /*215810*/  PRMT R22, R22, 0x5410, R11 ;  /* 0x0000541016167816 */ /* 0x000fe4000000000b */
[----:B------:R-:W-:Y:S02]  /*215820*/  PRMT R23, R23, 0x3340, R10 ;  /* 0x0000334017177816 */ /* 0x000fe4000000000a */
[----:B--2---:R-:W-:Y:S02]  /*215830*/  PRMT R24, R25, 0x3340, R24 ;  /* 0x0000334019187816 */ /* 0x004fe40000000018 */
[----:B------:R-:W2:Y:S04]  /*215840*/  LDL.LU R25, [R1+0x2250] ;  /* 0x0022500001197983 */ /* 0x000ea80000300800 */
[----:B------:R-:W2:Y:S01]  /*215850*/  LDL.LU R13, [R1+0x7738] ;  /* 0x00773800010d7983 */ /* 0x000ea20000300800 */
[----:B---3--:R-:W-:-:S03]  /*215860*/  PRMT R3, R3, 0x3340, R14 ;  /* 0x0000334003037816 */ /* 0x008fc6000000000e */
[----:B------:R-:W3:Y:S04]  /*215870*/  LDL.LU R14, [R1+0x7734] ;  /* 0x00773400010e7983 */ /* 0x000ee80000300800 */
[----:B------:R-:W2:Y:S04]  /*215880*/  LDL.LU R15, [R1+0x7730] ;  /* 0x00773000010f7983 */ /* 0x000ea80000300800 */
[----:B------:R-:W2:Y:S04]  /*215890*/  LDL.LU R12, [R1+0x772c] ;  /* 0x00772c00010c7983 */ /* 0x000ea80000300800 */
[----:B------:R-:W2:Y:S01]  /*2158a0*/  LDL.LU R10, [R1+0x7728] ;  /* 0x00772800010a7983 */ /* 0x000ea20000300800 */
[----:B------:R-:W-:-:S02]  /*2158b0*/  PRMT R7, R7, 0x3340, R18 ;  /* 0x0000334007077816 */ /* 0x000fc40000000012 */
[----:B------:R-:W-:Y:S02]  /*2158c0*/  LOP3.LUT R6, R6, 0xffff, RZ, 0xc0, !PT ;  /* 0x0000ffff06067812 */ /* 0x000fe400078ec0ff */
[----:B----4-:R-:W-:Y:S01]  /*2158d0*/  PRMT R19, R19, 0x3340, R0 ;  /* 0x0000334013137816 */ /* 0x010fe20000000000 */
[----:B------:R-:W4:Y:S04]  /*2158e0*/  LDL.LU R18, [R1+0x7724] ;  /* 0x0077240001127983 */ /* 0x000f280000300800 */
[----:B------:R-:W4:Y:S04]  /*2158f0*/  LDL.LU R11, [R1+0x7720] ;  /* 0x00772000010b7983 */ /* 0x000f280000300800 */
[----:B------:R0:W-:Y:S01]  /*215900*/  STL [R1+0x116c], R22 ;  /* 0x00116c1601007387 */ /* 0x0001e20000100800 */
[----:B------:R-:W-:-:S02]  /*215910*/  PRMT R16, R16, 0x5410, R19 ;  /* 0x0000541010107816 */ /* 0x000fc40000000013 */
[--C-:B------:R-:W-:Y:S01]  /*215920*/  PRMT R27, R27, 0x3340, R0.reuse ;  /* 0x000033401b1b7816 */ /* 0x100fe20000000000 */
[----:B------:R-:W4:Y:S04]  /*215930*/  LDL.LU R19, [R1+0x313c] ;  /* 0x00313c0001137983 */ /* 0x000f280000300800 */
[----:B------:R1:W-:Y:S01]  /*215940*/  STL [R1+0x1608], R16 ;  /* 0x0016081001007387 */ /* 0x0003e20000100800 */
[----:B0-----:R-:W-:Y:S02]  /*215950*/  PRMT R22, R6, 0x3340, R0 ;  /* 0x0000334006167816 */ /* 0x001fe40000000000 */
[----:B------:R-:W-:Y:S02]  /*215960*/  PRMT R27, R24, 0x5410, R27 ;  /* 0x00005410181b7816 */ /* 0x000fe4000000001b */
[----:B------:R-:W-:Y:S01]  /*215970*/  PRMT R29, R29, 0x5410, R22 ;  /* 0x000054101d1d7816 */ /* 0x000fe20000000016 */
[----:B-1----:R-:W4:Y:S04]  /*215980*/  LDL.LU R16, [R1+0x2268] ;  /* 0x0022680001107983 */ /* 0x002f280000300800 */
[----:B------:R-:W4:Y:S01]  /*215990*/  LDL.LU R22, [R1+0x771c] ;  /* 0x00771c0001167983 */ /* 0x000f220000300800 */
[----:B------:R-:W-:-:S02]  /*2159a0*/  LOP3.LUT R5, R5, 0xffff, RZ, 0xc0, !PT ;  /* 0x0000ffff05057812 */ /* 0x000fc400078ec0ff */
[----:B------:R-:W-:Y:S01]  /*2159b0*/  PRMT R26, R26, 0x3340, R0 ;  /* 0x000033401a1a7816 */ /* 0x000fe20000000000 */
[----:B------:R0:W-:Y:S03]  /*2159c0*/  STL [R1+0x1618], R29 ;  /* 0x0016181d01007387 */ /* 0x0001e60000100800 */
[----:B------:R-:W-:Y:S01]  /*2159d0*/  PRMT R2, R2, 0x5410, R26 ;  /* 0x0000541002027816 */ /* 0x000fe2000000001a */
[----:B0-----:R-:W4:Y:S04]  /*2159e0*/  LDL.LU R29, [R1+0x7718] ;  /* 0x00771800011d7983 */ /* 0x001f280000300800 */
[----:B------:R-:W4:Y:S04]  /*2159f0*/  LDL.LU R24, [R1+0x2778] ;  /* 0x0027780001187983 */ /* 0x000f280000300800 */
[----:B------:R0:W-:Y:S04]  /*215a00*/  STL [R1+0x163c], R27 ;  /* 0x00163c1b01007387 */ /* 0x0001e80000100800 */
[----:B------:R-:W4:Y:S04]  /*215a10*/  LDL.LU R26, [R1+0x7714] ;  /* 0x00771400011a7983 */ /* 0x000f280000300800 */
[----:B------:R1:W-:Y:S01]  /*215a20*/  STL [R1+0x1644], R2 ;  /* 0x0016440201007387 */ /* 0x0003e20000100800 */
[----:B0-----:R-:W-:-:S03]  /*215a30*/  PRMT R27, R5, 0x3340, R0 ;  /* 0x00003340051b7816 */ /* 0x001fc60000000000 */
[----:B-1----:R-:W4:Y:S01]  /*215a40*/  LDL.LU R2, [R1+0x7710] ;  /* 0x0077100001027983 */ /* 0x002f220000300800 */
[----:B------:R-:W-:-:S03]  /*215a50*/  PRMT R20, R20, 0x5410, R27 ;  /* 0x0000541014147816 */ /* 0x000fc6000000001b */
[----:B------:R-:W4:Y:S04]  /*215a60*/  LDL.LU R27, [R1+0x770c] ;  /* 0x00770c00011b7983 */ /* 0x000f280000300800 */
[----:B------:R0:W-:Y:S04]  /*215a70*/  STL [R1+0x1664], R20 ;  /* 0x0016641401007387 */ /* 0x0001e80000100800 */
[----:B0-----:R-:W4:Y:S01]  /*215a80*/  LDL.LU R20, [R1+0x7708] ;  /* 0x0077080001147983 */ /* 0x001f220000300800 */
[----:B---3--:R-:W-:-:S04]  /*215a90*/  PRMT R14, R14, 0x3340, R0 ;  /* 0x000033400e0e7816 */ /* 0x008fc80000000000 */
[----:B------:R-:W-:Y:S02]  /*215aa0*/  PRMT R3, R3, 0x5410, R14 ;  /* 0x0000541003037816 */ /* 0x000fe4000000000e */
[----:B------:R-:W3:Y:S01]  /*215ab0*/  LDL.LU R14, [R1+0x7704] ;  /* 0x00770400010e7983 */ /* 0x000ee20000300800 */
[----:B--2---:R-:W-:-:S03]  /*215ac0*/  PRMT R15, R15, 0x3340, R0 ;  /* 0x000033400f0f7816 */ /* 0x004fc60000000000 */
[----:B------:R0:W-:Y:S01]  /*215ad0*/  STL [R1+0x166c], R3 ;  /* 0x00166c0301007387 */ /* 0x0001e20000100800 */
[----:B------:R-:W-:-:S03]  /*215ae0*/  PRMT R21, R21, 0x5410, R15 ;  /* 0x0000541015157816 */ /* 0x000fc6000000000f */
[----:B------:R-:W2:Y:S01]  /*215af0*/  LDL.LU R15, [R1+0x7700] ;  /* 0x00770000010f7983 */ /* 0x000ea20000300800 */
[----:B------:R-:W-:Y:S02]  /*215b00*/  LOP3.LUT R4, R4, 0xffff, RZ, 0xc0, !PT ;  /* 0x0000ffff04047812 */ /* 0x000fe400078ec0ff */
[--C-:B------:R-:W-:Y:S02]  /*215b10*/  PRMT R17, R17, 0x3340, R0.reuse ;  /* 0x0000334011117816 */ /* 0x100fe40000000000 */
[--C-:B0-----:R-:W-:Y:S01]  /*215b20*/  PRMT R3, R4, 0x3340, R0.reuse ;  /* 0x0000334004037816 */ /* 0x101fe20000000000 */
[----:B------:R3:W-:Y:S01]  /*215b30*/  STL [R1+0x1674], R21 ;  /* 0x0016741501007387 */ /* 0x0007e20000100800 */
[----:B------:R-:W-:Y:S02]  /*215b40*/  PRMT R9, R9, 0x5410, R17 ;  /* 0x0000541009097816 */ /* 0x000fe40000000011 */
[--C-:B------:R-:W-:Y:S02]  /*215b50*/  PRMT R28, R28, 0x3340, R0.reuse ;  /* 0x000033401c1c7816 */ /* 0x100fe40000000000 */
[----:B------:R-:W-:-:S02]  /*215b60*/  PRMT R8, R8, 0x3340, R0 ;  /* 0x0000334008087816 */ /* 0x000fc40000000000 */
[----:B------:R-:W-:Y:S02]  /*215b70*/  PRMT R28, R23, 0x5410, R28 ;  /* 0x00005410171c7816 */ /* 0x000fe4000000001c */
[----:B------:R-:W-:Y:S02]  /*215b80*/  PRMT R8, R7, 0x5410, R8 ;  /* 0x0000541007087816 */ /* 0x000fe40000000008 */
[----:B------:R-:W-:-:S04]  /*215b90*/  SHF.R.U32.HI R7, RZ, 0x8, R13 ;  /* 0x00000008ff077819 */ /* 0x000fc8000001160d */
[----:B------:R-:W-:Y:S02]  /*215ba0*/  LOP3.LUT R7, R7, 0xffff, RZ, 0xc0, !PT ;  /* 0x0000ffff07077812 */ /* 0x000fe400078ec0ff */
[----:B---3--:R-:W-:Y:S02]  /*215bb0*/  PRMT R21, R14, 0x5410, R3 ;  /* 0x000054100e157816 */ /* 0x008fe40000000003 */
[----:B------:R-:W-:Y:S01]  /*215bc0*/  LOP3.LUT R3, R25, 0xffff, RZ, 0xc0, !PT ;  /* 0x0000ffff19037812 */ /* 0x000fe200078ec0ff */
[----:B------:R-:W3:Y:S04]  /*215bd0*/  LDL.LU R14, [R1+0x76fc] ;  /* 0x0076fc00010e7983 */ /* 0x000ee80000300800 */
[----:B------:R0:W-:Y:S04]  /*215be0*/  STL [R1+0x167c], R21 ;  /* 0x00167c1501007387 */ /* 0x0001e80000100800 */
[----:B0-----:R-:W3:Y:S04]  /*215bf0*/  LDL.LU R21, [R1+0x2f68] ;  /* 0x002f680001157983 */ /* 0x001ee80000300800 */
[----:B------:R-:W3:Y:S04]  /*215c00*/  LDL.LU R25, [R1+0x162c] ;  /* 0x00162c0001197983 */ /* 0x000ee80000300800 */
[----:B------:R0:W-:Y:S04]  /*215c10*/  STL [R1+0x1694], R9 ;  /* 0x0016940901007387 */ /* 0x0001e80000100800 */
[----:B------:R-:W3:Y:S01]  /*215c20*/  LDL.LU R17, [R1+0x25a8] ;  /* 0x0025a80001117983 */ /* 0x000ee20000300800 */
[----:B0-----:R-:W-:-:S04]  /*215c30*/  PRMT R9, R3, 0x3340, R0 ;  /* 0x0000334003097816 */ /* 0x001fc80000000000 */
[----:B--2---:R-:W-:Y:S02]  /*215c40*/  PRMT R23, R15, 0x5410, R9 ;  /* 0x000054100f177816 */ /* 0x004fe40000000009 */
[----:B------:R-:W2:Y:S04]  /*215c50*/  LDL.LU R15, [R1+0x76f8] ;  /* 0x0076f800010f7983 */ /* 0x000ea80000300800 */
[----:B------:R-:W-:Y:S04]  /*215c60*/  STL [R1+0x16a0], R28 ;  /* 0x0016a01c01007387 */ /* 0x000fe80000100800 */
[----:B------:R-:W-:Y:S01]  /*215c70*/  STL [R1+0x16ac], R23 ;  /* 0x0016ac1701007387 */ /* 0x000fe20000100800 */
[----:B----4-:R-:W-:-:S03]  /*215c80*/  SHF.R.U32.HI R9, RZ, 0x8, R18 ;  /* 0x00000008ff097819 */ /* 0x010fc60000011612 */
[----:B------:R0:W-:Y:S01]  /*215c90*/  STL [R1+0x16b4], R8 ;  /* 0x0016b40801007387 */ /* 0x0001e20000100800 */
[----:B------:R-:W-:Y:S02]  /*215ca0*/  LOP3.LUT R9, R9, 0xffff, RZ, 0xc0, !PT ;  /* 0x0000ffff09097812 */ /* 0x000fe400078ec0ff */
[----:B0-----:R-:W-:Y:S02]  /*215cb0*/  SHF.R.U32.HI R8, RZ, 0x8, R12 ;  /* 0x00000008ff087819 */ /* 0x001fe4000001160c */
[----:B------:R-:W-:Y:S02]  /*215cc0*/  PRMT R12, R9, 0x3340, R0 ;  /* 0x00003340090c7816 */ /* 0x000fe40000000000 */
[----:B------:R-:W-:-:S04]  /*215cd0*/  LOP3.LUT R8, R8, 0xffff, RZ, 0xc0, !PT ;  /* 0x0000ffff08087812 */ /* 0x000fc800078ec0ff */
[----:B------:R-:W-:Y:S01]  /*215ce0*/  PRMT R9, R7, 0x3340, R8 ;  /* 0x0000334007097816 */ /* 0x000fe20000000008 */
[----:B------:R-:W-:Y:S01]  /*215cf0*/  STL [R1+0x15c], R12 ;  /* 0x00015c0c01007387 */ /* 0x000fe20000100800 */
[----:B------:R-:W-:Y:S02]  /*215d00*/  LOP3.LUT R8, R19, 0xffff, RZ, 0xc0, !PT ;  /* 0x0000ffff13087812 */ /* 0x000fe400078ec0ff */
[----:B------:R-:W-:Y:S01]  /*215d10*/  LOP3.LUT R7, R16, 0xffff, RZ, 0xc0, !PT ;  /* 0x0000ffff10077812 */ /* 0x000fe200078ec0ff */
[----:B------:R0:W-:Y:S04]  /*215d20*/  STL [R1+0x594], R9 ;  /* 0x0005940901007387 */ /* 0x0001e80000100800 */
[----:B------:R-:W4:Y:S04]  /*215d30*/  LDL.LU R18, [R1+0x2f5c] ;  /* 0x002f5c0001127983 */ /* 0x000f280000300800 */
[----:B------:R-:W2:Y:S04]  /*215d40*/  LDL.LU R19, [R1+0x1634] ;  /* 0x0016340001137983 */ /* 0x000ea80000300800 */
[----:B------:R-:W4:Y:S01]  /*215d50*/  LDL.LU R16, [R1+0x2598] ;  /* 0x0025980001107983 */ /* 0x000f220000300800 */
[----:B------:R-:W-:-:S02]  /*215d60*/  PRMT R13, R7, 0x3340, R0 ;  /* 0x00003340070d7816 */ /* 0x000fc40000000000 */
[----:B0-----:R-:W-:Y:S02]  /*215d70*/  LOP3.LUT R9, R24, 0xffff, RZ, 0xc0, !PT ;  /* 0x0000ffff18097812 */ /* 0x001fe400078ec0ff */
[----:B------:R-:W-:Y:S02]  /*215d80*/  SHF.R.U32.HI R10, RZ, 0x8, R10 ;  /* 0x00000008ff0a7819 */ /* 0x000fe4000001160a */
[--C-:B------:R-:W-:Y:S02]  /*215d90*/  PRMT R12, R8, 0x3340, R9.reuse ;  /* 0x00003340080c7816 */ /* 0x100fe40000000009 */
[----:B------:R-:W-:Y:S02]  /*215da0*/  SHF.R.U32.HI R8, RZ, 0x8, R8 ;  /* 0x00000008ff087819 */ /* 0x000fe40000011608 */
[----:B------:R-:W-:Y:S02]  /*215db0*/  SHF.R.U32.HI R9, RZ, 0x8, R9 ;  /* 0x00000008ff097819 */ /* 0x000fe40000011609 */
[----:B------:R-:W-:-:S02]  /*215dc0*/  PRMT R12, R12, 0x5410, R13 ;  /* 0x000054100c0c7816 */ /* 0x000fc4000000000d */
[----:B------:R-:W-:Y:S02]  /*215dd0*/  LOP3.LUT R10, R10, 0xffff, RZ, 0xc0, !PT ;  /* 0x0000ffff0a0a7812 */ /* 0x000fe400078ec0ff */
[----:B------:R-:W-:Y:S02]  /*215de0*/  LOP3.LUT R8, R8, 0xffff, RZ, 0xc0, !PT ;  /* 0x0000ffff08087812 */ /* 0x000fe400078ec0ff */
[----:B------:R-:W-:Y:S01]  /*215df0*/  LOP3.LUT R9, R9, 0xffff, RZ, 0xc0, !PT ;  /* 0x0000ffff09097812 */ /* 0x000fe200078ec0ff */
[----:B------:R0:W-:Y:S02]  /*215e00*/  STL [R1+0x7ac], R12 ;  /* 0x0007ac0c01007387 */ /* 0x0001e40000100800 */
[----:B0-----:R-:W-:Y:S02]  /*215e10*/  PRMT R12, R10, 0x3340, R0 ;  /* 0x000033400a0c7816 */ /* 0x001fe40000000000 */
[----:B------:R-:W-:-:S03]  /*215e20*/  PRMT R10, R8, 0x3340, R9 ;  /* 0x00003340080a7816 */ /* 0x000fc60000000009 */
[----:B------:R-:W-:Y:S04]  /*215e30*/  STL [R1+0x158], R12 ;  /* 0x0001580c01007387 */ /* 0x000fe80000100800 */
[----:B------:R0:W-:Y:S04]  /*215e40*/  STL [R1+0x708], R10 ;  /* 0x0007080a01007387 */ /* 0x0001e80000100800 */
[----:B------:R-:W4:Y:S01]  /*215e50*/  LDL.LU R23, [R1+0x2d78] ;  /* 0x002d780001177983 */ /* 0x000f220000300800 */
[----:B---3--:R-:W-:Y:S02]  /*215e60*/  LOP3.LUT R9, R21, 0xffff, RZ, 0xc0, !PT ;  /* 0x0000ffff15097812 */ /* 0x008fe400078ec0ff */
[----:B------:R-:W-:-:S02]  /*215e70*/  LOP3.LUT R8, R25, 0xffff, RZ, 0xc0, !PT ;  /* 0x0000ffff19087812 */ /* 0x000fc400078ec0ff */
[----:B0-----:R-:W-:Y:S02]  /*215e80*/  LOP3.LUT R10, R17, 0xffff, RZ, 0xc0, !PT ;  /* 0x0000ffff110a7812 */ /* 0x001fe400078ec0ff */
[----:B------:R-:W3:Y:S01]  /*215e90*/  LDL.LU R17, [R1+0x23b8] ;  /* 0x0023b80001117983 */ /* 0x000ee20000300800 */
[----:B------:R-:W-:Y:S02]  /*215ea0*/  PRMT R13, R8, 0x3340, R0 ;  /* 0x00003340080d7816 */ /* 0x000fe40000000000 */
[--C-:B------:R-:W-:Y:S02]  /*215eb0*/  PRMT R12, R9, 0x3340, R10.reuse ;  /* 0x00003340090c7816 */ /* 0x100fe4000000000a */
[----:B------:R-:W-:Y:S02]  /*215ec0*/  SHF.R.U32.HI R9, RZ, 0x8, R9 ;  /* 0x00000008ff097819 */ /* 0x000fe40000011609 */
[----:B------:R-:W-:Y:S02]  /*215ed0*/  SHF.R.U32.HI R10, RZ, 0x8, R10 ;  /* 0x00000008ff0a7819 */ /* 0x000fe4000001160a */
[----:B------:R-:W-:-:S02]  /*215ee0*/  SHF.R.U32.HI R8, RZ, 0x8, R8 ;  /* 0x00000008ff087819 */ /* 0x000fc40000011608 */
[----:B------:R-:W-:Y:S02]  /*215ef0*/  PRMT R12, R12, 0x5410, R13 ;  /* 0x000054100c0c7816 */ /* 0x000fe4000000000d */
[----:B------:R-:W-:Y:S02]  /*215f00*/  LOP3.LUT R9, R9, 0xffff, RZ, 0xc0, !PT ;  /* 0x0000ffff09097812 */ /* 0x000fe400078ec0ff */
[----:B------:R-:W-:Y:S02]  /*215f10*/  LOP3.LUT R10, R10, 0xffff, RZ, 0xc0, !PT ;  /* 0x0000ffff0a0a7812 */ /* 0x000fe400078ec0ff */
[----:B------:R-:W-:Y:S01]  /*215f20*/  LOP3.LUT R8, R8, 0xffff, RZ, 0xc0, !PT ;  /* 0x0000ffff08087812 */ /* 0x000fe200078ec0ff */
[----:B------:R0:W-:Y:S02]  /*215f30*/  STL [R1+0x794], R12 ;  /* 0x0007940c01007387 */ /* 0x0001e40000100800 */
[----:B0-----:R-:W-:Y:S02]  /*215f40*/  PRMT R12, R9, 0x3340, R10 ;  /* 0x00003340090c7816 */ /* 0x001fe4000000000a */
[----:B------:R-:W-:-:S03]  /*215f50*/  PRMT R10, R8, 0x3340, R0 ;  /* 0x00003340080a7816 */ /* 0x000fc60000000000 */
[----:B------:R-:W-:Y:S04]  /*215f60*/  STL [R1+0x4f8], R12 ;  /* 0x0004f80c01007387 */ /* 0x000fe80000100800 */
[----:B------:R4:W-:Y:S01]  /*215f70*/  STL [R1+0x154], R10 ;  /* 0x0001540a01007387 */ /* 0x0009e20000100800 */
[----:B--2---:R-:W-:Y:S02]  /*215f80*/  LOP3.LUT R8, R19, 0xffff, RZ, 0xc0, !PT ;  /* 0x0000ffff13087812 */ /* 0x004fe400078ec0ff */
[----:B----4-:R-:W-:Y:S01]  /*215f90*/  LOP3.LUT R10, R16, 0xffff, RZ, 0xc0, !PT ;  /* 0x0000ffff100a7812 */ /* 0x010fe200078ec0ff */
[----:B------:R-:W2:Y:S04]  /*215fa0*/  LDL.LU R19, [R1+0x5a80] ;  /* 0x005a800001137983 */ /* 0x000ea80000300800 */
[----:B------:R-:W4:Y:S01]  /*215fb0*/  LDL.LU R16, [R1+0x2348] ;  /* 0x0023480001107983 */ /* 0x000f220000300800 */
[----:B------:R-:W-:-:S02]  /*215fc0*/  LOP3.LUT R9, R18, 0xffff, RZ, 0xc0, !PT ;  /* 0x0000ffff12097812 */ /* 0x000fc400078ec0ff */
[----:B------:R-:W-:Y:S01]  /*215fd0*/  PRMT R13, R8, 0x3340, R0 ;  /* 0x00003340080d7816 */ /* 0x000fe20000000000 */
[----:B------:R-:W4:Y:S04]  /*215fe0*/  LDL.LU R21, [R1+0x2b88] ;  /* 0x002b880001157983 */ /* 0x000f280000300800 */
[----:B------:R-:W4:Y:S01]  /*215ff0*/  LDL.LU R18, [R1+0x5a7c] ;  /* 0x005a7c0001127983 */ /* 0x000f220000300800 */
[----:B------:R-:W-:-:S04]  /*216000*/  PRMT R12, R9, 0x3340, R10 ;  /* 0x00003340090c7816 */ /* 0x000fc8000000000a */
[----:B------:R-:W-:-:S05]  /*216010*/  PRMT R12, R12, 0x5410, R13 ;  /* 0x000054100c0c7816 */ /* 0x000fca000000000d */
[----:B------:R0:W-:Y:S04]  /*216020*/  STL [R1+0x790], R12 ;  /* 0x0007900c01007387 */ /* 0x0001e80000100800 */
[----:B------:R-:W4:Y:S04]  /*216030*/  LDL.LU R24, [R1+0x233c] ;  /* 0x00233c0001187983 */ /* 0x000f280000300800 */
[----:B------:R-:W4:Y:S01]  /*216040*/  LDL.LU R25, [R1+0x2b7c] ;  /* 0x002b7c0001197983 */ /* 0x000f220000300800 */
[----:B------:R-:W-:Y:S02]  /*216050*/  SHF.R.U32.HI R9, RZ, 0x8, R9 ;  /* 0x00000008ff097819 */ /* 0x000fe40000011609 */
[----:B------:R-:W-:-:S02]  /*216060*/  SHF.R.U32.HI R10, RZ, 0x8, R10 ;  /* 0x00000008ff0a7819 */ /* 0x000fc4000001160a */
[----:B------:R-:W-:Y:S02]  /*216070*/  SHF.R.U32.HI R8, RZ, 0x8, R8 ;  /* 0x00000008ff087819 */ /* 0x000fe40000011608 */
[----:B------:R-:W-:Y:S02]  /*216080*/  LOP3.LUT R9, R9, 0xffff, RZ, 0xc0, !PT ;  /* 0x0000ffff09097812 */ /* 0x000fe400078ec0ff */
[----:B------:R-:W-:Y:S02]  /*216090*/  LOP3.LUT R10, R10, 0xffff, RZ, 0xc0, !PT ;  /* 0x0000ffff0a0a7812 */ /* 0x000fe400078ec0ff */
[----:B------:R-:W-:Y:S02]  /*2160a0*/  LOP3.LUT R8, R8, 0xffff, RZ, 0xc0, !PT ;  /* 0x0000ffff08087812 */ /* 0x000fe400078ec0ff */
[----:B0-----:R-:W-:Y:S02]  /*2160b0*/  PRMT R12, R9, 0x3340, R10 ;  /* 0x00003340090c7816 */ /* 0x001fe4000000000a */
[----:B------:R-:W-:-:S02]  /*2160c0*/  PRMT R10, R8, 0x3340, R0 ;  /* 0x00003340080a7816 */ /* 0x000fc40000000000 */
[----:B------:R-:W-:Y:S01]  /*2160d0*/  LOP3.LUT R8, R14, 0xffff, RZ, 0xc0, !PT ;  /* 0x0000ffff0e087812 */ /* 0x000fe200078ec0ff */
[----:B------:R-:W-:Y:S04]  /*2160e0*/  STL [R1+0x584], R12 ;  /* 0x0005840c01007387 */ /* 0x000fe80000100800 */
[----:B------:R3:W-:Y:S04]  /*2160f0*/  STL [R1+0x150], R10 ;  /* 0x0001500a01007387 */ /* 0x0007e80000100800 */
[----:B------:R-:W4:Y:S01]  /*216100*/  LDL.LU R14, [R1+0x76f4] ;  /* 0x0076f400010e7983 */ /* 0x000f220000300800 */
[----:B------:R-:W-:-:S02]  /*216110*/  LOP3.LUT R9, R23, 0xffff, RZ, 0xc0, !PT ;  /* 0x0000ffff17097812 */ /* 0x000fc400078ec0ff */
[----:B------:R-:W-:Y:S02]  /*216120*/  PRMT R13, R8, 0x3340, R0 ;  /* 0x00003340080d7816 */ /* 0x000fe40000000000 */
[----:B------:R-:W-:-:S04]  /*216130*/  SHF.R.U32.HI R8, RZ, 0x8, R8 ;  /* 0x00000008ff087819 */ /* 0x000fc80000011608 */
[----:B------:R-:W-:-:S04]  /*216140*/  LOP3.LUT R8, R8, 0xffff, RZ, 0xc0, !PT ;  /* 0x0000ffff08087812 */ /* 0x000fc800078ec0ff */
[----:B------:R-:W-:Y:S02]  /*216150*/  PRMT R8, R8, 0x3340, R0 ;  /* 0x0000334008087816 */ /* 0x000fe40000000000 */
[----:B---3--:R-:W-:-:S04]  /*216160*/  LOP3.LUT R10, R17, 0xffff, RZ, 0xc0, !PT ;  /* 0x0000ffff110a7812 */ /* 0x008fc800078ec0ff */
[--C-:B------:R-:W-:Y:S02]  /*216170*/  PRMT R12, R9, 0x3340, R10.reuse ;  /* 0x00003340090c7816 */ /* 0x100fe4000000000a */
[----:B------:R-:W-:Y:S02]  /*216180*/  SHF.R.U32.HI R9, RZ, 0x8, R9 ;  /* 0x00000008ff097819 */ /* 0x000fe40000011609 */
[----:B------:R-:W-:Y:S02]  /*216190*/  SHF.R.U32.HI R10, RZ, 0x8, R10 ;  /* 0x00000008ff0a7819 */ /* 0x000fe4000001160a */
[----:B------:R-:W-:Y:S02]  /*2161a0*/  LOP3.LUT R9, R9, 0xffff, RZ, 0xc0, !PT ;  /* 0x0000ffff09097812 */ /* 0x000fe400078ec0ff */
[----:B------:R-:W-:Y:S02]  /*2161b0*/  LOP3.LUT R10, R10, 0xffff, RZ, 0xc0, !PT ;  /* 0x0000ffff0a0a7812 */ /* 0x000fe400078ec0ff */
[----:B------:R-:W-:-:S02]  /*2161c0*/  PRMT R12, R12, 0x5410, R13 ;  /* 0x000054100c0c7816 */ /* 0x000fc4000000000d */
[----:B------:R-:W-:-:S03]  /*2161d0*/  PRMT R9, R9, 0x3340, R10 ;  /* 0x0000334009097816 */ /* 0x000fc6000000000a */
[----:B------:R-:W-:Y:S04]  /*2161e0*/  STL [R1+0x78c], R12 ;  /* 0x00078c0c01007387 */ /* 0x000fe80000100800 */
[----:B------:R-:W-:Y:S04]  /*2161f0*/  STL [R1+0x580], R9 ;  /* 0x0005800901007387 */ /* 0x000fe80000100800 */
[----:B------:R-:W3:Y:S04]  /*216200*/  LDL.LU R17, [R1+0x3158] ;  /* 0x0031580001117983 */ /* 0x000ee80000300800 */
[----:B------:R4:W-:Y:S01]  /*216210*/  STL [R1+0x140], R8 ;  /* 0x0001400801007387 */ /* 0x0009e20000100800 */
[----:B--2---:R-:W-:-:S02]  /*216220*/  LOP3.LUT R13, R19, 0xffff, RZ, 0xc0, !PT ;  /* 0x0000ffff130d7812 */ /* 0x004fc400078ec0ff */
[----:B----4-:R-:W-:Y:S01]  /*216230*/  LOP3.LUT R8, R16, 0xffff, RZ, 0xc0, !PT ;  /* 0x0000ffff10087812 */ /* 0x010fe200078ec0ff */
[----:B------:R-:W2:Y:S04]  /*216240*/  LDL.LU R19, [R1+0x2798] ;  /* 0x0027980001137983 */ /* 0x000ea80000300800 */
[----:B------:R-:W4:Y:S01]  /*216250*/  LDL.LU R16, [R1+0x314c] ;  /* 0x00314c0001107983 */ /* 0x000f220000300800 */
[----:B------:R-:W-:Y:S02]  /*216260*/  LOP3.LUT R21, R21, 0xffff, RZ, 0xc0, !PT ;  /* 0x0000ffff15157812 */ /* 0x000fe400078ec0ff */
[----:B------:R-:W-:Y:S02]  /*216270*/  LOP3.LUT R10, R18, 0xffff, RZ, 0xc0, !PT ;  /* 0x0000ffff120a7812 */ /* 0x000fe400078ec0ff */
[----:B------:R-:W3:Y:S01]  /*216280*/  LDL.LU R18, [R1+0x231c] ;  /* 0x00231c0001127983 */ /* 0x000ee20000300800 */
[----:B------:R-:W-:-:S02]  /*216290*/  PRMT R23, R13, 0x3340, R21 ;  /* 0x000033400d177816 */ /* 0x000fc40000000015 */
[----:B------:R-:W-:Y:S02]  /*2162a0*/  SHF.R.U32.HI R13, RZ, 0x8, R13 ;  /* 0x00000008ff0d7819 */ /* 0x000fe4000001160d */
[----:B------:R-:W-:Y:S02]  /*2162b0*/  SHF.R.U32.HI R21, RZ, 0x8, R21 ;  /* 0x00000008ff157819 */ /* 0x000fe40000011615 */
[----:B------:R-:W-:Y:S02]  /*2162c0*/  LOP3.LUT R9, R24, 0xffff, RZ, 0xc0, !PT ;  /* 0x0000ffff18097812 */ /* 0x000fe400078ec0ff */
[----:B------:R-:W-:Y:S02]  /*2162d0*/  PRMT R24, R8, 0x3340, R0 ;  /* 0x0000334008187816 */ /* 0x000fe40000000000 */
[----:B------:R-:W-:Y:S02]  /*2162e0*/  LOP3.LUT R12, R25, 0xffff, RZ, 0xc0, !PT ;  /* 0x0000ffff190c7812 */ /* 0x000fe400078ec0ff */
[----:B------:R-:W-:-:S02]  /*2162f0*/  PRMT R25, R23, 0x5410, R24 ;  /* 0x0000541017197816 */ /* 0x000fc40000000018 */
[----:B------:R-:W-:Y:S02]  /*216300*/  PRMT R23, R10, 0x3340, R12 ;  /* 0x000033400a177816 */ /* 0x000fe4000000000c */
[----:B------:R-:W-:Y:S02]  /*216310*/  PRMT R24, R9, 0x3340, R0 ;  /* 0x0000334009187816 */ /* 0x000fe40000000000 */
[----:B------:R-:W-:Y:S02]  /*216320*/  SHF.R.U32.HI R10, RZ, 0x8, R10 ;  /* 0x00000008ff0a7819 */ /* 0x000fe4000001160a */
[----:B------:R-:W-:Y:S02]  /*216330*/  SHF.R.U32.HI R12, RZ, 0x8, R12 ;  /* 0x00000008ff0c7819 */ /* 0x000fe4000001160c */
[----:B------:R-:W-:Y:S02]  /*216340*/  SHF.R.U32.HI R9, RZ, 0x8, R9 ;  /* 0x00000008ff097819 */ /* 0x000fe40000011609 */
[----:B------:R-:W-:-:S02]  /*216350*/  SHF.R.U32.HI R8, RZ, 0x8, R8 ;  /* 0x00000008ff087819 */ /* 0x000fc40000011608 */
[----:B------:R-:W-:Y:S02]  /*216360*/  LOP3.LUT R13, R13, 0xffff, RZ, 0xc0, !PT ;  /* 0x0000ffff0d0d7812 */ /* 0x000fe400078ec0ff */
[----:B------:R-:W-:Y:S02]  /*216370*/  LOP3.LUT R21, R21, 0xffff, RZ, 0xc0, !PT ;  /* 0x0000ffff15157812 */ /* 0x000fe400078ec0ff */
[----:B------:R-:W-:Y:S02]  /*216380*/  LOP3.LUT R10, R10, 0xffff, RZ, 0xc0, !PT ;  /* 0x0000ffff0a0a7812 */ /* 0x000fe400078ec0ff */
[----:B------:R-:W-:Y:S02]  /*216390*/  LOP3.LUT R12, R12, 0xffff, RZ, 0xc0, !PT ;  /* 0x0000ffff0c0c7812 */ /* 0x000fe400078ec0ff */
[----:B------:R-:W-:Y:S02]  /*2163a0*/  LOP3.LUT R9, R9, 0xffff, RZ, 0xc0, !PT ;  /* 0x0000ffff09097812 */ /* 0x000fe400078ec0ff */
[----:B------:R-:W-:-:S02]  /*2163b0*/  PRMT R23, R23, 0x5410, R24 ;  /* 0x0000541017177816 */ /* 0x000fc40000000018 */
[----:B------:R-:W-:Y:S02]  /*2163c0*/  LOP3.LUT R8, R8, 0xffff, RZ, 0xc0, !PT ;  /* 0x0000ffff08087812 */ /* 0x000fe400078ec0ff */
[----:B------:R-:W-:Y:S02]  /*2163d0*/  PRMT R13, R13, 0x3340, R21 ;  /* 0x000033400d0d7816 */ /* 0x000fe40000000015 */
[----:B------:R-:W-:Y:S02]  /*2163e0*/  PRMT R10, R10, 0x3340, R12 ;  /* 0x000033400a0a7816 */ /* 0x000fe4000000000c */
[--C-:B------:R-:W-:Y:S01]  /*2163f0*/  PRMT R9, R9, 0x3340, R0.reuse ;  /* 0x0000334009097816 */ /* 0x100fe20000000000 */
[----:B------:R-:W-:Y:S01]  /*216400*/  STL [R1+0x7a4], R25 ;  /* 0x0007a41901007387 */ /* 0x000fe20000100800 */
[----:B------:R-:W-:-:S03]  /*216410*/  PRMT R8, R8, 0x3340, R0 ;  /* 0x0000334008087816 */ /* 0x000fc60000000000 */
[----:B------:R-:W-:Y:S04]  /*216420*/  STL [R1+0x7a0], R23 ;  /* 0x0007a01701007387 */ /* 0x000fe80000100800 */
[----:B------:R-:W-:Y:S04]  /*216430*/  STL [R1+0x59c], R13 ;  /* 0x00059c0d01007387 */ /* 0x000fe80000100800 */
[----:B------:R-:W-:Y:S04]  /*216440*/  STL [R1+0x4fc], R10 ;  /* 0x0004fc0a01007387 */ /* 0x000fe80000100800 */
[----:B------:R0:W-:Y:S04]  /*216450*/  STL [R1+0x12c], R9 ;  /* 0x00012c0901007387 */ /* 0x0001e80000100800 */
[----:B------:R1:W-:Y:S01]  /*216460*/  STL [R1+0x128], R8 ;  /* 0x0001280801007387 */ /* 0x0003e20000100800 */
[----:B0-----:R-:W-:-:S03]  /*216470*/  LOP3.LUT R9, R14, 0xffff, RZ, 0xc0, !PT ;  /* 0x0000ffff0e097812 */ /* 0x001fc600078ec0ff */
[----:B------:R-:W3:Y:S01]  /*216480*/  LDL.LU R14, [R1+0x76f0] ;  /* 0x0076f000010e7983 */ /* 0x000ee20000300800 */
[----:B--2---:R-:W-:Y:S02]  /*216490*/  LOP3.LUT R12, R19, 0xffff, RZ, 0xc0, !PT ;  /* 0x0000ffff130c7812 */ /* 0x004fe400078ec0ff */
[----:B----4-:R-:W-:Y:S01]  /*2164a0*/  LOP3.LUT R13, R16, 0xffff, RZ, 0xc0, !PT ;  /* 0x0000ffff100d7812 */ /* 0x010fe200078ec0ff */
[----:B------:R-:W2:Y:S04]  /*2164b0*/  LDL.LU R19, [R1+0x2f78] ;  /* 0x002f780001137983 */ /* 0x000ea80000300800 */
[----:B------:R-:W4:Y:S01]  /*2164c0*/  LDL.LU R16, [R1+0x2264] ;  /* 0x0022640001107983 */ /* 0x000f220000300800 */
[----:B---3--:R-:W-:Y:S02]  /*2164d0*/  LOP3.LUT R10, R17, 0xffff, RZ, 0xc0, !PT ;  /* 0x0000ffff110a7812 */ /* 0x008fe400078ec0ff */
[----:B-1----:R-:W-:-:S02]  /*2164e0*/  LOP3.LUT R8, R18, 0xffff, RZ, 0xc0, !PT ;  /* 0x0000ffff12087812 */ /* 0x002fc400078ec0ff */
[----:B------:R-:W-:Y:S01]  /*2164f0*/  PRMT R23, R9, 0x3340, R0 ;  /* 0x0000334009177816 */ /* 0x000fe20000000000 */
[----:B------:R-:W3:Y:S01]  /*216500*/  LDL.LU R24, [R1+0x25b8] ;  /* 0x0025b80001187983 */ /* 0x000ee20000300800 */
[----:B------:R-:W-:-:S03]  /*216510*/  PRMT R18, R10, 0x3340, R12 ;  /* 0x000033400a127816 */ /* 0x000fc6000000000c */
[----:B------:R-:W3:Y:S04]  /*216520*/  LDL.LU R21, [R1+0x2f6c] ;  /* 0x002f6c0001157983 */ /* 0x000ee80000300800 */
[----:B------:R-:W3:Y:S04]  /*216530*/  LDL.LU R17, [R1+0x2260] ;  /* 0x0022600001117983 */ /* 0x000ee80000300800 */
[----:B------:R-:W3:Y:S01]  /*216540*/  LDL.LU R25, [R1+0x25ac] ;  /* 0x0025ac0001197983 */ /* 0x000ee20000300800 */
[----:B------:R-:W-:Y:S02]  /*216550*/  PRMT R18, R18, 0x5410, R23 ;  /* 0x0000541012127816 */ /* 0x000fe40000000017 */
[----:B------:R-:W-:-:S02]  /*216560*/  SHF.R.U32.HI R10, RZ, 0x8, R10 ;  /* 0x00000008ff0a7819 */ /* 0x000fc4000001160a */
[----:B------:R-:W-:Y:S01]  /*216570*/  SHF.R.U32.HI R12, RZ, 0x8, R12 ;  /* 0x00000008ff0c7819 */ /* 0x000fe2000001160c */
[----:B------:R0:W-:Y:S01]  /*216580*/  STL [R1+0x79c], R18 ;  /* 0x00079c1201007387 */ /* 0x0001e20000100800 */
[----:B------:R-:W-:Y:S02]  /*216590*/  PRMT R23, R8, 0x3340, R0 ;  /* 0x0000334008177816 */ /* 0x000fe40000000000 */
[----:B------:R-:W-:Y:S02]  /*2165a0*/  LOP3.LUT R10, R10, 0xffff, RZ, 0xc0, !PT ;  /* 0x0000ffff0a0a7812 */ /* 0x000fe400078ec0ff */
[----:B------:R-:W-:Y:S02]  /*2165b0*/  LOP3.LUT R12, R12, 0xffff, RZ, 0xc0, !PT ;  /* 0x0000ffff0c0c7812 */ /* 0x000fe400078ec0ff */
[----:B------:R-:W-:Y:S02]  /*2165c0*/  SHF.R.U32.HI R9, RZ, 0x8, R9 ;  /* 0x00000008ff097819 */ /* 0x000fe40000011609 */
[----:B------:R-:W-:-:S02]  /*2165d0*/  SHF.R.U32.HI R8, RZ, 0x8, R8 ;  /* 0x00000008ff087819 */ /* 0x000fc40000011608 */
[----:B------:R-:W-:Y:S02]  /*2165e0*/  PRMT R10, R10, 0x3340, R12 ;  /* 0x000033400a0a7816 */ /* 0x000fe4000000000c */
[----:B------:R-:W-:Y:S02]  /*2165f0*/  LOP3.LUT R9, R9, 0xffff, RZ, 0xc0, !PT ;  /* 0x0000ffff09097812 */ /* 0x000fe400078ec0ff */
[----:B------:R-:W-:Y:S02]  /*216600*/  LOP3.LUT R8, R8, 0xffff, RZ, 0xc0, !PT ;  /* 0x0000ffff08087812 */ /* 0x000fe400078ec0ff */
[----:B------:R-:W-:-:S04]  /*216610*/  LOP3.LUT R14, R14, 0xffff, RZ, 0xc0, !PT ;  /* 0x0000ffff0e0e7812 */ /* 0x000fc800078ec0ff */
[--C-:B0-----:R-:W-:Y:S02]  /*216620*/  PRMT R18, R13, 0x3340, R14.reuse ;  /* 0x000033400d127816 */ /* 0x101fe4000000000e */
        /* <DEDUP_REMOVED lines=8> */
[----:B------:R0:W-:Y:S02]  /*2166b0*/  STL [R1+0x598], R10 ;  /* 0x0005980a01007387 */ /* 0x0001e40000100800 */
[----:B0-----:R-:W-:-:S02]  /*2166c0*/  PRMT R10, R9, 0x3340, R0 ;  /* 0x00003340090a7816 */ /* 0x001fc40000000000 */
[----:B------:R-:W-:-:S03]  /*2166d0*/  PRMT R9, R8, 0x3340, R0 ;  /* 0x0000334008097816 */ /* 0x000fc60000000000 */
[----:B------:R-:W-:Y:S04]  /*2166e0*/  STL [R1+0xa4], R10 ;  /* 0x0000a40a01007387 */ /* 0x000fe80000100800 */
[----:B------:R0:W-:Y:S04]  /*2166f0*/  STL [R1+0xa0], R9 ;  /* 0x0000a00901007387 */ /* 0x0001e80000100800 */
[----:B------:R-:W3:Y:S01]  /*216700*/  LDL.LU R18, [R1+0x2d88] ;  /* 0x002d880001127983 */ /* 0x000ee20000300800 */
[----:B--2---:R-:W-:Y:S02]  /*216710*/  LOP3.LUT R13, R19, 0xffff, RZ, 0xc0, !PT ;  /* 0x0000ffff130d7812 */ /* 0x004fe400078ec0ff */
[----:B----4-:R-:W-:Y:S01]  /*216720*/  LOP3.LUT R8, R16, 0xffff, RZ, 0xc0, !PT ;  /* 0x0000ffff10087812 */ /* 0x010fe200078ec0ff */
[----:B------:R-:W2:Y:S04]  /*216730*/  LDL.LU R19, [R1+0x1624] ;  /* 0x0016240001137983 */ /* 0x000ea80000300800 */
[----:B------:R-:W4:Y:S01]  /*216740*/  LDL.LU R16, [R1+0x23c8] ;  /* 0x0023c80001107983 */ /* 0x000f220000300800 */
[----:B---3--:R-:W-:-:S02]  /*216750*/  LOP3.LUT R14, R24, 0xffff, RZ, 0xc0, !PT ;  /* 0x0000ffff180e7812 */ /* 0x008fc400078ec0ff */
[----:B0-----:R-:W-:Y:S02]  /*216760*/  LOP3.LUT R9, R17, 0xffff, RZ, 0xc0, !PT ;  /* 0x0000ffff11097812 */ /* 0x001fe400078ec0ff */
[----:B------:R-:W-:Y:S01]  /*216770*/  LOP3.LUT R12, R25, 0xffff, RZ, 0xc0, !PT ;  /* 0x0000ffff190c7812 */ /* 0x000fe200078ec0ff */
[----:B------:R-:W3:Y:S04]  /*216780*/  LDL.LU R17, [R1+0x2d7c] ;  /* 0x002d7c0001117983 */ /* 0x000ee80000300800 */
[----:B------:R-:W3:Y:S01]  /*216790*/  LDL.LU R25, [R1+0x23bc] ;  /* 0x0023bc0001197983 */ /* 0x000ee20000300800 */
[----:B------:R-:W-:Y:S02]  /*2167a0*/  LOP3.LUT R10, R21, 0xffff, RZ, 0xc0, !PT ;  /* 0x0000ffff150a7812 */ /* 0x000fe400078ec0ff */
[----:B------:R-:W-:-:S02]  /*2167b0*/  PRMT R23, R8, 0x3340, R0 ;  /* 0x0000334008177816 */ /* 0x000fc40000000000 */
[--C-:B------:R-:W-:Y:S02]  /*2167c0*/  PRMT R21, R13, 0x3340, R14.reuse ;  /* 0x000033400d157816 */ /* 0x100fe4000000000e */
[----:B------:R-:W-:Y:S02]  /*2167d0*/  SHF.R.U32.HI R13, RZ, 0x8, R13 ;  /* 0x00000008ff0d7819 */ /* 0x000fe4000001160d */
[----:B------:R-:W-:Y:S02]  /*2167e0*/  SHF.R.U32.HI R14, RZ, 0x8, R14 ;  /* 0x00000008ff0e7819 */ /* 0x000fe4000001160e */
[----:B------:R-:W-:Y:S02]  /*2167f0*/  PRMT R24, R21, 0x5410, R23 ;  /* 0x0000541015187816 */ /* 0x000fe40000000017 */
[----:B------:R-:W-:Y:S02]  /*216800*/  PRMT R21, R10, 0x3340, R12 ;  /* 0x000033400a157816 */ /* 0x000fe4000000000c */
[----:B------:R-:W-:-:S02]  /*216810*/  PRMT R23, R9, 0x3340, R0 ;  /* 0x0000334009177816 */ /* 0x000fc40000000000 */
[----:B------:R-:W-:Y:S02]  /*216820*/  SHF.R.U32.HI R10, RZ, 0x8, R10 ;  /* 0x00000008ff0a7819 */ /* 0x000fe4000001160a */
[----:B------:R-:W-:Y:S02]  /*216830*/  SHF.R.U32.HI R12, RZ, 0x8, R12 ;  /* 0x00000008ff0c7819 */ /* 0x000fe4000001160c */
[----:B------:R-:W-:Y:S02]  /*216840*/  SHF.R.U32.HI R9, RZ, 0x8, R9 ;  /* 0x00000008ff097819 */ /* 0x000fe40000011609 */
[----:B------:R-:W-:Y:S02]  /*216850*/  SHF.R.U32.HI R8, RZ, 0x8, R8 ;  /* 0x00000008ff087819 */ /* 0x000fe40000011608 */
[----:B------:R-:W-:Y:S02]  /*216860*/  LOP3.LUT R13, R13, 0xffff, RZ, 0xc0, !PT ;  /* 0x0000ffff0d0d7812 */ /* 0x000fe400078ec0ff */
[----:B------:R-:W-:-:S02]  /*216870*/  LOP3.LUT R14, R14, 0xffff, RZ, 0xc0, !PT ;  /* 0x0000ffff0e0e7812 */ /* 0x000fc400078ec0ff */
[----:B------:R-:W-:Y:S02]  /*216880*/  LOP3.LUT R10, R10, 0xffff, RZ, 0xc0, !PT ;  /* 0x0000ffff0a0a7812 */ /* 0x000fe400078ec0ff */
[----:B------:R-:W-:Y:S02]  /*216890*/  LOP3.LUT R12, R12, 0xffff, RZ, 0xc0, !PT ;  /* 0x0000ffff0c0c7812 */ /* 0x000fe400078ec0ff */
[----:B------:R-:W-:Y:S02]  /*2168a0*/  LOP3.LUT R9, R9, 0xffff, RZ, 0xc0, !PT ;  /* 0x0000ffff09097812 */ /* 0x000fe400078ec0ff */
[----:B------:R-:W-:Y:S02]  /*2168b0*/  PRMT R21, R21, 0x5410, R23 ;  /* 0x0000541015157816 */ /* 0x000fe40000000017 */
[----:B------:R-:W-:Y:S02]  /*2168c0*/  LOP3.LUT R8, R8, 0xffff, RZ, 0xc0, !PT ;  /* 0x0000ffff08087812 */ /* 0x000fe400078ec0ff */
[----:B------:R-:W-:-:S02]  /*2168d0*/  PRMT R13, R13, 0x3340, R14 ;  /* 0x000033400d0d7816 */ /* 0x000fc4000000000e */
[----:B------:R-:W-:Y:S02]  /*2168e0*/  PRMT R10, R10, 0x3340, R12 ;  /* 0x000033400a0a7816 */ /* 0x000fe4000000000c */
[--C-:B------:R-:W-:Y:S01]  /*2168f0*/  PRMT R9, R9, 0x3340, R0.reuse ;  /* 0x0000334009097816 */ /* 0x100fe20000000000 */
[----:B------:R-:W-:Y:S01]  /*216900*/  STL [R1+0x784], R24 ;  /* 0x0007841801007387 */ /* 0x000fe20000100800 */
[----:B------:R-:W-:-:S03]  /*216910*/  PRMT R8, R8, 0x3340, R0 ;  /* 0x0000334008087816 */ /* 0x000fc60000000000 */
[----:B------:R-:W-:Y:S04]  /*216920*/  STL [R1+0x780], R21 ;  /* 0x0007801501007387 */ /* 0x000fe80000100800 */
[----:B------:R-:W-:Y:S04]  /*216930*/  STL [R1+0x5ac], R13 ;  /* 0x0005ac0d01007387 */ /* 0x000fe80000100800 */
[----:B------:R0:W-:Y:S04]  /*216940*/  STL [R1+0x5a0], R10 ;  /* 0x0005a00a01007387 */ /* 0x0001e80000100800 */
        /* <DEDUP_REMOVED lines=8> */
[----:B------:R-:W-:Y:S02]  /*2169d0*/  PRMT R21, R9, 0x3340, R0 ;  /* 0x0000334009157816 */ /* 0x000fe40000000000 */
[----:B-1----:R-:W-:-:S02]  /*2169e0*/  LOP3.LUT R8, R15, 0xffff, RZ, 0xc0, !PT ;  /* 0x0000ffff0f087812 */ /* 0x002fc400078ec0ff */
[----:B------:R-:W4:Y:S01]  /*2169f0*/  LDL.LU R15, [R1+0x76ec] ;  /* 0x0076ec00010f7983 */ /* 0x000f220000300800 */
[----:B---3--:R-:W-:Y:S02]  /*216a00*/  LOP3.LUT R13, R17, 0xffff, RZ, 0xc0, !PT ;  /* 0x0000ffff110d7812 */ /* 0x008fe400078ec0ff */
[----:B------:R-:W-:Y:S02]  /*216a10*/  PRMT R17, R10, 0x3340, R12 ;  /* 0x000033400a117816 */ /* 0x000fe4000000000c */
[----:B------:R-:W-:Y:S02]  /*216a20*/  LOP3.LUT R14, R25, 0xffff, RZ, 0xc0, !PT ;  /* 0x0000ffff190e7812 */ /* 0x000fe400078ec0ff */
[----:B------:R-:W-:Y:S02]  /*216a30*/  PRMT R23, R17, 0x5410, R21 ;  /* 0x0000541011177816 */ /* 0x000fe40000000015 */
[----:B------:R-:W-:Y:S02]  /*216a40*/  PRMT R21, R8, 0x3340, R0 ;  /* 0x0000334008157816 */ /* 0x000fe40000000000 */
[----:B------:R-:W-:-:S02]  /*216a50*/  PRMT R17, R13, 0x3340, R14 ;  /* 0x000033400d117816 */ /* 0x000fc4000000000e */
[----:B------:R-:W-:Y:S02]  /*216a60*/  SHF.R.U32.HI R13, RZ, 0x8, R13 ;  /* 0x00000008ff0d7819 */ /* 0x000fe4000001160d */
[----:B------:R-:W-:Y:S02]  /*216a70*/  SHF.R.U32.HI R14, RZ, 0x8, R14 ;  /* 0x00000008ff0e7819 */ /* 0x000fe4000001160e */
[----:B------:R-:W-:Y:S02]  /*216a80*/  SHF.R.U32.HI R10, RZ, 0x8, R10 ;  /* 0x00000008ff0a7819 */ /* 0x000fe4000001160a */
[----:B------:R-:W-:Y:S02]  /*216a90*/  PRMT R17, R17, 0x5410, R21 ;  /* 0x0000541011117816 */ /* 0x000fe40000000015 */
[----:B------:R-:W-:Y:S02]  /*216aa0*/  SHF.R.U32.HI R12, RZ, 0x8, R12 ;  /* 0x00000008ff0c7819 */ /* 0x000fe4000001160c */
[----:B------:R-:W-:-:S02]  /*216ab0*/  LOP3.LUT R13, R13, 0xffff, RZ, 0xc0, !PT ;  /* 0x0000ffff0d0d7812 */ /* 0x000fc400078ec0ff */
[----:B------:R-:W-:Y:S01]  /*216ac0*/  LOP3.LUT R14, R14, 0xffff, RZ, 0xc0, !PT ;  /* 0x0000ffff0e0e7812 */ /* 0x000fe200078ec0ff */
[----:B------:R-:W-:Y:S01]  /*216ad0*/  STL [R1+0x77c], R23 ;  /* 0x00077c1701007387 */ /* 0x000fe20000100800 */
[----:B------:R-:W-:Y:S02]  /*216ae0*/  LOP3.LUT R10, R10, 0xffff, RZ, 0xc0, !PT ;  /* 0x0000ffff0a0a7812 */ /* 0x000fe400078ec0ff */
[----:B------:R-:W-:Y:S01]  /*216af0*/  LOP3.LUT R12, R12, 0xffff, RZ, 0xc0, !PT ;  /* 0x0000ffff0c0c7812 */ /* 0x000fe200078ec0ff */
[----:B------:R0:W-:Y:S01]  /*216b00*/  STL [R1+0x778], R17 ;  /* 0x0007781101007387 */ /* 0x0001e20000100800 */
[----:B------:R-:W-:-:S03]  /*216b10*/  SHF.R.U32.HI R9, RZ, 0x8, R9 ;  /* 0x00000008ff097819 */ /* 0x000fc60000011609 */
[----:B------:R-:W3:Y:S01]  /*216b20*/  LDL.LU R21, [R1+0x5a88] ;  /* 0x005a880001157983 */ /* 0x000ee20000300800 */
[----:B------:R-:W-:-:S03]  /*216b30*/  SHF.R.U32.HI R8, RZ, 0x8, R8 ;  /* 0x00000008ff087819 */ /* 0x000fc60000011608 */
[----:B------:R-:W3:Y:S01]  /*216b40*/  LDL.LU R25, [R1+0x236c] ;  /* 0x00236c0001197983 */ /* 0x000ee20000300800 */
[----:B------:R-:W-:Y:S02]  /*216b50*/  PRMT R13, R13, 0x3340, R14 ;  /* 0x000033400d0d7816 */ /* 0x000fe4000000000e */
[----:B------:R-:W-:Y:S02]  /*216b60*/  PRMT R10, R10, 0x3340, R12 ;  /* 0x000033400a0a7816 */ /* 0x000fe4000000000c */
[----:B------:R-:W-:Y:S02]  /*216b70*/  LOP3.LUT R9, R9, 0xffff, RZ, 0xc0, !PT ;  /* 0x0000ffff09097812 */ /* 0x000fe400078ec0ff */
[----:B------:R-:W-:Y:S01]  /*216b80*/  LOP3.LUT R8, R8, 0xffff, RZ, 0xc0, !PT ;  /* 0x0000ffff08087812 */ /* 0x000fe200078ec0ff */
[----:B0-----:R-:W3:Y:S04]  /*216b90*/  LDL.LU R17, [R1+0x2b8c] ;  /* 0x002b8c0001117983 */ /* 0x001ee80000300800 */
[----:B------:R-:W-:Y:S04]  /*216ba0*/  STL [R1+0x5b4], R13 ;  /* 0x0005b40d01007387 */ /* 0x000fe80000100800 */
[----:B------:R0:W-:Y:S01]  /*216bb0*/  STL [R1+0x5a8], R10 ;  /* 0x0005a80a01007387 */ /* 0x0001e20000100800 */
[----:B------:R-:W-:-:S05]  /*216bc0*/  PRMT R12, R9, 0x3340, R0 ;  /* 0x00003340090c7816 */ /* 0x000fca0000000000 */
[----:B------:R-:W-:Y:S01]  /*216bd0*/  STL [R1+0x4c], R12 ;  /* 0x00004c0c01007387 */ /* 0x000fe20000100800 */
[----:B0-----:R-:W-:-:S05]  /*216be0*/  PRMT R10, R8, 0x3340, R0 ;  /* 0x00003340080a7816 */ /* 0x001fca0000000000 */
[----:B------:R4:W-:Y:S04]  /*216bf0*/  STL [R1+0xb4], R10 ;  /* 0x0000b40a01007387 */ /* 0x0009e80000100800 */
[----:B------:R-:W3:Y:S04]  /*216c00*/  LDL.LU R28, [R1+0x2f7c] ;  /* 0x002f7c00011c7983 */ /* 0x000ee80000300800 */
[----:B------:R-:W3:Y:S01]  /*216c10*/  LDL.LU R23, [R1+0x226c] ;  /* 0x00226c0001177983 */ /* 0x000ee20000300800 */
[----:B------:R-:W-:Y:S02]  /*216c20*/  LOP3.LUT R9, R18, 0xffff, RZ, 0xc0, !PT ;  /* 0x0000ffff12097812 */ /* 0x000fe400078ec0ff */
[----:B--2---:R-:W-:-:S02]  /*216c30*/  LOP3.LUT R8, R19, 0xffff, RZ, 0xc0, !PT ;  /* 0x0000ffff13087812 */ /* 0x004fc400078ec0ff */
[----:B----4-:R-:W-:Y:S02]  /*216c40*/  LOP3.LUT R10, R16, 0xffff, RZ, 0xc0, !PT ;  /* 0x0000ffff100a7812 */ /* 0x010fe400078ec0ff */
[----:B------:R-:W-:Y:S02]  /*216c50*/  PRMT R13, R8, 0x3340, R0 ;  /* 0x00003340080d7816 */ /* 0x000fe40000000000 */
[----:B------:R-:W-:-:S04]  /*216c60*/  PRMT R12, R9, 0x3340, R10 ;  /* 0x00003340090c7816 */ /* 0x000fc8000000000a */
[----:B------:R-:W-:-:S05]  /*216c70*/  PRMT R12, R12, 0x5410, R13 ;  /* 0x000054100c0c7816 */ /* 0x000fca000000000d */
[----:B------:R0:W-:Y:S04]  /*216c80*/  STL [R1+0x774], R12 ;  /* 0x0007740c01007387 */ /* 0x0001e80000100800 */
[----:B------:R-:W2:Y:S04]  /*216c90*/  LDL.LU R24, [R1+0x25bc] ;  /* 0x0025bc0001187983 */ /* 0x000ea80000300800 */
[----:B------:R-:W4:Y:S04]  /*216ca0*/  LDL.LU R18, [R1+0x3168] ;  /* 0x0031680001127983 */ /* 0x000f280000300800 */
[----:B------:R-:W4:Y:S04]  /*216cb0*/  LDL.LU R16, [R1+0x234c] ;  /* 0x00234c0001107983 */ /* 0x000f280000300800 */
[----:B------:R-:W4:Y:S01]  /*216cc0*/  LDL.LU R19, [R1+0x27a8] ;  /* 0x0027a80001137983 */ /* 0x000f220000300800 */
[----:B------:R-:W-:-:S02]  /*216cd0*/  SHF.R.U32.HI R9, RZ, 0x8, R9 ;  /* 0x00000008ff097819 */ /* 0x000fc40000011609 */
[----:B------:R-:W-:Y:S02]  /*216ce0*/  SHF.R.U32.HI R10, RZ, 0x8, R10 ;  /* 0x00000008ff0a7819 */ /* 0x000fe4000001160a */
[----:B------:R-:W-:Y:S02]  /*216cf0*/  SHF.R.U32.HI R8, RZ, 0x8, R8 ;  /* 0x00000008ff087819 */ /* 0x000fe40000011608 */
[----:B------:R-:W-:Y:S02]  /*216d00*/  LOP3.LUT R9, R9, 0xffff, RZ, 0xc0, !PT ;  /* 0x0000ffff09097812 */ /* 0x000fe400078ec0ff */
[----:B------:R-:W-:Y:S02]  /*216d10*/  LOP3.LUT R10, R10, 0xffff, RZ, 0xc0, !PT ;  /* 0x0000ffff0a0a7812 */ /* 0x000fe400078ec0ff */
[----:B------:R-:W-:Y:S02]  /*216d20*/  LOP3.LUT R8, R8, 0xffff, RZ, 0xc0, !PT ;  /* 0x0000ffff08087812 */ /* 0x000fe400078ec0ff */
[----:B0-----:R-:W-:-:S02]  /*216d30*/  PRMT R12, R9, 0x3340, R10 ;  /* 0x00003340090c7816 */ /* 0x001fc4000000000a */
[--C-:B------:R-:W-:Y:S02]  /*216d40*/  PRMT R10, R8, 0x3340, R0.reuse ;  /* 0x00003340080a7816 */ /* 0x100fe40000000000 */
[----:B---3--:R-:W-:Y:S02]  /*216d50*/  LOP3.LUT R9, R21, 0xffff, RZ, 0xc0, !PT ;  /* 0x0000ffff15097812 */ /* 0x008fe400078ec0ff */
[----:B------:R-:W-:Y:S01]  /*216d60*/  LOP3.LUT R8, R25, 0xffff, RZ, 0xc0, !PT ;  /* 0x0000ffff19087812 */ /* 0x000fe200078ec0ff */
[----:B------:R-:W-:Y:S04]  /*216d70*/  STL [R1+0x5bc], R12 ;  /* 0x0005bc0c01007387 */ /* 0x000fe80000100800 */
[----:B------:R0:W-:Y:S01]  /*216d80*/  STL [R1+0x13c], R10 ;  /* 0x00013c0a01007387 */ /* 0x0001e20000100800 */
[----:B------:R-:W-:-:S02]  /*216d90*/  PRMT R13, R8, 0x3340, R0 ;  /* 0x00003340080d7816 */ /* 0x000fc40000000000 */
[----:B0-----:R-:W-:-:S04]  /*216da0*/  LOP3.LUT R10, R17, 0xffff, RZ, 0xc0, !PT ;  /* 0x0000ffff110a7812 */ /* 0x001fc800078ec0ff */
[----:B------:R-:W-:-:S04]  /*216db0*/  PRMT R12, R9, 0x3340, R10 ;  /* 0x00003340090c7816 */ /* 0x000fc8000000000a */
[----:B------:R-:W-:Y:S02]  /*216dc0*/  PRMT R12, R12, 0x5410, R13 ;  /* 0x000054100c0c7816 */ /* 0x000fe4000000000d */
[----:B------:R-:W-:Y:S02]  /*216dd0*/  SHF.R.U32.HI R9, RZ, 0x8, R9 ;  /* 0x00000008ff097819 */ /* 0x000fe40000011609 */
[----:B------:R-:W-:Y:S02]  /*216de0*/  SHF.R.U32.HI R10, RZ, 0x8, R10 ;  /* 0x00000008ff0a7819 */ /* 0x000fe4000001160a */
[----:B------:R-:W-:Y:S01]  /*216df0*/  SHF.R.U32.HI R8, RZ, 0x8, R8 ;  /* 0x00000008ff087819 */ /* 0x000fe20000011608 */
[----:B------:R0:W-:Y:S04]  /*216e00*/  STL [R1+0x770], R12 ;  /* 0x0007700c01007387 */ /* 0x0001e80000100800 */
[----:B------:R-:W3:Y:S04]  /*216e10*/  LDL.LU R21, [R1+0x2f88] ;  /* 0x002f880001157983 */ /* 0x000ee80000300800 */
[----:B------:R-:W3:Y:S01]  /*216e20*/  LDL.LU R25, [R1+0x2318] ;  /* 0x0023180001197983 */ /* 0x000ee20000300800 */
[----:B------:R-:W-:-:S02]  /*216e30*/  LOP3.LUT R9, R9, 0xffff, RZ, 0xc0, !PT ;  /* 0x0000ffff09097812 */ /* 0x000fc400078ec0ff */
[----:B------:R-:W-:Y:S01]  /*216e40*/  LOP3.LUT R10, R10, 0xffff, RZ, 0xc0, !PT ;  /* 0x0000ffff0a0a7812 */ /* 0x000fe200078ec0ff */
[----:B------:R-:W3:Y:S01]  /*216e50*/  LDL.LU R17, [R1+0x25c8] ;  /* 0x0025c80001117983 */ /* 0x000ee20000300800 */
[----:B------:R-:W-:Y:S02]  /*216e60*/  LOP3.LUT R8, R8, 0xffff, RZ, 0xc0, !PT ;  /* 0x0000ffff08087812 */ /* 0x000fe400078ec0ff */
[----:B------:R-:W-:Y:S02]  /*216e70*/  PRMT R10, R9, 0x3340, R10 ;  /* 0x00003340090a7816 */ /* 0x000fe4000000000a */
[----:B------:R-:W-:Y:S02]  /*216e80*/  PRMT R8, R8, 0x3340, R0 ;  /* 0x0000334008087816 */ /* 0x000fe40000000000 */
[----:B0-----:R-:W-:Y:S02]  /*216e90*/  LOP3.LUT R12, R23, 0xffff, RZ, 0xc0, !PT ;  /* 0x0000ffff170c7812 */ /* 0x001fe400078ec0ff */
[----:B------:R-:W-:Y:S01]  /*216ea0*/  LOP3.LUT R9, R28, 0xffff, RZ, 0xc0, !PT ;  /* 0x0000ffff1c097812 */ /* 0x000fe200078ec0ff */
[----:B------:R2:W-:Y:S04]  /*216eb0*/  STL [R1+0x5b8], R10 ;  /* 0x0005b80a01007387 */ /* 0x0005e80000100800 */
[----:B------:R0:W-:Y:S01]  /*216ec0*/  STL [R1+0x138], R8 ;  /* 0x0001380801007387 */ /* 0x0001e20000100800 */
[----:B--2---:R-:W-:-:S02]  /*216ed0*/  LOP3.LUT R10, R24, 0xffff, RZ, 0xc0, !PT ;  /* 0x0000ffff180a7812 */ /* 0x004fc400078ec0ff */
[----:B----4-:R-:W-:Y:S02]  /*216ee0*/  LOP3.LUT R13, R18, 0xffff, RZ, 0xc0, !PT ;  /* 0x0000ffff120d7812 */ /* 0x010fe400078ec0ff */
[----:B0-----:R-:W-:Y:S02]  /*216ef0*/  LOP3.LUT R8, R16, 0xffff, RZ, 0xc0, !PT ;  /* 0x0000ffff10087812 */ /* 0x001fe400078ec0ff */
[----:B------:R-:W-:Y:S02]  /*216f00*/  PRMT R18, R12, 0x3340, R0 ;  /* 0x000033400c127816 */ /* 0x000fe40000000000 */
[----:B------:R-:W-:-:S04]  /*216f10*/  PRMT R16, R9, 0x3340, R10 ;  /* 0x0000334009107816 */ /* 0x000fc8000000000a */
[----:B------:R-:W-:Y:S02]  /*216f20*/  PRMT R16, R16, 0x5410, R18 ;  /* 0x0000541010107816 */ /* 0x000fe40000000012 */
[----:B------:R-:W2:Y:S01]  /*216f30*/  LDL.LU R18, [R1+0x2d98] ;  /* 0x002d980001127983 */ /* 0x000ea20000300800 */
[----:B------:R-:W-:-:S03]  /*216f40*/  LOP3.LUT R14, R19, 0xffff, RZ, 0xc0, !PT ;  /* 0x0000ffff130e7812 */ /* 0x000fc600078ec0ff */
[----:B------:R-:W4:Y:S04]  /*216f50*/  LDL.LU R19, [R1+0x1654] ;  /* 0x0016540001137983 */ /* 0x000f280000300800 */
[----:B------:R0:W-:Y:S04]  /*216f60*/  STL [R1+0x760], R16 ;  /* 0x0007601001007387 */ /* 0x0001e80000100800 */
[----:B0-----:R-:W4:Y:S01]  /*216f70*/  LDL.LU R16, [R1+0x23ec] ;  /* 0x0023ec0001107983 */ /* 0x001f220000300800 */
[----:B------:R-:W-:Y:S02]  /*216f80*/  PRMT R23, R13, 0x3340, R14 ;  /* 0x000033400d177816 */ /* 0x000fe4000000000e */
[----:B------:R-:W-:-:S02]  /*216f90*/  SHF.R.U32.HI R13, RZ, 0x8, R13 ;  /* 0x00000008ff0d7819 */ /* 0x000fc4000001160d */
[----:B------:R-:W-:Y:S02]  /*216fa0*/  SHF.R.U32.HI R14, RZ, 0x8, R14 ;  /* 0x00000008ff0e7819 */ /* 0x000fe4000001160e */
[----:B------:R-:W-:Y:S02]  /*216fb0*/  SHF.R.U32.HI R9, RZ, 0x8, R9 ;  /* 0x00000008ff097819 */ /* 0x000fe40000011609 */
[----:B------:R-:W-:Y:S02]  /*216fc0*/  SHF.R.U32.HI R10, RZ, 0x8, R10 ;  /* 0x00000008ff0a7819 */ /* 0x000fe4000001160a */
[----:B------:R-:W-:Y:S02]  /*216fd0*/  PRMT R24, R8, 0x3340, R0 ;  /* 0x0000334008187816 */ /* 0x000fe40000000000 */
[----:B------:R-:W-:Y:S02]  /*216fe0*/  LOP3.LUT R13, R13, 0xffff, RZ, 0xc0, !PT ;  /* 0x0000ffff0d0d7812 */ /* 0x000fe400078ec0ff */
[----:B------:R-:W-:-:S02]  /*216ff0*/  LOP3.LUT R14, R14, 0xffff, RZ, 0xc0, !PT ;  /* 0x0000ffff0e0e7812 */ /* 0x000fc400078ec0ff */
[----:B------:R-:W-:Y:S02]  /*217000*/  LOP3.LUT R9, R9, 0xffff, RZ, 0xc0, !PT ;  /* 0x0000ffff09097812 */ /* 0x000fe400078ec0ff */
[----:B------:R-:W-:Y:S02]  /*217010*/  LOP3.LUT R10, R10, 0xffff, RZ, 0xc0, !PT ;  /* 0x0000ffff0a0a7812 */ /* 0x000fe400078ec0ff */
[----:B------:R-:W-:Y:S02]  /*217020*/  PRMT R23, R23, 0x5410, R24 ;  /* 0x0000541017177816 */ /* 0x000fe40000000018 */
[----:B------:R-:W-:Y:S02]  /*217030*/  PRMT R14, R13, 0x3340, R14 ;  /* 0x000033400d0e7816 */ /* 0x000fe4000000000e */
[----:B------:R-:W-:Y:S01]  /*217040*/  PRMT R13, R9, 0x3340, R10 ;  /* 0x00003340090d7816 */ /* 0x000fe2000000000a */
[----:B------:R-:W-:Y:S04]  /*217050*/  STL [R1+0x76c], R23 ;  /* 0x00076c1701007387 */ /* 0x000fe80000100800 */
[----:B------:R-:W-:Y:S04]  /*217060*/  STL [R1+0x6dc], R14 ;  /* 0x0006dc0e01007387 */ /* 0x000fe80000100800 */
[----:B------:R0:W-:Y:S01]  /*217070*/  STL [R1+0x5cc], R13 ;  /* 0x0005cc0d01007387 */ /* 0x0001e20000100800 */
[----:B---3--:R-:W-:-:S02]  /*217080*/  LOP3.LUT R10, R21, 0xffff, RZ, 0xc0, !PT ;  /* 0x0000ffff150a7812 */ /* 0x008fc400078ec0ff */
[----:B------:R-:W-:Y:S02]  /*217090*/  LOP3.LUT R9, R25, 0xffff, RZ, 0xc0, !PT ;  /* 0x0000ffff19097812 */ /* 0x000fe400078ec0ff */
[----:B------:R-:W3:Y:S01]  /*2170a0*/  LDL.LU R25, [R1+0x2d8c] ;  /* 0x002d8c0001197983 */ /* 0x000ee20000300800 */
[----:B0-----:R-:W-:-:S03]  /*2170b0*/  LOP3.LUT R13, R17, 0xffff, RZ, 0xc0, !PT ;  /* 0x0000ffff110d7812 */ /* 0x001fc600078ec0ff */
[----:B------:R-:W3:Y:S01]  /*2170c0*/  LDL.LU R17, [R1+0x2418] ;  /* 0x0024180001117983 */ /* 0x000ee20000300800 */
[----:B------:R-:W-:Y:S02]  /*2170d0*/  PRMT R21, R9, 0x3340, R0 ;  /* 0x0000334009157816 */ /* 0x000fe40000000000 */
[--C-:B------:R-:W-:Y:S02]  /*2170e0*/  PRMT R14, R10, 0x3340, R13.reuse ;  /* 0x000033400a0e7816 */ /* 0x100fe4000000000d */
[----:B------:R-:W-:Y:S02]  /*2170f0*/  SHF.R.U32.HI R10, RZ, 0x8, R10 ;  /* 0x00000008ff0a7819 */ /* 0x000fe4000001160a */
[----:B------:R-:W-:Y:S02]  /*217100*/  SHF.R.U32.HI R13, RZ, 0x8, R13 ;  /* 0x00000008ff0d7819 */ /* 0x000fe4000001160d */
[----:B------:R-:W-:Y:S02]  /*217110*/  SHF.R.U32.HI R9, RZ, 0x8, R9 ;  /* 0x00000008ff097819 */ /* 0x000fe40000011609 */
[----:B------:R-:W-:-:S02]  /*217120*/  LOP3.LUT R10, R10, 0xffff, RZ, 0xc0, !PT ;  /* 0x0000ffff0a0a7812 */ /* 0x000fc400078ec0ff */
[----:B------:R-:W-:Y:S02]  /*217130*/  LOP3.LUT R13, R13, 0xffff, RZ, 0xc0, !PT ;  /* 0x0000ffff0d0d7812 */ /* 0x000fe400078ec0ff */
[----:B------:R-:W-:Y:S02]  /*217140*/  LOP3.LUT R9, R9, 0xffff, RZ, 0xc0, !PT ;  /* 0x0000ffff09097812 */ /* 0x000fe400078ec0ff */
[----:B------:R-:W-:Y:S02]  /*217150*/  PRMT R14, R14, 0x5410, R21 ;  /* 0x000054100e0e7816 */ /* 0x000fe40000000015 */
[----:B------:R-:W-:Y:S02]  /*217160*/  PRMT R13, R10, 0x3340, R13 ;  /* 0x000033400a0d7816 */ /* 0x000fe4000000000d */
[----:B------:R-:W-:Y:S01]  /*217170*/  PRMT R10, R9, 0x3340, R0 ;  /* 0x00003340090a7816 */ /* 0x000fe20000000000 */
[----:B------:R-:W-:Y:S04]  /*217180*/  STL [R1+0x754], R14 ;  /* 0x0007540e01007387 */ /* 0x000fe80000100800 */
[----:B------:R4:W-:Y:S04]  /*217190*/  STL [R1+0x5b0], R13 ;  /* 0x0005b00d01007387 */ /* 0x0009e80000100800 */
[----:B------:R0:W-:Y:S01]  /*2171a0*/  STL [R1+0xb0], R10 ;  /* 0x0000b00a01007387 */ /* 0x0001e20000100800 */
[----:B--2---:R-:W-:-:S03]  /*2171b0*/  LOP3.LUT R9, R18, 0xffff, RZ, 0xc0, !PT ;  /* 0x0000ffff12097812 */ /* 0x004fc600078ec0ff */
[----:B------:R-:W2:Y:S01]  /*2171c0*/  LDL.LU R18, [R1+0x5a8c] ;  /* 0x005a8c0001127983 */ /* 0x000ea20000300800 */
[----:B----4-:R-:W-:-:S03]  /*2171d0*/  LOP3.LUT R13, R19, 0xffff, RZ, 0xc0, !PT ;  /* 0x0000ffff130d7812 */ /* 0x010fc600078ec0ff */
[----:B------:R-:W4:Y:S01]  /*2171e0*/  LDL.LU R19, [R1+0x2388] ;  /* 0x0023880001137983 */ /* 0x000f220000300800 */
[----:B0-----:R-:W-:-:S03]  /*2171f0*/  LOP3.LUT R10, R16, 0xffff, RZ, 0xc0, !PT ;  /* 0x0000ffff100a7812 */ /* 0x001fc600078ec0ff */
[----:B------:R-:W4:Y:S01]  /*217200*/  LDL.LU R16, [R1+0x2ba8] ;  /* 0x002ba80001107983 */ /* 0x000f220000300800 */
[----:B------:R-:W-:Y:S02]  /*217210*/  SHF.R.U32.HI R12, RZ, 0x8, R12 ;  /* 0x00000008ff0c7819 */ /* 0x000fe4000001160c */
[--C-:B------:R-:W-:Y:S02]  /*217220*/  PRMT R14, R9, 0x3340, R10.reuse ;  /* 0x00003340090e7816 */ /* 0x100fe4000000000a */
[----:B------:R-:W-:Y:S02]  /*217230*/  SHF.R.U32.HI R9, RZ, 0x8, R9 ;  /* 0x00000008ff097819 */ /* 0x000fe40000011609 */
[----:B------:R-:W-:Y:S02]  /*217240*/  SHF.R.U32.HI R10, RZ, 0x8, R10 ;  /* 0x00000008ff0a7819 */ /* 0x000fe4000001160a */
[----:B------:R-:W-:Y:S02]  /*217250*/  PRMT R21, R13, 0x3340, R0 ;  /* 0x000033400d157816 */ /* 0x000fe40000000000 */
        /* <DEDUP_REMOVED lines=9> */
[----:B---3--:R-:W-:-:S02]  /*2172f0*/  LOP3.LUT R9, R25, 0xffff, RZ, 0xc0, !PT ;  /* 0x0000ffff19097812 */ /* 0x008fc400078ec0ff */
[----:B0-----:R-:W-:Y:S02]  /*217300*/  LOP3.LUT R12, R15, 0xffff, RZ, 0xc0, !PT ;  /* 0x0000ffff0f0c7812 */ /* 0x001fe400078ec0ff */
[----:B------:R-:W3:Y:S04]  /*217310*/  LDL.LU R15, [R1+0x76e8] ;  /* 0x0076e800010f7983 */ /* 0x000ee80000300800 */
[----:B------:R-:W3:Y:S01]  /*217320*/  LDL.LU R21, [R1+0x3178] ;  /* 0x0031780001157983 */ /* 0x000ee20000300800 */
[----:B-1----:R-:W-:-:S03]  /*217330*/  LOP3.LUT R10, R17, 0xffff, RZ, 0xc0, !PT ;  /* 0x0000ffff110a7812 */ /* 0x002fc600078ec0ff */
[----:B------:R-:W3:Y:S04]  /*217340*/  LDL.LU R25, [R1+0x2358] ;  /* 0x0023580001197983 */ /* 0x000ee80000300800 */
[----:B------:R-:W3:Y:S01]  /*217350*/  LDL.LU R17, [R1+0x27b8] ;  /* 0x0027b80001117983 */ /* 0x000ee20000300800 */
[----:B------:R-:W-:Y:S02]  /*217360*/  SHF.R.U32.HI R13, RZ, 0x8, R13 ;  /* 0x00000008ff0d7819 */ /* 0x000fe4000001160d */
[--C-:B------:R-:W-:Y:S02]  /*217370*/  PRMT R14, R9, 0x3340, R10.reuse ;  /* 0x00003340090e7816 */ /* 0x100fe4000000000a */
[----:B------:R-:W-:Y:S02]  /*217380*/  SHF.R.U32.HI R9, RZ, 0x8, R9 ;  /* 0x00000008ff097819 */ /* 0x000fe40000011609 */
[----:B------:R-:W-:-:S02]  /*217390*/  SHF.R.U32.HI R10, RZ, 0x8, R10 ;  /* 0x00000008ff0a7819 */ /* 0x000fc4000001160a */
[--C-:B------:R-:W-:Y:S02]  /*2173a0*/  PRMT R23, R12, 0x3340, R0.reuse ;  /* 0x000033400c177816 */ /* 0x100fe40000000000 */
[----:B------:R-:W-:Y:S02]  /*2173b0*/  LOP3.LUT R13, R13, 0xffff, RZ, 0xc0, !PT ;  /* 0x0000ffff0d0d7812 */ /* 0x000fe400078ec0ff */
[----:B------:R-:W-:Y:S02]  /*2173c0*/  LOP3.LUT R9, R9, 0xffff, RZ, 0xc0, !PT ;  /* 0x0000ffff09097812 */ /* 0x000fe400078ec0ff */
[----:B------:R-:W-:Y:S02]  /*2173d0*/  LOP3.LUT R10, R10, 0xffff, RZ, 0xc0, !PT ;  /* 0x0000ffff0a0a7812 */ /* 0x000fe400078ec0ff */
[----:B------:R-:W-:Y:S02]  /*2173e0*/  PRMT R14, R14, 0x5410, R23 ;  /* 0x000054100e0e7816 */ /* 0x000fe40000000017 */
[----:B------:R-:W-:-:S02]  /*2173f0*/  PRMT R13, R13, 0x3340, R0 ;  /* 0x000033400d0d7816 */ /* 0x000fc40000000000 */
        /* <DEDUP_REMOVED lines=23> */
[----:B------:R0:W-:Y:S04]  /*217570*/  STL [R1+0x5d8], R10 ;  /* 0x0005d80a01007387 */ /* 0x0001e80000100800 */
[----:B------:R-:W4:Y:S01]  /*217580*/  LDL.LU R24, [R1+0x316c] ;  /* 0x00316c0001187983 */ /* 0x000f220000300800 */
[----:B------:R-:W-:-:S02]  /*217590*/  SHF.R.U32.HI R13, RZ, 0x8, R13 ;  /* 0x00000008ff0d7819 */ /* 0x000fc4000001160d */
[----:B---3--:R-:W-:Y:S02]  /*2175a0*/  LOP3.LUT R9, R21, 0xffff, RZ, 0xc0, !PT ;  /* 0x0000ffff15097812 */ /* 0x008fe400078ec0ff */
[----:B------:R-:W3:Y:S01]  /*2175b0*/  LDL.LU R21, [R1+0x27ac] ;  /* 0x0027ac0001157983 */ /* 0x000ee20000300800 */
[----:B0-----:R-:W-:Y:S02]  /*2175c0*/  LOP3.LUT R10, R17, 0xffff, RZ, 0xc0, !PT ;  /* 0x0000ffff110a7812 */ /* 0x001fe400078ec0ff */
[----:B------:R-:W-:Y:S02]  /*2175d0*/  LOP3.LUT R12, R25, 0xffff, RZ, 0xc0, !PT ;  /* 0x0000ffff190c7812 */ /* 0x000fe400078ec0ff */
        /* <DEDUP_REMOVED lines=12> */
[----:B------:R0:W-:Y:S04]  /*2176a0*/  STL [R1+0x5d4], R10 ;  /* 0x0005d40a01007387 */ /* 0x0001e80000100800 */
[----:B------:R-:W3:Y:S01]  /*2176b0*/  LDL.LU R25, [R1+0x2f98] ;  /* 0x002f980001197983 */ /* 0x000ee20000300800 */
[----:B--2---:R-:W-:-:S03]  /*2176c0*/  LOP3.LUT R9, R18, 0xffff, RZ, 0xc0, !PT ;  /* 0x0000ffff12097812 */ /* 0x004fc600078ec0ff */
[----:B------:R-:W2:Y:S01]  /*2176d0*/  LDL.LU R18, [R1+0x232c] ;  /* 0x00232c0001127983 */ /* 0x000ea20000300800 */
[----:B----4-:R-:W-:Y:S02]  /*2176e0*/  LOP3.LUT R13, R19, 0xffff, RZ, 0xc0, !PT ;  /* 0x0000ffff130d7812 */ /* 0x010fe400078ec0ff */
[----:B------:R-:W-:Y:S01]  /*2176f0*/  SHF.R.U32.HI R12, RZ, 0x8, R12 ;  /* 0x00000008ff0c7819 */ /* 0x000fe2000001160c */
[----:B------:R-:W4:Y:S01]  /*217700*/  LDL.LU R19, [R1+0x2f8c] ;  /* 0x002f8c0001137983 */ /* 0x000f220000300800 */
[----:B0-----:R-:W-:Y:S02]  /*217710*/  LOP3.LUT R10, R16, 0xffff, RZ, 0xc0, !PT ;  /* 0x0000ffff100a7812 */ /* 0x001fe400078ec0ff */
[----:B------:R-:W-:Y:S02]  /*217720*/  PRMT R16, R13, 0x3340, R0 ;  /* 0x000033400d107816 */ /* 0x000fe40000000000 */
[----:B------:R-:W-:Y:S02]  /*217730*/  PRMT R14, R9, 0x3340, R10 ;  /* 0x00003340090e7816 */ /* 0x000fe4000000000a */
[----:B------:R-:W-:-:S02]  /*217740*/  SHF.R.U32.HI R9, RZ, 0x8, R9 ;  /* 0x00000008ff097819 */ /* 0x000fc40000011609 */
[----:B------:R-:W-:Y:S02]  /*217750*/  SHF.R.U32.HI R10, RZ, 0x8, R10 ;  /* 0x00000008ff0a7819 */ /* 0x000fe4000001160a */
[----:B------:R-:W-:Y:S02]  /*217760*/  PRMT R14, R14, 0x5410, R16 ;  /* 0x000054100e0e7816 */ /* 0x000fe40000000010 */
[----:B------:R-:W-:Y:S02]  /*217770*/  LOP3.LUT R12, R12, 0xffff, RZ, 0xc0, !PT ;  /* 0x0000ffff0c0c7812 */ /* 0x000fe400078ec0ff */
[----:B------:R-:W-:Y:S02]  /*217780*/  LOP3.LUT R9, R9, 0xffff, RZ, 0xc0, !PT ;  /* 0x0000ffff09097812 */ /* 0x000fe400078ec0ff */
[----:B------:R-:W-:Y:S01]  /*217790*/  LOP3.LUT R10, R10, 0xffff, RZ, 0xc0, !PT ;  /* 0x0000ffff0a0a7812 */ /* 0x000fe200078ec0ff */
[----:B------:R0:W-:Y:S04]  /*2177a0*/  STL [R1+0x748], R14 ;  /* 0x0007480e01007387 */ /* 0x0001e80000100800 */
[----:B------:R-:W4:Y:S04]  /*2177b0*/  LDL.LU R16, [R1+0x2338] ;  /* 0x0023380001107983 */ /* 0x000f280000300800 */
[----:B------:R-:W4:Y:S01]  /*2177c0*/  LDL.LU R17, [R1+0x25cc] ;  /* 0x0025cc0001117983 */ /* 0x000f220000300800 */
[----:B0-----:R-:W-:-:S02]  /*2177d0*/  PRMT R14, R12, 0x3340, R0 ;  /* 0x000033400c0e7816 */ /* 0x001fc40000000000 */
[----:B------:R-:W-:Y:S02]  /*2177e0*/  PRMT R12, R9, 0x3340, R10 ;  /* 0x00003340090c7816 */ /* 0x000fe4000000000a */
[----:B------:R-:W-:Y:S01]  /*2177f0*/  LOP3.LUT R9, R15, 0xffff, RZ, 0xc0, !PT ;  /* 0x0000ffff0f097812 */ /* 0x000fe200078ec0ff */
[----:B------:R-:W-:Y:S04]  /*217800*/  STL [R1+0x148], R14 ;  /* 0x0001480e01007387 */ /* 0x000fe80000100800 */
[----:B------:R3:W-:Y:S04]  /*217810*/  STL [R1+0x5e0], R12 ;  /* 0x0005e00c01007387 */ /* 0x0007e80000100800 */
[----:B------:R-:W4:Y:S01]  /*217820*/  LDL.LU R15, [R1+0x76e4] ;  /* 0x0076e400010f7983 */ /* 0x000f220000300800 */
[----:B------:R-:W-:-:S02]  /*217830*/  LOP3.LUT R10, R24, 0xffff, RZ, 0xc0, !PT ;  /* 0x0000ffff180a7812 */ /* 0x000fc400078ec0ff */
[----:B------:R-:W-:Y:S02]  /*217840*/  SHF.R.U32.HI R13, RZ, 0x8, R13 ;  /* 0x00000008ff0d7819 */ /* 0x000fe4000001160d */
[----:B---3--:R-:W-:Y:S02]  /*217850*/  LOP3.LUT R12, R21, 0xffff, RZ, 0xc0, !PT ;  /* 0x0000ffff150c7812 */ /* 0x008fe400078ec0ff */
[----:B------:R-:W-:Y:S02]  /*217860*/  PRMT R21, R9, 0x3340, R0 ;  /* 0x0000334009157816 */ /* 0x000fe40000000000 */
[----:B------:R-:W-:Y:S02]  /*217870*/  PRMT R14, R10, 0x3340, R12 ;  /* 0x000033400a0e7816 */ /* 0x000fe4000000000c */
[----:B------:R-:W-:Y:S02]  /*217880*/  SHF.R.U32.HI R10, RZ, 0x8, R10 ;  /* 0x00000008ff0a7819 */ /* 0x000fe4000001160a */
[----:B------:R-:W-:-:S02]  /*217890*/  SHF.R.U32.HI R12, RZ, 0x8, R12 ;  /* 0x00000008ff0c7819 */ /* 0x000fc4000001160c */
[----:B------:R-:W-:Y:S02]  /*2178a0*/  LOP3.LUT R13, R13, 0xffff, RZ, 0xc0, !PT ;  /* 0x0000ffff0d0d7812 */ /* 0x000fe400078ec0ff */
        /* <DEDUP_REMOVED lines=8> */
[----:B------:R-:W-:-:S03]  /*217930*/  LOP3.LUT R23, R25, 0xffff, RZ, 0xc0, !PT ;  /* 0x0000ffff19177812 */ /* 0x000fc600078ec0ff */
[----:B------:R-:W3:Y:S04]  /*217940*/  LDL.LU R21, [R1+0x2da8] ;  /* 0x002da80001157983 */ /* 0x000ee80000300800 */
[----:B------:R-:W3:Y:S01]  /*217950*/  LDL.LU R25, [R1+0x1688] ;  /* 0x0016880001197983 */ /* 0x000ee20000300800 */
[----:B--2---:R-:W-:-:S03]  /*217960*/  LOP3.LUT R10, R18, 0xffff, RZ, 0xc0, !PT ;  /* 0x0000ffff120a7812 */ /* 0x004fc600078ec0ff */
[----:B------:R-:W2:Y:S01]  /*217970*/  LDL.LU R18, [R1+0x2448] ;  /* 0x0024480001127983 */ /* 0x000ea20000300800 */
[----:B----4-:R-:W-:Y:S02]  /*217980*/  LOP3.LUT R13, R19, 0xffff, RZ, 0xc0, !PT ;  /* 0x0000ffff130d7812 */ /* 0x010fe400078ec0ff */
[----:B------:R-:W-:Y:S02]  /*217990*/  PRMT R28, R10, 0x3340, R0 ;  /* 0x000033400a1c7816 */ /* 0x000fe40000000000 */
[----:B------:R-:W-:Y:S02]  /*2179a0*/  SHF.R.U32.HI R10, RZ, 0x8, R10 ;  /* 0x00000008ff0a7819 */ /* 0x000fe4000001160a */
[----:B------:R-:W-:Y:S02]  /*2179b0*/  LOP3.LUT R14, R17, 0xffff, RZ, 0xc0, !PT ;  /* 0x0000ffff110e7812 */ /* 0x000fe400078ec0ff */
[----:B0-----:R-:W-:Y:S02]  /*2179c0*/  LOP3.LUT R12, R16, 0xffff, RZ, 0xc0, !PT ;  /* 0x0000ffff100c7812 */ /* 0x001fe400078ec0ff */
[----:B------:R-:W-:-:S02]  /*2179d0*/  LOP3.LUT R24, R15, 0xffff, RZ, 0xc0, !PT ;  /* 0x0000ffff0f187812 */ /* 0x000fc400078ec0ff */
[----:B------:R-:W4:Y:S04]  /*2179e0*/  LDL.LU R15, [R1+0x5a98] ;  /* 0x005a9800010f7983 */ /* 0x000f280000300800 */
[----:B------:R-:W4:Y:S04]  /*2179f0*/  LDL.LU R19, [R1+0x23dc] ;  /* 0x0023dc0001137983 */ /* 0x000f280000300800 */
[----:B------:R-:W4:Y:S01]  /*217a00*/  LDL.LU R17, [R1+0x2bb8] ;  /* 0x002bb80001117983 */ /* 0x000f220000300800 */
[----:B------:R-:W-:-:S04]  /*217a10*/  PRMT R16, R23, 0x3340, R24 ;  /* 0x0000334017107816 */ /* 0x000fc80000000018 */
[----:B------:R-:W-:Y:S02]  /*217a20*/  PRMT R28, R16, 0x5410, R28 ;  /* 0x00005410101c7816 */ /* 0x000fe4000000001c */
[----:B------:R-:W-:Y:S02]  /*217a30*/  SHF.R.U32.HI R23, RZ, 0x8, R23 ;  /* 0x00000008ff177819 */ /* 0x000fe40000011617 */
[----:B------:R-:W-:Y:S02]  /*217a40*/  SHF.R.U32.HI R24, RZ, 0x8, R24 ;  /* 0x00000008ff187819 */ /* 0x000fe40000011618 */
[----:B------:R-:W-:Y:S01]  /*217a50*/  PRMT R16, R12, 0x3340, R0 ;  /* 0x000033400c107816 */ /* 0x000fe20000000000 */
[----:B------:R0:W-:Y:S01]  /*217a60*/  STL [R1+0x738], R28 ;  /* 0x0007381c01007387 */ /* 0x0001e20000100800 */
[----:B------:R-:W-:Y:S02]  /*217a70*/  SHF.R.U32.HI R12, RZ, 0x8, R12 ;  /* 0x00000008ff0c7819 */ /* 0x000fe4000001160c */
[----:B------:R-:W-:-:S02]  /*217a80*/  LOP3.LUT R23, R23, 0xffff, RZ, 0xc0, !PT ;  /* 0x0000ffff17177812 */ /* 0x000fc400078ec0ff */
[----:B------:R-:W-:Y:S02]  /*217a90*/  LOP3.LUT R24, R24, 0xffff, RZ, 0xc0, !PT ;  /* 0x0000ffff18187812 */ /* 0x000fe400078ec0ff */
[--C-:B0-----:R-:W-:Y:S02]  /*217aa0*/  PRMT R28, R13, 0x3340, R14.reuse ;  /* 0x000033400d1c7816 */ /* 0x101fe4000000000e */
[----:B------:R-:W-:Y:S02]  /*217ab0*/  SHF.R.U32.HI R13, RZ, 0x8, R13 ;  /* 0x00000008ff0d7819 */ /* 0x000fe4000001160d */
[----:B------:R-:W-:Y:S02]  /*217ac0*/  SHF.R.U32.HI R14, RZ, 0x8, R14 ;  /* 0x00000008ff0e7819 */ /* 0x000fe4000001160e */
[----:B------:R-:W-:Y:S02]  /*217ad0*/  LOP3.LUT R12, R12, 0xffff, RZ, 0xc0, !PT ;  /* 0x0000ffff0c0c7812 */ /* 0x000fe400078ec0ff */
[----:B------:R-:W-:-:S02]  /*217ae0*/  LOP3.LUT R13, R13, 0xffff, RZ, 0xc0, !PT ;  /* 0x0000ffff0d0d7812 */ /* 0x000fc400078ec0ff */
[----:B------:R-:W-:Y:S02]  /*217af0*/  LOP3.LUT R14, R14, 0xffff, RZ, 0xc0, !PT ;  /* 0x0000ffff0e0e7812 */ /* 0x000fe400078ec0ff */
[----:B------:R-:W-:Y:S02]  /*217b00*/  PRMT R28, R28, 0x5410, R16 ;  /* 0x000054101c1c7816 */ /* 0x000fe40000000010 */
[----:B------:R-:W-:Y:S02]  /*217b10*/  LOP3.LUT R10, R10, 0xffff, RZ, 0xc0, !PT ;  /* 0x0000ffff0a0a7812 */ /* 0x000fe400078ec0ff */
[----:B------:R-:W-:Y:S02]  /*217b20*/  PRMT R23, R23, 0x3340, R24 ;  /* 0x0000334017177816 */ /* 0x000fe40000000018 */
[----:B------:R-:W-:Y:S02]  /*217b30*/  PRMT R13, R13, 0x3340, R14 ;  /* 0x000033400d0d7816 */ /* 0x000fe4000000000e */
[--C-:B------:R-:W-:Y:S01]  /*217b40*/  PRMT R12, R12, 0x3340, R0.reuse ;  /* 0x000033400c0c7816 */ /* 0x100fe20000000000 */
[----:B------:R-:W4:Y:S01]  /*217b50*/  LDL.LU R16, [R1+0x76e0] ;  /* 0x0076e00001107983 */ /* 0x000f220000300800 */
[----:B------:R-:W-:-:S03]  /*217b60*/  PRMT R10, R10, 0x3340, R0 ;  /* 0x000033400a0a7816 */ /* 0x000fc60000000000 */
[----:B------:R-:W-:Y:S04]  /*217b70*/  STL [R1+0x734], R28 ;  /* 0x0007341c01007387 */ /* 0x000fe80000100800 */
[----:B------:R-:W-:Y:S04]  /*217b80*/  STL [R1+0x5dc], R23 ;  /* 0x0005dc1701007387 */ /* 0x000fe80000100800 */
[----:B------:R3:W-:Y:S04]  /*217b90*/  STL [R1+0x5c0], R13 ;  /* 0x0005c00d01007387 */ /* 0x0007e80000100800 */
[----:B------:R0:W-:Y:S04]  /*217ba0*/  STL [R1+0x144], R12 ;  /* 0x0001440c01007387 */ /* 0x0001e80000100800 */
[----:B------:R4:W-:Y:S01]  /*217bb0*/  STL [R1+0x178], R10 ;  /* 0x0001780a01007387 */ /* 0x0009e20000100800 */
[----:B---3--:R-:W-:-:S02]  /*217bc0*/  LOP3.LUT R13, R21, 0xffff, RZ, 0xc0, !PT ;  /* 0x0000ffff150d7812 */ /* 0x008fc400078ec0ff */
[----:B0-----:R-:W-:Y:S01]  /*217bd0*/  LOP3.LUT R12, R25, 0xffff, RZ, 0xc0, !PT ;  /* 0x0000ffff190c7812 */ /* 0x001fe200078ec0ff */
[----:B------:R-:W3:Y:S04]  /*217be0*/  LDL.LU R21, [R1+0x5a94] ;  /* 0x005a940001157983 */ /* 0x000ee80000300800 */
[----:B------:R-:W3:Y:S01]  /*217bf0*/  LDL.LU R25, [R1+0x2378] ;  /* 0x0023780001197983 */ /* 0x000ee20000300800 */
[----:B--2---:R-:W-:-:S03]  /*217c00*/  LOP3.LUT R14, R18, 0xffff, RZ, 0xc0, !PT ;  /* 0x0000ffff120e7812 */ /* 0x004fc600078ec0ff */
[----:B------:R-:W2:Y:S01]  /*217c10*/  LDL.LU R18, [R1+0x27c8] ;  /* 0x0027c80001127983 */ /* 0x000ea20000300800 */
[----:B------:R-:W-:Y:S02]  /*217c20*/  PRMT R23, R12, 0x3340, R0 ;  /* 0x000033400c177816 */ /* 0x000fe40000000000 */
[----:B------:R-:W-:-:S04]  /*217c30*/  SHF.R.U32.HI R12, RZ, 0x8, R12 ;  /* 0x00000008ff0c7819 */ /* 0x000fc8000001160c */
[----:B------:R-:W-:Y:S02]  /*217c40*/  LOP3.LUT R12, R12, 0xffff, RZ, 0xc0, !PT ;  /* 0x0000ffff0c0c7812 */ /* 0x000fe400078ec0ff */
[----:B----4-:R-:W-:Y:S02]  /*217c50*/  LOP3.LUT R10, R19, 0xffff, RZ, 0xc0, !PT ;  /* 0x0000ffff130a7812 */ /* 0x010fe400078ec0ff */
[----:B------:R-:W-:Y:S02]  /*217c60*/  PRMT R19, R13, 0x3340, R14 ;  /* 0x000033400d137816 */ /* 0x000fe4000000000e */
[----:B------:R-:W-:Y:S02]  /*217c70*/  LOP3.LUT R15, R15, 0xffff, RZ, 0xc0, !PT ;  /* 0x0000ffff0f0f7812 */ /* 0x000fe400078ec0ff */
[----:B------:R-:W-:Y:S02]  /*217c80*/  LOP3.LUT R17, R17, 0xffff, RZ, 0xc0, !PT ;  /* 0x0000ffff11117812 */ /* 0x000fe400078ec0ff */
[----:B------:R-:W-:-:S02]  /*217c90*/  PRMT R24, R19, 0x5410, R23 ;  /* 0x0000541013187816 */ /* 0x000fc40000000017 */
[----:B------:R-:W-:Y:S02]  /*217ca0*/  PRMT R23, R10, 0x3340, R0 ;  /* 0x000033400a177816 */ /* 0x000fe40000000000 */
[--C-:B------:R-:W-:Y:S02]  /*217cb0*/  PRMT R19, R15, 0x3340, R17.reuse ;  /* 0x000033400f137816 */ /* 0x100fe40000000011 */
[----:B------:R-:W-:Y:S02]  /*217cc0*/  SHF.R.U32.HI R17, RZ, 0x8, R17 ;  /* 0x00000008ff117819 */ /* 0x000fe40000011611 */
[----:B------:R-:W-:Y:S01]  /*217cd0*/  PRMT R19, R19, 0x5410, R23 ;  /* 0x0000541013137816 */ /* 0x000fe20000000017 */
[----:B------:R0:W-:Y:S01]  /*217ce0*/  STL [R1+0x730], R24 ;  /* 0x0007301801007387 */ /* 0x0001e20000100800 */
[----:B------:R-:W-:-:S03]  /*217cf0*/  LOP3.LUT R23, R17, 0xffff, RZ, 0xc0, !PT ;  /* 0x0000ffff11177812 */ /* 0x000fc600078ec0ff */
[----:B------:R1:W-:Y:S01]  /*217d00*/  STL [R1+0x728], R19 ;  /* 0x0007281301007387 */ /* 0x0003e20000100800 */
[----:B------:R-:W-:Y:S02]  /*217d10*/  SHF.R.U32.HI R15, RZ, 0x8, R15 ;  /* 0x00000008ff0f7819 */ /* 0x000fe4000001160f */
[----:B------:R-:W-:Y:S01]  /*217d20*/  SHF.R.U32.HI R13, RZ, 0x8, R13 ;  /* 0x00000008ff0d7819 */ /* 0x000fe2000001160d */
[----:B0-----:R-:W4:Y:S04]  /*217d30*/  LDL.LU R24, [R1+0x5a9c] ;  /* 0x005a9c0001187983 */ /* 0x001f280000300800 */
[----:B------:R-:W4:Y:S01]  /*217d40*/  LDL.LU R17, [R1+0x240c] ;  /* 0x00240c0001117983 */ /* 0x000f220000300800 */
[----:B------:R-:W-:-:S03]  /*217d50*/  SHF.R.U32.HI R14, RZ, 0x8, R14 ;  /* 0x00000008ff0e7819 */ /* 0x000fc6000001160e */
[----:B-1----:R-:W4:Y:S01]  /*217d60*/  LDL.LU R19, [R1+0x2bac] ;  /* 0x002bac0001137983 */ /* 0x002f220000300800 */
[----:B------:R-:W-:Y:S02]  /*217d70*/  LOP3.LUT R15, R15, 0xffff, RZ, 0xc0, !PT ;  /* 0x0000ffff0f0f7812 */ /* 0x000fe400078ec0ff */
[----:B------:R-:W-:Y:S02]  /*217d80*/  SHF.R.U32.HI R10, RZ, 0x8, R10 ;  /* 0x00000008ff0a7819 */ /* 0x000fe4000001160a */
[----:B------:R-:W-:Y:S02]  /*217d90*/  LOP3.LUT R13, R13, 0xffff, RZ, 0xc0, !PT ;  /* 0x0000ffff0d0d7812 */ /* 0x000fe400078ec0ff */
[----:B------:R-:W-:Y:S02]  /*217da0*/  LOP3.LUT R14, R14, 0xffff, RZ, 0xc0, !PT ;  /* 0x0000ffff0e0e7812 */ /* 0x000fe400078ec0ff */
[----:B------:R-:W-:Y:S02]  /*217db0*/  PRMT R23, R15, 0x3340, R23 ;  /* 0x000033400f177816 */ /* 0x000fe40000000017 */
[----:B------:R-:W-:-:S02]  /*217dc0*/  LOP3.LUT R10, R10, 0xffff, RZ, 0xc0, !PT ;  /* 0x0000ffff0a0a7812 */ /* 0x000fc400078ec0ff */
[----:B------:R-:W-:Y:S02]  /*217dd0*/  PRMT R15, R13, 0x3340, R14 ;  /* 0x000033400d0f7816 */ /* 0x000fe4000000000e */
[--C-:B------:R-:W-:Y:S02]  /*217de0*/  PRMT R14, R12, 0x3340, R0.reuse ;  /* 0x000033400c0e7816 */ /* 0x100fe40000000000 */
[----:B------:R-:W-:Y:S01]  /*217df0*/  PRMT R13, R10, 0x3340, R0 ;  /* 0x000033400a0d7816 */ /* 0x000fe20000000000 */
[----:B------:R-:W-:Y:S04]  /*217e00*/  STL [R1+0x7498], R15 ;  /* 0x0074980f01007387 */ /* 0x000fe80000100800 */
[----:B------:R-:W-:Y:S04]  /*217e10*/  STL [R1+0x5e8], R23 ;  /* 0x0005e81701007387 */ /* 0x000fe80000100800 */
[----:B------:R-:W-:Y:S04]  /*217e20*/  STL [R1+0x170], R14 ;  /* 0x0001700e01007387 */ /* 0x000fe80000100800 */
[----:B------:R2:W-:Y:S01]  /*217e30*/  STL [R1+0x180], R13 ;  /* 0x0001800d01007387 */ /* 0x0005e20000100800 */
[----:B---3--:R-:W-:-:S02]  /*217e40*/  LOP3.LUT R12, R21, 0xffff, RZ, 0xc0, !PT ;  /* 0x0000ffff150c7812 */ /* 0x008fc400078ec0ff */
[----:B------:R-:W-:Y:S01]  /*217e50*/  LOP3.LUT R10, R25, 0xffff, RZ, 0xc0, !PT ;  /* 0x0000ffff190a7812 */ /* 0x000fe200078ec0ff */
[----:B------:R-:W3:Y:S04]  /*217e60*/  LDL.LU R21, [R1+0x317c] ;  /* 0x00317c0001157983 */ /* 0x000ee80000300800 */
[----:B------:R-:W3:Y:S01]  /*217e70*/  LDL.LU R25, [R1+0x237c] ;  /* 0x00237c0001197983 */ /* 0x000ee20000300800 */
[----:B--2---:R-:W-:-:S03]  /*217e80*/  LOP3.LUT R13, R18, 0xffff, RZ, 0xc0, !PT ;  /* 0x0000ffff120d7812 */ /* 0x004fc600078ec0ff */
[----:B------:R-:W2:Y:S01]  /*217e90*/  LDL.LU R18, [R1+0x27bc] ;  /* 0x0027bc0001127983 */ /* 0x000ea20000300800 */
[----:B------:R-:W-:Y:S02]  /*217ea0*/  PRMT R15, R10, 0x3340, R0 ;  /* 0x000033400a0f7816 */ /* 0x000fe40000000000 */
[--C-:B------:R-:W-:Y:S02]  /*217eb0*/  PRMT R14, R12, 0x3340, R13.reuse ;  /* 0x000033400c0e7816 */ /* 0x100fe4000000000d */
[----:B------:R-:W-:Y:S02]  /*217ec0*/  SHF.R.U32.HI R12, RZ, 0x8, R12 ;  /* 0x00000008ff0c7819 */ /* 0x000fe4000001160c */
        /* <DEDUP_REMOVED lines=11> */
[----:B----4-:R-:W-:Y:S02]  /*217f80*/  LOP3.LUT R12, R24, 0xffff, RZ, 0xc0, !PT ;  /* 0x0000ffff180c7812 */ /* 0x010fe400078ec0ff */
[----:B------:R-:W-:Y:S01]  /*217f90*/  LOP3.LUT R10, R17, 0xffff, RZ, 0xc0, !PT ;  /* 0x0000ffff110a7812 */ /* 0x000fe200078ec0ff */
[----:B------:R-:W4:Y:S04]  /*217fa0*/  LDL.LU R24, [R1+0x2d9c] ;  /* 0x002d9c0001187983 */ /* 0x000f280000300800 */
[----:B------:R-:W4:Y:S01]  /*217fb0*/  LDL.LU R17, [R1+0x16c0] ;  /* 0x0016c00001117983 */ /* 0x000f220000300800 */
[----:B0-----:R-:W-:-:S02]  /*217fc0*/  LOP3.LUT R13, R19, 0xffff, RZ, 0xc0, !PT ;  /* 0x0000ffff130d7812 */ /* 0x001fc400078ec0ff */
[----:B------:R-:W-:Y:S01]  /*217fd0*/  PRMT R15, R10, 0x3340, R0 ;  /* 0x000033400a0f7816 */ /* 0x000fe20000000000 */
[----:B------:R-:W4:Y:S01]  /*217fe0*/  LDL.LU R19, [R1+0x2458] ;  /* 0x0024580001137983 */ /* 0x000f220000300800 */
        /* <DEDUP_REMOVED lines=10> */
[----:B------:R-:W-:Y:S02]  /*218090*/  PRMT R13, R10, 0x3340, R0 ;  /* 0x000033400a0d7816 */ /* 0x000fe40000000000 */
[----:B---3--:R-:W-:-:S02]  /*2180a0*/  LOP3.LUT R12, R21, 0xffff, RZ, 0xc0, !PT ;  /* 0x0000ffff150c7812 */ /* 0x008fc400078ec0ff */
[----:B------:R-:W-:Y:S01]  /*2180b0*/  LOP3.LUT R10, R25, 0xffff, RZ, 0xc0, !PT ;  /* 0x0000ffff190a7812 */ /* 0x000fe200078ec0ff */
[----:B------:R-:W-:Y:S04]  /*2180c0*/  STL [R1+0x5f0], R14 ;  /* 0x0005f00e01007387 */ /* 0x000fe80000100800 */
[----:B------:R2:W-:Y:S01]  /*2180d0*/  STL [R1+0x188], R13 ;  /* 0x0001880d01007387 */ /* 0x0005e20000100800 */
[----:B------:R-:W-:Y:S02]  /*2180e0*/  PRMT R15, R10, 0x3340, R0 ;  /* 0x000033400a0f7816 */ /* 0x000fe40000000000 */
[----:B--2---:R-:W-:-:S04]  /*2180f0*/  LOP3.LUT R13, R18, 0xffff, RZ, 0xc0, !PT ;  /* 0x0000ffff120d7812 */ /* 0x004fc800078ec0ff */
[----:B------:R-:W-:-:S04]  /*218100*/  PRMT R14, R12, 0x3340, R13 ;  /* 0x000033400c0e7816 */ /* 0x000fc8000000000d */
[----:B------:R-:W-:-:S05]  /*218110*/  PRMT R14, R14, 0x5410, R15 ;  /* 0x000054100e0e7816 */ /* 0x000fca000000000f */
[----:B------:R0:W-:Y:S04]  /*218120*/  STL [R1+0x724], R14 ;  /* 0x0007240e01007387 */ /* 0x0001e80000100800 */
[----:B------:R-:W2:Y:S04]  /*218130*/  LDL.LU R21, [R1+0x315c] ;  /* 0x00315c0001157983 */ /* 0x000ea80000300800 */
        /* <DEDUP_REMOVED lines=8> */
[----:B0-----:R-:W-:-:S02]  /*2181c0*/  PRMT R14, R12, 0x3340, R13 ;  /* 0x000033400c0e7816 */ /* 0x001fc4000000000d */
[----:B------:R-:W-:-:S03]  /*2181d0*/  PRMT R13, R10, 0x3340, R0 ;  /* 0x000033400a0d7816 */ /* 0x000fc60000000000 */
[----:B------:R-:W-:Y:S04]  /*2181e0*/  STL [R1+0x5ec], R14 ;  /* 0x0005ec0e01007387 */ /* 0x000fe80000100800 */
[----:B------:R0:W-:Y:S01]  /*2181f0*/  STL [R1+0x184], R13 ;  /* 0x0001840d01007387 */ /* 0x0001e20000100800 */
[----:B------:R-:W-:Y:S02]  /*218200*/  SHF.R.U32.HI R9, RZ, 0x8, R9 ;  /* 0x00000008ff097819 */ /* 0x000fe40000011609 */
[----:B------:R-:W-:Y:S02]  /*218210*/  SHF.R.U32.HI R8, RZ, 0x8, R8 ;  /* 0x00000008ff087819 */ /* 0x000fe40000011608 */
[----:B------:R-:W-:Y:S02]  /*218220*/  LOP3.LUT R9, R9, 0xffff, RZ, 0xc0, !PT ;  /* 0x0000ffff09097812 */ /* 0x000fe400078ec0ff */
[----:B------:R-:W-:-:S02]  /*218230*/  LOP3.LUT R8, R8, 0xffff, RZ, 0xc0, !PT ;  /* 0x0000ffff08087812 */ /* 0x000fc400078ec0ff */
[----:B----4-:R-:W-:Y:S02]  /*218240*/  LOP3.LUT R12, R24, 0xffff, RZ, 0xc0, !PT ;  /* 0x0000ffff180c7812 */ /* 0x010fe400078ec0ff */
[----:B------:R-:W-:Y:S02]  /*218250*/  LOP3.LUT R10, R17, 0xffff, RZ, 0xc0, !PT ;  /* 0x0000ffff110a7812 */ /* 0x000fe400078ec0ff */
[----:B------:R-:W4:Y:S01]  /*218260*/  LDL.LU R17, [R1+0x2d6c] ;  /* 0x002d6c0001117983 */ /* 0x000f220000300800 */
[----:B0-----:R-:W-:Y:S02]  /*218270*/  LOP3.LUT R13, R19, 0xffff, RZ, 0xc0, !PT ;  /* 0x0000ffff130d7812 */ /* 0x001fe400078ec0ff */
[----:B------:R-:W-:Y:S02]  /*218280*/  PRMT R15, R10, 0x3340, R0 ;  /* 0x000033400a0f7816 */ /* 0x000fe40000000000 */
[----:B------:R-:W-:Y:S02]  /*218290*/  SHF.R.U32.HI R10, RZ, 0x8, R10 ;  /* 0x00000008ff0a7819 */ /* 0x000fe4000001160a */
[----:B------:R-:W-:-:S02]  /*2182a0*/  PRMT R14, R12, 0x3340, R13 ;  /* 0x000033400c0e7816 */ /* 0x000fc4000000000d */
[----:B------:R-:W-:Y:S02]  /*2182b0*/  SHF.R.U32.HI R12, RZ, 0x8, R12 ;  /* 0x00000008ff0c7819 */ /* 0x000fe4000001160c */
[----:B------:R-:W-:Y:S02]  /*2182c0*/  SHF.R.U32.HI R13, RZ, 0x8, R13 ;  /* 0x00000008ff0d7819 */ /* 0x000fe4000001160d */
[----:B------:R-:W-:Y:S02]  /*2182d0*/  LOP3.LUT R10, R10, 0xffff, RZ, 0xc0, !PT ;  /* 0x0000ffff0a0a7812 */ /* 0x000fe400078ec0ff */
[----:B------:R-:W-:Y:S02]  /*2182e0*/  LOP3.LUT R12, R12, 0xffff, RZ, 0xc0, !PT ;  /* 0x0000ffff0c0c7812 */ /* 0x000fe400078ec0ff */
[----:B------:R-:W-:Y:S02]  /*2182f0*/  LOP3.LUT R13, R13, 0xffff, RZ, 0xc0, !PT ;  /* 0x0000ffff0d0d7812 */ /* 0x000fe400078ec0ff */
[----:B------:R-:W-:-:S02]  /*218300*/  PRMT R14, R14, 0x5410, R15 ;  /* 0x000054100e0e7816 */ /* 0x000fc4000000000f */
[--C-:B------:R-:W-:Y:S02]  /*218310*/  PRMT R10, R10, 0x3340, R0.reuse ;  /* 0x000033400a0a7816 */ /* 0x100fe40000000000 */
[----:B------:R-:W-:Y:S01]  /*218320*/  PRMT R12, R12, 0x3340, R13 ;  /* 0x000033400c0c7816 */ /* 0x000fe2000000000d */
[----:B------:R-:W-:Y:S04]  /*218330*/  STL [R1+0x72c], R14 ;  /* 0x00072c0e01007387 */ /* 0x000fe80000100800 */
[----:B------:R-:W4:Y:S04]  /*218340*/  LDL.LU R19, [R1+0x245c] ;  /* 0x00245c0001137983 */ /* 0x000f280000300800 */
[----:B------:R0:W-:Y:S04]  /*218350*/  STL [R1+0x5f4], R12 ;  /* 0x0005f40c01007387 */ /* 0x0001e80000100800 */
[----:B------:R1:W-:Y:S01]  /*218360*/  STL [R1+0x18c], R10 ;  /* 0x00018c0a01007387 */ /* 0x0003e20000100800 */
[----:B0-----:R-:W-:-:S02]  /*218370*/  PRMT R12, R9, 0x3340, R0 ;  /* 0x00003340090c7816 */ /* 0x001fc40000000000 */
[----:B-1----:R-:W-:-:S03]  /*218380*/  PRMT R10, R8, 0x3340, R0 ;  /* 0x00003340080a7816 */ /* 0x002fc60000000000 */
[----:B------:R-:W-:Y:S04]  /*218390*/  STL [R1+0x190], R12 ;  /* 0x0001900c01007387 */ /* 0x000fe80000100800 */
[----:B------:R0:W-:Y:S01]  /*2183a0*/  STL [R1+0x198], R10 ;  /* 0x0001980a01007387 */ /* 0x0001e20000100800 */
[----:B--2---:R-:W-:Y:S02]  /*2183b0*/  LOP3.LUT R9, R21, 0xffff, RZ, 0xc0, !PT ;  /* 0x0000ffff15097812 */ /* 0x004fe400078ec0ff */
[----:B---3--:R-:W-:Y:S02]  /*2183c0*/  LOP3.LUT R8, R25, 0xffff, RZ, 0xc0, !PT ;  /* 0x0000ffff19087812 */ /* 0x008fe400078ec0ff */
[----:B0-----:R-:W-:Y:S01]  /*2183d0*/  LOP3.LUT R10, R18, 0xffff, RZ, 0xc0, !PT ;  /* 0x0000ffff120a7812 */ /* 0x001fe200078ec0ff */
[----:B------:R-:W2:Y:S01]  /*2183e0*/  LDL.LU R25, [R1+0x312c] ;  /* 0x00312c0001197983 */ /* 0x000ea20000300800 */
[----:B------:R-:W-:-:S02]  /*2183f0*/  PRMT R13, R8, 0x3340, R0 ;  /* 0x00003340080d7816 */ /* 0x000fc40000000000 */
[--C-:B------:R-:W-:Y:S02]  /*218400*/  PRMT R12, R9, 0x3340, R10.reuse ;  /* 0x00003340090c7816 */ /* 0x100fe4000000000a */
[----:B------:R-:W-:Y:S02]  /*218410*/  SHF.R.U32.HI R9, RZ, 0x8, R9 ;  /* 0x00000008ff097819 */ /* 0x000fe40000011609 */
[----:B------:R-:W-:Y:S02]  /*218420*/  SHF.R.U32.HI R10, RZ, 0x8, R10 ;  /* 0x00000008ff0a7819 */ /* 0x000fe4000001160a */
[----:B------:R-:W-:Y:S02]  /*218430*/  SHF.R.U32.HI R8, RZ, 0x8, R8 ;  /* 0x00000008ff087819 */ /* 0x000fe40000011608 */
[----:B------:R-:W-:Y:S02]  /*218440*/  PRMT R12, R12, 0x5410, R13 ;  /* 0x000054100c0c7816 */ /* 0x000fe4000000000d */
[----:B------:R-:W-:-:S02]  /*218450*/  LOP3.LUT R9, R9, 0xffff, RZ, 0xc0, !PT ;  /* 0x0000ffff09097812 */ /* 0x000fc400078ec0ff */
[----:B------:R-:W-:Y:S02]  /*218460*/  LOP3.LUT R10, R10, 0xffff, RZ, 0xc0, !PT ;  /* 0x0000ffff0a0a7812 */ /* 0x000fe400078ec0ff */
[----:B------:R-:W-:Y:S01]  /*218470*/  LOP3.LUT R8, R8, 0xffff, RZ, 0xc0, !PT ;  /* 0x0000ffff08087812 */ /* 0x000fe200078ec0ff */
[----:B------:R0:W-:Y:S04]  /*218480*/  STL [R1+0x768], R12 ;  /* 0x0007680c01007387 */ /* 0x0001e80000100800 */
[----:B------:R-:W3:Y:S01]  /*218490*/  LDL.LU R18, [R1+0x2768] ;  /* 0x0027680001127983 */ /* 0x000ee20000300800 */
[----:B0-----:R-:W-:Y:S02]  /*2184a0*/  PRMT R12, R9, 0x3340, R10 ;  /* 0x00003340090c7816 */ /* 0x001fe4000000000a */
[----:B------:R-:W-:-:S02]  /*2184b0*/  PRMT R10, R8, 0x3340, R0 ;  /* 0x00003340080a7816 */ /* 0x000fc40000000000 */
[----:B------:R-:W-:Y:S01]  /*2184c0*/  LOP3.LUT R8, R16, 0xffff, RZ, 0xc0, !PT ;  /* 0x0000ffff10087812 */ /* 0x000fe200078ec0ff */
[----:B------:R-:W-:Y:S04]  /*2184d0*/  STL [R1+0x5f8], R12 ;  /* 0x0005f80c01007387 */ /* 0x000fe80000100800 */
[----:B------:R0:W-:Y:S04]  /*2184e0*/  STL [R1+0x194], R10 ;  /* 0x0001940a01007387 */ /* 0x0001e80000100800 */
[----:B------:R-:W2:Y:S01]  /*2184f0*/  LDL.LU R16, [R1+0x76dc] ;  /* 0x0076dc0001107983 */ /* 0x000ea20000300800 */
[----:B------:R-:W-:-:S02]  /*218500*/  PRMT R13, R8, 0x3340, R0 ;  /* 0x00003340080d7816 */ /* 0x000fc40000000000 */
[----:B------:R-:W-:-:S04]  /*218510*/  SHF.R.U32.HI R8, RZ, 0x8, R8 ;  /* 0x00000008ff087819 */ /* 0x000fc80000011608 */
[----:B------:R-:W-:Y:S02]  /*218520*/  LOP3.LUT R8, R8, 0xffff, RZ, 0xc0, !PT ;  /* 0x0000ffff08087812 */ /* 0x000fe400078ec0ff */
[----:B----4-:R-:W-:Y:S02]  /*218530*/  LOP3.LUT R9, R17, 0xffff, RZ, 0xc0, !PT ;  /* 0x0000ffff11097812 */ /* 0x010fe400078ec0ff */
[----:B------:R-:W4:Y:S01]  /*218540*/  LDL.LU R17, [R1+0x2d38] ;  /* 0x002d380001117983 */ /* 0x000f220000300800 */
[----:B0-----:R-:W-:-:S04]  /*218550*/  LOP3.LUT R10, R19, 0xffff, RZ, 0xc0, !PT ;  /* 0x0000ffff130a7812 */ /* 0x001fc800078ec0ff */
[--C-:B------:R-:W-:Y:S02]  /*218560*/  PRMT R12, R9, 0x3340, R10.reuse ;  /* 0x00003340090c7816 */ /* 0x100fe4000000000a */
[----:B------:R-:W-:Y:S02]  /*218570*/  SHF.R.U32.HI R9, RZ, 0x8, R9 ;  /* 0x00000008ff097819 */ /* 0x000fe40000011609 */
[----:B------:R-:W-:Y:S02]  /*218580*/  SHF.R.U32.HI R10, RZ, 0x8, R10 ;  /* 0x00000008ff0a7819 */ /* 0x000fe4000001160a */
[----:B------:R-:W-:Y:S02]  /*218590*/  LOP3.LUT R9, R9, 0xffff, RZ, 0xc0, !PT ;  /* 0x0000ffff09097812 */ /* 0x000fe400078ec0ff */
[----:B------:R-:W-:Y:S02]  /*2185a0*/  LOP3.LUT R10, R10, 0xffff, RZ, 0xc0, !PT ;  /* 0x0000ffff0a0a7812 */ /* 0x000fe400078ec0ff */
[----:B------:R-:W-:-:S02]  /*2185b0*/  PRMT R12, R12, 0x5410, R13 ;  /* 0x000054100c0c7816 */ /* 0x000fc4000000000d */
[----:B------:R-:W-:Y:S02]  /*2185c0*/  PRMT R10, R9, 0x3340, R10 ;  /* 0x00003340090a7816 */ /* 0x000fe4000000000a */
[----:B------:R-:W-:Y:S02]  /*2185d0*/  PRMT R9, R8, 0x3340, R0 ;  /* 0x0000334008097816 */ /* 0x000fe40000000000 */
[----:B------:R-:W-:Y:S02]  /*2185e0*/  SHF.R.U32.HI R8, RZ, 0x8, R7 ;  /* 0x00000008ff087819 */ /* 0x000fe40000011607 */
[----:B------:R-:W-:Y:S01]  /*2185f0*/  SHF.R.U32.HI R7, RZ, 0x8, R11 ;  /* 0x00000008ff077819 */ /* 0x000fe2000001160b */
[----:B------:R-:W-:Y:S04]  /*218600*/  STL [R1+0x788], R12 ;  /* 0x0007880c01007387 */ /* 0x000fe80000100800 */
[----:B------:R-:W4:Y:S01]  /*218610*/  LDL.LU R19, [R1+0x16c8] ;  /* 0x0016c80001137983 */ /* 0x000f220000300800 */
[----:B------:R-:W-:-:S02]  /*218620*/  LOP3.LUT R8, R8, 0xffff, RZ, 0xc0, !PT ;  /* 0x0000ffff08087812 */ /* 0x000fc400078ec0ff */
[----:B------:R-:W-:Y:S01]  /*218630*/  LOP3.LUT R7, R7, 0xffff, RZ, 0xc0, !PT ;  /* 0x0000ffff07077812 */ /* 0x000fe200078ec0ff */
[----:B------:R0:W-:Y:S04]  /*218640*/  STL [R1+0x5fc], R10 ;  /* 0x0005fc0a01007387 */ /* 0x0001e80000100800 */
[----:B------:R1:W-:Y:S01]  /*218650*/  STL [R1+0x19c], R9 ;  /* 0x00019c0901007387 */ /* 0x0003e20000100800 */
[--C-:B0-----:R-:W-:Y:S02]  /*218660*/  PRMT R10, R8, 0x3340, R0.reuse ;  /* 0x00003340080a7816 */ /* 0x101fe40000000000 */
[----:B-1----:R-:W-:-:S03]  /*218670*/  PRMT R9, R7, 0x3340, R0 ;  /* 0x0000334007097816 */ /* 0x002fc60000000000 */
[----:B------:R-:W-:Y:S04]  /*218680*/  STL [R1+0x1a0], R10 ;  /* 0x0001a00a01007387 */ /* 0x000fe80000100800 */
[----:B------:R3:W-:Y:S01]  /*218690*/  STL [R1+0x230], R9 ;  /* 0x0002300901007387 */ /* 0x0007e20000100800 */
[----:B--2---:R-:W-:-:S03]  /*2186a0*/  LOP3.LUT R7, R16, 0xffff, RZ, 0xc0, !PT ;  /* 0x0000ffff10077812 */ /* 0x004fc600078ec0ff */
[----:B------:R-:W2:Y:S01]  /*2186b0*/  LDL.LU R16, [R1+0x76d8] ;  /* 0x0076d80001107983 */ /* 0x000ea20000300800 */
[----:B------:R-:W-:Y:S02]  /*2186c0*/  LOP3.LUT R8, R25, 0xffff, RZ, 0xc0, !PT ;  /* 0x0000ffff19087812 */ /* 0x000fe400078ec0ff */
[----:B---3--:R-:W-:Y:S02]  /*2186d0*/  LOP3.LUT R9, R18, 0xffff, RZ, 0xc0, !PT ;  /* 0x0000ffff12097812 */ /* 0x008fe400078ec0ff */
[----:B------:R-:W-:Y:S02]  /*2186e0*/  PRMT R11, R7, 0x3340, R0 ;  /* 0x00003340070b7816 */ /* 0x000fe40000000000 */
[--C-:B------:R-:W-:Y:S02]  /*2186f0*/  PRMT R10, R8, 0x3340, R9.reuse ;  /* 0x00003340080a7816 */ /* 0x100fe40000000009 */
[----:B------:R-:W-:Y:S02]  /*218700*/  SHF.R.U32.HI R8, RZ, 0x8, R8 ;  /* 0x00000008ff087819 */ /* 0x000fe40000011608 */
[----:B------:R-:W-:-:S02]  /*218710*/  SHF.R.U32.HI R9, RZ, 0x8, R9 ;  /* 0x00000008ff097819 */ /* 0x000fc40000011609 */
[----:B------:R-:W-:Y:S02]  /*218720*/  SHF.R.U32.HI R7, RZ, 0x8, R7 ;  /* 0x00000008ff077819 */ /* 0x000fe40000011607 */
[----:B------:R-:W-:Y:S02]  /*218730*/  PRMT R10, R10, 0x5410, R11 ;  /* 0x000054100a0a7816 */ /* 0x000fe4000000000b */
[----:B------:R-:W-:Y:S02]  /*218740*/  LOP3.LUT R8, R8, 0xffff, RZ, 0xc0, !PT ;  /* 0x0000ffff08087812 */ /* 0x000fe400078ec0ff */
[----:B------:R-:W-:Y:S02]  /*218750*/  LOP3.LUT R9, R9, 0xffff, RZ, 0xc0, !PT ;  /* 0x0000ffff09097812 */ /* 0x000fe400078ec0ff */
[----:B------:R-:W-:Y:S01]  /*218760*/  LOP3.LUT R7, R7, 0xffff, RZ, 0xc0, !PT ;  /* 0x0000ffff07077812 */ /* 0x000fe200078ec0ff */
[----:B------:R0:W-:Y:S04]  /*218770*/  STL [R1+0x7a8], R10 ;  /* 0x0007a80a01007387 */ /* 0x0001e80000100800 */
[----:B------:R-:W3:Y:S04]  /*218780*/  LDL.LU R25, [R1+0x30f8] ;  /* 0x0030f80001197983 */ /* 0x000ee80000300800 */
[----:B------:R-:W3:Y:S01]  /*218790*/  LDL.LU R18, [R1+0x23cc] ;  /* 0x0023cc0001127983 */ /* 0x000ee20000300800 */
[----:B0-----:R-:W-:-:S02]  /*2187a0*/  PRMT R10, R8, 0x3340, R9 ;  /* 0x00003340080a7816 */ /* 0x001fc40000000009 */
[----:B------:R-:W-:-:S03]  /*2187b0*/  PRMT R9, R7, 0x3340, R0 ;  /* 0x0000334007097816 */ /* 0x000fc60000000000 */
[----:B------:R-:W-:Y:S04]  /*2187c0*/  STL [R1+0x600], R10 ;  /* 0x0006000a01007387 */ /* 0x000fe80000100800 */
[----:B------:R2:W-:Y:S01]  /*2187d0*/  STL [R1+0x1e8], R9 ;  /* 0x0001e80901007387 */ /* 0x0005e20000100800 */
[----:B----4-:R-:W-:Y:S02]  /*2187e0*/  LOP3.LUT R8, R17, 0xffff, RZ, 0xc0, !PT ;  /* 0x0000ffff11087812 */ /* 0x010fe400078ec0ff */
[----:B--2---:R-:W-:Y:S02]  /*2187f0*/  LOP3.LUT R9, R16, 0xffff, RZ, 0xc0, !PT ;  /* 0x0000ffff10097812 */ /* 0x004fe400078ec0ff */
[----:B------:R-:W2:Y:S01]  /*218800*/  LDL.LU R16, [R1+0x76d4] ;  /* 0x0076d40001107983 */ /* 0x000ea20000300800 */
[----:B------:R-:W-:-:S02]  /*218810*/  LOP3.LUT R7, R19, 0xffff, RZ, 0xc0, !PT ;  /* 0x0000ffff13077812 */ /* 0x000fc400078ec0ff */
[----:B------:R-:W-:Y:S02]  /*218820*/  PRMT R10, R8, 0x3340, R9 ;  /* 0x00003340080a7816 */ /* 0x000fe40000000009 */
[----:B------:R-:W-:Y:S02]  /*218830*/  PRMT R11, R7, 0x3340, R0 ;  /* 0x00003340070b7816 */ /* 0x000fe40000000000 */
[----:B------:R-:W-:Y:S02]  /*218840*/  SHF.R.U32.HI R8, RZ, 0x8, R8 ;  /* 0x00000008ff087819 */ /* 0x000fe40000011608 */
[----:B------:R-:W-:Y:S02]  /*218850*/  PRMT R10, R10, 0x5410, R11 ;  /* 0x000054100a0a7816 */ /* 0x000fe4000000000b */
[----:B------:R-:W-:Y:S02]  /*218860*/  SHF.R.U32.HI R9, RZ, 0x8, R9 ;  /* 0x00000008ff097819 */ /* 0x000fe40000011609 */
[----:B------:R-:W-:-:S02]  /*218870*/  SHF.R.U32.HI R7, RZ, 0x8, R7 ;  /* 0x00000008ff077819 */ /* 0x000fc40000011607 */
[----:B------:R-:W-:Y:S01]  /*218880*/  LOP3.LUT R8, R8, 0xffff, RZ, 0xc0, !PT ;  /* 0x0000ffff08087812 */ /* 0x000fe200078ec0ff */
[----:B------:R0:W-:Y:S04]  /*218890*/  STL [R1+0x7bc], R10 ;  /* 0x0007bc0a01007387 */ /* 0x0001e80000100800 */
[----:B------:R-:W4:Y:S04]  /*2188a0*/  LDL.LU R21, [R1+0x2d08] ;  /* 0x002d080001157983 */ /* 0x000f280000300800 */
[----:B------:R-:W4:Y:S01]  /*2188b0*/  LDL.LU R17, [R1+0x16cc] ;  /* 0x0016cc0001117983 */ /* 0x000f220000300800 */
[----:B------:R-:W-:-:S03]  /*2188c0*/  LOP3.LUT R9, R9, 0xffff, RZ, 0xc0, !PT ;  /* 0x0000ffff09097812 */ /* 0x000fc600078ec0ff */
[----:B------:R-:W4:Y:S01]  /*2188d0*/  LDL.LU R19, [R1+0x246c] ;  /* 0x00246c0001137983 */ /* 0x000f220000300800 */
[----:B------:R-:W-:Y:S02]  /*2188e0*/  LOP3.LUT R7, R7, 0xffff, RZ, 0xc0, !PT ;  /* 0x0000ffff07077812 */ /* 0x000fe400078ec0ff */
[----:B0-----:R-:W-:Y:S02]  /*2188f0*/  PRMT R10, R8, 0x3340, R9 ;  /* 0x00003340080a7816 */ /* 0x001fe40000000009 */
[----:B------:R-:W-:Y:S02]  /*218900*/  PRMT R9, R7, 0x3340, R0 ;  /* 0x0000334007097816 */ /* 0x000fe40000000000 */
[----:B------:R-:W-:Y:S02]  /*218910*/  SHF.R.U32.HI R8, RZ, 0x8, R22 ;  /* 0x00000008ff087819 */ /* 0x000fe40000011616 */
[----:B------:R-:W-:Y:S02]  /*218920*/  SHF.R.U32.HI R7, RZ, 0x8, R29 ;  /* 0x00000008ff077819 */ /* 0x000fe4000001161d */
[----:B------:R-:W-:-:S02]  /*218930*/  LOP3.LUT R8, R8, 0xffff, RZ, 0xc0, !PT ;  /* 0x0000ffff08087812 */ /* 0x000fc400078ec0ff */
[----:B------:R-:W-:Y:S01]  /*218940*/  LOP3.LUT R7, R7, 0xffff, RZ, 0xc0, !PT ;  /* 0x0000ffff07077812 */ /* 0x000fe200078ec0ff */
[----:B------:R0:W-:Y:S04]  /*218950*/  STL [R1+0x604], R10 ;  /* 0x0006040a01007387 */ /* 0x0001e80000100800 */
[----:B------:R1:W-:Y:S04]  /*218960*/  STL [R1+0x1e4], R9 ;  /* 0x0001e40901007387 */ /* 0x0003e80000100800 */
[----:B------:R-:W4:Y:S01]  /*218970*/  LDL.LU R29, [R1+0x76d0] ;  /* 0x0076d000011d7983 */ /* 0x000f220000300800 */
[----:B0-----:R-:W-:-:S02]  /*218980*/  PRMT R10, R8, 0x3340, R0 ;  /* 0x00003340080a7816 */ /* 0x001fc40000000000 */
[--C-:B-1----:R-:W-:Y:S02]  /*218990*/  PRMT R9, R7, 0x3340, R0.reuse ;  /* 0x0000334007097816 */ /* 0x102fe40000000000 */
[----:B---3--:R-:W-:Y:S02]  /*2189a0*/  LOP3.LUT R8, R25, 0xffff, RZ, 0xc0, !PT ;  /* 0x0000ffff19087812 */ /* 0x008fe400078ec0ff */
[----:B------:R-:W-:Y:S01]  /*2189b0*/  LOP3.LUT R7, R18, 0xffff, RZ, 0xc0, !PT ;  /* 0x0000ffff12077812 */ /* 0x000fe200078ec0ff */
[----:B------:R-:W-:Y:S04]  /*2189c0*/  STL [R1+0x1dc], R10 ;  /* 0x0001dc0a01007387 */ /* 0x000fe80000100800 */
[----:B------:R2:W-:Y:S01]  /*2189d0*/  STL [R1+0x22c], R9 ;  /* 0x00022c0901007387 */ /* 0x0005e20000100800 */
[----:B------:R-:W-:-:S02]  /*2189e0*/  PRMT R11, R7, 0x3340, R0 ;  /* 0x00003340070b7816 */ /* 0x000fc40000000000 */
[----:B--2---:R-:W-:-:S04]  /*2189f0*/  LOP3.LUT R9, R16, 0xffff, RZ, 0xc0, !PT ;  /* 0x0000ffff10097812 */ /* 0x004fc800078ec0ff */
[----:B------:R-:W-:-:S04]  /*218a00*/  PRMT R10, R8, 0x3340, R9 ;  /* 0x00003340080a7816 */ /* 0x000fc80000000009 */
[----:B------:R-:W-:-:S05]  /*218a10*/  PRMT R10, R10, 0x5410, R11 ;  /* 0x000054100a0a7816 */ /* 0x000fca000000000b */
[----:B------:R-:W-:Y:S04]  /*218a20*/  STL [R1+0x7e8], R10 ;  /* 0x0007e80a01007387 */ /* 0x000fe80000100800 */
        /* <DEDUP_REMOVED lines=10> */
[--C-:B------:R-:W-:Y:S02]  /*218ad0*/  PRMT R9, R7, 0x3340, R0.reuse ;  /* 0x0000334007097816 */ /* 0x100fe40000000000 */
[----:B----4-:R-:W-:Y:S02]  /*218ae0*/  LOP3.LUT R8, R21, 0xffff, RZ, 0xc0, !PT ;  /* 0x0000ffff15087812 */ /* 0x010fe400078ec0ff */
[----:B------:R-:W-:Y:S01]  /*218af0*/  LOP3.LUT R7, R17, 0xffff, RZ, 0xc0, !PT ;  /* 0x0000ffff11077812 */ /* 0x000fe200078ec0ff */
[----:B------:R-:W-:Y:S04]  /*218b00*/  STL [R1+0x749c], R16 ;  /* 0x00749c1001007387 */ /* 0x000fe80000100800 */
[----:B------:R0:W-:Y:S01]  /*218b10*/  STL [R1+0x1d8], R9 ;  /* 0x0001d80901007387 */ /* 0x0001e20000100800 */
[----:B------:R-:W-:-:S02]  /*218b20*/  PRMT R11, R7, 0x3340, R0 ;  /* 0x00003340070b7816 */ /* 0x000fc40000000000 */
[----:B------:R-:W-:Y:S02]  /*218b30*/  SHF.R.U32.HI R7, RZ, 0x8, R7 ;  /* 0x00000008ff077819 */ /* 0x000fe40000011607 */
[----:B0-----:R-:W-:-:S04]  /*218b40*/  LOP3.LUT R9, R19, 0xffff, RZ, 0xc0, !PT ;  /* 0x0000ffff13097812 */ /* 0x001fc800078ec0ff */
[--C-:B------:R-:W-:Y:S02]  /*218b50*/  PRMT R10, R8, 0x3340, R9.reuse ;  /* 0x00003340080a7816 */ /* 0x100fe40000000009 */
[----:B------:R-:W-:Y:S02]  /*218b60*/  SHF.R.U32.HI R8, RZ, 0x8, R8 ;  /* 0x00000008ff087819 */ /* 0x000fe40000011608 */
[----:B------:R-:W-:Y:S02]  /*218b70*/  SHF.R.U32.HI R9, RZ, 0x8, R9 ;  /* 0x00000008ff097819 */ /* 0x000fe40000011609 */
[----:B------:R-:W-:Y:S02]  /*218b80*/  PRMT R10, R10, 0x5410, R11 ;  /* 0x000054100a0a7816 */ /* 0x000fe4000000000b */
[----:B------:R-:W-:Y:S02]  /*218b90*/  LOP3.LUT R8, R8, 0xffff, RZ, 0xc0, !PT ;  /* 0x0000ffff08087812 */ /* 0x000fe400078ec0ff */
[----:B------:R-:W-:-:S02]  /*218ba0*/  LOP3.LUT R9, R9, 0xffff, RZ, 0xc0, !PT ;  /* 0x0000ffff09097812 */ /* 0x000fc400078ec0ff */
[----:B------:R-:W-:Y:S01]  /*218bb0*/  LOP3.LUT R7, R7, 0xffff, RZ, 0xc0, !PT ;  /* 0x0000ffff07077812 */ /* 0x000fe200078ec0ff */
[----:B------:R-:W-:Y:S01]  /*218bc0*/  STL [R1+0x7f0], R10 ;  /* 0x0007f00a01007387 */ /* 0x000fe20000100800 */
[----:B------:R-:W-:-:S03]  /*218bd0*/  PRMT R9, R8, 0x3340, R9 ;  /* 0x0000334008097816 */ /* 0x000fc60000000009 */
[----:B------:R-:W4:Y:S04]  /*218be0*/  LDL.LU R21, [R1+0x2cd8] ;  /* 0x002cd80001157983 */ /* 0x000f280000300800 */
[----:B------:R-:W4:Y:S01]  /*218bf0*/  LDL.LU R17, [R1+0x16d0] ;  /* 0x0016d00001117983 */ /* 0x000f220000300800 */
[----:B------:R-:W-:-:S03]  /*218c00*/  PRMT R7, R7, 0x3340, R0 ;  /* 0x0000334007077816 */ /* 0x000fc60000000000 */
[----:B------:R-:W4:Y:S01]  /*218c10*/  LDL.LU R19, [R1+0x2478] ;  /* 0x0024780001137983 */ /* 0x000f220000300800 */
[----:B------:R-:W-:-:S03]  /*218c20*/  SHF.R.U32.HI R8, RZ, 0x8, R26 ;  /* 0x00000008ff087819 */ /* 0x000fc6000001161a */
[----:B------:R-:W-:Y:S04]  /*218c30*/  STL [R1+0x6ac], R9 ;  /* 0x0006ac0901007387 */ /* 0x000fe80000100800 */
[----:B------:R-:W4:Y:S04]  /*218c40*/  LDL.LU R26, [R1+0x76cc] ;  /* 0x0076cc00011a7983 */ /* 0x000f280000300800 */
[----:B------:R0:W-:Y:S01]  /*218c50*/  STL [R1+0x1d4], R7 ;  /* 0x0001d40701007387 */ /* 0x0001e20000100800 */
[----:B------:R-:W-:Y:S02]  /*218c60*/  LOP3.LUT R8, R8, 0xffff, RZ, 0xc0, !PT ;  /* 0x0000ffff08087812 */ /* 0x000fe400078ec0ff */
[----:B0-----:R-:W-:-:S02]  /*218c70*/  SHF.R.U32.HI R7, RZ, 0x8, R2 ;  /* 0x00000008ff077819 */ /* 0x001fc40000011602 */
[----:B------:R-:W-:Y:S01]  /*218c80*/  PRMT R10, R8, 0x3340, R0 ;  /* 0x00003340080a7816 */ /* 0x000fe20000000000 */
[----:B------:R-:W4:Y:S01]  /*218c90*/  LDL.LU R2, [R1+0x76c8] ;  /* 0x0076c80001027983 */ /* 0x000f220000300800 */
[----:B------:R-:W-:-:S04]  /*218ca0*/  LOP3.LUT R7, R7, 0xffff, RZ, 0xc0, !PT ;  /* 0x0000ffff07077812 */ /* 0x000fc800078ec0ff */
[----:B------:R-:W-:Y:S01]  /*218cb0*/  PRMT R9, R7, 0x3340, R0 ;  /* 0x0000334007097816 */ /* 0x000fe20000000000 */
[----:B------:R-:W-:Y:S04]  /*218cc0*/  STL [R1+0x1d0], R10 ;  /* 0x0001d00a01007387 */ /* 0x000fe80000100800 */
[----:B------:R0:W-:Y:S01]  /*218cd0*/  STL [R1+0x228], R9 ;  /* 0x0002280901007387 */ /* 0x0001e20000100800 */
[----:B--2---:R-:W-:Y:S02]  /*218ce0*/  LOP3.LUT R8, R22, 0xffff, RZ, 0xc0, !PT ;  /* 0x0000ffff16087812 */ /* 0x004fe400078ec0ff */
[----:B---3--:R-:W-:Y:S02]  /*218cf0*/  LOP3.LUT R7, R25, 0xffff, RZ, 0xc0, !PT ;  /* 0x0000ffff19077812 */ /* 0x008fe400078ec0ff */
[----:B0-----:R-:W-:-:S02]  /*218d00*/  LOP3.LUT R9, R18, 0xffff, RZ, 0xc0, !PT ;  /* 0x0000ffff12097812 */ /* 0x001fc400078ec0ff */
[----:B------:R-:W-:Y:S02]  /*218d10*/  PRMT R11, R7, 0x3340, R0 ;  /* 0x00003340070b7816 */ /* 0x000fe40000000000 */
        /* <DEDUP_REMOVED lines=16> */
[----:B----4-:R-:W-:Y:S02]  /*218e20*/  LOP3.LUT R8, R21, 0xffff, RZ, 0xc0, !PT ;  /* 0x0000ffff15087812 */ /* 0x010fe400078ec0ff */
[----:B------:R-:W-:Y:S02]  /*218e30*/  LOP3.LUT R7, R17, 0xffff, RZ, 0xc0, !PT ;  /* 0x0000ffff11077812 */ /* 0x000fe400078ec0ff */
[----:B0-----:R-:W-:Y:S02]  /*218e40*/  LOP3.LUT R9, R19, 0xffff, RZ, 0xc0, !PT ;  /* 0x0000ffff13097812 */ /* 0x001fe400078ec0ff */
        /* <DEDUP_REMOVED lines=61> */
[----:B------:R-:W4:Y:S01]  /*219220*/  LDL.LU R21, [R1+0x2c78] ;  /* 0x002c780001157983 */ /* 0x000f220000300800 */
[----:B------:R-:W-:-:S03]  /*219230*/  PRMT R7, R7, 0x3340, R0 ;  /* 0x0000334007077816 */ /* 0x000fc60000000000 */
[----:B------:R-:W4:Y:S04]  /*219240*/  LDL.LU R17, [R1+0x16dc] ;  /* 0x0016dc0001117983 */ /* 0x000f280000300800 */
        /* <DEDUP_REMOVED lines=49> */
[----:B------:R-:W4:Y:S01]  /*219560*/  LDL.LU R21, [R1+0x16e8] ;  /* 0x0016e80001157983 */ /* 0x000f220000300800 */
[----:B------:R-:W-:-:S03]  /*219570*/  SHF.R.U32.HI R7, RZ, 0x8, R2 ;  /* 0x00000008ff077819 */ /* 0x000fc60000011602 */
[----:B------:R-:W4:Y:S01]  /*219580*/  LDL.LU R19, [R1+0x248c] ;  /* 0x00248c0001137983 */ /* 0x000f220000300800 */
[----:B------:R-:W-:Y:S02]  /*219590*/  SHF.R.U32.HI R6, RZ, 0x8, R6 ;  /* 0x00000008ff067819 */ /* 0x000fe40000011606 */
[----:B------:R-:W-:Y:S01]  /*2195a0*/  LOP3.LUT R7, R7, 0xffff, RZ, 0xc0, !PT ;  /* 0x0000ffff07077812 */ /* 0x000fe200078ec0ff */
[----:B------:R-:W-:Y:S01]  /*2195b0*/  STL [R1+0x74a0], R17 ;  /* 0x0074a01101007387 */ /* 0x000fe20000100800 */
[----:B------:R-:W-:-:S03]  /*2195c0*/  LOP3.LUT R6, R6, 0xffff, RZ, 0xc0, !PT ;  /* 0x0000ffff06067812 */ /* 0x000fc600078ec0ff */
[----:B------:R-:W4:Y:S04]  /*2195d0*/  LDL.LU R2, [R1+0x76b4] ;  /* 0x0076b40001027983 */ /* 0x000f280000300800 */
[----:B------:R0:W-:Y:S01]  /*2195e0*/  STL [R1+0x1b4], R8 ;  /* 0x0001b40801007387 */ /* 0x0001e20000100800 */
[----:B------:R-:W-:-:S05]  /*2195f0*/  PRMT R9, R7, 0x3340, R0 ;  /* 0x0000334007097816 */ /* 0x000fca0000000000 */
[----:B------:R-:W-:Y:S01]  /*219600*/  STL [R1+0x218], R9 ;  /* 0x0002180901007387 */ /* 0x000fe20000100800 */
[----:B0-----:R-:W-:-:S05]  /*219610*/  PRMT R8, R6, 0x3340, R0 ;  /* 0x0000334006087816 */ /* 0x001fca0000000000 */
[----:B------:R0:W-:Y:S01]  /*219620*/  STL [R1+0x214], R8 ;  /* 0x0002140801007387 */ /* 0x0001e20000100800 */
[----:B--2---:R-:W-:Y:S02]  /*219630*/  LOP3.LUT R7, R22, 0xffff, RZ, 0xc0, !PT ;  /* 0x0000ffff16077812 */ /* 0x004fe400078ec0ff */
[----:B---3--:R-:W-:Y:S02]  /*219640*/  LOP3.LUT R6, R25, 0xffff, RZ, 0xc0, !PT ;  /* 0x0000ffff19067812 */ /* 0x008fe400078ec0ff */
[----:B0-----:R-:W-:Y:S02]  /*219650*/  LOP3.LUT R8, R18, 0xffff, RZ, 0xc0, !PT ;  /* 0x0000ffff12087812 */ /* 0x001fe400078ec0ff */
        /* <DEDUP_REMOVED lines=20> */
[----:B------:R-:W-:-:S02]  /*2197a0*/  SHF.R.U32.HI R5, RZ, 0x8, R5 ;  /* 0x00000008ff057819 */ /* 0x000fc40000011605 */
[----:B------:R-:W-:Y:S01]  /*2197b0*/  PRMT R10, R6, 0x3340, R0 ;  /* 0x00003340060a7816 */ /* 0x000fe20000000000 */
[----:B------:R-:W4:Y:S01]  /*2197c0*/  LDL.LU R21, [R1+0x2c18] ;  /* 0x002c180001157983 */ /* 0x000f220000300800 */
        /* <DEDUP_REMOVED lines=9> */
[----:B------:R-:W-:Y:S02]  /*219860*/  PRMT R7, R6, 0x3340, R0 ;  /* 0x0000334006077816 */ /* 0x000fe40000000000 */
[----:B------:R-:W-:Y:S01]  /*219870*/  SHF.R.U32.HI R6, RZ, 0x8, R27 ;  /* 0x00000008ff067819 */ /* 0x000fe2000001161b */
[----:B------:R-:W-:Y:S04]  /*219880*/  STL [R1+0x100c], R9 ;  /* 0x00100c0901007387 */ /* 0x000fe80000100800 */
[----:B------:R-:W4:Y:S01]  /*219890*/  LDL.LU R19, [R1+0x2498] ;  /* 0x0024980001137983 */ /* 0x000f220000300800 */
[----:B------:R-:W-:-:S02]  /*2198a0*/  LOP3.LUT R5, R5, 0xffff, RZ, 0xc0, !PT ;  /* 0x0000ffff05057812 */ /* 0x000fc400078ec0ff */
[----:B------:R-:W-:Y:S01]  /*2198b0*/  LOP3.LUT R6, R6, 0xffff, RZ, 0xc0, !PT ;  /* 0x0000ffff06067812 */ /* 0x000fe200078ec0ff */
[----:B------:R0:W-:Y:S04]  /*2198c0*/  STL [R1+0x6f0], R8 ;  /* 0x0006f00801007387 */ /* 0x0001e80000100800 */
[----:B------:R-:W4:Y:S04]  /*2198d0*/  LDL.LU R27, [R1+0x76b0] ;  /* 0x0076b000011b7983 */ /* 0x000f280000300800 */
        /* <DEDUP_REMOVED lines=25> */
[----:B------:R-:W3:Y:S01]  /*219a70*/  LDL.LU R2, [R1+0x76ac] ;  /* 0x0076ac0001027983 */ /* 0x000ee20000300800 */
[----:B------:R-:W-:-:S02]  /*219a80*/  PRMT R9, R5, 0x3340, R0 ;  /* 0x0000334005097816 */ /* 0x000fc40000000000 */
[----:B------:R-:W-:Y:S02]  /*219a90*/  SHF.R.U32.HI R5, RZ, 0x8, R5 ;  /* 0x00000008ff057819 */ /* 0x000fe40000011605 */
[----:B----4-:R-:W-:Y:S02]  /*219aa0*/  LOP3.LUT R6, R21, 0xffff, RZ, 0xc0, !PT ;  /* 0x0000ffff15067812 */ /* 0x010fe400078ec0ff */
[----:B------:R-:W-:Y:S02]  /*219ab0*/  LOP3.LUT R5, R5, 0xffff, RZ, 0xc0, !PT ;  /* 0x0000ffff05057812 */ /* 0x000fe400078ec0ff */
[----:B0-----:R-:W-:Y:S02]  /*219ac0*/  LOP3.LUT R7, R19, 0xffff, RZ, 0xc0, !PT ;  /* 0x0000ffff13077812 */ /* 0x001fe400078ec0ff */
[----:B------:R-:W-:Y:S01]  /*219ad0*/  SHF.R.U32.HI R4, RZ, 0x8, R4 ;  /* 0x00000008ff047819 */ /* 0x000fe20000011604 */
[----:B------:R-:W4:Y:S01]  /*219ae0*/  LDL.LU R19, [R1+0x2be8] ;  /* 0x002be80001137983 */ /* 0x000f220000300800 */
[----:B------:R-:W-:-:S02]  /*219af0*/  PRMT R8, R6, 0x3340, R7 ;  /* 0x0000334006087816 */ /* 0x000fc40000000007 */
[----:B------:R-:W-:Y:S02]  /*219b00*/  SHF.R.U32.HI R6, RZ, 0x8, R6 ;  /* 0x00000008ff067819 */ /* 0x000fe40000011606 */
[----:B------:R-:W-:Y:S02]  /*219b10*/  SHF.R.U32.HI R7, RZ, 0x8, R7 ;  /* 0x00000008ff077819 */ /* 0x000fe40000011607 */
[----:B------:R-:W-:Y:S02]  /*219b20*/  LOP3.LUT R6, R6, 0xffff, RZ, 0xc0, !PT ;  /* 0x0000ffff06067812 */ /* 0x000fe400078ec0ff */
[----:B------:R-:W-:Y:S02]  /*219b30*/  LOP3.LUT R7, R7, 0xffff, RZ, 0xc0, !PT ;  /* 0x0000ffff07077812 */ /* 0x000fe400078ec0ff */
[----:B------:R-:W-:Y:S02]  /*219b40*/  PRMT R8, R8, 0x5410, R9 ;  /* 0x0000541008087816 */ /* 0x000fe40000000009 */
[----:B------:R-:W-:-:S02]  /*219b50*/  PRMT R7, R6, 0x3340, R7 ;  /* 0x0000334006077816 */ /* 0x000fc40000000007 */
[----:B------:R-:W-:Y:S02]  /*219b60*/  PRMT R6, R5, 0x3340, R0 ;  /* 0x0000334005067816 */ /* 0x000fe40000000000 */
[----:B------:R-:W-:Y:S01]  /*219b70*/  SHF.R.U32.HI R5, RZ, 0x8, R20 ;  /* 0x00000008ff057819 */ /* 0x000fe20000011614 */
[----:B------:R-:W-:Y:S01]  /*219b80*/  STL [R1+0x1044], R8 ;  /* 0x0010440801007387 */ /* 0x000fe20000100800 */
[----:B------:R-:W-:Y:S02]  /*219b90*/  LOP3.LUT R4, R4, 0xffff, RZ, 0xc0, !PT ;  /* 0x0000ffff04047812 */ /* 0x000fe400078ec0ff */
        /* <DEDUP_REMOVED lines=9> */
[----:B---3--:R-:W-:-:S04]  /*219c30*/  LOP3.LUT R6, R18, 0xffff, RZ, 0xc0, !PT ;  /* 0x0000ffff12067812 */ /* 0x008fc800078ec0ff */
[--C-:B------:R-:W-:Y:S02]  /*219c40*/  PRMT R7, R5, 0x3340, R6.reuse ;  /* 0x0000334005077816 */ /* 0x100fe40000000006 */
[----:B------:R-:W-:Y:S02]  /*219c50*/  SHF.R.U32.HI R5, RZ, 0x8, R5 ;  /* 0x00000008ff057819 */ /* 0x000fe40000011605 */
[----:B------:R-:W-:Y:S02]  /*219c60*/  SHF.R.U32.HI R6, RZ, 0x8, R6 ;  /* 0x00000008ff067819 */ /* 0x000fe40000011606 */
[----:B------:R-:W-:Y:S02]  /*219c70*/  LOP3.LUT R4, R2, 0xffff, RZ, 0xc0, !PT ;  /* 0x0000ffff02047812 */ /* 0x000fe400078ec0ff */
[----:B------:R-:W2:Y:S02]  /*219c80*/  LDL.LU R2, [R1+0x76a4] ;  /* 0x0076a40001027983 */ /* 0x000ea40000300800 */
[----:B------:R-:W-:-:S02]  /*219c90*/  PRMT R8, R4, 0x3340, R0 ;  /* 0x0000334004087816 */ /* 0x000fc40000000000 */
[----:B------:R-:W-:Y:S02]  /*219ca0*/  SHF.R.U32.HI R4, RZ, 0x8, R4 ;  /* 0x00000008ff047819 */ /* 0x000fe40000011604 */
[----:B------:R-:W-:Y:S02]  /*219cb0*/  LOP3.LUT R5, R5, 0xffff, RZ, 0xc0, !PT ;  /* 0x0000ffff05057812 */ /* 0x000fe400078ec0ff */
[----:B------:R-:W-:Y:S02]  /*219cc0*/  PRMT R7, R7, 0x5410, R8 ;  /* 0x0000541007077816 */ /* 0x000fe40000000008 */
[----:B------:R-:W-:Y:S02]  /*219cd0*/  LOP3.LUT R6, R6, 0xffff, RZ, 0xc0, !PT ;  /* 0x0000ffff06067812 */ /* 0x000fe400078ec0ff */
[----:B------:R-:W-:Y:S01]  /*219ce0*/  LOP3.LUT R4, R4, 0xffff, RZ, 0xc0, !PT ;  /* 0x0000ffff04047812 */ /* 0x000fe200078ec0ff */
[----:B------:R0:W-:Y:S04]  /*219cf0*/  STL [R1+0x1048], R7 ;  /* 0x0010480701007387 */ /* 0x0001e80000100800 */
[----:B------:R-:W3:Y:S01]  /*219d00*/  LDL.LU R21, [R1+0x2fb8] ;  /* 0x002fb80001157983 */ /* 0x000ee20000300800 */
[----:B0-----:R-:W-:-:S02]  /*219d10*/  PRMT R7, R5, 0x3340, R6 ;  /* 0x0000334005077816 */ /* 0x001fc40000000006 */
[--C-:B------:R-:W-:Y:S02]  /*219d20*/  PRMT R6, R4, 0x3340, R0.reuse ;  /* 0x0000334004067816 */ /* 0x100fe40000000000 */
        /* <DEDUP_REMOVED lines=8> */
[----:B------:R-:W-:Y:S02]  /*219db0*/  SHF.R.U32.HI R3, RZ, 0x8, R3 ;  /* 0x00000008ff037819 */ /* 0x000fe40000011603 */
[----:B------:R-:W-:Y:S02]  /*219dc0*/  PRMT R18, R4, 0x3340, R0 ;  /* 0x0000334004127816 */ /* 0x000fe40000000000 */
[----:B------:R-:W-:-:S02]  /*219dd0*/  SHF.R.U32.HI R4, RZ, 0x8, R29 ;  /* 0x00000008ff047819 */ /* 0x000fc4000001161d */
[----:B------:R-:W-:Y:S02]  /*219de0*/  LOP3.LUT R3, R3, 0xffff, RZ, 0xc0, !PT ;  /* 0x0000ffff03037812 */ /* 0x000fe400078ec0ff */
[----:B------:R-:W-:Y:S02]  /*219df0*/  LOP3.LUT R4, R4, 0xffff, RZ, 0xc0, !PT ;  /* 0x0000ffff04047812 */ /* 0x000fe400078ec0ff */
[--C-:B------:R-:W-:Y:S02]  /*219e00*/  PRMT R29, R3, 0x3340, R0.reuse ;  /* 0x00003340031d7816 */ /* 0x100fe40000000000 */
[----:B------:R-:W-:Y:S02]  /*219e10*/  PRMT R4, R4, 0x3340, R0 ;  /* 0x0000334004047816 */ /* 0x000fe40000000000 */
[----:B------:R-:W-:Y:S02]  /*219e20*/  LOP3.LUT R3, R27, 0xffff, RZ, 0xc0, !PT ;  /* 0x0000ffff1b037812 */ /* 0x000fe400078ec0ff */
[----:B--2---:R-:W-:-:S02]  /*219e30*/  LOP3.LUT R6, R2, 0xffff, RZ, 0xc0, !PT ;  /* 0x0000ffff02067812 */ /* 0x004fc400078ec0ff */
[----:B------:R-:W2:Y:S02]  /*219e40*/  LDL.LU R2, [R1+0x769c] ;  /* 0x00769c0001027983 */ /* 0x000ea40000300800 */
[--C-:B------:R-:W-:Y:S02]  /*219e50*/  PRMT R7, R5, 0x3340, R6.reuse ;  /* 0x0000334005077816 */ /* 0x100fe40000000006 */
[----:B------:R-:W-:Y:S02]  /*219e60*/  SHF.R.U32.HI R5, RZ, 0x8, R5 ;  /* 0x00000008ff057819 */ /* 0x000fe40000011605 */
[----:B------:R-:W-:Y:S02]  /*219e70*/  SHF.R.U32.HI R6, RZ, 0x8, R6 ;  /* 0x00000008ff067819 */ /* 0x000fe40000011606 */
[----:B------:R-:W-:Y:S02]  /*219e80*/  LOP3.LUT R5, R5, 0xffff, RZ, 0xc0, !PT ;  /* 0x0000ffff05057812 */ /* 0x000fe400078ec0ff */
[----:B------:R-:W-:-:S02]  /*219e90*/  LOP3.LUT R6, R6, 0xffff, RZ, 0xc0, !PT ;  /* 0x0000ffff06067812 */ /* 0x000fc400078ec0ff */
[----:B------:R-:W-:Y:S02]  /*219ea0*/  PRMT R7, R7, 0x5410, R8 ;  /* 0x0000541007077816 */ /* 0x000fe40000000008 */
[----:B------:R-:W-:-:S03]  /*219eb0*/  PRMT R19, R5, 0x3340, R6 ;  /* 0x0000334005137816 */ /* 0x000fc60000000006 */
[----:B------:R-:W-:Y:S04]  /*219ec0*/  STL [R1+0x104c], R7 ;  /* 0x00104c0701007387 */ /* 0x000fe80000100800 */
[----:B------:R-:W4:Y:S04]  /*219ed0*/  LDL.LU R25, [R1+0x171c] ;  /* 0x00171c0001197983 */ /* 0x000f280000300800 */
[----:B------:R-:W-:Y:S04]  /*219ee0*/  STL [R1+0x74a4], R19 ;  /* 0x0074a41301007387 */ /* 0x000fe80000100800 */
[----:B------:R-:W-:Y:S04]  /*219ef0*/  STL [R1+0x74a8], R18 ;  /* 0x0074a81201007387 */ /* 0x000fe80000100800 */
[----:B------:R-:W-:Y:S04]  /*219f00*/  STL [R1+0x74ac], R29 ;  /* 0x0074ac1d01007387 */ /* 0x000fe80000100800 */
[----:B------:R0:W-:Y:S04]  /*219f10*/  STL [R1+0x1f4], R4 ;  /* 0x0001f40401007387 */ /* 0x0001e80000100800 */
[----:B------:R-:W4:Y:S01]  /*219f20*/  LDL.LU R28, [R1+0x2f9c] ;  /* 0x002f9c00011c7983 */ /* 0x000f220000300800 */
[----:B---3--:R-:W-:-:S02]  /*219f30*/  LOP3.LUT R5, R26, 0xffff, RZ, 0xc0, !PT ;  /* 0x0000ffff1a057812 */ /* 0x008fc400078ec0ff */
[----:B0-----:R-:W-:Y:S02]  /*219f40*/  LOP3.LUT R4, R21, 0xffff, RZ, 0xc0, !PT ;  /* 0x0000ffff15047812 */ /* 0x001fe400078ec0ff */
[----:B------:R-:W-:Y:S02]  /*219f50*/  PRMT R7, R3, 0x3340, R0 ;  /* 0x0000334003077816 */ /* 0x000fe40000000000 */
[----:B------:R-:W-:-:S04]  /*219f60*/  PRMT R6, R4, 0x3340, R5 ;  /* 0x0000334004067816 */ /* 0x000fc80000000005 */
[----:B------:R-:W-:-:S05]  /*219f70*/  PRMT R6, R6, 0x5410, R7 ;  /* 0x0000541006067816 */ /* 0x000fca0000000007 */
[----:B------:R0:W-:Y:S04]  /*219f80*/  STL [R1+0x1090], R6 ;  /* 0x0010900601007387 */ /* 0x0001e80000100800 */
[----:B------:R-:W3:Y:S04]  /*219f90*/  LDL.LU R23, [R1+0x243c] ;  /* 0x00243c0001177983 */ /* 0x000ee80000300800 */
[----:B------:R-:W3:Y:S01]  /*219fa0*/  LDL.LU R24, [R1+0x25dc] ;  /* 0x0025dc0001187983 */ /* 0x000ee20000300800 */
[----:B------:R-:W-:Y:S02]  /*219fb0*/  SHF.R.U32.HI R4, RZ, 0x8, R4 ;  /* 0x00000008ff047819 */ /* 0x000fe40000011604 */
[----:B------:R-:W-:-:S02]  /*219fc0*/  SHF.R.U32.HI R5, RZ, 0x8, R5 ;  /* 0x00000008ff057819 */ /* 0x000fc40000011605 */
[----:B------:R-:W-:Y:S02]  /*219fd0*/  SHF.R.U32.HI R3, RZ, 0x8, R3 ;  /* 0x00000008ff037819 */ /* 0x000fe40000011603 */
[----:B------:R-:W-:Y:S02]  /*219fe0*/  LOP3.LUT R4, R4, 0xffff, RZ, 0xc0, !PT ;  /* 0x0000ffff04047812 */ /* 0x000fe400078ec0ff */
[----:B------:R-:W-:Y:S02]  /*219ff0*/  LOP3.LUT R5, R5, 0xffff, RZ, 0xc0, !PT ;  /* 0x0000ffff05057812 */ /* 0x000fe400078ec0ff */
[----:B------:R-:W-:Y:S02]  /*21a000*/  LOP3.LUT R3, R3, 0xffff, RZ, 0xc0, !PT ;  /* 0x0000ffff03037812 */ /* 0x000fe400078ec0ff */
[----:B------:R-:W-:Y:S02]  /*21a010*/  PRMT R26, R4, 0x3340, R5 ;  /* 0x00003340041a7816 */ /* 0x000fe40000000005 */
[----:B------:R-:W-:-:S02]  /*21a020*/  LOP3.LUT R4, R20, 0xffff, RZ, 0xc0, !PT ;  /* 0x0000ffff14047812 */ /* 0x000fc400078ec0ff */
[----:B------:R-:W-:Y:S01]  /*21a030*/  PRMT R27, R3, 0x3340, R0 ;  /* 0x00003340031b7816 */ /* 0x000fe20000000000 */
[----:B------:R-:W-:Y:S04]  /*21a040*/  STL [R1+0x74b0], R26 ;  /* 0x0074b01a01007387 */ /* 0x000fe80000100800 */
[----:B------:R-:W-:Y:S04]  /*21a050*/  STL [R1+0x74b4], R27 ;  /* 0x0074b41b01007387 */ /* 0x000fe80000100800 */
[----:B------:R-:W3:Y:S04]  /*21a060*/  LDL.LU R22, [R1+0x2fbc] ;  /* 0x002fbc0001167983 */ /* 0x000ee80000300800 */
[----:B------:R-:W3:Y:S01]  /*21a070*/  LDL.LU R21, [R1+0x244c] ;  /* 0x00244c0001157983 */ /* 0x000ee20000300800 */
[----:B--2---:R-:W-:-:S04]  /*21a080*/  LOP3.LUT R2, R2, 0xffff, RZ, 0xc0, !PT ;  /* 0x0000ffff02027812 */ /* 0x004fc800078ec0ff */
[----:B------:R-:W-:Y:S02]  /*21a090*/  PRMT R5, R2, 0x3340, R4 ;  /* 0x0000334002057816 */ /* 0x000fe40000000004 */
[----:B------:R-:W-:Y:S02]  /*21a0a0*/  SHF.R.U32.HI R2, RZ, 0x8, R2 ;  /* 0x00000008ff027819 */ /* 0x000fe40000011602 */
[----:B------:R-:W-:Y:S02]  /*21a0b0*/  SHF.R.U32.HI R4, RZ, 0x8, R4 ;  /* 0x00000008ff047819 */ /* 0x000fe40000011604 */
[----:B------:R-:W-:Y:S02]  /*21a0c0*/  LOP3.LUT R2, R2, 0xffff, RZ, 0xc0, !PT ;  /* 0x0000ffff02027812 */ /* 0x000fe400078ec0ff */
[----:B------:R-:W-:Y:S02]  /*21a0d0*/  LOP3.LUT R4, R4, 0xffff, RZ, 0xc0, !PT ;  /* 0x0000ffff04047812 */ /* 0x000fe400078ec0ff */
[----:B----4-:R-:W-:-:S02]  /*21a0e0*/  LOP3.LUT R3, R25, 0xffff, RZ, 0xc0, !PT ;  /* 0x0000ffff19037812 */ /* 0x010fc400078ec0ff */
[----:B------:R-:W-:Y:S01]  /*21a0f0*/  PRMT R2, R2, 0x3340, R4 ;  /* 0x0000334002027816 */ /* 0x000fe20000000004 */
[----:B------:R-:W2:Y:S01]  /*21a100*/  LDL.LU R25, [R1+0x25fc] ;  /* 0x0025fc0001197983 */ /* 0x000ea20000300800 */
[----:B0-----:R-:W-:Y:S02]  /*21a110*/  PRMT R6, R3, 0x3340, R0 ;  /* 0x0000334003067816 */ /* 0x001fe40000000000 */
[----:B------:R-:W-:Y:S02]  /*21a120*/  SHF.R.U32.HI R3, RZ, 0x8, R3 ;  /* 0x00000008ff037819 */ /* 0x000fe40000011603 */
[----:B------:R-:W-:Y:S02]  /*21a130*/  PRMT R5, R5, 0x5410, R6 ;  /* 0x0000541005057816 */ /* 0x000fe40000000006 */
[----:B------:R-:W-:-:S03]  /*21a140*/  LOP3.LUT R3, R3, 0xffff, RZ, 0xc0, !PT ;  /* 0x0000ffff03037812 */ /* 0x000fc600078ec0ff */
[----:B------:R-:W-:Y:S04]  /*21a150*/  STL [R1+0x1094], R5 ;  /* 0x0010940501007387 */ /* 0x000fe80000100800 */
[----:B------:R3:W-:Y:S01]  /*21a160*/  STL [R1+0x74cc], R2 ;  /* 0x0074cc0201007387 */ /* 0x0007e20000100800 */
[----:B------:R-:W-:Y:S02]  /*21a170*/  PRMT R20, R3, 0x3340, R0 ;  /* 0x0000334003147816 */ /* 0x000fe40000000000 */
[----:B------:R-:W-:Y:S02]  /*21a180*/  LOP3.LUT R3, R28, 0xffff, RZ, 0xc0, !PT ;  /* 0x0000ffff1c037812 */ /* 0x000fe400078ec0ff */
[----:B---3--:R-:W-:Y:S02]  /*21a190*/  LOP3.LUT R2, R23, 0xffff, RZ, 0xc0, !PT ;  /* 0x0000ffff17027812 */ /* 0x008fe400078ec0ff */
[----:B------:R-:W-:-:S02]  /*21a1a0*/  LOP3.LUT R4, R24, 0xffff, RZ, 0xc0, !PT ;  /* 0x0000ffff18047812 */ /* 0x000fc400078ec0ff */
        /* <DEDUP_REMOVED lines=9> */
[----:B------:R-:W-:Y:S04]  /*21a240*/  STL [R1+0x74d0], R20 ;  /* 0x0074d01401007387 */ /* 0x000fe80000100800 */
[----:B------:R0:W-:Y:S02]  /*21a250*/  STL [R1+0x109c], R5 ;  /* 0x00109c0501007387 */ /* 0x0001e40000100800 */
[----:B0-----:R-:W-:-:S02]  /*21a260*/  PRMT R5, R3, 0x3340, R4 ;  /* 0x0000334003057816 */ /* 0x001fc40000000004 */
[----:B------:R-:W-:-:S03]  /*21a270*/  PRMT R3, R2, 0x3340, R0 ;  /* 0x0000334002037816 */ /* 0x000fc60000000000 */
[----:B------:R0:W-:Y:S04]  /*21a280*/  STL [R1+0x71c], R5 ;  /* 0x00071c0501007387 */ /* 0x0001e80000100800 */
[----:B------:R-:W-:Y:S04]  /*21a290*/  STL [R1+0x290], R3 ;  /* 0x0002900301007387 */ /* 0x000fe80000100800 */
[----:B------:R1:W-:Y:S04]  /*21a2a0*/  STL [R1+0x7694], R0 ;  /* 0x0076940001007387 */ /* 0x0003e80000100800 */
[----:B------:R-:W3:Y:S01]  /*21a2b0*/  LDL.LU R20, [R1+0xf50] ;  /* 0x000f500001147983 */ /* 0x000ee20000300800 */
[----:B------:R-:W-:-:S02]  /*21a2c0*/  LOP3.LUT R4, R22, 0xffff, RZ, 0xc0, !PT ;  /* 0x0000ffff16047812 */ /* 0x000fc400078ec0ff */
[----:B------:R-:W-:-:S04]  /*21a2d0*/  LOP3.LUT R2, R21, 0xffff, RZ, 0xc0, !PT ;  /* 0x0000ffff15027812 */ /* 0x000fc800078ec0ff */
[----:B0-----:R-:W-:Y:S01]  /*21a2e0*/  PRMT R5, R2, 0x3340, R0 ;  /* 0x0000334002057816 */ /* 0x001fe20000000000 */
[----:B-1----:R-:W-:Y:S01]  /*21a2f0*/  IMAD.MOV.U32 R0, RZ, RZ, R4 ;  /* 0x000000ffff007224 */ /* 0x002fe200078e0004 */
[----:B--2---:R-:W-:-:S04]  /*21a300*/  LOP3.LUT R3, R25, 0xffff, RZ, 0xc0, !PT ;  /* 0x0000ffff19037812 */ /* 0x004fc800078ec0ff */
[----:B------:R-:W-:-:S04]  /*21a310*/  PRMT R4, R0, 0x3340, R3 ;  /* 0x0000334000047816 */ /* 0x000fc80000000003 */
[----:B------:R-:W-:Y:S01]  /*21a320*/  PRMT R4, R4, 0x5410, R5 ;  /* 0x0000541004047816 */ /* 0x000fe20000000005 */
[----:B---3--:R0:W-:Y:S04]  /*21a330*/  STL [R1+0x7654], R20 ;  /* 0x0076541401007387 */ /* 0x0081e80000100800 */
[----:B------:R-:W-:Y:S04]  /*21a340*/  STL [R1+0x1098], R4 ;  /* 0x0010980401007387 */ /* 0x000fe80000100800 */
[----:B0-----:R-:W2:Y:S04]  /*21a350*/  LDL.LU R20, [R1+0xf54] ;  /* 0x000f540001147983 */ /* 0x001ea80000300800 */
[----:B--2---:R0:W-:Y:S04]  /*21a360*/  STL [R1+0x7658], R20 ;  /* 0x0076581401007387 */ /* 0x0041e80000100800 */
        /* <DEDUP_REMOVED lines=13> */
[----:B--2---:R0:W-:Y:S02]  /*21a440*/  STL [R1+0x7690], R20 ;  /* 0x0076901401007387 */ /* 0x0041e40000100800 */
[----:B0-----:R-:W-:-:S02]  /*21a450*/  IMAD.MOV.U32 R20, RZ, RZ, R2 ;  /* 0x000000ffff147224 */ /* 0x001fc400078e0002 */
[----:B------:R-:W2:Y:S04]  /*21a460*/  LDL.LU R2, [R1+0x1ce4] ;  /* 0x001ce40001027983 */ /* 0x000ea80000300800 */
        /* <DEDUP_REMOVED lines=13> */
[----:B0-----:R-:W2:Y:S01]  /*21a540*/  LDL.LU R2, [R1+0xf8c] ;  /* 0x000f8c0001027983 */ /* 0x001ea20000300800 */
[----:B------:R-:W-:-:S04]  /*21a550*/  SHF.R.U32.HI R0, RZ, 0x8, R0 ;  /* 0x00000008ff007819 */ /* 0x000fc80000011600 */
[----:B------:R-:W-:Y:S01]  /*21a560*/  LOP3.LUT R0, R0, 0xffff, RZ, 0xc0, !PT ;  /* 0x0000ffff00007812 */ /* 0x000fe200078ec0ff */
[----:B--2---:R0:W-:Y:S04]  /*21a570*/  STL [R1+0x7698], R2 ;  /* 0x0076980201007387 */ /* 0x0041e80000100800 */
[----:B------:R-:W2:Y:S04]  /*21a580*/  LDL.LU R27, [R1+0xefc] ;  /* 0x000efc00011b7983 */ /* 0x000ea80000300800 */
[----:B------:R-:W2:Y:S04]  /*21a590*/  LDL.LU R26, [R1+0x1ccc] ;  /* 0x001ccc00011a7983 */ /* 0x000ea80000300800 */
[----:B------:R-:W3:Y:S04]  /*21a5a0*/  LDL.LU R29, [R1+0xef8] ;  /* 0x000ef800011d7983 */ /* 0x000ee80000300800 */
[----:B------:R-:W3:Y:S04]  /*21a5b0*/  LDL.LU R18, [R1+0x1cd0] ;  /* 0x001cd00001127983 */ /* 0x000ee80000300800 */
[----:B------:R-:W4:Y:S04]  /*21a5c0*/  LDL.LU R19, [R1+0xef4] ;  /* 0x000ef40001137983 */ /* 0x000f280000300800 */
[----:B------:R-:W4:Y:S04]  /*21a5d0*/  LDL.LU R17, [R1+0x1cc0] ;  /* 0x001cc00001117983 */ /* 0x000f280000300800 */
[----:B------:R-:W2:Y:S04]  /*21a5e0*/  LDL.LU R16, [R1+0xef0] ;  /* 0x000ef00001107983 */ /* 0x000ea80000300800 */
[----:B------:R-:W2:Y:S01]  /*21a5f0*/  LDL.LU R15, [R1+0x1cc4] ;  /* 0x001cc400010f7983 */ /* 0x000ea20000300800 */
[----:B0-----:R-:W-:-:S03]  /*21a600*/  IMAD.MOV.U32 R2, RZ, RZ, R3 ;  /* 0x000000ffff027224 */ /* 0x001fc600078e0003 */
[----:B------:R-:W2:Y:S04]  /*21a610*/  LDL.LU R14, [R1+0x8cc] ;  /* 0x0008cc00010e7983 */ /* 0x000ea80000300800 */
[----:B------:R-:W2:Y:S04]  /*21a620*/  LDL.LU R3, [R1+0x1ca8] ;  /* 0x001ca80001037983 */ /* 0x000ea80000300800 */
[----:B------:R-:W2:Y:S04]  /*21a630*/  LDL.LU R4, [R1+0x514] ;  /* 0x0005140001047983 */ /* 0x000ea80000300800 */
[----:B------:R-:W2:Y:S04]  /*21a640*/  LDL.LU R5, [R1+0x1cb8] ;  /* 0x001cb80001057983 */ /* 0x000ea80000300800 */
[----:B------:R-:W2:Y:S04]  /*21a650*/  LDL.LU R6, [R1+0x8bc] ;  /* 0x0008bc0001067983 */ /* 0x000ea80000300800 */
[----:B------:R-:W2:Y:S04]  /*21a660*/  LDL.LU R7, [R1+0x1c9c] ;  /* 0x001c9c0001077983 */ /* 0x000ea80000300800 */
[----:B------:R-:W2:Y:S01]  /*21a670*/  LDL.LU R8, [R1+0x8b8] ;  /* 0x0008b80001087983 */ /* 0x000ea20000300800 */
[----:B------:R-:W-:-:S03]  /*21a680*/  SHF.R.U32.HI R2, RZ, 0x8, R2 ;  /* 0x00000008ff027819 */ /* 0x000fc60000011602 */
[----:B------:R-:W2:Y:S04]  /*21a690*/  LDL.LU R9, [R1+0x1c88] ;  /* 0x001c880001097983 */ /* 0x000ea80000300800 */
[----:B------:R-:W2:Y:S04]  /*21a6a0*/  LDL.LU R10, [R1+0x8b4] ;  /* 0x0008b400010a7983 */ /* 0x000ea80000300800 */
[----:B------:R-:W2:Y:S04]  /*21a6b0*/  LDL.LU R13, [R1+0x1c98] ;  /* 0x001c9800010d7983 */ /* 0x000ea80000300800 */
[----:B------:R-:W2:Y:S01]  /*21a6c0*/  LDL.LU R11, [R1+0x8ac] ;  /* 0x0008ac00010b7983 */ /* 0x000ea20000300800 */
[----:B------:R-:W-:-:S03]  /*21a6d0*/  LOP3.LUT R2, R2, 0xffff, RZ, 0xc0, !PT ;  /* 0x0000ffff02027812 */ /* 0x000fc600078ec0ff */
[----:B------:R-:W2:Y:S04]  /*21a6e0*/  LDL.LU R12, [R1+0x1c74] ;  /* 0x001c7400010c7983 */ /* 0x000ea80000300800 */
[----:B------:R-:W2:Y:S04]  /*21a6f0*/  LDL.LU R28, [R1+0x8a8] ;  /* 0x0008a800011c7983 */ /* 0x000ea80000300800 */
[----:B------:R-:W2:Y:S04]  /*21a700*/  LDL.LU R23, [R1+0x1c60] ;  /* 0x001c600001177983 */ /* 0x000ea80000300800 */
[----:B------:R-:W2:Y:S01]  /*21a710*/  LDL.LU R24, [R1+0x89c] ;  /* 0x00089c0001187983 */ /* 0x000ea20000300800 */
[----:B------:R-:W-:-:S03]  /*21a720*/  PRMT R0, R0, 0x3340, R2 ;  /* 0x0000334000007816 */ /* 0x000fc60000000002 */
[----:B------:R-:W2:Y:S04]  /*21a730*/  LDL.LU R22, [R1+0x1c5c] ;  /* 0x001c5c0001167983 */ /* 0x000ea80000300800 */
[----:B------:R-:W2:Y:S04]  /*21a740*/  LDL.LU R21, [R1+0x894] ;  /* 0x0008940001157983 */ /* 0x000ea80000300800 */
[----:B------:R-:W2:Y:S04]  /*21a750*/  LDL.LU R25, [R1+0x1c44] ;  /* 0x001c440001197983 */ /* 0x000ea80000300800 */
[----:B------:R-:W2:Y:S04]  /*21a760*/  LDL.LU R2, [R1+0x7698] ;  /* 0x0076980001027983 */ /* 0x000ea80000300800 */
[----:B------:R0:W-:Y:S04]  /*21a770*/  STL [R1+0x718], R0 ;  /* 0x0007180001007387 */ /* 0x0001e80000100800 */
[----:B0-----:R-:W2:Y:S01]  /*21a780*/  LDL.LU R0, [R1+0x7694] ;  /* 0x0076940001007983 */ /* 0x001ea20000300800 */
[----:B------:R-:W-:-:S04]  /*21a790*/  SHF.R.U32.HI R20, RZ, 0x8, R20 ;  /* 0x00000008ff147819 */ /* 0x000fc80000011614 */
[----:B------:R-:W-:-:S04]  /*21a7a0*/  LOP3.LUT R20, R20, 0xffff, RZ, 0xc0, !PT ;  /* 0x0000ffff14147812 */ /* 0x000fc800078ec0ff */
[----:B--2---:R-:W-:-:S05]  /*21a7b0*/  PRMT R20, R20, 0x3340, R0 ;  /* 0x0000334014147816 */ /* 0x004fca0000000000 */
[----:B------:R0:W-:Y:S04]  /*21a7c0*/  STL [R1+0x288], R20 ;  /* 0x0002881401007387 */ /* 0x0001e80000100800 */
[----:B0-----:R-:W2:Y:S04]  /*21a7d0*/  LDL.LU R20, [R1+0x7690] ;  /* 0x0076900001147983 */ /* 0x001ea80000300800 */
[----:B------:R0:W-:Y:S04]  /*21a7e0*/  STL [R1+0x73fc], R0 ;  /* 0x0073fc0001007387 */ /* 0x0001e80000100800 */
[----:B0-----:R-:W3:Y:S01]  /*21a7f0*/  LDL.LU R0, [R1+0x1ce0] ;  /* 0x001ce00001007983 */ /* 0x001ee20000300800 */
[----:B--2---:R-:W-:-:S03]  /*21a800*/  PRMT R20, R20, 0x5410, R2 ;  /* 0x0000541014147816 */ /* 0x004fc60000000002 */
[----:B------:R-:W2:Y:S04]  /*21a810*/  LDL.LU R2, [R1+0x768c] ;  /* 0x00768c0001027983 */ /* 0x000ea80000300800 */
[----:B------:R0:W-:Y:S04]  /*21a820*/  STL [R1+0xf8c], R20 ;  /* 0x000f8c1401007387 */ /* 0x0001e80000100800 */
[----:B0-----:R-:W2:Y:S02]  /*21a830*/  LDL.LU R20, [R1+0x7688] ;  /* 0x0076880001147983 */ /* 0x001ea40000300800 */
[----:B--2---:R-:W-:-:S02]  /*21a840*/  PRMT R20, R20, 0x5410, R2 ;  /* 0x0000541014147816 */ /* 0x004fc40000000002 */
        /* <DEDUP_REMOVED lines=22> */
[----:B0-----:R-:W3:Y:S02]  /*21a9b0*/  LDL.LU R20, [R1+0x7658] ;  /* 0x0076580001147983 */ /* 0x001ee40000300800 */
[----:B---3--:R-:W-:-:S02]  /*21a9c0*/  PRMT R0, R0, 0x5410, R20 ;  /* 0x0000541000007816 */ /* 0x008fc40000000014 */
[----:B------:R-:W2:Y:S04]  /*21a9d0*/  LDL.LU R20, [R1+0x7654] ;  /* 0x0076540001147983 */ /* 0x000ea80000300800 */
[----:B------:R0:W-:Y:S01]  /*21a9e0*/  STL [R1+0x508], R0 ;  /* 0x0005080001007387 */ /* 0x0001e20000100800 */
[----:B----4-:R-:W-:Y:S02]  /*21a9f0*/  PRMT R17, R17, 0x5410, R19 ;  /* 0x0000541011117816 */ /* 0x010fe40000000013 */
[----:B0-----:R-:W-:Y:S02]  /*21aa00*/  PRMT R0, R18, 0x5410, R29 ;  /* 0x0000541012007816 */ /* 0x001fe4000000001d */
[----:B--2---:R-:W-:Y:S02]  /*21aa10*/  PRMT R20, R2, 0x5410, R20 ;  /* 0x0000541002147816 */ /* 0x004fe40000000014 */
[----:B------:R-:W-:-:S03]  /*21aa20*/  PRMT R2, R26, 0x5410, R27 ;  /* 0x000054101a027816 */ /* 0x000fc6000000001b */
[----:B------:R-:W-:Y:S04]  /*21aa30*/  STL [R1+0x504], R20 ;  /* 0x0005041401007387 */ /* 0x000fe80000100800 */
[----:B------:R0:W-:Y:S04]  /*21aa40*/  STL [R1+0x510], R2 ;  /* 0x0005100201007387 */ /* 0x0001e80000100800 */
[----:B------:R1:W-:Y:S04]  /*21aa50*/  STL [R1+0x50c], R0 ;  /* 0x00050c0001007387 */ /* 0x0003e80000100800 */
[----:B------:R-:W-:Y:S01]  /*21aa60*/  STL [R1+0xf88], R17 ;  /* 0x000f881101007387 */ /* 0x000fe20000100800 */
[----:B0-----:R-:W-:-:S02]  /*21aa70*/  PRMT R2, R15, 0x5410, R16 ;  /* 0x000054100f027816 */ /* 0x001fc40000000010 */
[----:B-1----:R-:W-:Y:S02]  /*21aa80*/  PRMT R0, R3, 0x5410, R14 ;  /* 0x0000541003007816 */ /* 0x002fe4000000000e */
[----:B------:R-:W-:Y:S01]  /*21aa90*/  PRMT R3, R5, 0x5410, R4 ;  /* 0x0000541005037816 */ /* 0x000fe20000000004 */
[----:B------:R0:W-:Y:S04]  /*21aaa0*/  STL [R1+0xf84], R2 ;  /* 0x000f840201007387 */ /* 0x0001e80000100800 */
[----:B------:R1:W-:Y:S04]  /*21aab0*/  STL [R1+0x518], R0 ;  /* 0x0005180001007387 */ /* 0x0003e80000100800 */
[----:B------:R2:W-:Y:S01]  /*21aac0*/  STL [R1+0x514], R3 ;  /* 0x0005140301007387 */ /* 0x0005e20000100800 */
[----:B0-----:R-:W-:-:S02]  /*21aad0*/  PRMT R2, R7, 0x5410, R6 ;  /* 0x0000541007027816 */ /* 0x001fc40000000006 */
[----:B-1----:R-:W-:Y:S02]  /*21aae0*/  PRMT R0, R9, 0x5410, R8 ;  /* 0x0000541009007816 */ /* 0x002fe40000000008 */
[----:B--2---:R-:W-:Y:S01]  /*21aaf0*/  PRMT R3, R13, 0x5410, R10 ;  /* 0x000054100d037816 */ /* 0x004fe2000000000a */
[----:B------:R0:W-:Y:S04]  /*21ab00*/  STL [R1+0x51c], R2 ;  /* 0x00051c0201007387 */ /* 0x0001e80000100800 */
[----:B------:R1:W-:Y:S04]  /*21ab10*/  STL [R1+0x520], R0 ;  /* 0x0005200001007387 */ /* 0x0003e80000100800 */
[----:B------:R-:W-:Y:S01]  /*21ab20*/  STL [R1+0x524], R3 ;  /* 0x0005240301007387 */ /* 0x000fe20000100800 */
[----:B0-----:R-:W-:-:S02]  /*21ab30*/  PRMT R2, R12, 0x5410, R11 ;  /* 0x000054100c027816 */ /* 0x001fc4000000000b */
[----:B-1----:R-:W-:-:S03]  /*21ab40*/  PRMT R0, R23, 0x5410, R28 ;  /* 0x0000541017007816 */ /* 0x002fc6000000001c */
[----:B------:R-:W-:Y:S04]  /*21ab50*/  STL [R1+0x528], R2 ;  /* 0x0005280201007387 */ /* 0x000fe80000100800 */
[----:B------:R0:W-:Y:S04]  /*21ab60*/  STL [R1+0x52c], R0 ;  /* 0x00052c0001007387 */ /* 0x0001e80000100800 */
[----:B0-----:R-:W2:Y:S01]  /*21ab70*/  LDL.LU R0, [R1+0x1aec] ;  /* 0x001aec0001007983 */ /* 0x001ea20000300800 */
[----:B------:R-:W-:Y:S02]  /*21ab80*/  PRMT R3, R22, 0x5410, R24 ;  /* 0x0000541016037816 */ /* 0x000fe40000000018 */
[----:B------:R-:W-:-:S03]  /*21ab90*/  PRMT R2, R25, 0x5410, R21 ;  /* 0x0000541019027816 */ /* 0x000fc60000000015 */
[----:B------:R-:W-:Y:S04]  /*21aba0*/  STL [R1+0x530], R3 ;  /* 0x0005300301007387 */ /* 0x000fe80000100800 */
[----:B--2---:R0:W-:Y:S04]  /*21abb0*/  STL [R1+0x75d4], R0 ;  /* 0x0075d40001007387 */ /* 0x0041e80000100800 */
        /* <DEDUP_REMOVED lines=32> */
[----:B------:R-:W3:Y:S04]  /*21adc0*/  LDL.LU R20, [R1+0x4d0] ;  /* 0x0004d00001147983 */ /* 0x000ee80000300800 */
[----:B---3--:R0:W-:Y:S04]  /*21add0*/  STL [R1+0x75d0], R20 ;  /* 0x0075d01401007387 */ /* 0x0081e80000100800 */
[----:B0-----:R-:W3:Y:S04]  /*21ade0*/  LDL.LU R20, [R1+0x4dc] ;  /* 0x0004dc0001147983 */ /* 0x001ee80000300800 */
        /* <DEDUP_REMOVED lines=31> */
[----:B0-----:R-:W2:Y:S04]  /*21afe0*/  LDL.LU R20, [R1+0x87c] ;  /* 0x00087c0001147983 */ /* 0x001ea80000300800 */
        /* <DEDUP_REMOVED lines=93> */
[----:B------:R0:W-:Y:S01]  /*21b5c0*/  STL [R1+0x56c], R0 ;  /* 0x00056c0001007387 */ /* 0x0001e20000100800 */
[----:B---3--:R-:W-:Y:S02]  /*21b5d0*/  PRMT R17, R17, 0x5410, R19 ;  /* 0x0000541011117816 */ /* 0x008fe40000000013 */
[----:B0-----:R-:W-:Y:S02]  /*21b5e0*/  PRMT R0, R18, 0x5410, R29 ;  /* 0x0000541012007816 */ /* 0x001fe4000000001d */
[----:B--2---:R-:W-:Y:S02]  /*21b5f0*/  PRMT R20, R2, 0x5410, R20 ;  /* 0x0000541002147816 */ /* 0x004fe40000000014 */
[----:B----4-:R-:W-:-:S03]  /*21b600*/  PRMT R2, R26, 0x5410, R27 ;  /* 0x000054101a027816 */ /* 0x010fc6000000001b */
        /* <DEDUP_REMOVED lines=349> */
[----:B------:R-:W-:Y:S01]  /*21cbe0*/  STL [R1+0x4e8], R3 ;  /* 0x0004e80301007387 */ /* 0x000fe20000100800 */
[----:B0-----:R-:W-:-:S02]  /*21cbf0*/  PRMT R2, R7, 0x5410, R6 ;  /* 0x0000541007027816 */ /* 0x001fc40000000006 */
[----:B-1----:R-:W-:-:S03]  /*21cc00*/  PRMT R0, R9, 0x5410, R8 ;  /* 0x0000541009007816 */ /* 0x002fc60000000008 */
[----:B------:R0:W-:Y:S04]  /*21cc10*/  STL [R1+0x4ec], R2 ;  /* 0x0004ec0201007387 */ /* 0x0001e80000100800 */
[----:B------:R1:W-:Y:S01]  /*21cc20*/  STL [R1+0x4e4], R0 ;  /* 0x0004e40001007387 */ /* 0x0003e20000100800 */
[----:B0-----:R-:W-:Y:S02]  /*21cc30*/  PRMT R2, R13, 0x5410, R10 ;  /* 0x000054100d027816 */ /* 0x001fe4000000000a */
[----:B-1----:R-:W-:-:S03]  /*21cc40*/  PRMT R0, R12, 0x5410, R11 ;  /* 0x000054100c007816 */ /* 0x002fc6000000000b */
[----:B------:R0:W-:Y:S04]  /*21cc50*/  STL [R1+0x4ac], R2 ;  /* 0x0004ac0201007387 */ /* 0x0001e80000100800 */
[----:B------:R1:W-:Y:S01]  /*21cc60*/  STL [R1+0x4a8], R0 ;  /* 0x0004a80001007387 */ /* 0x0003e20000100800 */
[----:B0-----:R-:W-:Y:S02]  /*21cc70*/  PRMT R2, R23, 0x5410, R28 ;  /* 0x0000541017027816 */ /* 0x001fe4000000001c */
[----:B-1----:R-:W-:-:S03]  /*21cc80*/  PRMT R0, R22, 0x5410, R24 ;  /* 0x0000541016007816 */ /* 0x002fc60000000018 */
[----:B------:R-:W-:Y:S04]  /*21cc90*/  STL [R1+0x4a4], R2 ;  /* 0x0004a40201007387 */ /* 0x000fe80000100800 */
[----:B------:R0:W-:Y:S04]  /*21cca0*/  STL [R1+0x4a0], R0 ;  /* 0x0004a00001007387 */ /* 0x0001e80000100800 */
[----:B0-----:R-:W2:Y:S01]  /*21ccb0*/  LDL.LU R0, [R1+0x1110] ;  /* 0x0011100001007983 */ /* 0x001ea20000300800 */
[----:B------:R-:W-:-:S03]  /*21ccc0*/  PRMT R2, R25, 0x5410, R21 ;  /* 0x0000541019027816 */ /* 0x000fc60000000015 */
[----:B--2---:R0:W-:Y:S04]  /*21ccd0*/  STL [R1+0x74e8], R0 ;  /* 0x0074e80001007387 */ /* 0x0041e80000100800 */
[----:B------:R-:W-:Y:S04]  /*21cce0*/  STL [R1+0x49c], R2 ;  /* 0x00049c0201007387 */ /* 0x000fe80000100800 */
[----:B0-----:R-:W2:Y:S04]  /*21ccf0*/  LDL.LU R0, [R1+0x494] ;  /* 0x0004940001007983 */ /* 0x001ea80000300800 */
[----:B------:R-:W3:Y:S04]  /*21cd00*/  LDL.LU R20, [R1+0x2d0] ;  /* 0x0002d00001147983 */ /* 0x000ee80000300800 */
        /* <DEDUP_REMOVED lines=36> */
[----:B------:R-:W3:Y:S04]  /*21cf50*/  LDL.LU R20, [R1+0x74e4] ;  /* 0x0074e40001147983 */ /* 0x000ee80000300800 */
[----:B------:R3:W-:Y:S02]  /*21cf60*/  STL [R1+0x494], R0 ;  /* 0x0004940001007387 */ /* 0x0007e40000100800 */
[----:B---3--:R-:W-:Y:S02]  /*21cf70*/  PRMT R0, R2, 0x5410, R20 ;  /* 0x0000541002007816 */ /* 0x008fe40000000014 */
[----:B----4-:R-:W-:-:S03]  /*21cf80*/  PRMT R2, R26, 0x5410, R27 ;  /* 0x000054101a027816 */ /* 0x010fc6000000001b */
        /* <DEDUP_REMOVED lines=21> */
[----:B------:R-:W-:Y:S01]  /*21d0e0*/  STL [R1+0x408], R2 ;  /* 0x0004080201007387 */ /* 0x000fe20000100800 */
[----:B0-----:R-:W-:-:S05]  /*21d0f0*/  PRMT R0, R22, 0x5410, R24 ;  /* 0x0000541016007816 */ /* 0x001fca0000000018 */
        /* <DEDUP_REMOVED lines=45> */
[----:B----4-:R-:W-:Y:S02]  /*21d3d0*/  PRMT R0, R26, 0x5410, R27 ;  /* 0x000054101a007816 */ /* 0x010fe4000000001b */
[----:B---3--:R-:W-:-:S05]  /*21d3e0*/  PRMT R2, R2, 0x5410, R20 ;  /* 0x0000541002027816 */ /* 0x008fca0000000014 */
        /* <DEDUP_REMOVED lines=25> */
[----:B------:R-:W2:Y:S04]  /*21d580*/  LDL.LU R28, [R1+0x16c] ;  /* 0x00016c00011c7983 */ /* 0x000ea80000300800 */
[----:B------:R-:W2:Y:S04]  /*21d590*/  LDL.LU R23, [R1+0x4bc] ;  /* 0x0004bc0001177983 */ /* 0x000ea80000300800 */
[----:B------:R-:W-:Y:S04]  /*21d5a0*/  STL [R1+0x35c], R0 ;  /* 0x00035c0001007387 */ /* 0x000fe80000100800 */
[----:B------:R-:W3:Y:S04]  /*21d5b0*/  LDL.LU R20, [R1+0x4c0] ;  /* 0x0004c00001147983 */ /* 0x000ee80000300800 */
[----:B0-----:R-:W4:Y:S04]  /*21d5c0*/  LDL.LU R2, [R1+0x164] ;  /* 0x0001640001027983 */ /* 0x001f280000300800 */
[----:B----4-:R0:W-:Y:S04]  /*21d5d0*/  STL [R1+0x74d4], R2 ;  /* 0x0074d40201007387 */ /* 0x0101e80000100800 */
        /* <DEDUP_REMOVED lines=22> */
[----:B------:R-:W4:Y:S01]  /*21d740*/  LDL.LU R13, [R1+0x100] ;  /* 0x00010000010d7983 */ /* 0x000f220000300800 */
[----:B--2---:R-:W-:-:S03]  /*21d750*/  PRMT R23, R23, 0x5410, R28 ;  /* 0x0000541017177816 */ /* 0x004fc6000000001c */
[----:B------:R-:W2:Y:S04]  /*21d760*/  LDL.LU R11, [R1+0x474] ;  /* 0x00047400010b7983 */ /* 0x000ea80000300800 */
[----:B------:R-:W2:Y:S04]  /*21d770*/  LDL.LU R12, [R1+0xfc] ;  /* 0x0000fc00010c7983 */ /* 0x000ea80000300800 */
[----:B------:R-:W2:Y:S04]  /*21d780*/  LDL.LU R24, [R1+0x454] ;  /* 0x0004540001187983 */ /* 0x000ea80000300800 */
[----:B------:R-:W2:Y:S04]  /*21d790*/  LDL.LU R28, [R1+0xf8] ;  /* 0x0000f800011c7983 */ /* 0x000ea80000300800 */
[----:B------:R0:W-:Y:S04]  /*21d7a0*/  STL [R1+0x36c], R23 ;  /* 0x00036c1701007387 */ /* 0x0001e80000100800 */
[----:B0-----:R-:W2:Y:S01]  /*21d7b0*/  LDL.LU R23, [R1+0x450] ;  /* 0x0004500001177983 */ /* 0x001ea20000300800 */
[----:B---3--:R-:W-:-:S03]  /*21d7c0*/  PRMT R20, R20, 0x5410, R2 ;  /* 0x0000541014147816 */ /* 0x008fc60000000002 */
[----:B------:R-:W3:Y:S04]  /*21d7d0*/  LDL.LU R2, [R1+0x74d4] ;  /* 0x0074d40001027983 */ /* 0x000ee80000300800 */
[----:B------:R0:W-:Y:S01]  /*21d7e0*/  STL [R1+0x364], R20 ;  /* 0x0003641401007387 */ /* 0x0001e20000100800 */
[----:B----4-:R-:W-:Y:S02]  /*21d7f0*/  PRMT R25, R25, 0x5410, R21 ;  /* 0x0000541019197816 */ /* 0x010fe40000000015 */
[----:B------:R-:W-:Y:S01]  /*21d800*/  PRMT R0, R27, 0x5410, R0 ;  /* 0x000054101b007816 */ /* 0x000fe20000000000 */
[----:B0-----:R-:W4:Y:S01]  /*21d810*/  LDL.LU R20, [R1+0x74d0] ;  /* 0x0074d00001147983 */ /* 0x001f220000300800 */
[----:B------:R-:W-:Y:S02]  /*21d820*/  PRMT R26, R29, 0x5410, R26 ;  /* 0x000054101d1a7816 */ /* 0x000fe4000000001a */
[----:B------:R-:W-:-:S02]  /*21d830*/  PRMT R16, R16, 0x5410, R17 ;  /* 0x0000541010107816 */ /* 0x000fc40000000011 */
[----:B------:R-:W-:Y:S02]  /*21d840*/  PRMT R3, R4, 0x5410, R3 ;  /* 0x0000541004037816 */ /* 0x000fe40000000003 */
[----:B---3--:R-:W-:Y:S02]  /*21d850*/  PRMT R22, R22, 0x5410, R2 ;  /* 0x0000541016167816 */ /* 0x008fe40000000002 */
[----:B------:R-:W4:Y:S04]  /*21d860*/  LDL.LU R2, [R1+0x74cc] ;  /* 0x0074cc0001027983 */ /* 0x000f280000300800 */
[----:B------:R0:W-:Y:S04]  /*21d870*/  STL [R1+0x368], R22 ;  /* 0x0003681601007387 */ /* 0x0001e80000100800 */
[----:B0-----:R-:W3:Y:S04]  /*21d880*/  LDL.LU R22, [R1+0x74c8] ;  /* 0x0074c80001167983 */ /* 0x001ee80000300800 */
[----:B------:R-:W3:Y:S04]  /*21d890*/  LDL.LU R21, [R1+0x74c4] ;  /* 0x0074c40001157983 */ /* 0x000ee80000300800 */
[----:B------:R0:W-:Y:S04]  /*21d8a0*/  STL [R1+0x32c], R25 ;  /* 0x00032c1901007387 */ /* 0x0001e80000100800 */
[----:B0-----:R-:W4:Y:S04]  /*21d8b0*/  LDL.LU R25, [R1+0x74c0] ;  /* 0x0074c00001197983 */ /* 0x001f280000300800 */
[----:B------:R0:W-:Y:S04]  /*21d8c0*/  STL [R1+0x328], R0 ;  /* 0x0003280001007387 */ /* 0x0001e80000100800 */
[----:B------:R-:W-:Y:S01]  /*21d8d0*/  STL [R1+0x324], R26 ;  /* 0x0003241a01007387 */ /* 0x000fe20000100800 */
[----:B0-----:R-:W-:-:S05]  /*21d8e0*/  PRMT R0, R19, 0x5410, R18 ;  /* 0x0000541013007816 */ /* 0x001fca0000000012 */
[----:B------:R0:W-:Y:S04]  /*21d8f0*/  STL [R1+0x320], R0 ;  /* 0x0003200001007387 */ /* 0x0001e80000100800 */
[----:B------:R-:W-:Y:S01]  /*21d900*/  STL [R1+0x31c], R16 ;  /* 0x00031c1001007387 */ /* 0x000fe20000100800 */
[----:B0-----:R-:W-:-:S05]  /*21d910*/  PRMT R0, R14, 0x5410, R15 ;  /* 0x000054100e007816 */ /* 0x001fca000000000f */
[----:B------:R0:W-:Y:S04]  /*21d920*/  STL [R1+0x318], R0 ;  /* 0x0003180001007387 */ /* 0x0001e80000100800 */
[----:B------:R1:W-:Y:S01]  /*21d930*/  STL [R1+0x314], R3 ;  /* 0x0003140301007387 */ /* 0x0003e20000100800 */
[----:B0-----:R-:W-:Y:S02]  /*21d940*/  PRMT R0, R6, 0x5410, R5 ;  /* 0x0000541006007816 */ /* 0x001fe40000000005 */
[----:B-1----:R-:W-:-:S03]  /*21d950*/  PRMT R3, R8, 0x5410, R7 ;  /* 0x0000541008037816 */ /* 0x002fc60000000007 */
[----:B------:R0:W-:Y:S04]  /*21d960*/  STL [R1+0x2e8], R0 ;  /* 0x0002e80001007387 */ /* 0x0001e80000100800 */
[----:B------:R2:W-:Y:S01]  /*21d970*/  STL [R1+0x2e4], R3 ;  /* 0x0002e40301007387 */ /* 0x0005e20000100800 */
[----:B0-----:R-:W-:Y:S02]  /*21d980*/  PRMT R0, R10, 0x5410, R9 ;  /* 0x000054100a007816 */ /* 0x001fe40000000009 */
[----:B--2---:R-:W-:-:S03]  /*21d990*/  PRMT R3, R11, 0x5410, R13 ;  /* 0x000054100b037816 */ /* 0x004fc6000000000d */
[----:B------:R0:W-:Y:S04]  /*21d9a0*/  STL [R1+0x2ec], R0 ;  /* 0x0002ec0001007387 */ /* 0x0001e80000100800 */
[----:B------:R-:W-:Y:S01]  /*21d9b0*/  STL [R1+0x2d8], R3 ;  /* 0x0002d80301007387 */ /* 0x000fe20000100800 */
[----:B0-----:R-:W-:-:S03]  /*21d9c0*/  PRMT R0, R24, 0x5410, R12 ;  /* 0x0000541018007816 */ /* 0x001fc6000000000c */
[----:B------:R-:W4:Y:S04]  /*21d9d0*/  LDL.LU R24, [R1+0xf0] ;  /* 0x0000f00001187983 */ /* 0x000f280000300800 */
[----:B------:R0:W-:Y:S02]  /*21d9e0*/  STL [R1+0x2e0], R0 ;  /* 0x0002e00001007387 */ /* 0x0001e40000100800 */
[----:B0-----:R-:W-:Y:S02]  /*21d9f0*/  PRMT R0, R23, 0x5410, R28 ;  /* 0x0000541017007816 */ /* 0x001fe4000000001c */
[----:B------:R-:W2:Y:S04]  /*21da00*/  LDL.LU R23, [R1+0xec] ;  /* 0x0000ec0001177983 */ /* 0x000ea80000300800 */
[----:B------:R3:W-:Y:S04]  /*21da10*/  STL [R1+0x2dc], R0 ;  /* 0x0002dc0001007387 */ /* 0x0007e80000100800 */
[----:B------:R-:W2:Y:S04]  /*21da20*/  LDL.LU R27, [R1+0xe8] ;  /* 0x0000e800011b7983 */ /* 0x000ea80000300800 */
[----:B------:R-:W2:Y:S01]  /*21da30*/  LDL.LU R26, [R1+0xe4] ;  /* 0x0000e400011a7983 */ /* 0x000ea20000300800 */
[----:B---3--:R-:W-:-:S05]  /*21da40*/  PRMT R0, R21, 0x5410, R22 ;  /* 0x0000541015007816 */ /* 0x008fca0000000016 */
[----:B------:R0:W-:Y:S04]  /*21da50*/  STL [R1+0x2c8], R0 ;  /* 0x0002c80001007387 */ /* 0x0001e80000100800 */
        /* <DEDUP_REMOVED lines=20> */
[----:B------:R-:W2:Y:S04]  /*21dba0*/  LDL R22, [R1+0x37c0] ;  /* 0x0037c00001167983 */ /* 0x000ea80000100800 */
[----:B------:R-:W2:Y:S01]  /*21dbb0*/  LDL R21, [R1+0x37c4] ;  /* 0x0037c40001157983 */ /* 0x000ea20000100800 */
[----:B----4-:R-:W-:-:S03]  /*21dbc0*/  PRMT R25, R25, 0x5410, R24 ;  /* 0x0000541019197816 */ /* 0x010fc60000000018 */
[----:B------:R-:W2:Y:S04]  /*21dbd0*/  LDL.LU R24, [R1+0x74bc] ;  /* 0x0074bc0001187983 */ /* 0x000ea80000300800 */
[----:B------:R0:W-:Y:S04]  /*21dbe0*/  STL [R1+0x2c4], R25 ;  /* 0x0002c41901007387 */ /* 0x0001e80000100800 */
[----:B0-----:R-:W4:Y:S01]  /*21dbf0*/  LDL R25, [R1+0x37bc] ;  /* 0x0037bc0001197983 */ /* 0x001f220000100800 */
[----:B--2---:R-:W-:-:S03]  /*21dc00*/  PRMT R24, R24, 0x5410, R23 ;  /* 0x0000541018187816 */ /* 0x004fc60000000017 */
[----:B------:R-:W2:Y:S04]  /*21dc10*/  LDL.LU R23, [R1+0x74b8] ;  /* 0x0074b80001177983 */ /* 0x000ea80000300800 */
[----:B------:R0:W-:Y:S01]  /*21dc20*/  STL [R1+0x2c0], R24 ;  /* 0x0002c01801007387 */ /* 0x0001e20000100800 */
[----:B---3--:R-:W-:Y:S02]  /*21dc30*/  PRMT R29, R29, 0x5410, R26 ;  /* 0x000054101d1d7816 */ /* 0x008fe4000000001a */
[----:B------:R-:W-:Y:S02]  /*21dc40*/  PRMT R19, R19, 0x5410, R18 ;  /* 0x0000541013137816 */ /* 0x000fe40000000012 */
[----:B------:R-:W-:Y:S01]  /*21dc50*/  PRMT R16, R16, 0x5410, R17 ;  /* 0x0000541010107816 */ /* 0x000fe20000000011 */
[----:B0-----:R-:W3:Y:S01]  /*21dc60*/  LDL R24, [R1+0x37b8] ;  /* 0x0037b80001187983 */ /* 0x001ee20000100800 */
[----:B------:R-:W-:-:S02]  /*21dc70*/  PRMT R14, R14, 0x5410, R15 ;  /* 0x000054100e0e7816 */ /* 0x000fc4000000000f */
[----:B------:R-:W-:Y:S02]  /*21dc80*/  PRMT R4, R4, 0x5410, R3 ;  /* 0x0000541004047816 */ /* 0x000fe40000000003 */
[----:B------:R-:W-:Y:S02]  /*21dc90*/  PRMT R6, R6, 0x5410, R5 ;  /* 0x0000541006067816 */ /* 0x000fe40000000005 */
[----:B------:R-:W-:Y:S02]  /*21dca0*/  PRMT R8, R8, 0x5410, R7 ;  /* 0x0000541008087816 */ /* 0x000fe40000000007 */
[----:B------:R-:W-:Y:S02]  /*21dcb0*/  PRMT R10, R10, 0x5410, R9 ;  /* 0x000054100a0a7816 */ /* 0x000fe40000000009 */
[----:B------:R-:W-:Y:S02]  /*21dcc0*/  PRMT R11, R11, 0x5410, R13 ;  /* 0x000054100b0b7816 */ /* 0x000fe4000000000d */
[----:B------:R-:W-:-:S02]  /*21dcd0*/  PRMT R28, R28, 0x5410, R12 ;  /* 0x000054101c1c7816 */ /* 0x000fc4000000000c */
[----:B--2---:R-:W-:Y:S02]  /*21dce0*/  PRMT R23, R23, 0x5410, R27 ;  /* 0x0000541017177816 */ /* 0x004fe4000000001b */
[----:B------:R-:W2:Y:S04]  /*21dcf0*/  LDL.LU R27, [R1+0x74b4] ;  /* 0x0074b400011b7983 */ /* 0x000ea80000300800 */
[----:B------:R0:W-:Y:S04]  /*21dd00*/  STL [R1+0x2bc], R23 ;  /* 0x0002bc1701007387 */ /* 0x0001e80000100800 */
[----:B0-----:R-:W2:Y:S04]  /*21dd10*/  LDL R23, [R1+0xa8] ;  /* 0x0000a80001177983 */ /* 0x001ea80000100800 */
[----:B------:R-:W2:Y:S04]  /*21dd20*/  LDL.LU R26, [R1+0x74b0] ;  /* 0x0074b000011a7983 */ /* 0x000ea80000300800 */
[----:B------:R0:W-:Y:S04]  /*21dd30*/  STL [R1+0x2cc], R29 ;  /* 0x0002cc1d01007387 */ /* 0x0001e80000100800 */
[----:B0-----:R-:W2:Y:S04]  /*21dd40*/  LDL.LU R29, [R1+0x74ac] ;  /* 0x0074ac00011d7983 */ /* 0x001ea80000300800 */
        /* <DEDUP_REMOVED lines=26> */
[----:B0-----:R-:W2:Y:S01]  /*21def0*/  LDL.LU R28, [R1+0x7464] ;  /* 0x00746400011c7983 */ /* 0x001ea20000300800 */
[----:B------:R-:W-:-:S02]  /*21df00*/  ISETP.LT.AND P3, PT, R22, UR8, !P0 ;  /* 0x0000000816007c0c */ /* 0x000fc4000c761270 */
[----:B--2---:R-:W-:Y:S02]  /*21df10*/  PRMT R0, R28, 0x5410, R0 ;  /* 0x000054101c007816 */ /* 0x004fe40000000000 */
[----:B------:R-:W2:Y:S01]  /*21df20*/  LDL.LU R28, [R1+0x7460] ;  /* 0x00746000011c7983 */ /* 0x000ea20000300800 */
[----:B------:R-:W-:Y:S02]  /*21df30*/  ISETP.LT.AND P2, PT, R21, UR54, !P0 ;  /* 0x0000003615007c0c */ /* 0x000fe4000c741270 */
[----:B----4-:R-:W-:Y:S02]  /*21df40*/  ISETP.LT.AND P1, PT, R25, UR11, !P0 ;  /* 0x0000000b19007c0c */ /* 0x010fe4000c721270 */
[----:B---3--:R-:W-:Y:S01]  /*21df50*/  ISETP.LT.AND P0, PT, R24, UR10, !P0 ;  /* 0x0000000a18007c0c */ /* 0x008fe2000c701270 */
[----:B------:R-:W0:Y:S01]  /*21df60*/  LDCU.64 UR10, c[0x0][0x398] ;  /* 0x00007300ff0a77ac */ /* 0x000e220008000a00 */
[----:B------:R1:W-:Y:S01]  /*21df70*/  STL [R1+0x294], R0 ;  /* 0x0002940001007387 */ /* 0x0003e20000100800 */
[----:B------:R-:W-:-:S02]  /*21df80*/  LOP3.LUT R3, R3, 0x7fffffff, RZ, 0xc0, !PT ;  /* 0x7fffffff03037812 */ /* 0x000fc400078ec0ff */
[----:B------:R-:W-:Y:S02]  /*21df90*/  LOP3.LUT R4, R4, 0x7fffffff, RZ, 0xc0, !PT ;  /* 0x7fffffff04047812 */ /* 0x000fe400078ec0ff */
[----:B------:R-:W-:Y:S01]  /*21dfa0*/  LOP3.LUT R5, R5, 0x7fffffff, RZ, 0xc0, !PT ;  /* 0x7fffffff05057812 */ /* 0x000fe200078ec0ff */
[----:B------:R-:W3:Y:S01]  /*21dfb0*/  LDCU UR54, c[0x0][0x398] ;  /* 0x00007300ff3677ac */ /* 0x000ee20008000800 */
[----:B-1----:R-:W-:Y:S02]  /*21dfc0*/  PRMT R0, R12, 0x5410, R11 ;  /* 0x000054100c007816 */ /* 0x002fe4000000000b */
[----:B------:R-:W4:Y:S04]  /*21dfd0*/  LDL.LU R11, [R1+0x745c] ;  /* 0x00745c00010b7983 */ /* 0x000f280000300800 */
[----:B------:R-:W3:Y:S04]  /*21dfe0*/  LDL.LU R12, [R1+0x7458] ;  /* 0x00745800010c7983 */ /* 0x000ee80000300800 */
[----:B------:R1:W-:Y:S02]  /*21dff0*/  STL [R1+0x28c], R0 ;  /* 0x00028c0001007387 */ /* 0x0003e40000100800 */
[----:B-1----:R-:W-:Y:S01]  /*21e000*/  VIADD R0, R23, 0x98 ;  /* 0x0000009817007836 */ /* 0x002fe20000000000 */
[----:B--2---:R-:W-:-:S04]  /*21e010*/  LOP3.LUT R28, R28, 0xdfffffff, RZ, 0xc0, !PT ;  /* 0xdfffffff1c1c7812 */ /* 0x004fc800078ec0ff */
[----:B------:R-:W-:-:S04]  /*21e020*/  @P3 LOP3.LUT R28, R28, 0x20000000, RZ, 0xfc, !PT ;  /* 0x200000001c1c3812 */ /* 0x000fc800078efcff */
[----:B------:R-:W-:-:S04]  /*21e030*/  LOP3.LUT R28, R28, 0xefffffff, RZ, 0xc0, !PT ;  /* 0xefffffff1c1c7812 */ /* 0x000fc800078ec0ff */
[----:B------:R-:W-:-:S04]  /*21e040*/  @P2 LOP3.LUT R28, R28, 0x10000000, RZ, 0xfc, !PT ;  /* 0x100000001c1c2812 */ /* 0x000fc800078efcff */
[----:B------:R-:W-:-:S04]  /*21e050*/  LOP3.LUT R28, R28, 0xf7ffffff, RZ, 0xc0, !PT ;  /* 0xf7ffffff1c1c7812 */ /* 0x000fc800078ec0ff */
[----:B------:R-:W-:-:S04]  /*21e060*/  @P1 LOP3.LUT R28, R28, 0x8000000, RZ, 0xfc, !PT ;  /* 0x080000001c1c1812 */ /* 0x000fc800078efcff */
[----:B------:R-:W-:-:S04]  /*21e070*/  LOP3.LUT R28, R28, 0xfbffffff, RZ, 0xc0, !PT ;  /* 0xfbffffff1c1c7812 */ /* 0x000fc800078ec0ff */
[----:B------:R-:W-:Y:S02]  /*21e080*/  @P0 LOP3.LUT R28, R28, 0x4000000, RZ, 0xfc, !PT ;  /* 0x040000001c1c0812 */ /* 0x000fe400078efcff */
[----:B------:R-:W-:Y:S02]  /*21e090*/  ISETP.GE.AND P0, PT, R0, UR33, PT ;  /* 0x0000002100007c0c */ /* 0x000fe4000bf06270 */
[----:B------:R-:W-:Y:S02]  /*21e0a0*/  LOP3.LUT R28, R28, 0xfdffffff, RZ, 0xc0, !PT ;  /* 0xfdffffff1c1c7812 */ /* 0x000fe400078ec0ff */
[----:B0-----:R-:W-:Y:S02]  /*21e0b0*/  ISETP.LT.AND P3, PT, R22, UR10, !P0 ;  /* 0x0000000a16007c0c */ /* 0x001fe4000c761270 */
[----:B------:R-:W-:Y:S02]  /*21e0c0*/  ISETP.LT.AND P2, PT, R21, UR12, !P0 ;  /* 0x0000000c15007c0c */ /* 0x000fe4000c741270 */
[----:B------:R-:W-:Y:S01]  /*21e0d0*/  ISETP.LT.AND P1, PT, R25, UR13, !P0 ;  /* 0x0000000d19007c0c */ /* 0x000fe2000c721270 */
[----:B------:R-:W-:Y:S01]  /*21e0e0*/  VIADD R0, R23, 0x97 ;  /* 0x0000009717007836 */ /* 0x000fe20000000000 */
[----:B------:R-:W-:Y:S01]  /*21e0f0*/  LOP3.LUT R6, R6, 0x7fffffff, RZ, 0xc0, !PT ;  /* 0x7fffffff06067812 */ /* 0x000fe200078ec0ff */
[----:B------:R-:W0:Y:S06]  /*21e100*/  LDCU UR33, c[0x0][0x398] ;  /* 0x00007300ff2177ac */ /* 0x000e2c0008000800 */
[----:B------:R-:W-:Y:S01]  /*21e110*/  @P3 LOP3.LUT R28, R28, 0x2000000, RZ, 0xfc, !PT ;  /* 0x020000001c1c3812 */ /* 0x000fe200078efcff */
[----:B------:R-:W1:Y:S03]  /*21e120*/  LDCU.64 UR12, c[0x0][0x398] ;  /* 0x00007300ff0c77ac */ /* 0x000e660008000a00 */
[----:B------:R-:W-:-:S02]  /*21e130*/  LOP3.LUT R28, R28, 0xfeffffff, RZ, 0xc0, !PT ;  /* 0xfeffffff1c1c7812 */ /* 0x000fc400078ec0ff */
[----:B------:R-:W-:Y:S01]  /*21e140*/  ISETP.LT.AND P0, PT, R24, UR53, !P0 ;  /* 0x0000003518007c0c */ /* 0x000fe2000c701270 */
[----:B------:R-:W2:Y:S01]  /*21e150*/  LDCU UR53, c[0x0][0x398] ;  /* 0x00007300ff3577ac */ /* 0x000ea20008000800 */
[----:B------:R-:W-:-:S04]  /*21e160*/  @P2 LOP3.LUT R28, R28, 0x1000000, RZ, 0xfc, !PT ;  /* 0x010000001c1c2812 */ /* 0x000fc800078efcff */
[----:B------:R-:W-:-:S04]  /*21e170*/  LOP3.LUT R28, R28, 0xff7fffff, RZ, 0xc0, !PT ;  /* 0xff7fffff1c1c7812 */ /* 0x000fc800078ec0ff */
[----:B------:R-:W-:-:S04]  /*21e180*/  @P1 LOP3.LUT R28, R28, 0x800000, RZ, 0xfc, !PT ;  /* 0x008000001c1c1812 */ /* 0x000fc800078efcff */
[----:B------:R-:W-:-:S04]  /*21e190*/  LOP3.LUT R28, R28, 0xffbfffff, RZ, 0xc0, !PT ;  /* 0xffbfffff1c1c7812 */ /* 0x000fc800078ec0ff */
[----:B------:R-:W-:Y:S02]  /*21e1a0*/  @P0 LOP3.LUT R28, R28, 0x400000, RZ, 0xfc, !PT ;  /* 0x004000001c1c0812 */ /* 0x000fe400078efcff */
[----:B------:R-:W-:-:S04]  /*21e1b0*/  ISETP.GE.AND P0, PT, R0, UR7, PT ;  /* 0x0000000700007c0c */ /* 0x000fc8000bf06270 */
[----:B-1----:R-:W-:Y:S02]  /*21e1c0*/  ISETP.LT.AND P3, PT, R22, UR12, !P0 ;  /* 0x0000000c16007c0c */ /* 0x002fe4000c761270 */
[----:B------:R-:W-:Y:S02]  /*21e1d0*/  ISETP.LT.AND P2, PT, R21, UR16, !P0 ;  /* 0x0000001015007c0c */ /* 0x000fe4000c741270 */
[----:B------:R-:W-:Y:S02]  /*21e1e0*/  LOP3.LUT R28, R28, 0xffdfffff, RZ, 0xc0, !PT ;  /* 0xffdfffff1c1c7812 */ /* 0x000fe400078ec0ff */
[----:B------:R-:W-:-:S07]  /*21e1f0*/  ISETP.LT.AND P1, PT, R25, UR17, !P0 ;  /* 0x0000001119007c0c */ /* 0x000fce000c721270 */
[----:B------:R-:W-:Y:S01]  /*21e200*/  @P3 LOP3.LUT R28, R28, 0x200000, RZ, 0xfc, !PT ;  /* 0x002000001c1c3812 */ /* 0x000fe200078efcff */
[----:B------:R-:W1:Y:S03]  /*21e210*/  LDCU.64 UR16, c[0x0][0x398] ;  /* 0x00007300ff1077ac */ /* 0x000e660008000a00 */
[----:B------:R-:W-:Y:S02]  /*21e220*/  LOP3.LUT R28, R28, 0xffefffff, RZ, 0xc0, !PT ;  /* 0xffefffff1c1c7812 */ /* 0x000fe400078ec0ff */
[----:B------:R-:W-:Y:S01]  /*21e230*/  ISETP.LT.AND P0, PT, R24, UR55, !P0 ;  /* 0x0000003718007c0c */ /* 0x000fe2000c701270 */
[----:B------:R-:W-:Y:S01]  /*21e240*/  VIADD R0, R23, 0x96 ;  /* 0x0000009617007836 */ /* 0x000fe20000000000 */
[----:B------:R-:W0:Y:S01]  /*21e250*/  LDCU UR55, c[0x0][0x398] ;  /* 0x00007300ff3777ac */ /* 0x000e220008000800 */
[----:B------:R-:W-:-:S04]  /*21e260*/  @P2 LOP3.LUT R28, R28, 0x100000, RZ, 0xfc, !PT ;  /* 0x001000001c1c2812 */ /* 0x000fc800078efcff */
        /* <DEDUP_REMOVED lines=8> */
[----:B------:R-:W-:-:S02]  /*21e2f0*/  LOP3.LUT R28, R28, 0xfffdffff, RZ, 0xc0, !PT ;  /* 0xfffdffff1c1c7812 */ /* 0x000fc400078ec0ff */
[----:B------:R-:W-:Y:S01]  /*21e300*/  ISETP.LT.AND P1, PT, R25, UR57, !P0 ;  /* 0x0000003919007c0c */ /* 0x000fe2000c721270 */
[----:B------:R-:W-:Y:S01]  /*21e310*/  VIADD R0, R23, 0x95 ;  /* 0x0000009517007836 */ /* 0x000fe20000000000 */
[----:B------:R-:W1:Y:S01]  /*21e320*/  LDCU UR75, c[0x0][0x398] ;  /* 0x00007300ff4b77ac */ /* 0x000e620008000800 */
[----:B------:R-:W0:Y:S04]  /*21e330*/  LDCU UR16, c[0x0][0x398] ;  /* 0x00007300ff1077ac */ /* 0x000e280008000800 */
[----:B------:R-:W-:Y:S01]  /*21e340*/  @P3 LOP3.LUT R28, R28, 0x20000, RZ, 0xfc, !PT ;  /* 0x000200001c1c3812 */ /* 0x000fe200078efcff */
[----:B------:R-:W0:Y:S03]  /*21e350*/  LDCU UR57, c[0x0][0x398] ;  /* 0x00007300ff3977ac */ /* 0x000e260008000800 */
        /* <DEDUP_REMOVED lines=14> */
[----:B------:R-:W0:Y:S07]  /*21e440*/  LDCU.64 UR10, c[0x0][0x398] ;  /* 0x00007300ff0a77ac */ /* 0x000e2e0008000a00 */
[----:B------:R-:W-:Y:S01]  /*21e450*/  @P3 LOP3.LUT R28, R28, 0x2000, RZ, 0xfc, !PT ;  /* 0x000020001c1c3812 */ /* 0x000fe200078efcff */
[----:B------:R-:W0:Y:S01]  /*21e460*/  LDCU.64 UR6, c[0x0][0x398] ;  /* 0x00007300ff0677ac */ /* 0x000e220008000a00 */
        /* <DEDUP_REMOVED lines=13> */
[----:B------:R-:W-:-:S02]  /*21e540*/  LOP3.LUT R28, R28, 0xfffffdff, RZ, 0xc0, !PT ;  /* 0xfffffdff1c1c7812 */ /* 0x000fc400078ec0ff */
[----:B------:R-:W-:Y:S01]  /*21e550*/  ISETP.LT.AND P1, PT, R25, UR70, !P0 ;  /* 0x0000004619007c0c */ /* 0x000fe2000c721270 */
[----:B------:R-:W-:Y:S01]  /*21e560*/  VIADD R0, R23, 0x93 ;  /* 0x0000009317007836 */ /* 0x000fe20000000000 */
[----:B------:R-:W0:Y:S05]  /*21e570*/  LDCU UR71, c[0x0][0x398] ;  /* 0x00007300ff4777ac */ /* 0x000e2a0008000800 */
        /* <DEDUP_REMOVED lines=12> */
[----:B-1----:R-:W-:Y:S02]  /*21e640*/  ISETP.LT.AND P3, PT, R22, UR12, !P0 ;  /* 0x0000000c16007c0c */ /* 0x002fe4000c761270 */
[----:B------:R-:W-:Y:S02]  /*21e650*/  ISETP.LT.AND P2, PT, R21, UR69, !P0 ;  /* 0x0000004515007c0c */ /* 0x000fe4000c741270 */
[----:B------:R-:W-:Y:S01]  /*21e660*/  ISETP.LT.AND P1, PT, R25, UR67, !P0 ;  /* 0x0000004319007c0c */ /* 0x000fe2000c721270 */
[----:B------:R-:W-:Y:S01]  /*21e670*/  VIADD R0, R23, 0x92 ;  /* 0x0000009217007836 */ /* 0x000fe20000000000 */
[----:B------:R-:W1:Y:S07]  /*21e680*/  LDCU UR17, c[0x0][0x398] ;  /* 0x00007300ff1177ac */ /* 0x000e6e0008000800 */
        /* <DEDUP_REMOVED lines=13> */
[----:B------:R-:W-:Y:S02]  /*21e760*/  ISETP.LT.AND P1, PT, R25, UR63, !P0 ;  /* 0x0000003f19007c0c */ /* 0x000fe4000c721270 */
[----:B------:R-:W-:Y:S02]  /*21e770*/  ISETP.LT.AND P3, PT, R22, UR10, !P0 ;  /* 0x0000000a16007c0c */ /* 0x000fe4000c761270 */
[----:B------:R-:W-:-:S02]  /*21e780*/  ISETP.LT.AND P2, PT, R21, UR65, !P0 ;  /* 0x0000004115007c0c */ /* 0x000fc4000c741270 */
[----:B------:R-:W-:Y:S01]  /*21e790*/  ISETP.LT.AND P0, PT, R24, UR66, !P0 ;  /* 0x0000004218007c0c */ /* 0x000fe2000c701270 */
[----:B------:R-:W-:Y:S01]  /*21e7a0*/  VIADD R0, R23, 0x91 ;  /* 0x0000009117007836 */ /* 0x000fe20000000000 */
[----:B------:R-:W-:Y:S01]  /*21e7b0*/  LOP3.LUT R28, R28, 0xfffffffd, RZ, 0xc0, !PT ;  /* 0xfffffffd1c1c7812 */ /* 0x000fe200078ec0ff */
[----:B------:R-:W0:Y:S01]  /*21e7c0*/  LDCU UR65, c[0x0][0x398] ;  /* 0x00007300ff4177ac */ /* 0x000e220008000800 */
[----:B------:R-:W1:Y:S01]  /*21e7d0*/  LDCU UR63, c[0x0][0x398] ;  /* 0x00007300ff3f77ac */ /* 0x000e620008000800 */
[----:B------:R-:W1:Y:S02]  /*21e7e0*/  LDCU UR66, c[0x0][0x398] ;  /* 0x00007300ff4277ac */ /* 0x000e640008000800 */
[----:B------:R-:W-:-:S04]  /*21e7f0*/  @P1 LOP3.LUT R3, R3, 0x80000000, RZ, 0xfc, !PT ;  /* 0x8000000003031812 */ /* 0x000fc800078efcff */
[----:B------:R-:W-:-:S04]  /*21e800*/  LOP3.LUT R3, R3, 0xbfffffff, RZ, 0xc0, !PT ;  /* 0xbfffffff03037812 */ /* 0x000fc800078ec0ff */
[----:B------:R-:W-:Y:S02]  /*21e810*/  @P0 LOP3.LUT R3, R3, 0x40000000, RZ, 0xfc, !PT ;  /* 0x4000000003030812 */ /* 0x000fe400078efcff */
[----:B------:R-:W-:Y:S02]  /*21e820*/  ISETP.GE.AND P0, PT, R0, UR7, PT ;  /* 0x0000000700007c0c */ /* 0x000fe4000bf06270 */
[----:B------:R-:W-:Y:S01]  /*21e830*/  @P3 LOP3.LUT R28, R28, 0x2, RZ, 0xfc, !PT ;  /* 0x000000021c1c3812 */ /* 0x000fe200078efcff */
[----:B------:R-:W1:Y:S01]  /*21e840*/  LDCU.64 UR6, c[0x0][0x398] ;  /* 0x00007300ff0677ac */ /* 0x000e620008000a00 */
[----:B0-----:R-:W-:Y:S02]  /*21e850*/  ISETP.LT.AND P3, PT, R22, UR8, !P0 ;  /* 0x0000000816007c0c */ /* 0x001fe4000c761270 */
[----:B------:R-:W-:Y:S02]  /*21e860*/  LOP3.LUT R28, R28, 0xfffffffe, RZ, 0xc0, !PT ;  /* 0xfffffffe1c1c7812 */ /* 0x000fe400078ec0ff */
[----:B------:R-:W-:-:S02]  /*21e870*/  LOP3.LUT R3, R3, 0xdfffffff, RZ, 0xc0, !PT ;  /* 0xdfffffff03037812 */ /* 0x000fc400078ec0ff */
[----:B------:R-:W-:Y:S02]  /*21e880*/  @P2 LOP3.LUT R28, R28, 0x1, RZ, 0xfc, !PT ;  /* 0x000000011c1c2812 */ /* 0x000fe400078efcff */
[----:B------:R-:W-:Y:S02]  /*21e890*/  ISETP.LT.AND P2, PT, R21, UR36, !P0 ;  /* 0x0000002415007c0c */ /* 0x000fe4000c741270 */
[----:B------:R-:W-:-:S03]  /*21e8a0*/  ISETP.LT.AND P1, PT, R25, UR64, !P0 ;  /* 0x0000004019007c0c */ /* 0x000fc6000c721270 */
[----:B------:R-:W-:Y:S01]  /*21e8b0*/  @P3 LOP3.LUT R3, R3, 0x20000000, RZ, 0xfc, !PT ;  /* 0x2000000003033812 */ /* 0x000fe200078efcff */
[----:B------:R-:W-:Y:S01]  /*21e8c0*/  VIADD R0, R23, 0x90 ;  /* 0x0000009017007836 */ /* 0x000fe20000000000 */
[----:B------:R-:W0:Y:S01]  /*21e8d0*/  LDCU UR36, c[0x0][0x398] ;  /* 0x00007300ff2477ac */ /* 0x000e220008000800 */
[----:B------:R-:W0:Y:S01]  /*21e8e0*/  LDCU UR64, c[0x0][0x398] ;  /* 0x00007300ff4077ac */ /* 0x000e220008000800 */
        /* <DEDUP_REMOVED lines=15> */
[----:B------:R-:W1:Y:S05]  /*21e9e0*/  LDCU UR34, c[0x0][0x398] ;  /* 0x00007300ff2277ac */ /* 0x000e6a0008000800 */
        /* <DEDUP_REMOVED lines=17> */
[----:B------:R-:W0:Y:S01]  /*21eb00*/  LDCU UR32, c[0x0][0x398] ;  /* 0x00007300ff2077ac */ /* 0x000e220008000800 */
        /* <DEDUP_REMOVED lines=38> */
[----:B------:R-:W-:Y:S01]  /*21ed70*/  LOP3.LUT R7, R7, 0x7fffffff, RZ, 0xc0, !PT ;  /* 0x7fffffff07077812 */ /* 0x000fe200078ec0ff */
[----:B------:R-:W0:Y:S03]  /*21ed80*/  LDCU UR8, c[0x0][0x398] ;  /* 0x00007300ff0877ac */ /* 0x000e260008000800 */
        /* <DEDUP_REMOVED lines=14> */
[----:B------:R-:W-:-:S02]  /*21ee70*/  ISETP.LT.AND P1, PT, R25, UR29, !P0 ;  /* 0x0000001d19007c0c */ /* 0x000fc4000c721270 */
[----:B------:R-:W-:Y:S01]  /*21ee80*/  ISETP.LT.AND P0, PT, R24, UR28, !P0 ;  /* 0x0000001c18007c0c */ /* 0x000fe2000c701270 */
[----:B------:R-:W1:Y:S01]  /*21ee90*/  LDCU.64 UR28, c[0x0][0x398] ;  /* 0x00007300ff1c77ac */ /* 0x000e620008000a00 */
[----:B------:R-:W-:Y:S01]  /*21eea0*/  VIADD R0, R23, 0x8b ;  /* 0x0000008b17007836 */ /* 0x000fe20000000000 */
[----:B------:R-:W0:Y:S01]  /*21eeb0*/  LDCU UR6, c[0x0][0x398] ;  /* 0x00007300ff0677ac */ /* 0x000e220008000800 */
[----:B------:R-:W0:Y:S03]  /*21eec0*/  LDCU UR13, c[0x0][0x398] ;  /* 0x00007300ff0d77ac */ /* 0x000e260008000800 */
        /* <DEDUP_REMOVED lines=13> */
[----:B------:R-:W1:Y:S01]  /*21efa0*/  LDCU UR11, c[0x0][0x398] ;  /* 0x00007300ff0b77ac */ /* 0x000e620008000800 */
[----:B------:R-:W0:Y:S06]  /*21efb0*/  LDCU UR28, c[0x0][0x398] ;  /* 0x00007300ff1c77ac */ /* 0x000e2c0008000800 */
[----:B------:R-:W-:Y:S01]  /*21efc0*/  @P3 LOP3.LUT R3, R3, 0x20, RZ, 0xfc, !PT ;  /* 0x0000002003033812 */ /* 0x000fe200078efcff */
[----:B------:R-:W0:Y:S01]  /*21efd0*/  LDCU UR14, c[0x0][0x398] ;  /* 0x00007300ff0e77ac */ /* 0x000e220008000800 */
[----:B------:R-:W0:Y:S02]  /*21efe0*/  LDCU UR15, c[0x0][0x398] ;  /* 0x00007300ff0f77ac */ /* 0x000e240008000800 */
[----:B------:R-:W-:-:S02]  /*21eff0*/  LOP3.LUT R3, R3, 0xffffffef, RZ, 0xc0, !PT ;  /* 0xffffffef03037812 */ /* 0x000fc400078ec0ff */
[----:B------:R-:W-:Y:S01]  /*21f000*/  ISETP.LT.AND P0, PT, R24, UR24, !P0 ;  /* 0x0000001818007c0c */ /* 0x000fe2000c701270 */
[----:B------:R-:W0:Y:S01]  /*21f010*/  LDCU.64 UR24, c[0x0][0x398] ;  /* 0x00007300ff1877ac */ /* 0x000e220008000a00 */
[----:B------:R-:W-:-:S04]  /*21f020*/  @P2 LOP3.LUT R3, R3, 0x10, RZ, 0xfc, !PT ;  /* 0x0000001003032812 */ /* 0x000fc800078efcff */
[----:B------:R-:W-:-:S04]  /*21f030*/  LOP3.LUT R3, R3, 0xfffffff7, RZ, 0xc0, !PT ;  /* 0xfffffff703037812 */ /* 0x000fc800078ec0ff */
[----:B------:R-:W-:-:S04]  /*21f040*/  @P1 LOP3.LUT R3, R3, 0x8, RZ, 0xfc, !PT ;  /* 0x0000000803031812 */ /* 0x000fc800078efcff */
[----:B------:R-:W-:-:S04]  /*21f050*/  LOP3.LUT R3, R3, 0xfffffffb, RZ, 0xc0, !PT ;  /* 0xfffffffb03037812 */ /* 0x000fc800078ec0ff */
[----:B------:R-:W-:Y:S02]  /*21f060*/  @P0 LOP3.LUT R3, R3, 0x4, RZ, 0xfc, !PT ;  /* 0x0000000403030812 */ /* 0x000fe400078efcff */
[----:B------:R-:W-:Y:S01]  /*21f070*/  ISETP.GE.AND P0, PT, R0, UR9, PT ;  /* 0x0000000900007c0c */ /* 0x000fe2000bf06270 */
[----:B------:R-:W-:Y:S01]  /*21f080*/  VIADD R0, R23, 0x89 ;  /* 0x0000008917007836 */ /* 0x000fe20000000000 */
[----:B------:R-:W1:Y:S02]  /*21f090*/  LDCU UR9, c[0x0][0x398] ;  /* 0x00007300ff0977ac */ /* 0x000e640008000800 */
[----:B------:R-:W-:Y:S02]  /*21f0a0*/  ISETP.LT.AND P1, PT, R25, UR27, !P0 ;  /* 0x0000001b19007c0c */ /* 0x000fe4000c721270 */
[----:B0-----:R-:W-:Y:S02]  /*21f0b0*/  ISETP.LT.AND P3, PT, R22, UR24, !P0 ;  /* 0x0000001816007c0c */ /* 0x001fe4000c761270 */
[----:B------:R-:W-:-:S02]  /*21f0c0*/  ISETP.LT.AND P2, PT, R21, UR23, !P0 ;  /* 0x0000001715007c0c */ /* 0x000fc4000c741270 */
[----:B------:R-:W-:Y:S01]  /*21f0d0*/  ISETP.LT.AND P0, PT, R24, UR26, !P0 ;  /* 0x0000001a18007c0c */ /* 0x000fe2000c701270 */
[----:B------:R-:W0:Y:S01]  /*21f0e0*/  LDCU.64 UR26, c[0x0][0x398] ;  /* 0x00007300ff1a77ac */ /* 0x000e220008000a00 */
[----:B------:R-:W-:Y:S01]  /*21f0f0*/  LOP3.LUT R3, R3, 0xfffffffd, RZ, 0xc0, !PT ;  /* 0xfffffffd03037812 */ /* 0x000fe200078ec0ff */
[----:B------:R-:W0:Y:S01]  /*21f100*/  LDCU UR23, c[0x0][0x398] ;  /* 0x00007300ff1777ac */ /* 0x000e220008000800 */
[----:B------:R-:W0:Y:S03]  /*21f110*/  LDCU UR24, c[0x0][0x398] ;  /* 0x00007300ff1877ac */ /* 0x000e260008000800 */
[----:B------:R-:W-:-:S04]  /*21f120*/  @P1 LOP3.LUT R4, R4, 0x80000000, RZ, 0xfc, !PT ;  /* 0x8000000004041812 */ /* 0x000fc800078efcff */
[----:B------:R-:W-:-:S04]  /*21f130*/  LOP3.LUT R4, R4, 0xbfffffff, RZ, 0xc0, !PT ;  /* 0xbfffffff04047812 */ /* 0x000fc800078ec0ff */
[----:B------:R-:W-:Y:S02]  /*21f140*/  @P0 LOP3.LUT R4, R4, 0x40000000, RZ, 0xfc, !PT ;  /* 0x4000000004040812 */ /* 0x000fe400078efcff */
[----:B------:R-:W-:Y:S02]  /*21f150*/  ISETP.GE.AND P0, PT, R0, UR7, PT ;  /* 0x0000000700007c0c */ /* 0x000fe4000bf06270 */
[----:B------:R-:W-:Y:S02]  /*21f160*/  @P3 LOP3.LUT R3, R3, 0x2, RZ, 0xfc, !PT ;  /* 0x0000000203033812 */ /* 0x000fe400078efcff */
[----:B------:R-:W-:Y:S02]  /*21f170*/  LOP3.LUT R4, R4, 0xdfffffff, RZ, 0xc0, !PT ;  /* 0xdfffffff04047812 */ /* 0x000fe400078ec0ff */
[----:B0-----:R-:W-:Y:S02]  /*21f180*/  ISETP.LT.AND P3, PT, R22, UR26, !P0 ;  /* 0x0000001a16007c0c */ /* 0x001fe4000c761270 */
[----:B------:R-:W-:-:S02]  /*21f190*/  LOP3.LUT R3, R3, 0xfffffffe, RZ, 0xc0, !PT ;  /* 0xfffffffe03037812 */ /* 0x000fc400078ec0ff */
[----:B------:R-:W-:Y:S01]  /*21f1a0*/  ISETP.LT.AND P1, PT, R25, UR31, !P0 ;  /* 0x0000001f19007c0c */ /* 0x000fe2000c721270 */
[----:B------:R-:W-:Y:S01]  /*21f1b0*/  VIADD R0, R23, 0x88 ;  /* 0x0000008817007836 */ /* 0x000fe20000000000 */
[----:B------:R-:W0:Y:S01]  /*21f1c0*/  LDCU UR7, c[0x0][0x398] ;  /* 0x00007300ff0777ac */ /* 0x000e220008000800 */
[----:B------:R-:W-:Y:S02]  /*21f1d0*/  @P2 LOP3.LUT R3, R3, 0x1, RZ, 0xfc, !PT ;  /* 0x0000000103032812 */ /* 0x000fe400078efcff */
[----:B------:R-:W-:Y:S01]  /*21f1e0*/  ISETP.LT.AND P2, PT, R21, UR52, !P0 ;  /* 0x0000003415007c0c */ /* 0x000fe2000c741270 */
[----:B------:R-:W0:Y:S03]  /*21f1f0*/  LDCU UR26, c[0x0][0x398] ;  /* 0x00007300ff1a77ac */ /* 0x000e260008000800 */
[----:B------:R-:W-:Y:S01]  /*21f200*/  @P3 LOP3.LUT R4, R4, 0x20000000, RZ, 0xfc, !PT ;  /* 0x2000000004043812 */ /* 0x000fe200078efcff */
[----:B------:R-:W0:Y:S03]  /*21f210*/  LDCU UR52, c[0x0][0x398] ;  /* 0x00007300ff3477ac */ /* 0x000e260008000800 */
[----:B------:R-:W-:-:S02]  /*21f220*/  LOP3.LUT R4, R4, 0xefffffff, RZ, 0xc0, !PT ;  /* 0xefffffff04047812 */ /* 0x000fc400078ec0ff */
[----:B------:R-:W-:Y:S01]  /*21f230*/  ISETP.LT.AND P0, PT, R24, UR30, !P0 ;  /* 0x0000001e18007c0c */ /* 0x000fe2000c701270 */
[----:B------:R-:W0:Y:S02]  /*21f240*/  LDCU.64 UR30, c[0x0][0x398] ;  /* 0x00007300ff1e77ac */ /* 0x000e240008000a00 */
        /* <DEDUP_REMOVED lines=9> */
[----:B------:R-:W-:-:S02]  /*21f2e0*/  ISETP.LT.AND P1, PT, R25, UR45, !P0 ;  /* 0x0000002d19007c0c */ /* 0x000fc4000c721270 */
[----:B------:R-:W-:Y:S01]  /*21f2f0*/  ISETP.LT.AND P0, PT, R24, UR44, !P0 ;  /* 0x0000002c18007c0c */ /* 0x000fe2000c701270 */
[----:B------:R-:W0:Y:S01]  /*21f300*/  LDCU.64 UR44, c[0x0][0x398] ;  /* 0x00007300ff2c77ac */ /* 0x000e220008000a00 */
[----:B------:R-:W-:Y:S01]  /*21f310*/  VIADD R0, R23, 0x87 ;  /* 0x0000008717007836 */ /* 0x000fe20000000000 */
[----:B------:R-:W0:Y:S01]  /*21f320*/  LDCU UR22, c[0x0][0x398] ;  /* 0x00007300ff1677ac */ /* 0x000e220008000800 */
[----:B------:R-:W0:Y:S01]  /*21f330*/  LDCU UR29, c[0x0][0x398] ;  /* 0x00007300ff1d77ac */ /* 0x000e220008000800 */
[----:B------:R-:W0:Y:S02]  /*21f340*/  LDCU UR30, c[0x0][0x398] ;  /* 0x00007300ff1e77ac */ /* 0x000e240008000800 */
        /* <DEDUP_REMOVED lines=13> */
[----:B------:R-:W0:Y:S07]  /*21f420*/  LDCU UR25, c[0x0][0x398] ;  /* 0x00007300ff1977ac */ /* 0x000e2e0008000800 */
[----:B------:R-:W-:Y:S01]  /*21f430*/  @P3 LOP3.LUT R4, R4, 0x200000, RZ, 0xfc, !PT ;  /* 0x0020000004043812 */ /* 0x000fe200078efcff */
[----:B------:R-:W0:Y:S03]  /*21f440*/  LDCU.64 UR38, c[0x0][0x398] ;  /* 0x00007300ff2677ac */ /* 0x000e260008000a00 */
        /* <DEDUP_REMOVED lines=66> */
[----:B------:R-:W1:Y:S06]  /*21f870*/  LDCU UR58, c[0x0][0x398] ;  /* 0x00007300ff3a77ac */ /* 0x000e6c0008000800 */
[----:B------:R-:W-:Y:S01]  /*21f880*/  @P3 LOP3.LUT R4, R4, 0x20, RZ, 0xfc, !PT ;  /* 0x0000002004043812 */ /* 0x000fe200078efcff */
[----:B------:R-:W-:Y:S01]  /*21f890*/  VIADD R0, R23, 0x82 ;  /* 0x0000008217007836 */ /* 0x000fe20000000000 */
        /* <DEDUP_REMOVED lines=10> */
[----:B------:R-:W2:Y:S03]  /*21f940*/  LDCU.64 UR40, c[0x0][0x398] ;  /* 0x00007300ff2877ac */ /* 0x000ea60008000a00 */
[----:B------:R-:W-:Y:S02]  /*21f950*/  ISETP.LT.AND P1, PT, R25, UR56, !P0 ;  /* 0x0000003819007c0c */ /* 0x000fe4000c721270 */
[----:B0-----:R-:W-:Y:S02]  /*21f960*/  ISETP.LT.AND P3, PT, R22, UR38, !P0 ;  /* 0x0000002616007c0c */ /* 0x001fe4000c761270 */
[----:B------:R-:W-:-:S02]  /*21f970*/  ISETP.LT.AND P2, PT, R21, UR52, !P0 ;  /* 0x0000003415007c0c */ /* 0x000fc4000c741270 */
[----:B-1----:R-:W-:Y:S01]  /*21f980*/  ISETP.LT.AND P0, PT, R24, UR58, !P0 ;  /* 0x0000003a18007c0c */ /* 0x002fe2000c701270 */
[----:B------:R-:W0:Y:S01]  /*21f990*/  LDCU UR58, c[0x0][0x398] ;  /* 0x00007300ff3a77ac */ /* 0x000e220008000800 */
[----:B------:R-:W-:Y:S01]  /*21f9a0*/  VIADD R0, R23, 0x81 ;  /* 0x0000008117007836 */ /* 0x000fe20000000000 */
[----:B------:R-:W-:Y:S01]  /*21f9b0*/  LOP3.LUT R4, R4, 0xfffffffd, RZ, 0xc0, !PT ;  /* 0xfffffffd04047812 */ /* 0x000fe200078ec0ff */
[----:B------:R-:W1:Y:S01]  /*21f9c0*/  LDCU UR56, c[0x0][0x398] ;  /* 0x00007300ff3877ac */ /* 0x000e620008000800 */
[----:B------:R-:W0:Y:S02]  /*21f9d0*/  LDCU UR52, c[0x0][0x398] ;  /* 0x00007300ff3477ac */ /* 0x000e240008000800 */
[----:B------:R-:W-:-:S04]  /*21f9e0*/  @P1 LOP3.LUT R5, R5, 0x80000000, RZ, 0xfc, !PT ;  /* 0x8000000005051812 */ /* 0x000fc800078efcff */
[----:B------:R-:W-:-:S04]  /*21f9f0*/  LOP3.LUT R5, R5, 0xbfffffff, RZ, 0xc0, !PT ;  /* 0xbfffffff05057812 */ /* 0x000fc800078ec0ff */
[----:B------:R-:W-:Y:S02]  /*21fa00*/  @P0 LOP3.LUT R5, R5, 0x40000000, RZ, 0xfc, !PT ;  /* 0x4000000005050812 */ /* 0x000fe400078efcff */
[----:B------:R-:W-:Y:S02]  /*21fa10*/  ISETP.GE.AND P0, PT, R0, UR43, PT ;  /* 0x0000002b00007c0c */ /* 0x000fe4000bf06270 */
[----:B------:R-:W-:Y:S01]  /*21fa20*/  @P3 LOP3.LUT R4, R4, 0x2, RZ, 0xfc, !PT ;  /* 0x0000000204043812 */ /* 0x000fe200078efcff */
[----:B------:R-:W1:Y:S01]  /*21fa30*/  LDCU.64 UR42, c[0x0][0x398] ;  /* 0x00007300ff2a77ac */ /* 0x000e620008000a00 */
[----:B--2---:R-:W-:Y:S02]  /*21fa40*/  ISETP.LT.AND P3, PT, R22, UR40, !P0 ;  /* 0x0000002816007c0c */ /* 0x004fe4000c761270 */
[----:B------:R-:W-:Y:S02]  /*21fa50*/  LOP3.LUT R4, R4, 0xfffffffe, RZ, 0xc0, !PT ;  /* 0xfffffffe04047812 */ /* 0x000fe400078ec0ff */
[----:B------:R-:W-:-:S02]  /*21fa60*/  LOP3.LUT R5, R5, 0xdfffffff, RZ, 0xc0, !PT ;  /* 0xdfffffff05057812 */ /* 0x000fc400078ec0ff */
[----:B------:R-:W-:Y:S01]  /*21fa70*/  ISETP.LT.AND P1, PT, R25, UR53, !P0 ;  /* 0x0000003519007c0c */ /* 0x000fe2000c721270 */
[----:B------:R-:W-:Y:S01]  /*21fa80*/  VIADD R0, R23, 0x80 ;  /* 0x0000008017007836 */ /* 0x000fe20000000000 */
[----:B------:R-:W-:Y:S02]  /*21fa90*/  @P2 LOP3.LUT R4, R4, 0x1, RZ, 0xfc, !PT ;  /* 0x0000000104042812 */ /* 0x000fe400078efcff */
[----:B0-----:R-:W-:Y:S01]  /*21faa0*/  ISETP.LT.AND P2, PT, R21, UR58, !P0 ;  /* 0x0000003a15007c0c */ /* 0x001fe2000c741270 */
[----:B------:R-:W0:Y:S02]  /*21fab0*/  LDCU UR40, c[0x0][0x398] ;  /* 0x00007300ff2877ac */ /* 0x000e240008000800 */
[----:B------:R-:W-:Y:S01]  /*21fac0*/  @P3 LOP3.LUT R5, R5, 0x20000000, RZ, 0xfc, !PT ;  /* 0x2000000005053812 */ /* 0x000fe200078efcff */
[----:B------:R-:W2:Y:S01]  /*21fad0*/  LDCU UR58, c[0x0][0x398] ;  /* 0x00007300ff3a77ac */ /* 0x000ea20008000800 */
[----:B------:R-:W0:Y:S02]  /*21fae0*/  LDCU UR53, c[0x0][0x398] ;  /* 0x00007300ff3577ac */ /* 0x000e240008000800 */
[----:B------:R-:W-:-:S02]  /*21faf0*/  LOP3.LUT R5, R5, 0xefffffff, RZ, 0xc0, !PT ;  /* 0xefffffff05057812 */ /* 0x000fc400078ec0ff */
[----:B---3--:R-:W-:Y:S01]  /*21fb00*/  ISETP.LT.AND P0, PT, R24, UR54, !P0 ;  /* 0x0000003618007c0c */ /* 0x008fe2000c701270 */
[----:B------:R-:W3:Y:S03]  /*21fb10*/  LDCU UR54, c[0x0][0x398] ;  /* 0x00007300ff3677ac */ /* 0x000ee60008000800 */
        /* <DEDUP_REMOVED lines=10> */
[----:B--2---:R-:W-:Y:S01]  /*21fbc0*/  ISETP.LT.AND P1, PT, R25, UR58, !P0 ;  /* 0x0000003a19007c0c */ /* 0x004fe2000c721270 */
[----:B------:R-:W-:Y:S01]  /*21fbd0*/  VIADD R0, R23, 0x7f ;  /* 0x0000007f17007836 */ /* 0x000fe20000000000 */
[----:B------:R-:W1:Y:S01]  /*21fbe0*/  LDCU UR42, c[0x0][0x398] ;  /* 0x00007300ff2a77ac */ /* 0x000e620008000800 */
[----:B------:R-:W-:Y:S01]  /*21fbf0*/  LOP3.LUT R8, R8, 0x7fffffff, RZ, 0xc0, !PT ;  /* 0x7fffffff08087812 */ /* 0x000fe200078ec0ff */
[----:B------:R-:W2:Y:S03]  /*21fc00*/  LDCU UR56, c[0x0][0x398] ;  /* 0x00007300ff3877ac */ /* 0x000ea60008000800 */
        /* <DEDUP_REMOVED lines=19> */
[----:B------:R-:W-:Y:S02]  /*21fd40*/  @P3 LOP3.LUT R5, R5, 0x200000, RZ, 0xfc, !PT ;  /* 0x0020000005053812 */ /* 0x000fe400078efcff */
[----:B------:R-:W-:Y:S01]  /*21fd50*/  LOP3.LUT R9, R9, 0x7fffffff, RZ, 0xc0, !PT ;  /* 0x7fffffff09097812 */ /* 0x000fe200078ec0ff */
[----:B------:R-:W0:Y:S01]  /*21fd60*/  LDCU UR76, c[0x0][0x398] ;  /* 0x00007300ff4c77ac */ /* 0x000e220008000800 */
        /* <DEDUP_REMOVED lines=12> */
[----:B------:R-:W-:Y:S01]  /*21fe30*/  ISETP.LT.AND P1, PT, R25, UR74, !P0 ;  /* 0x0000004a19007c0c */ /* 0x000fe2000c721270 */
[----:B------:R-:W1:Y:S06]  /*21fe40*/  LDCU.64 UR40, c[0x0][0x398] ;  /* 0x00007300ff2877ac */ /* 0x000e6c0008000a00 */
        /* <DEDUP_REMOVED lines=31> */
[----:B0-----:R-:W-:Y:S02]  /*220040*/  ISETP.LT.AND P2, PT, R21, UR44, !P0 ;  /* 0x0000002c15007c0c */ /* 0x001fe4000c741270 */
[----:B------:R-:W-:Y:S02]  /*220050*/  LOP3.LUT R5, R5, 0xfffffdff, RZ, 0xc0, !PT ;  /* 0xfffffdff05057812 */ /* 0x000fe400078ec0ff */
[----:B------:R-:W-:Y:S01]  /*220060*/  ISETP.LT.AND P1, PT, R25, UR69, !P0 ;  /* 0x0000004519007c0c */ /* 0x000fe2000c721270 */
[----:B------:R-:W0:Y:S01]  /*220070*/  LDCU.64 UR44, c[0x0][0x398] ;  /* 0x00007300ff2c77ac */ /* 0x000e220008000a00 */
[----:B------:R-:W-:Y:S01]  /*220080*/  VIADD R0, R23, 0x7b ;  /* 0x0000007b17007836 */ /* 0x000fe20000000000 */
[----:B------:R-:W1:Y:S04]  /*220090*/  LDCU UR42, c[0x0][0x398] ;  /* 0x00007300ff2a77ac */ /* 0x000e680008000800 */
        /* <DEDUP_REMOVED lines=32> */
[----:B-1----:R-:W-:Y:S02]  /*2202a0*/  ISETP.LT.AND P3, PT, R22, UR38, !P0 ;  /* 0x0000002616007c0c */ /* 0x002fe4000c761270 */
[----:B------:R-:W-:-:S02]  /*2202b0*/  ISETP.LT.AND P2, PT, R21, UR75, !P0 ;  /* 0x0000004b15007c0c */ /* 0x000fc4000c741270 */
[----:B------:R-:W-:Y:S01]  /*2202c0*/  ISETP.LT.AND P0, PT, R24, UR36, !P0 ;  /* 0x0000002418007c0c */ /* 0x000fe2000c701270 */
[----:B------:R-:W-:Y:S01]  /*2202d0*/  VIADD R0, R23, 0x79 ;  /* 0x0000007917007836 */ /* 0x000fe20000000000 */
[----:B------:R-:W-:Y:S01]  /*2202e0*/  LOP3.LUT R5, R5, 0xfffffffd, RZ, 0xc0, !PT ;  /* 0xfffffffd05057812 */ /* 0x000fe200078ec0ff */
[----:B------:R-:W1:Y:S01]  /*2202f0*/  LDCU UR38, c[0x0][0x398] ;  /* 0x00007300ff2677ac */ /* 0x000e620008000800 */
[----:B------:R-:W0:Y:S01]  /*220300*/  LDCU UR36, c[0x0][0x398] ;  /* 0x00007300ff2477ac */ /* 0x000e220008000800 */
[----:B------:R-:W0:Y:S01]  /*220310*/  LDCU UR61, c[0x0][0x398] ;  /* 0x00007300ff3d77ac */ /* 0x000e220008000800 */
[----:B------:R-:W1:Y:S01]  /*220320*/  LDCU UR75, c[0x0][0x398] ;  /* 0x00007300ff4b77ac */ /* 0x000e620008000800 */
[----:B------:R-:W-:-:S04]  /*220330*/  @P1 LOP3.LUT R6, R6, 0x80000000, RZ, 0xfc, !PT ;  /* 0x8000000006061812 */ /* 0x000fc800078efcff */
[----:B------:R-:W-:-:S04]  /*220340*/  LOP3.LUT R6, R6, 0xbfffffff, RZ, 0xc0, !PT ;  /* 0xbfffffff06067812 */ /* 0x000fc800078ec0ff */
[----:B------:R-:W-:Y:S02]  /*220350*/  @P0 LOP3.LUT R6, R6, 0x40000000, RZ, 0xfc, !PT ;  /* 0x4000000006060812 */ /* 0x000fe400078efcff */
[----:B------:R-:W-:Y:S02]  /*220360*/  ISETP.GE.AND P0, PT, R0, UR43, PT ;  /* 0x0000002b00007c0c */ /* 0x000fe4000bf06270 */
[----:B------:R-:W-:Y:S02]  /*220370*/  @P3 LOP3.LUT R5, R5, 0x2, RZ, 0xfc, !PT ;  /* 0x0000000205053812 */ /* 0x000fe400078efcff */
[----:B------:R-:W-:Y:S02]  /*220380*/  LOP3.LUT R6, R6, 0xdfffffff, RZ, 0xc0, !PT ;  /* 0xdfffffff06067812 */ /* 0x000fe400078ec0ff */
[----:B0-----:R-:W-:Y:S02]  /*220390*/  ISETP.LT.AND P3, PT, R22, UR40, !P0 ;  /* 0x0000002816007c0c */ /* 0x001fe4000c761270 */
[----:B------:R-:W-:Y:S01]  /*2203a0*/  LOP3.LUT R5, R5, 0xfffffffe, RZ, 0xc0, !PT ;  /* 0xfffffffe05057812 */ /* 0x000fe200078ec0ff */
[----:B------:R-:W-:Y:S01]  /*2203b0*/  VIADD R0, R23, 0x78 ;  /* 0x0000007817007836 */ /* 0x000fe20000000000 */
[----:B------:R-:W0:Y:S02]  /*2203c0*/  LDCU UR43, c[0x0][0x398] ;  /* 0x00007300ff2b77ac */ /* 0x000e240008000800 */
[----:B------:R-:W-:-:S02]  /*2203d0*/  @P2 LOP3.LUT R5, R5, 0x1, RZ, 0xfc, !PT ;  /* 0x0000000105052812 */ /* 0x000fc400078efcff */
[----:B------:R-:W-:Y:S02]  /*2203e0*/  ISETP.LT.AND P2, PT, R21, UR70, !P0 ;  /* 0x0000004615007c0c */ /* 0x000fe4000c741270 */
[----:B------:R-:W-:-:S03]  /*2203f0*/  ISETP.LT.AND P1, PT, R25, UR34, !P0 ;  /* 0x0000002219007c0c */ /* 0x000fc6000c721270 */
[----:B------:R-:W-:Y:S01]  /*220400*/  @P3 LOP3.LUT R6, R6, 0x20000000, RZ, 0xfc, !PT ;  /* 0x2000000006063812 */ /* 0x000fe200078efcff */
[----:B------:R-:W0:Y:S03]  /*220410*/  LDCU UR70, c[0x0][0x398] ;  /* 0x00007300ff4677ac */ /* 0x000e260008000800 */
[----:B------:R-:W-:Y:S02]  /*220420*/  LOP3.LUT R6, R6, 0xefffffff, RZ, 0xc0, !PT ;  /* 0xefffffff06067812 */ /* 0x000fe400078ec0ff */
[----:B------:R-:W-:Y:S01]  /*220430*/  ISETP.LT.AND P0, PT, R24, UR35, !P0 ;  /* 0x0000002318007c0c */ /* 0x000fe2000c701270 */
[----:B------:R-:W0:Y:S01]  /*220440*/  LDCU.64 UR34, c[0x0][0x398] ;  /* 0x00007300ff2277ac */ /* 0x000e220008000a00 */
        /* <DEDUP_REMOVED lines=47> */
[----:B------:R-:W0:Y:S01]  /*220740*/  LDCU.64 UR40, c[0x0][0x398] ;  /* 0x00007300ff2877ac */ /* 0x000e220008000a00 */
        /* <DEDUP_REMOVED lines=48> */
[----:B------:R-:W0:Y:S01]  /*220a50*/  LDCU.64 UR20, c[0x0][0x398] ;  /* 0x00007300ff1477ac */ /* 0x000e220008000a00 */
[----:B------:R-:W0:Y:S06]  /*220a60*/  LDCU UR14, c[0x0][0x398] ;  /* 0x00007300ff0e77ac */ /* 0x000e2c0008000800 */
[----:B------:R-:W-:Y:S01]  /*220a70*/  @P3 LOP3.LUT R6, R6, 0x20, RZ, 0xfc, !PT ;  /* 0x0000002006063812 */ /* 0x000fe200078efcff */
[----:B------:R-:W0:Y:S03]  /*220a80*/  LDCU UR59, c[0x0][0x398] ;  /* 0x00007300ff3b77ac */ /* 0x000e260008000800 */
        /* <DEDUP_REMOVED lines=10> */
[----:B------:R-:W1:Y:S02]  /*220b30*/  LDCU.64 UR18, c[0x0][0x398] ;  /* 0x00007300ff1277ac */ /* 0x000e640008000a00 */
[----:B------:R-:W-:Y:S02]  /*220b40*/  ISETP.LT.AND P1, PT, R25, UR10, !P0 ;  /* 0x0000000a19007c0c */ /* 0x000fe4000c721270 */
[----:B0-----:R-:W-:Y:S02]  /*220b50*/  ISETP.LT.AND P3, PT, R22, UR12, !P0 ;  /* 0x0000000c16007c0c */ /* 0x001fe4000c761270 */
[----:B------:R-:W-:-:S02]  /*220b60*/  ISETP.LT.AND P2, PT, R21, UR23, !P0 ;  /* 0x0000001715007c0c */ /* 0x000fc4000c741270 */
[----:B------:R-:W-:Y:S01]  /*220b70*/  ISETP.LT.AND P0, PT, R24, UR11, !P0 ;  /* 0x0000000b18007c0c */ /* 0x000fe2000c701270 */
[----:B------:R-:W0:Y:S01]  /*220b80*/  LDCU.64 UR10, c[0x0][0x398] ;  /* 0x00007300ff0a77ac */ /* 0x000e220008000a00 */
[----:B------:R-:W-:Y:S01]  /*220b90*/  LOP3.LUT R6, R6, 0xfffffffd, RZ, 0xc0, !PT ;  /* 0xfffffffd06067812 */ /* 0x000fe200078ec0ff */
[----:B------:R-:W0:Y:S04]  /*220ba0*/  LDCU UR12, c[0x0][0x398] ;  /* 0x00007300ff0c77ac */ /* 0x000e280008000800 */
        /* <DEDUP_REMOVED lines=9> */
[----:B------:R-:W-:Y:S01]  /*220c40*/  ISETP.LT.AND P1, PT, R25, UR7, !P0 ;  /* 0x0000000719007c0c */ /* 0x000fe2000c721270 */
[----:B------:R-:W-:Y:S01]  /*220c50*/  VIADD R0, R23, 0x70 ;  /* 0x0000007017007836 */ /* 0x000fe20000000000 */
[----:B------:R-:W-:Y:S02]  /*220c60*/  @P2 LOP3.LUT R6, R6, 0x1, RZ, 0xfc, !PT ;  /* 0x0000000106062812 */ /* 0x000fe400078efcff */
[----:B------:R-:W-:Y:S01]  /*220c70*/  ISETP.LT.AND P2, PT, R21, UR9, !P0 ;  /* 0x0000000915007c0c */ /* 0x000fe2000c741270 */
[----:B------:R-:W0:Y:S02]  /*220c80*/  LDCU UR10, c[0x0][0x398] ;  /* 0x00007300ff0a77ac */ /* 0x000e240008000800 */
[----:B------:R-:W-:Y:S01]  /*220c90*/  @P3 LOP3.LUT R7, R7, 0x20000000, RZ, 0xfc, !PT ;  /* 0x2000000007073812 */ /* 0x000fe200078efcff */
[----:B------:R-:W0:Y:S01]  /*220ca0*/  LDCU UR7, c[0x0][0x398] ;  /* 0x00007300ff0777ac */ /* 0x000e220008000800 */
[----:B------:R-:W0:Y:S02]  /*220cb0*/  LDCU UR9, c[0x0][0x398] ;  /* 0x00007300ff0977ac */ /* 0x000e240008000800 */
[----:B------:R-:W-:-:S02]  /*220cc0*/  LOP3.LUT R7, R7, 0xefffffff, RZ, 0xc0, !PT ;  /* 0xefffffff07077812 */ /* 0x000fc400078ec0ff */
[----:B------:R-:W-:Y:S01]  /*220cd0*/  ISETP.LT.AND P0, PT, R24, UR8, !P0 ;  /* 0x0000000818007c0c */ /* 0x000fe2000c701270 */
[----:B------:R-:W0:Y:S03]  /*220ce0*/  LDCU UR8, c[0x0][0x398] ;  /* 0x00007300ff0877ac */ /* 0x000e260008000800 */
        /* <DEDUP_REMOVED lines=14> */
[----:B------:R-:W0:Y:S03]  /*220dd0*/  LDCU.64 UR22, c[0x0][0x398] ;  /* 0x00007300ff1677ac */ /* 0x000e260008000a00 */
        /* <DEDUP_REMOVED lines=10> */
[----:B------:R-:W-:Y:S02]  /*220e80*/  ISETP.LT.AND P3, PT, R22, UR18, !P0 ;  /* 0x0000001216007c0c */ /* 0x000fe4000c761270 */
[----:B------:R-:W-:Y:S02]  /*220e90*/  ISETP.LT.AND P2, PT, R21, UR26, !P0 ;  /* 0x0000001a15007c0c */ /* 0x000fe4000c741270 */
[----:B------:R-:W-:Y:S01]  /*220ea0*/  ISETP.LT.AND P1, PT, R25, UR27, !P0 ;  /* 0x0000001b19007c0c */ /* 0x000fe2000c721270 */
[----:B------:R-:W-:Y:S01]  /*220eb0*/  VIADD R0, R23, 0x6e ;  /* 0x0000006e17007836 */ /* 0x000fe20000000000 */
[----:B------:R-:W0:Y:S01]  /*220ec0*/  LDCU UR13, c[0x0][0x398] ;  /* 0x00007300ff0d77ac */ /* 0x000e220008000800 */
[----:B------:R-:W0:Y:S06]  /*220ed0*/  LDCU UR18, c[0x0][0x398] ;  /* 0x00007300ff1277ac */ /* 0x000e2c0008000800 */
[----:B------:R-:W-:Y:S01]  /*220ee0*/  @P3 LOP3.LUT R7, R7, 0x200000, RZ, 0xfc, !PT ;  /* 0x0020000007073812 */ /* 0x000fe200078efcff */
[----:B------:R-:W0:Y:S03]  /*220ef0*/  LDCU.64 UR26, c[0x0][0x398] ;  /* 0x00007300ff1a77ac */ /* 0x000e260008000a00 */
[----:B------:R-:W-:-:S02]  /*220f00*/  LOP3.LUT R7, R7, 0xffefffff, RZ, 0xc0, !PT ;  /* 0xffefffff07077812 */ /* 0x000fc400078ec0ff */
[----:B------:R-:W-:Y:S02]  /*220f10*/  ISETP.LT.AND P0, PT, R24, UR28, !P0 ;  /* 0x0000001c18007c0c */ /* 0x000fe4000c701270 */
        /* <DEDUP_REMOVED lines=29> */
[----:B------:R-:W0:Y:S01]  /*2210f0*/  LDCU UR17, c[0x0][0x398] ;  /* 0x00007300ff1177ac */ /* 0x000e220008000800 */
[----:B------:R-:W0:Y:S06]  /*221100*/  LDCU UR22, c[0x0][0x398] ;  /* 0x00007300ff1677ac */ /* 0x000e2c0008000800 */
        /* <DEDUP_REMOVED lines=20> */
[----:B------:R-:W0:Y:S01]  /*221250*/  LDCU UR48, c[0x0][0x398] ;  /* 0x00007300ff3077ac */ /* 0x000e220008000800 */
[----:B----4-:R-:W-:-:S02]  /*221260*/  LOP3.LUT R11, R11, 0x7fffffff, RZ, 0xc0, !PT ;  /* 0x7fffffff0b0b7812 */ /* 0x010fc400078ec0ff */
[----:B------:R-:W-:Y:S02]  /*221270*/  LOP3.LUT R12, R12, 0x7fffffff, RZ, 0xc0, !PT ;  /* 0x7fffffff0c0c7812 */ /* 0x000fe400078ec0ff */
[----:B------:R-:W-:Y:S02]  /*221280*/  LOP3.LUT R7, R7, 0xfffffeff, RZ, 0xc0, !PT ;  /* 0xfffffeff07077812 */ /* 0x000fe400078ec0ff */
[----:B------:R-:W-:Y:S01]  /*221290*/  ISETP.LT.AND P0, PT, R24, UR50, !P0 ;  /* 0x0000003218007c0c */ /* 0x000fe2000c701270 */
[----:B------:R-:W4:Y:S01]  /*2212a0*/  LDCU UR49, c[0x0][0x398] ;  /* 0x00007300ff3177ac */ /* 0x000f220008000800 */
        /* <DEDUP_REMOVED lines=26> */
[----:B------:R-:W-:Y:S01]  /*221450*/  VIADD R0, R23, 0x69 ;  /* 0x0000006917007836 */ /* 0x000fe20000000000 */
[----:B------:R-:W0:Y:S02]  /*221460*/  LDCU UR23, c[0x0][0x398] ;  /* 0x00007300ff1777ac */ /* 0x000e240008000800 */
[----:B------:R-:W-:Y:S02]  /*221470*/  ISETP.LT.AND P1, PT, R25, UR53, !P0 ;  /* 0x0000003519007c0c */ /* 0x000fe4000c721270 */
[----:B------:R-:W-:Y:S02]  /*221480*/  ISETP.LT.AND P3, PT, R22, UR28, !P0 ;  /* 0x0000001c16007c0c */ /* 0x000fe4000c761270 */
[----:B------:R-:W-:-:S02]  /*221490*/  ISETP.LT.AND P2, PT, R21, UR38, !P0 ;  /* 0x0000002615007c0c */ /* 0x000fc4000c741270 */
[----:B---3--:R-:W-:Y:S01]  /*2214a0*/  ISETP.LT.AND P0, PT, R24, UR54, !P0 ;  /* 0x0000003618007c0c */ /* 0x008fe2000c701270 */
[----:B------:R-:W3:Y:S01]  /*2214b0*/  LDCU UR38, c[0x0][0x398] ;  /* 0x00007300ff2677ac */ /* 0x000ee20008000800 */
[----:B------:R-:W-:Y:S01]  /*2214c0*/  LOP3.LUT R7, R7, 0xfffffffd, RZ, 0xc0, !PT ;  /* 0xfffffffd07077812 */ /* 0x000fe200078ec0ff */
[----:B------:R-:W0:Y:S01]  /*2214d0*/  LDCU UR28, c[0x0][0x398] ;  /* 0x00007300ff1c77ac */ /* 0x000e220008000800 */
[----:B------:R-:W0:Y:S01]  /*2214e0*/  LDCU UR53, c[0x0][0x398] ;  /* 0x00007300ff3577ac */ /* 0x000e220008000800 */
[----:B------:R-:W0:Y:S02]  /*2214f0*/  LDCU UR54, c[0x0][0x398] ;  /* 0x00007300ff3677ac */ /* 0x000e240008000800 */
[----:B------:R-:W-:-:S04]  /*221500*/  @P1 LOP3.LUT R8, R8, 0x80000000, RZ, 0xfc, !PT ;  /* 0x8000000008081812 */ /* 0x000fc800078efcff */
[----:B------:R-:W-:-:S04]  /*221510*/  LOP3.LUT R8, R8, 0xbfffffff, RZ, 0xc0, !PT ;  /* 0xbfffffff08087812 */ /* 0x000fc800078ec0ff */
[----:B------:R-:W-:Y:S02]  /*221520*/  @P0 LOP3.LUT R8, R8, 0x40000000, RZ, 0xfc, !PT ;  /* 0x4000000008080812 */ /* 0x000fe400078efcff */
[----:B------:R-:W-:Y:S02]  /*221530*/  ISETP.GE.AND P0, PT, R0, UR25, PT ;  /* 0x0000001900007c0c */ /* 0x000fe4000bf06270 */
[----:B------:R-:W-:Y:S02]  /*221540*/  @P3 LOP3.LUT R7, R7, 0x2, RZ, 0xfc, !PT ;  /* 0x0000000207073812 */ /* 0x000fe400078efcff */
[----:B------:R-:W-:Y:S02]  /*221550*/  LOP3.LUT R8, R8, 0xdfffffff, RZ, 0xc0, !PT ;  /* 0xdfffffff08087812 */ /* 0x000fe400078ec0ff */
[----:B------:R-:W-:Y:S02]  /*221560*/  ISETP.LT.AND P3, PT, R22, UR32, !P0 ;  /* 0x0000002016007c0c */ /* 0x000fe4000c761270 */
[----:B------:R-:W-:-:S02]  /*221570*/  LOP3.LUT R7, R7, 0xfffffffe, RZ, 0xc0, !PT ;  /* 0xfffffffe07077812 */ /* 0x000fc400078ec0ff */
[----:B------:R-:W-:Y:S01]  /*221580*/  ISETP.LT.AND P1, PT, R25, UR55, !P0 ;  /* 0x0000003719007c0c */ /* 0x000fe2000c721270 */
[----:B------:R-:W-:Y:S01]  /*221590*/  VIADD R0, R23, 0x68 ;  /* 0x0000006817007836 */ /* 0x000fe20000000000 */
[----:B------:R-:W0:Y:S01]  /*2215a0*/  LDCU UR25, c[0x0][0x398] ;  /* 0x00007300ff1977ac */ /* 0x000e220008000800 */
[----:B------:R-:W-:Y:S02]  /*2215b0*/  @P2 LOP3.LUT R7, R7, 0x1, RZ, 0xfc, !PT ;  /* 0x0000000107072812 */ /* 0x000fe400078efcff */
[----:B---3--:R-:W-:Y:S01]  /*2215c0*/  ISETP.LT.AND P2, PT, R21, UR38, !P0 ;  /* 0x0000002615007c0c */ /* 0x008fe2000c741270 */
[----:B------:R-:W3:Y:S03]  /*2215d0*/  LDCU UR32, c[0x0][0x398] ;  /* 0x00007300ff2077ac */ /* 0x000ee60008000800 */
[----:B------:R-:W-:Y:S01]  /*2215e0*/  @P3 LOP3.LUT R8, R8, 0x20000000, RZ, 0xfc, !PT ;  /* 0x2000000008083812 */ /* 0x000fe200078efcff */
[----:B------:R-:W0:Y:S01]  /*2215f0*/  LDCU UR38, c[0x0][0x398] ;  /* 0x00007300ff2677ac */ /* 0x000e220008000800 */
[----:B------:R-:W0:Y:S02]  /*221600*/  LDCU UR55, c[0x0][0x398] ;  /* 0x00007300ff3777ac */ /* 0x000e240008000800 */
[----:B------:R-:W-:-:S02]  /*221610*/  LOP3.LUT R8, R8, 0xefffffff, RZ, 0xc0, !PT ;  /* 0xefffffff08087812 */ /* 0x000fc400078ec0ff */
[----:B--2---:R-:W-:Y:S01]  /*221620*/  ISETP.LT.AND P0, PT, R24, UR56, !P0 ;  /* 0x0000003818007c0c */ /* 0x004fe2000c701270 */
[----:B------:R-:W2:Y:S02]  /*221630*/  LDCU UR56, c[0x0][0x398] ;  /* 0x00007300ff3877ac */ /* 0x000ea40008000800 */
        /* <DEDUP_REMOVED lines=8> */
[----:B0-----:R-:W-:Y:S02]  /*2216c0*/  ISETP.LT.AND P2, PT, R21, UR38, !P0 ;  /* 0x0000002615007c0c */ /* 0x001fe4000c741270 */
[----:B------:R-:W-:Y:S01]  /*2216d0*/  ISETP.LT.AND P1, PT, R25, UR57, !P0 ;  /* 0x0000003919007c0c */ /* 0x000fe2000c721270 */
[----:B------:R-:W-:Y:S01]  /*2216e0*/  VIADD R0, R23, 0x67 ;  /* 0x0000006717007836 */ /* 0x000fe20000000000 */
[----:B------:R-:W0:Y:S07]  /*2216f0*/  LDCU UR27, c[0x0][0x398] ;  /* 0x00007300ff1b77ac */ /* 0x000e2e0008000800 */
        /* <DEDUP_REMOVED lines=17> */
[----:B------:R-:W1:Y:S07]  /*221810*/  LDCU UR29, c[0x0][0x398] ;  /* 0x00007300ff1d77ac */ /* 0x000e6e0008000800 */
[----:B------:R-:W-:Y:S01]  /*221820*/  @P3 LOP3.LUT R8, R8, 0x200000, RZ, 0xfc, !PT ;  /* 0x0020000008083812 */ /* 0x000fe200078efcff */
[----:B------:R-:W1:Y:S01]  /*221830*/  LDCU UR39, c[0x0][0x398] ;  /* 0x00007300ff2777ac */ /* 0x000e620008000800 */
[----:B------:R-:W1:Y:S02]  /*221840*/  LDCU UR36, c[0x0][0x398] ;  /* 0x00007300ff2477ac */ /* 0x000e640008000800 */
[----:B------:R-:W-:-:S02]  /*221850*/  LOP3.LUT R8, R8, 0xffefffff, RZ, 0xc0, !PT ;  /* 0xffefffff08087812 */ /* 0x000fc400078ec0ff */
[----:B0-----:R-:W-:Y:S01]  /*221860*/  ISETP.LT.AND P0, PT, R24, UR38, !P0 ;  /* 0x0000002618007c0c */ /* 0x001fe2000c701270 */
        /* <DEDUP_REMOVED lines=9> */
[----:B-1----:R-:W-:Y:S02]  /*221900*/  ISETP.LT.AND P2, PT, R21, UR39, !P0 ;  /* 0x0000002715007c0c */ /* 0x002fe4000c741270 */
[----:B------:R-:W-:-:S02]  /*221910*/  ISETP.LT.AND P1, PT, R25, UR36, !P0 ;  /* 0x0000002419007c0c */ /* 0x000fc4000c721270 */
[----:B0-----:R-:W-:Y:S01]  /*221920*/  ISETP.LT.AND P0, PT, R24, UR38, !P0 ;  /* 0x0000002618007c0c */ /* 0x001fe2000c701270 */
[----:B------:R-:W0:Y:S01]  /*221930*/  LDCU.64 UR38, c[0x0][0x398] ;  /* 0x00007300ff2677ac */ /* 0x000e220008000a00 */
[----:B------:R-:W-:Y:S01]  /*221940*/  VIADD R0, R23, 0x65 ;  /* 0x0000006517007836 */ /* 0x000fe20000000000 */
[----:B------:R-:W1:Y:S01]  /*221950*/  LDCU UR36, c[0x0][0x398] ;  /* 0x00007300ff2477ac */ /* 0x000e620008000800 */
        /* <DEDUP_REMOVED lines=14> */
[----:B-1----:R-:W-:Y:S01]  /*221a40*/  ISETP.LT.AND P0, PT, R24, UR36, !P0 ;  /* 0x0000002418007c0c */ /* 0x002fe2000c701270 */
[----:B------:R-:W0:Y:S01]  /*221a50*/  LDCU.64 UR36, c[0x0][0x398] ;  /* 0x00007300ff2477ac */ /* 0x000e220008000a00 */
[----:B------:R-:W-:Y:S01]  /*221a60*/  VIADD R0, R23, 0x64 ;  /* 0x0000006417007836 */ /* 0x000fe20000000000 */
[----:B------:R-:W1:Y:S01]  /*221a70*/  LDCU UR59, c[0x0][0x398] ;  /* 0x00007300ff3b77ac */ /* 0x000e620008000800 */
[----:B------:R-:W0:Y:S03]  /*221a80*/  LDCU.64 UR34, c[0x0][0x398] ;  /* 0x00007300ff2277ac */ /* 0x000e260008000a00 */
        /* <DEDUP_REMOVED lines=15> */
[----:B------:R-:W0:Y:S01]  /*221b80*/  LDCU UR46, c[0x0][0x398] ;  /* 0x00007300ff2e77ac */ /* 0x000e220008000800 */
[----:B------:R-:W0:Y:S02]  /*221b90*/  LDCU UR47, c[0x0][0x398] ;  /* 0x00007300ff2f77ac */ /* 0x000e240008000800 */
        /* <DEDUP_REMOVED lines=31> */
[----:B------:R-:W-:-:S02]  /*221d90*/  ISETP.LT.AND P2, PT, R21, UR48, !P0 ;  /* 0x0000003015007c0c */ /* 0x000fc4000c741270 */
[----:B------:R-:W-:Y:S01]  /*221da0*/  ISETP.LT.AND P0, PT, R24, UR47, !P0 ;  /* 0x0000002f18007c0c */ /* 0x000fe2000c701270 */
[----:B------:R-:W0:Y:S01]  /*221db0*/  LDCU UR48, c[0x0][0x398] ;  /* 0x00007300ff3077ac */ /* 0x000e220008000800 */
[----:B------:R-:W-:Y:S01]  /*221dc0*/  VIADD R0, R23, 0x61 ;  /* 0x0000006117007836 */ /* 0x000fe20000000000 */
[----:B------:R-:W-:Y:S01]  /*221dd0*/  LOP3.LUT R8, R8, 0xfffffffd, RZ, 0xc0, !PT ;  /* 0xfffffffd08087812 */ /* 0x000fe200078ec0ff */
[----:B------:R-:W0:Y:S01]  /*221de0*/  LDCU UR46, c[0x0][0x398] ;  /* 0x00007300ff2e77ac */ /* 0x000e220008000800 */
[----:B------:R-:W0:Y:S02]  /*221df0*/  LDCU UR47, c[0x0][0x398] ;  /* 0x00007300ff2f77ac */ /* 0x000e240008000800 */
[----:B------:R-:W-:-:S04]  /*221e00*/  @P1 LOP3.LUT R9, R9, 0x80000000, RZ, 0xfc, !PT ;  /* 0x8000000009091812 */ /* 0x000fc800078efcff */
[----:B------:R-:W-:-:S04]  /*221e10*/  LOP3.LUT R9, R9, 0xbfffffff, RZ, 0xc0, !PT ;  /* 0xbfffffff09097812 */ /* 0x000fc800078ec0ff */
[----:B------:R-:W-:Y:S02]  /*221e20*/  @P0 LOP3.LUT R9, R9, 0x40000000, RZ, 0xfc, !PT ;  /* 0x4000000009090812 */ /* 0x000fe400078efcff */
[----:B------:R-:W-:Y:S02]  /*221e30*/  ISETP.GE.AND P0, PT, R0, UR37, PT ;  /* 0x0000002500007c0c */ /* 0x000fe4000bf06270 */
[----:B------:R-:W-:Y:S01]  /*221e40*/  @P3 LOP3.LUT R8, R8, 0x2, RZ, 0xfc, !PT ;  /* 0x0000000208083812 */ /* 0x000fe200078efcff */
[----:B------:R-:W2:Y:S01]  /*221e50*/  LDCU.64 UR36, c[0x0][0x398] ;  /* 0x00007300ff2477ac */ /* 0x000ea20008000a00 */
[----:B-1----:R-:W-:Y:S02]  /*221e60*/  ISETP.LT.AND P3, PT, R22, UR38, !P0 ;  /* 0x0000002616007c0c */ /* 0x002fe4000c761270 */
[----:B------:R-:W-:Y:S02]  /*221e70*/  LOP3.LUT R8, R8, 0xfffffffe, RZ, 0xc0, !PT ;  /* 0xfffffffe08087812 */ /* 0x000fe400078ec0ff */
[----:B------:R-:W-:-:S02]  /*221e80*/  LOP3.LUT R9, R9, 0xdfffffff, RZ, 0xc0, !PT ;  /* 0xdfffffff09097812 */ /* 0x000fc400078ec0ff */
[----:B------:R-:W-:Y:S02]  /*221e90*/  @P2 LOP3.LUT R8, R8, 0x1, RZ, 0xfc, !PT ;  /* 0x0000000108082812 */ /* 0x000fe400078efcff */
[----:B0-----:R-:W-:Y:S02]  /*221ea0*/  ISETP.LT.AND P2, PT, R21, UR48, !P0 ;  /* 0x0000003015007c0c */ /* 0x001fe4000c741270 */
[----:B------:R-:W-:-:S03]  /*221eb0*/  ISETP.LT.AND P1, PT, R25, UR46, !P0 ;  /* 0x0000002e19007c0c */ /* 0x000fc6000c721270 */
[----:B------:R-:W-:Y:S01]  /*221ec0*/  @P3 LOP3.LUT R9, R9, 0x20000000, RZ, 0xfc, !PT ;  /* 0x2000000009093812 */ /* 0x000fe200078efcff */
[----:B------:R-:W-:Y:S01]  /*221ed0*/  VIADD R0, R23, 0x60 ;  /* 0x0000006017007836 */ /* 0x000fe20000000000 */
[----:B------:R-:W0:Y:S01]  /*221ee0*/  LDCU UR48, c[0x0][0x398] ;  /* 0x00007300ff3077ac */ /* 0x000e220008000800 */
[----:B------:R-:W1:Y:S01]  /*221ef0*/  LDCU UR46, c[0x0][0x398] ;  /* 0x00007300ff2e77ac */ /* 0x000e620008000800 */
        /* <DEDUP_REMOVED lines=10> */
[----:B--2---:R-:W-:Y:S02]  /*221fa0*/  ISETP.LT.AND P3, PT, R22, UR36, !P0 ;  /* 0x0000002416007c0c */ /* 0x004fe4000c761270 */
[----:B0-----:R-:W-:Y:S02]  /*221fb0*/  ISETP.LT.AND P2, PT, R21, UR47, !P0 ;  /* 0x0000002f15007c0c */ /* 0x001fe4000c741270 */
[----:B------:R-:W-:-:S02]  /*221fc0*/  ISETP.LT.AND P1, PT, R25, UR45, !P0 ;  /* 0x0000002d19007c0c */ /* 0x000fc4000c721270 */
[----:B------:R-:W-:Y:S01]  /*221fd0*/  ISETP.LT.AND P0, PT, R24, UR44, !P0 ;  /* 0x0000002c18007c0c */ /* 0x000fe2000c701270 */
[----:B------:R-:W0:Y:S01]  /*221fe0*/  LDCU.64 UR44, c[0x0][0x398] ;  /* 0x00007300ff2c77ac */ /* 0x000e220008000a00 */
[----:B------:R-:W2:Y:S01]  /*221ff0*/  LDCU UR47, c[0x0][0x398] ;  /* 0x00007300ff2f77ac */ /* 0x000ea20008000800 */
[----:B------:R-:W-:Y:S01]  /*222000*/  VIADD R0, R23, 0x5f ;  /* 0x0000005f17007836 */ /* 0x000fe20000000000 */
        /* <DEDUP_REMOVED lines=12> */
[----:B--2---:R-:W-:Y:S02]  /*2220d0*/  ISETP.LT.AND P2, PT, R21, UR47, !P0 ;  /* 0x0000002f15007c0c */ /* 0x004fe4000c741270 */
[----:B------:R-:W-:-:S02]  /*2220e0*/  ISETP.LT.AND P1, PT, R25, UR43, !P0 ;  /* 0x0000002b19007c0c */ /* 0x000fc4000c721270 */
[----:B------:R-:W-:Y:S01]  /*2220f0*/  ISETP.LT.AND P0, PT, R24, UR42, !P0 ;  /* 0x0000002a18007c0c */ /* 0x000fe2000c701270 */
[----:B------:R-:W0:Y:S01]  /*222100*/  LDCU.64 UR42, c[0x0][0x398] ;  /* 0x00007300ff2a77ac */ /* 0x000e220008000a00 */
[----:B------:R-:W-:Y:S01]  /*222110*/  VIADD R0, R23, 0x5e ;  /* 0x0000005e17007836 */ /* 0x000fe20000000000 */
[----:B------:R-:W2:Y:S01]  /*222120*/  LDCU.64 UR40, c[0x0][0x398] ;  /* 0x00007300ff2877ac */ /* 0x000ea20008000a00 */
        /* <DEDUP_REMOVED lines=19> */
[----:B------:R-:W-:Y:S01]  /*222260*/  ISETP.LT.AND P0, PT, R24, UR73, !P0 ;  /* 0x0000004918007c0c */ /* 0x000fe2000c701270 */
[----:B------:R-:W-:Y:S01]  /*222270*/  STL [R1+0x7400], R28 ;  /* 0x0074001c01007387 */ /* 0x000fe20000100800 */
[----:B------:R-:W-:Y:S01]  /*222280*/  @P2 LOP3.LUT R9, R9, 0x10000, RZ, 0xfc, !PT ;  /* 0x0001000009092812 */ /* 0x000fe200078efcff */
[----:B------:R-:W0:Y:S03]  /*222290*/  LDCU UR73, c[0x0][0x398] ;  /* 0x00007300ff4977ac */ /* 0x000e260008000800 */
        /* <DEDUP_REMOVED lines=8> */
[----:B------:R-:W-:Y:S01]  /*222320*/  ISETP.LT.AND P1, PT, R25, UR71, !P0 ;  /* 0x0000004719007c0c */ /* 0x000fe2000c721270 */
[----:B------:R-:W-:Y:S01]  /*222330*/  VIADD R0, R23, 0x5c ;  /* 0x0000005c17007836 */ /* 0x000fe20000000000 */
[----:B------:R0:W-:Y:S01]  /*222340*/  STL [R1+0x7404], R3 ;  /* 0x0074040301007387 */ /* 0x0001e20000100800 */
[----:B------:R-:W2:Y:S06]  /*222350*/  LDCU UR37, c[0x0][0x398] ;  /* 0x00007300ff2577ac */ /* 0x000eac0008000800 */
        /* <DEDUP_REMOVED lines=16> */
[----:B------:R-:W-:-:S02]  /*222460*/  LOP3.LUT R9, R9, 0xfffffdff, RZ, 0xc0, !PT ;  /* 0xfffffdff09097812 */ /* 0x000fc400078ec0ff */
[----:B------:R-:W-:Y:S01]  /*222470*/  ISETP.LT.AND P1, PT, R25, UR68, !P0 ;  /* 0x0000004419007c0c */ /* 0x000fe2000c721270 */
[----:B------:R-:W-:Y:S01]  /*222480*/  VIADD R0, R23, 0x5b ;  /* 0x0000005b17007836 */ /* 0x000fe20000000000 */
[----:B------:R-:W-:Y:S01]  /*222490*/  STL [R1+0x740c], R5 ;  /* 0x00740c0501007387 */ /* 0x000fe20000100800 */
[----:B------:R-:W0:Y:S01]  /*2224a0*/  LDCU UR38, c[0x0][0x398] ;  /* 0x00007300ff2677ac */ /* 0x000e220008000800 */
[----:B------:R-:W0:Y:S03]  /*2224b0*/  LDCU UR77, c[0x0][0x398] ;  /* 0x00007300ff4d77ac */ /* 0x000e260008000800 */
[----:B------:R-:W-:Y:S01]  /*2224c0*/  @P3 LOP3.LUT R9, R9, 0x200, RZ, 0xfc, !PT ;  /* 0x0000020009093812 */ /* 0x000fe200078efcff */
[----:B------:R-:W0:Y:S03]  /*2224d0*/  LDCU UR68, c[0x0][0x398] ;  /* 0x00007300ff4477ac */ /* 0x000e260008000800 */
        /* <DEDUP_REMOVED lines=16> */
[----:B------:R0:W-:Y:S01]  /*2225e0*/  STL [R1+0x7418], R7 ;  /* 0x0074180701007387 */ /* 0x0001e20000100800 */
[----:B------:R-:W0:Y:S01]  /*2225f0*/  LDCU UR44, c[0x0][0x398] ;  /* 0x00007300ff2c77ac */ /* 0x000e220008000800 */
[----:B------:R-:W0:Y:S03]  /*222600*/  LDCU UR76, c[0x0][0x398] ;  /* 0x00007300ff4c77ac */ /* 0x000e260008000800 */
[----:B------:R-:W-:Y:S01]  /*222610*/  @P3 LOP3.LUT R9, R9, 0x20, RZ, 0xfc, !PT ;  /* 0x0000002009093812 */ /* 0x000fe200078efcff */
[----:B------:R-:W0:Y:S03]  /*222620*/  LDCU UR65, c[0x0][0x398] ;  /* 0x00007300ff4177ac */ /* 0x000e260008000800 */
[----:B------:R-:W-:-:S02]  /*222630*/  LOP3.LUT R9, R9, 0xffffffef, RZ, 0xc0, !PT ;  /* 0xffffffef09097812 */ /* 0x000fc400078ec0ff */
[----:B------:R-:W-:Y:S01]  /*222640*/  ISETP.LT.AND P0, PT, R24, UR64, !P0 ;  /* 0x0000004018007c0c */ /* 0x000fe2000c701270 */
[----:B------:R-:W-:Y:S01]  /*222650*/  STL [R1+0x741c], R8 ;  /* 0x00741c0801007387 */ /* 0x000fe20000100800 */
        /* <DEDUP_REMOVED lines=33> */
[----:B------:R-:W-:Y:S01]  /*222870*/  STL [R1+0x7420], R9 ;  /* 0x0074200901007387 */ /* 0x000fe20000100800 */
[----:B------:R-:W0:Y:S02]  /*222880*/  LDCU UR72, c[0x0][0x398] ;  /* 0x00007300ff4877ac */ /* 0x000e240008000800 */
        /* <DEDUP_REMOVED lines=69> */
[----:B------:R-:W-:-:S04]  /*222ce0*/  @P3 LOP3.LUT R10, R10, 0x2000, RZ, 0xfc, !PT ;  /* 0x000020000a0a3812 */ /* 0x000fc800078efcff */
[----:B------:R-:W-:Y:S02]  /*222cf0*/  LOP3.LUT R10, R10, 0xffffefff, RZ, 0xc0, !PT ;  /* 0xffffefff0a0a7812 */ /* 0x000fe400078ec0ff */
[----:B------:R-:W-:Y:S02]  /*222d00*/  ISETP.LT.AND P0, PT, R24, UR18, !P0 ;  /* 0x0000001218007c0c */ /* 0x000fe4000c701270 */
        /* <DEDUP_REMOVED lines=12> */
[----:B------:R-:W1:Y:S01]  /*222dd0*/  LDCU.64 UR16, c[0x0][0x398] ;  /* 0x00007300ff1077ac */ /* 0x000e620008000a00 */
[----:B------:R-:W0:Y:S04]  /*222de0*/  LDCU UR6, c[0x0][0x398] ;  /* 0x00007300ff0677ac */ /* 0x000e280008000800 */
[----:B------:R-:W-:-:S04]  /*222df0*/  @P3 LOP3.LUT R10, R10, 0x200, RZ, 0xfc, !PT ;  /* 0x000002000a0a3812 */ /* 0x000fc800078efcff */
        /* <DEDUP_REMOVED lines=31> */
[----:B-1----:R-:W-:Y:S02]  /*222ff0*/  ISETP.LT.AND P3, PT, R22, UR16, !P0 ;  /* 0x0000001016007c0c */ /* 0x002fe4000c761270 */
[----:B------:R-:W-:-:S02]  /*223000*/  ISETP.LT.AND P2, PT, R21, UR74, !P0 ;  /* 0x0000004a15007c0c */ /* 0x000fc4000c741270 */
[----:B------:R-:W-:Y:S01]  /*223010*/  ISETP.LT.AND P0, PT, R24, UR24, !P0 ;  /* 0x0000001818007c0c */ /* 0x000fe2000c701270 */
[----:B------:R-:W1:Y:S01]  /*223020*/  LDCU UR74, c[0x0][0x398] ;  /* 0x00007300ff4a77ac */ /* 0x000e620008000800 */
[----:B------:R-:W-:Y:S01]  /*223030*/  LOP3.LUT R10, R10, 0xfffffffd, RZ, 0xc0, !PT ;  /* 0xfffffffd0a0a7812 */ /* 0x000fe200078ec0ff */
[----:B------:R-:W0:Y:S04]  /*223040*/  LDCU.64 UR24, c[0x0][0x398] ;  /* 0x00007300ff1877ac */ /* 0x000e280008000a00 */
        /* <DEDUP_REMOVED lines=11> */
[----:B-1----:R-:W-:Y:S02]  /*223100*/  ISETP.LT.AND P2, PT, R21, UR74, !P0 ;  /* 0x0000004a15007c0c */ /* 0x002fe4000c741270 */
[----:B------:R-:W-:-:S03]  /*223110*/  ISETP.LT.AND P1, PT, R25, UR28, !P0 ;  /* 0x0000001c19007c0c */ /* 0x000fc6000c721270 */
[----:B------:R-:W-:Y:S01]  /*223120*/  @P3 LOP3.LUT R11, R11, 0x20000000, RZ, 0xfc, !PT ;  /* 0x200000000b0b3812 */ /* 0x000fe200078efcff */
[----:B------:R-:W1:Y:S01]  /*223130*/  LDCU UR74, c[0x0][0x398] ;  /* 0x00007300ff4a77ac */ /* 0x000e620008000800 */
[----:B------:R-:W-:Y:S01]  /*223140*/  STL [R1+0x7424], R10 ;  /* 0x0074240a01007387 */ /* 0x000fe20000100800 */
[----:B------:R-:W0:Y:S01]  /*223150*/  LDCU UR28, c[0x0][0x398] ;  /* 0x00007300ff1c77ac */ /* 0x000e220008000800 */
[----:B------:R-:W-:Y:S02]  /*223160*/  LOP3.LUT R11, R11, 0xefffffff, RZ, 0xc0, !PT ;  /* 0xefffffff0b0b7812 */ /* 0x000fe400078ec0ff */
[----:B------:R-:W-:Y:S02]  /*223170*/  ISETP.LT.AND P0, PT, R24, UR27, !P0 ;  /* 0x0000001b18007c0c */ /* 0x000fe4000c701270 */
[----:B------:R-:W-:-:S04]  /*223180*/  @P2 LOP3.LUT R11, R11, 0x10000000, RZ, 0xfc, !PT ;  /* 0x100000000b0b2812 */ /* 0x000fc800078efcff */
[----:B------:R-:W-:-:S04]  /*223190*/  LOP3.LUT R11, R11, 0xf7ffffff, RZ, 0xc0, !PT ;  /* 0xf7ffffff0b0b7812 */ /* 0x000fc800078ec0ff */
[----:B------:R-:W-:-:S04]  /*2231a0*/  @P1 LOP3.LUT R11, R11, 0x8000000, RZ, 0xfc, !PT ;  /* 0x080000000b0b1812 */ /* 0x000fc800078efcff */
[----:B------:R-:W-:-:S04]  /*2231b0*/  LOP3.LUT R11, R11, 0xfbffffff, RZ, 0xc0, !PT ;  /* 0xfbffffff0b0b7812 */ /* 0x000fc800078ec0ff */
[----:B------:R-:W-:Y:S02]  /*2231c0*/  @P0 LOP3.LUT R11, R11, 0x4000000, RZ, 0xfc, !PT ;  /* 0x040000000b0b0812 */ /* 0x000fe400078efcff */
[----:B------:R-:W-:-:S04]  /*2231d0*/  ISETP.GE.AND P0, PT, R0, UR9, PT ;  /* 0x0000000900007c0c */ /* 0x000fc8000bf06270 */
[----:B------:R-:W-:Y:S02]  /*2231e0*/  ISETP.LT.AND P3, PT, R22, UR20, !P0 ;  /* 0x0000001416007c0c */ /* 0x000fe4000c761270 */
[----:B-1----:R-:W-:Y:S02]  /*2231f0*/  ISETP.LT.AND P2, PT, R21, UR74, !P0 ;  /* 0x0000004a15007c0c */ /* 0x002fe4000c741270 */
[----:B------:R-:W-:Y:S02]  /*223200*/  LOP3.LUT R11, R11, 0xfdffffff, RZ, 0xc0, !PT ;  /* 0xfdffffff0b0b7812 */ /* 0x000fe400078ec0ff */
[----:B---3--:R-:W-:Y:S01]  /*223210*/  ISETP.LT.AND P1, PT, R25, UR32, !P0 ;  /* 0x0000002019007c0c */ /* 0x008fe2000c721270 */
[----:B------:R-:W1:Y:S06]  /*223220*/  LDCU UR74, c[0x0][0x398] ;  /* 0x00007300ff4a77ac */ /* 0x000e6c0008000800 */
[----:B------:R-:W-:Y:S01]  /*223230*/  @P3 LOP3.LUT R11, R11, 0x2000000, RZ, 0xfc, !PT ;  /* 0x020000000b0b3812 */ /* 0x000fe200078efcff */
[----:B------:R-:W-:Y:S01]  /*223240*/  VIADD R0, R23, 0x4f ;  /* 0x0000004f17007836 */ /* 0x000fe20000000000 */
[----:B------:R-:W3:Y:S02]  /*223250*/  LDCU UR32, c[0x0][0x398] ;  /* 0x00007300ff2077ac */ /* 0x000ee40008000800 */
        /* <DEDUP_REMOVED lines=28> */
[----:B0-----:R-:W-:Y:S02]  /*223420*/  ISETP.LT.AND P3, PT, R22, UR16, !P0 ;  /* 0x0000001016007c0c */ /* 0x001fe4000c761270 */
[----:B-1----:R-:W-:Y:S02]  /*223430*/  ISETP.LT.AND P2, PT, R21, UR74, !P0 ;  /* 0x0000004a15007c0c */ /* 0x002fe4000c741270 */
[----:B------:R-:W-:-:S02]  /*223440*/  LOP3.LUT R11, R11, 0xfffdffff, RZ, 0xc0, !PT ;  /* 0xfffdffff0b0b7812 */ /* 0x000fc400078ec0ff */
[----:B------:R-:W-:Y:S01]  /*223450*/  ISETP.LT.AND P1, PT, R25, UR58, !P0 ;  /* 0x0000003a19007c0c */ /* 0x000fe2000c721270 */
[----:B------:R-:W0:Y:S06]  /*223460*/  LDCU UR74, c[0x0][0x398] ;  /* 0x00007300ff4a77ac */ /* 0x000e2c0008000800 */
[----:B------:R-:W-:Y:S01]  /*223470*/  @P3 LOP3.LUT R11, R11, 0x20000, RZ, 0xfc, !PT ;  /* 0x000200000b0b3812 */ /* 0x000fe200078efcff */
[----:B------:R-:W-:Y:S01]  /*223480*/  VIADD R0, R23, 0x4d ;  /* 0x0000004d17007836 */ /* 0x000fe20000000000 */
[----:B------:R-:W1:Y:S02]  /*223490*/  LDCU UR58, c[0x0][0x398] ;  /* 0x00007300ff3a77ac */ /* 0x000e640008000800 */
        /* <DEDUP_REMOVED lines=10> */
[----:B--2---:R-:W-:Y:S02]  /*223540*/  ISETP.LT.AND P3, PT, R22, UR18, !P0 ;  /* 0x0000001216007c0c */ /* 0x004fe4000c761270 */
[----:B0-----:R-:W-:Y:S02]  /*223550*/  ISETP.LT.AND P2, PT, R21, UR74, !P0 ;  /* 0x0000004a15007c0c */ /* 0x001fe4000c741270 */
[----:B------:R-:W-:-:S02]  /*223560*/  LOP3.LUT R11, R11, 0xffffdfff, RZ, 0xc0, !PT ;  /* 0xffffdfff0b0b7812 */ /* 0x000fc400078ec0ff */
[----:B------:R-:W-:Y:S01]  /*223570*/  ISETP.LT.AND P1, PT, R25, UR60, !P0 ;  /* 0x0000003c19007c0c */ /* 0x000fe2000c721270 */
[----:B------:R-:W0:Y:S06]  /*223580*/  LDCU UR74, c[0x0][0x398] ;  /* 0x00007300ff4a77ac */ /* 0x000e2c0008000800 */
[----:B------:R-:W-:Y:S01]  /*223590*/  @P3 LOP3.LUT R11, R11, 0x2000, RZ, 0xfc, !PT ;  /* 0x000020000b0b3812 */ /* 0x000fe200078efcff */
[----:B------:R-:W-:Y:S01]  /*2235a0*/  VIADD R0, R23, 0x4c ;  /* 0x0000004c17007836 */ /* 0x000fe20000000000 */
[----:B------:R-:W2:Y:S02]  /*2235b0*/  LDCU UR60, c[0x0][0x398] ;  /* 0x00007300ff3c77ac */ /* 0x000ea40008000800 */
        /* <DEDUP_REMOVED lines=10> */
[----:B-1----:R-:W-:Y:S02]  /*223660*/  ISETP.LT.AND P3, PT, R22, UR20, !P0 ;  /* 0x0000001416007c0c */ /* 0x002fe4000c761270 */
[----:B0-----:R-:W-:Y:S02]  /*223670*/  ISETP.LT.AND P2, PT, R21, UR74, !P0 ;  /* 0x0000004a15007c0c */ /* 0x001fe4000c741270 */
        /* <DEDUP_REMOVED lines=35> */
[----:B-1----:R-:W-:Y:S02]  /*2238b0*/  ISETP.LT.AND P3, PT, R22, UR16, !P0 ;  /* 0x0000001016007c0c */ /* 0x002fe4000c761270 */
[----:B0-----:R-:W-:-:S02]  /*2238c0*/  ISETP.LT.AND P2, PT, R21, UR74, !P0 ;  /* 0x0000004a15007c0c */ /* 0x001fc4000c741270 */
[----:B------:R-:W-:Y:S01]  /*2238d0*/  ISETP.LT.AND P0, PT, R24, UR34, !P0 ;  /* 0x0000002218007c0c */ /* 0x000fe2000c701270 */
        /* <DEDUP_REMOVED lines=14> */
[----:B------:R-:W-:Y:S02]  /*2239c0*/  @P2 LOP3.LUT R11, R11, 0x1, RZ, 0xfc, !PT ;  /* 0x000000010b0b2812 */ /* 0x000fe400078efcff */
[----:B0-----:R-:W-:Y:S02]  /*2239d0*/  ISETP.LT.AND P2, PT, R21, UR74, !P0 ;  /* 0x0000004a15007c0c */ /* 0x001fe4000c741270 */
[----:B------:R-:W-:-:S03]  /*2239e0*/  ISETP.LT.AND P1, PT, R25, UR35, !P0 ;  /* 0x0000002319007c0c */ /* 0x000fc6000c721270 */
[----:B------:R-:W-:Y:S01]  /*2239f0*/  @P3 LOP3.LUT R12, R12, 0x20000000, RZ, 0xfc, !PT ;  /* 0x200000000c0c3812 */ /* 0x000fe200078efcff */
[----:B------:R-:W-:Y:S01]  /*223a00*/  VIADD R0, R23, 0x48 ;  /* 0x0000004817007836 */ /* 0x000fe20000000000 */
[----:B------:R-:W-:Y:S01]  /*223a10*/  STL [R1+0x7428], R11 ;  /* 0x0074280b01007387 */ /* 0x000fe20000100800 */
[----:B------:R-:W-:Y:S02]  /*223a20*/  ISETP.LT.AND P0, PT, R24, UR36, !P0 ;  /* 0x0000002418007c0c */ /* 0x000fe4000c701270 */
[----:B------:R-:W-:Y:S01]  /*223a30*/  LOP3.LUT R12, R12, 0xefffffff, RZ, 0xc0, !PT ;  /* 0xefffffff0c0c7812 */ /* 0x000fe200078ec0ff */
[----:B------:R-:W2:Y:S04]  /*223a40*/  LDL.LU R3, [R1+0x264] ;  /* 0x0002640001037983 */ /* 0x000ea80000300800 */
[----:B------:R-:W2:Y:S01]  /*223a50*/  LDL.LU R28, [R1+0x6d4] ;  /* 0x0006d400011c7983 */ /* 0x000ea20000300800 */
[----:B------:R-:W0:Y:S01]  /*223a60*/  LDCU UR74, c[0x0][0x398] ;  /* 0x00007300ff4a77ac */ /* 0x000e220008000800 */
[----:B------:R-:W-:Y:S01]  /*223a70*/  @P2 LOP3.LUT R12, R12, 0x10000000, RZ, 0xfc, !PT ;  /* 0x100000000c0c2812 */ /* 0x000fe200078efcff */
[----:B------:R-:W0:Y:S01]  /*223a80*/  LDCU UR36, c[0x0][0x398] ;  /* 0x00007300ff2477ac */ /* 0x000e220008000800 */
[----:B------:R-:W0:Y:S02]  /*223a90*/  LDCU UR35, c[0x0][0x398] ;  /* 0x00007300ff2377ac */ /* 0x000e240008000800 */
        /* <DEDUP_REMOVED lines=10> */
[----:B------:R-:W1:Y:S07]  /*223b40*/  LDCU.64 UR24, c[0x0][0x398] ;  /* 0x00007300ff1877ac */ /* 0x000e6e0008000a00 */
        /* <DEDUP_REMOVED lines=17> */
[----:B------:R-:W0:Y:S01]  /*223c60*/  LDCU UR66, c[0x0][0x398] ;  /* 0x00007300ff4277ac */ /* 0x000e220008000800 */
[----:B------:R-:W-:Y:S01]  /*223c70*/  VIADD R0, R23, 0x46 ;  /* 0x0000004617007836 */ /* 0x000fe20000000000 */
        /* <DEDUP_REMOVED lines=32> */
[----:B0-----:R-:W-:Y:S02]  /*223e80*/  ISETP.LT.AND P2, PT, R21, UR66, !P0 ;  /* 0x0000004215007c0c */ /* 0x001fe4000c741270 */
[----:B----4-:R-:W-:Y:S01]  /*223e90*/  ISETP.LT.AND P1, PT, R25, UR49, !P0 ;  /* 0x0000003119007c0c */ /* 0x010fe2000c721270 */
[----:B------:R-:W-:Y:S01]  /*223ea0*/  VIADD R0, R23, 0x44 ;  /* 0x0000004417007836 */ /* 0x000fe20000000000 */
[----:B------:R-:W0:Y:S07]  /*223eb0*/  LDCU.64 UR20, c[0x0][0x398] ;  /* 0x00007300ff1477ac */ /* 0x000e2e0008000a00 */
[----:B------:R-:W-:Y:S01]  /*223ec0*/  @P3 LOP3.LUT R12, R12, 0x2000, RZ, 0xfc, !PT ;  /* 0x000020000c0c3812 */ /* 0x000fe200078efcff */
[----:B------:R-:W1:Y:S01]  /*223ed0*/  LDCU UR66, c[0x0][0x398] ;  /* 0x00007300ff4277ac */ /* 0x000e620008000800 */
[----:B------:R-:W4:Y:S02]  /*223ee0*/  LDCU UR49, c[0x0][0x398] ;  /* 0x00007300ff3177ac */ /* 0x000f240008000800 */
        /* <DEDUP_REMOVED lines=9> */
[----:B------:R-:W1:Y:S01]  /*223f80*/  LDCU UR27, c[0x0][0x398] ;  /* 0x00007300ff1b77ac */ /* 0x000e620008000800 */
[----:B------:R-:W3:Y:S02]  /*223f90*/  LDL.LU R0, [R1+0x260] ;  /* 0x0002600001007983 */ /* 0x000ee40000300800 */
[----:B0-----:R-:W-:Y:S02]  /*223fa0*/  ISETP.LT.AND P3, PT, R22, UR20, !P0 ;  /* 0x0000001416007c0c */ /* 0x001fe4000c761270 */
[----:B------:R-:W-:Y:S02]  /*223fb0*/  ISETP.LT.AND P2, PT, R21, UR67, !P0 ;  /* 0x0000004315007c0c */ /* 0x000fe4000c741270 */
[----:B------:R-:W-:-:S02]  /*223fc0*/  LOP3.LUT R12, R12, 0xfffffdff, RZ, 0xc0, !PT ;  /* 0xfffffdff0c0c7812 */ /* 0x000fc400078ec0ff */
[----:B------:R-:W-:Y:S01]  /*223fd0*/  ISETP.LT.AND P1, PT, R25, UR44, !P0 ;  /* 0x0000002c19007c0c */ /* 0x000fe2000c721270 */
[----:B------:R-:W0:Y:S06]  /*223fe0*/  LDCU UR67, c[0x0][0x398] ;  /* 0x00007300ff4377ac */ /* 0x000e2c0008000800 */
        /* <DEDUP_REMOVED lines=9> */
[----:B------:R-:W-:-:S04]  /*224080*/  @P0 LOP3.LUT R12, R12, 0x40, RZ, 0xfc, !PT ;  /* 0x000000400c0c0812 */ /* 0x000fc800078efcff */
[----:B------:R-:W-:Y:S02]  /*224090*/  LOP3.LUT R12, R12, 0xffffffdf, RZ, 0xc0, !PT ;  /* 0xffffffdf0c0c7812 */ /* 0x000fe400078ec0ff */
[----:B--2---:R-:W-:-:S05]  /*2240a0*/  PRMT R3, R28, 0x5410, R3 ;  /* 0x000054101c037816 */ /* 0x004fca0000000003 */
[----:B------:R2:W-:Y:S04]  /*2240b0*/  STL [R1+0x284], R3 ;  /* 0x0002840301007387 */ /* 0x0005e80000100800 */
[----:B------:R-:W4:Y:S04]  /*2240c0*/  LDL.LU R7, [R1+0x268] ;  /* 0x0002680001077983 */ /* 0x000f280000300800 */
[----:B------:R-:W4:Y:S01]  /*2240d0*/  LDL.LU R6, [R1+0x6d0] ;  /* 0x0006d00001067983 */ /* 0x000f220000300800 */
[----:B--2---:R-:W-:-:S05]  /*2240e0*/  VIADD R3, R23, 0x43 ;  /* 0x0000004317037836 */ /* 0x004fca0000000000 */
[----:B------:R-:W-:Y:S01]  /*2240f0*/  ISETP.GE.AND P0, PT, R3, UR17, PT ;  /* 0x0000001103007c0c */ /* 0x000fe2000bf06270 */
[----:B------:R-:W2:Y:S01]  /*224100*/  LDCU.64 UR16, c[0x0][0x398] ;  /* 0x00007300ff1077ac */ /* 0x000ea20008000a00 */
[----:B------:R-:W4:Y:S04]  /*224110*/  LDL.LU R3, [R1+0x258] ;  /* 0x0002580001037983 */ /* 0x000f280000300800 */
[----:B------:R-:W4:Y:S01]  /*224120*/  LDL.LU R28, [R1+0x6c4] ;  /* 0x0006c400011c7983 */ /* 0x000f220000300800 */
[----:B------:R-:W-:Y:S02]  /*224130*/  ISETP.LT.AND P3, PT, R22, UR18, !P0 ;  /* 0x0000001216007c0c */ /* 0x000fe4000c761270 */
[----:B-1----:R-:W-:Y:S02]  /*224140*/  ISETP.LT.AND P2, PT, R21, UR66, !P0 ;  /* 0x0000004215007c0c */ /* 0x002fe4000c741270 */
[----:B------:R-:W-:-:S09]  /*224150*/  ISETP.LT.AND P1, PT, R25, UR37, !P0 ;  /* 0x0000002519007c0c */ /* 0x000fd2000c721270 */
[----:B------:R-:W-:Y:S01]  /*224160*/  @P3 LOP3.LUT R12, R12, 0x20, RZ, 0xfc, !PT ;  /* 0x000000200c0c3812 */ /* 0x000fe200078efcff */
[----:B------:R-:W1:Y:S01]  /*224170*/  LDCU UR37, c[0x0][0x398] ;  /* 0x00007300ff2577ac */ /* 0x000e620008000800 */
[----:B------:R-:W0:Y:S02]  /*224180*/  LDCU UR66, c[0x0][0x398] ;  /* 0x00007300ff4277ac */ /* 0x000e240008000800 */
        /* <DEDUP_REMOVED lines=8> */
[----:B---3--:R-:W-:Y:S02]  /*224210*/  PRMT R0, R13, 0x5410, R0 ;  /* 0x000054100d007816 */ /* 0x008fe40000000000 */
[----:B------:R-:W3:Y:S04]  /*224220*/  LDL.LU R13, [R1+0x7454] ;  /* 0x00745400010d7983 */ /* 0x000ee80000300800 */
[----:B------:R0:W-:Y:S04]  /*224230*/  STL [R1+0x27c], R0 ;  /* 0x00027c0001007387 */ /* 0x0001e80000100800 */
[----:B------:R-:W3:Y:S04]  /*224240*/  LDL.LU R8, [R1+0x250] ;  /* 0x0002500001087983 */ /* 0x000ee80000300800 */
[----:B------:R-:W3:Y:S04]  /*224250*/  LDL.LU R5, [R1+0x6b0] ;  /* 0x0006b00001057983 */ /* 0x000ee80000300800 */
[----:B------:R-:W3:Y:S01]  /*224260*/  LDL.LU R4, [R1+0x24c] ;  /* 0x00024c0001047983 */ /* 0x000ee20000300800 */
[----:B0-----:R-:W-:-:S05]  /*224270*/  VIADD R0, R23, 0x42 ;  /* 0x0000004217007836 */ /* 0x001fca0000000000 */
[----:B------:R-:W-:Y:S01]  /*224280*/  ISETP.GE.AND P0, PT, R0, UR25, PT ;  /* 0x0000001900007c0c */ /* 0x000fe2000bf06270 */
[----:B------:R-:W0:Y:S01]  /*224290*/  LDCU.64 UR24, c[0x0][0x398] ;  /* 0x00007300ff1877ac */ /* 0x000e220008000a00 */
[----:B------:R-:W3:Y:S02]  /*2242a0*/  LDL.LU R0, [R1+0x6bc] ;  /* 0x0006bc0001007983 */ /* 0x000ee40000300800 */
[----:B------:R-:W-:Y:S02]  /*2242b0*/  ISETP.LT.AND P1, PT, R25, UR40, !P0 ;  /* 0x0000002819007c0c */ /* 0x000fe4000c721270 */
[----:B--2---:R-:W-:Y:S02]  /*2242c0*/  ISETP.LT.AND P3, PT, R22, UR16, !P0 ;  /* 0x0000001016007c0c */ /* 0x004fe4000c761270 */
[----:B------:R-:W-:Y:S02]  /*2242d0*/  ISETP.LT.AND P2, PT, R21, UR65, !P0 ;  /* 0x0000004115007c0c */ /* 0x000fe4000c741270 */
[----:B------:R-:W-:-:S02]  /*2242e0*/  ISETP.LT.AND P0, PT, R24, UR39, !P0 ;  /* 0x0000002718007c0c */ /* 0x000fc4000c701270 */
[----:B------:R-:W-:Y:S01]  /*2242f0*/  LOP3.LUT R12, R12, 0xfffffffd, RZ, 0xc0, !PT ;  /* 0xfffffffd0c0c7812 */ /* 0x000fe200078ec0ff */
[----:B------:R-:W2:Y:S01]  /*224300*/  LDCU UR40, c[0x0][0x398] ;  /* 0x00007300ff2877ac */ /* 0x000ea20008000800 */
[----:B------:R-:W0:Y:S01]  /*224310*/  LDCU UR39, c[0x0][0x398] ;  /* 0x00007300ff2777ac */ /* 0x000e220008000800 */
[----:B------:R-:W0:Y:S04]  /*224320*/  LDCU UR65, c[0x0][0x398] ;  /* 0x00007300ff4177ac */ /* 0x000e280008000800 */
[----:B------:R-:W-:-:S04]  /*224330*/  @P3 LOP3.LUT R12, R12, 0x2, RZ, 0xfc, !PT ;  /* 0x000000020c0c3812 */ /* 0x000fc800078efcff */
[----:B------:R-:W-:-:S04]  /*224340*/  LOP3.LUT R12, R12, 0xfffffffe, RZ, 0xc0, !PT ;  /* 0xfffffffe0c0c7812 */ /* 0x000fc800078ec0ff */
[----:B------:R-:W-:Y:S02]  /*224350*/  @P2 LOP3.LUT R12, R12, 0x1, RZ, 0xfc, !PT ;  /* 0x000000010c0c2812 */ /* 0x000fe400078efcff */
[----:B----4-:R-:W-:-:S05]  /*224360*/  PRMT R6, R6, 0x5410, R7 ;  /* 0x0000541006067816 */ /* 0x010fca0000000007 */
[----:B------:R4:W-:Y:S02]  /*224370*/  STL [R1+0x278], R6 ;  /* 0x0002780601007387 */ /* 0x0009e40000100800 */
[----:B----4-:R-:W-:Y:S01]  /*224380*/  PRMT R6, R28, 0x5410, R3 ;  /* 0x000054101c067816 */ /* 0x010fe20000000003 */
[----:B------:R-:W-:-:S04]  /*224390*/  VIADD R3, R23, 0x41 ;  /* 0x0000004117037836 */ /* 0x000fc80000000000 */
[----:B------:R4:W-:Y:S04]  /*2243a0*/  STL [R1+0x274], R6 ;  /* 0x0002740601007387 */ /* 0x0009e80000100800 */
[----:B------:R-:W2:Y:S04]  /*2243b0*/  LDL.LU R7, [R1+0x248] ;  /* 0x0002480001077983 */ /* 0x000ea80000300800 */
[----:B----4-:R-:W2:Y:S01]  /*2243c0*/  LDL.LU R6, [R1+0x6c0] ;  /* 0x0006c00001067983 */ /* 0x010ea20000300800 */
[----:B---3--:R-:W-:-:S04]  /*2243d0*/  LOP3.LUT R13, R13, 0x7fffffff, RZ, 0xc0, !PT ;  /* 0x7fffffff0d0d7812 */ /* 0x008fc800078ec0ff */
[----:B------:R-:W-:-:S04]  /*2243e0*/  @P1 LOP3.LUT R13, R13, 0x80000000, RZ, 0xfc, !PT ;  /* 0x800000000d0d1812 */ /* 0x000fc800078efcff */
[----:B------:R-:W-:-:S04]  /*2243f0*/  LOP3.LUT R13, R13, 0xbfffffff, RZ, 0xc0, !PT ;  /* 0xbfffffff0d0d7812 */ /* 0x000fc800078ec0ff */
[----:B------:R-:W-:Y:S02]  /*224400*/  @P0 LOP3.LUT R13, R13, 0x40000000, RZ, 0xfc, !PT ;  /* 0x400000000d0d0812 */ /* 0x000fe400078efcff */
[----:B------:R-:W-:Y:S02]  /*224410*/  ISETP.GE.AND P0, PT, R3, UR21, PT ;  /* 0x0000001503007c0c */ /* 0x000fe4000bf06270 */
[----:B------:R-:W-:Y:S01]  /*224420*/  PRMT R5, R5, 0x5410, R8 ;  /* 0x0000541005057816 */ /* 0x000fe20000000008 */
[----:B------:R-:W3:Y:S04]  /*224430*/  LDL.LU R3, [R1+0x244] ;  /* 0x0002440001037983 */ /* 0x000ee80000300800 */
[----:B------:R-:W3:Y:S01]  /*224440*/  LDL.LU R28, [R1+0x6b8] ;  /* 0x0006b800011c7983 */ /* 0x000ee20000300800 */
[----:B0-----:R-:W-:-:S02]  /*224450*/  ISETP.LT.AND P3, PT, R22, UR24, !P0 ;  /* 0x0000001816007c0c */ /* 0x001fc4000c761270 */
[----:B------:R-:W-:Y:S02]  /*224460*/  ISETP.LT.AND P2, PT, R21, UR63, !P0 ;  /* 0x0000003f15007c0c */ /* 0x000fe4000c741270 */
[----:B------:R-:W-:Y:S02]  /*224470*/  LOP3.LUT R13, R13, 0xdfffffff, RZ, 0xc0, !PT ;  /* 0xdfffffff0d0d7812 */ /* 0x000fe400078ec0ff */
[----:B------:R-:W-:Y:S02]  /*224480*/  ISETP.LT.AND P1, PT, R25, UR45, !P0 ;  /* 0x0000002d19007c0c */ /* 0x000fe4000c721270 */
[----:B------:R-:W-:Y:S01]  /*224490*/  PRMT R4, R0, 0x5410, R4 ;  /* 0x0000541000047816 */ /* 0x000fe20000000004 */
[----:B------:R0:W-:Y:S01]  /*2244a0*/  STL [R1+0x26c], R5 ;  /* 0x00026c0501007387 */ /* 0x0001e20000100800 */
[----:B------:R-:W4:Y:S01]  /*2244b0*/  LDCU.64 UR20, c[0x0][0x398] ;  /* 0x00007300ff1477ac */ /* 0x000f220008000a00 */
[----:B------:R-:W0:Y:S01]  /*2244c0*/  LDCU UR63, c[0x0][0x398] ;  /* 0x00007300ff3f77ac */ /* 0x000e220008000800 */
[----:B------:R-:W0:Y:S01]  /*2244d0*/  LDCU UR24, c[0x0][0x398] ;  /* 0x00007300ff1877ac */ /* 0x000e220008000800 */
[----:B------:R-:W-:-:S04]  /*2244e0*/  @P3 LOP3.LUT R13, R13, 0x20000000, RZ, 0xfc, !PT ;  /* 0x200000000d0d3812 */ /* 0x000fc800078efcff */
[----:B------:R-:W-:Y:S02]  /*2244f0*/  LOP3.LUT R13, R13, 0xefffffff, RZ, 0xc0, !PT ;  /* 0xefffffff0d0d7812 */ /* 0x000fe400078ec0ff */
[----:B------:R-:W-:Y:S02]  /*224500*/  ISETP.LT.AND P0, PT, R24, UR42, !P0 ;  /* 0x0000002a18007c0c */ /* 0x000fe4000c701270 */
[----:B------:R-:W-:-:S04]  /*224510*/  @P2 LOP3.LUT R13, R13, 0x10000000, RZ, 0xfc, !PT ;  /* 0x100000000d0d2812 */ /* 0x000fc800078efcff */
[----:B------:R-:W-:-:S04]  /*224520*/  LOP3.LUT R13, R13, 0xf7ffffff, RZ, 0xc0, !PT ;  /* 0xf7ffffff0d0d7812 */ /* 0x000fc800078ec0ff */
[----:B------:R-:W-:Y:S01]  /*224530*/  @P1 LOP3.LUT R13, R13, 0x8000000, RZ, 0xfc, !PT ;  /* 0x080000000d0d1812 */ /* 0x000fe200078efcff */
[----:B------:R-:W-:Y:S01]  /*224540*/  VIADD R0, R23, 0x40 ;  /* 0x0000004017007836 */ /* 0x000fe20000000000 */
[----:B------:R1:W-:Y:S04]  /*224550*/  STL [R1+0x268], R4 ;  /* 0x0002680401007387 */ /* 0x0003e80000100800 */
[----:B------:R-:W3:Y:S01]  /*224560*/  LDL.LU R8, [R1+0x240] ;  /* 0x0002400001087983 */ /* 0x000ee20000300800 */
[----:B------:R-:W-:-:S03]  /*224570*/  LOP3.LUT R13, R13, 0xfbffffff, RZ, 0xc0, !PT ;  /* 0xfbffffff0d0d7812 */ /* 0x000fc600078ec0ff */
[----:B0-----:R-:W3:Y:S01]  /*224580*/  LDL.LU R5, [R1+0x6b4] ;  /* 0x0006b40001057983 */ /* 0x001ee20000300800 */
[----:B------:R-:W-:Y:S02]  /*224590*/  @P0 LOP3.LUT R13, R13, 0x4000000, RZ, 0xfc, !PT ;  /* 0x040000000d0d0812 */ /* 0x000fe400078efcff */
[----:B------:R-:W-:Y:S01]  /*2245a0*/  ISETP.GE.AND P0, PT, R0, UR19, PT ;  /* 0x0000001300007c0c */ /* 0x000fe2000bf06270 */
[----:B------:R-:W0:Y:S01]  /*2245b0*/  LDCU.64 UR18, c[0x0][0x398] ;  /* 0x00007300ff1277ac */ /* 0x000e220008000a00 */
[----:B-1----:R-:W3:Y:S04]  /*2245c0*/  LDL.LU R4, [R1+0x15c] ;  /* 0x00015c0001047983 */ /* 0x002ee80000300800 */
[----:B------:R-:W3:Y:S01]  /*2245d0*/  LDL.LU R0, [R1+0x6a8] ;  /* 0x0006a80001007983 */ /* 0x000ee20000300800 */
[----:B----4-:R-:W-:-:S02]  /*2245e0*/  ISETP.LT.AND P3, PT, R22, UR20, !P0 ;  /* 0x0000001416007c0c */ /* 0x010fc4000c761270 */
[----:B------:R-:W-:Y:S02]  /*2245f0*/  ISETP.LT.AND P2, PT, R21, UR64, !P0 ;  /* 0x0000004015007c0c */ /* 0x000fe4000c741270 */
[----:B------:R-:W-:Y:S02]  /*224600*/  LOP3.LUT R13, R13, 0xfdffffff, RZ, 0xc0, !PT ;  /* 0xfdffffff0d0d7812 */ /* 0x000fe400078ec0ff */
[----:B------:R-:W-:Y:S01]  /*224610*/  ISETP.LT.AND P1, PT, R25, UR62, !P0 ;  /* 0x0000003e19007c0c */ /* 0x000fe2000c721270 */
[----:B------:R-:W1:Y:S01]  /*224620*/  LDCU UR64, c[0x0][0x398] ;  /* 0x00007300ff4077ac */ /* 0x000e620008000800 */
[----:B------:R-:W4:Y:S05]  /*224630*/  LDCU UR20, c[0x0][0x398] ;  /* 0x00007300ff1477ac */ /* 0x000f2a0008000800 */
        /* <DEDUP_REMOVED lines=9> */
[----:B------:R-:W-:-:S04]  /*2246d0*/  @P0 LOP3.LUT R13, R13, 0x400000, RZ, 0xfc, !PT ;  /* 0x004000000d0d0812 */ /* 0x000fc800078efcff */
[----:B------:R-:W-:Y:S02]  /*2246e0*/  LOP3.LUT R13, R13, 0xffdfffff, RZ, 0xc0, !PT ;  /* 0xffdfffff0d0d7812 */ /* 0x000fe400078ec0ff */
[----:B--2---:R-:W-:-:S05]  /*2246f0*/  PRMT R6, R6, 0x5410, R7 ;  /* 0x0000541006067816 */ /* 0x004fca0000000007 */
[----:B------:R3:W-:Y:S02]  /*224700*/  STL [R1+0x264], R6 ;  /* 0x0002640601007387 */ /* 0x0007e40000100800 */
[----:B---3--:R-:W-:Y:S01]  /*224710*/  PRMT R6, R28, 0x5410, R3 ;  /* 0x000054101c067816 */ /* 0x008fe20000000003 */
[----:B------:R-:W-:-:S04]  /*224720*/  VIADD R3, R23, 0x3f ;  /* 0x0000003f17037836 */ /* 0x000fc80000000000 */
[----:B------:R2:W-:Y:S01]  /*224730*/  STL [R1+0x260], R6 ;  /* 0x0002600601007387 */ /* 0x0005e20000100800 */
[----:B------:R-:W-:-:S03]  /*224740*/  ISETP.GE.AND P0, PT, R3, UR17, PT ;  /* 0x0000001103007c0c */ /* 0x000fc6000bf06270 */
[----:B------:R-:W3:Y:S01]  /*224750*/  LDL.LU R7, [R1+0x158] ;  /* 0x0001580001077983 */ /* 0x000ee20000300800 */
[----:B------:R-:W1:Y:S01]  /*224760*/  LDCU.64 UR16, c[0x0][0x398] ;  /* 0x00007300ff1077ac */ /* 0x000e620008000a00 */
[----:B0-----:R-:W-:Y:S02]  /*224770*/  ISETP.LT.AND P3, PT, R22, UR18, !P0 ;  /* 0x0000001216007c0c */ /* 0x001fe4000c761270 */
[----:B------:R-:W-:Y:S02]  /*224780*/  ISETP.LT.AND P2, PT, R21, UR11, !P0 ;  /* 0x0000000b15007c0c */ /* 0x000fe4000c741270 */
[----:B------:R-:W-:Y:S01]  /*224790*/  ISETP.LT.AND P1, PT, R25, UR12, !P0 ;  /* 0x0000000c19007c0c */ /* 0x000fe2000c721270 */
[----:B------:R-:W0:Y:S01]  /*2247a0*/  LDCU UR18, c[0x0][0x398] ;  /* 0x00007300ff1277ac */ /* 0x000e220008000800 */
[----:B--2---:R-:W3:Y:S04]  /*2247b0*/  LDL.LU R6, [R1+0x594] ;  /* 0x0005940001067983 */ /* 0x004ee80000300800 */
[----:B------:R-:W2:Y:S04]  /*2247c0*/  LDL.LU R3, [R1+0x154] ;  /* 0x0001540001037983 */ /* 0x000ea80000300800 */
[----:B------:R-:W2:Y:S01]  /*2247d0*/  LDL.LU R28, [R1+0x4f8] ;  /* 0x0004f800011c7983 */ /* 0x000ea20000300800 */
[----:B------:R-:W-:Y:S01]  /*2247e0*/  @P3 LOP3.LUT R13, R13, 0x200000, RZ, 0xfc, !PT ;  /* 0x002000000d0d3812 */ /* 0x000fe200078efcff */
[----:B------:R-:W0:Y:S03]  /*2247f0*/  LDCU UR11, c[0x0][0x398] ;  /* 0x00007300ff0b77ac */ /* 0x000e260008000800 */
[----:B------:R-:W-:-:S02]  /*224800*/  LOP3.LUT R13, R13, 0xffefffff, RZ, 0xc0, !PT ;  /* 0xffefffff0d0d7812 */ /* 0x000fc400078ec0ff */
[----:B------:R-:W-:Y:S02]  /*224810*/  ISETP.LT.AND P0, PT, R24, UR10, !P0 ;  /* 0x0000000a18007c0c */ /* 0x000fe4000c701270 */
[----:B------:R-:W-:-:S04]  /*224820*/  @P2 LOP3.LUT R13, R13, 0x100000, RZ, 0xfc, !PT ;  /* 0x001000000d0d2812 */ /* 0x000fc800078efcff */
[----:B------:R-:W-:Y:S02]  /*224830*/  LOP3.LUT R13, R13, 0xfff7ffff, RZ, 0xc0, !PT ;  /* 0xfff7ffff0d0d7812 */ /* 0x000fe400078ec0ff */
[----:B------:R-:W-:Y:S02]  /*224840*/  PRMT R5, R5, 0x5410, R8 ;  /* 0x0000541005057816 */ /* 0x000fe40000000008 */
[----:B------:R-:W-:Y:S02]  /*224850*/  @P1 LOP3.LUT R13, R13, 0x80000, RZ, 0xfc, !PT ;  /* 0x000800000d0d1812 */ /* 0x000fe400078efcff */
[----:B------:R-:W-:Y:S02]  /*224860*/  PRMT R4, R0, 0x5410, R4 ;  /* 0x0000541000047816 */ /* 0x000fe40000000004 */
[----:B------:R-:W-:Y:S01]  /*224870*/  LOP3.LUT R13, R13, 0xfffbffff, RZ, 0xc0, !PT ;  /* 0xfffbffff0d0d7812 */ /* 0x000fe200078ec0ff */
[----:B------:R-:W-:Y:S01]  /*224880*/  VIADD R0, R23, 0x3e ;  /* 0x0000003e17007836 */ /* 0x000fe20000000000 */
[----:B------:R0:W-:Y:S04]  /*224890*/  STL [R1+0x25c], R5 ;  /* 0x00025c0501007387 */ /* 0x0001e80000100800 */
[----:B------:R1:W-:Y:S04]  /*2248a0*/  STL [R1+0x258], R4 ;  /* 0x0002580401007387 */ /* 0x0003e80000100800 */
[----:B------:R-:W4:Y:S01]  /*2248b0*/  LDL.LU R8, [R1+0x150] ;  /* 0x0001500001087983 */ /* 0x000f220000300800 */
[----:B------:R-:W-:-:S02]  /*2248c0*/  @P0 LOP3.LUT R13, R13, 0x40000, RZ, 0xfc, !PT ;  /* 0x000400000d0d0812 */ /* 0x000fc400078efcff */
[----:B------:R-:W-:Y:S01]  /*2248d0*/  ISETP.GE.AND P0, PT, R0, UR25, PT ;  /* 0x0000001900007c0c */ /* 0x000fe2000bf06270 */
[----:B------:R-:W2:Y:S01]  /*2248e0*/  LDCU UR25, c[0x0][0x398] ;  /* 0x00007300ff1977ac */ /* 0x000ea20008000800 */
[----:B0-----:R-:W4:Y:S04]  /*2248f0*/  LDL.LU R5, [R1+0x584] ;  /* 0x0005840001057983 */ /* 0x001f280000300800 */
[----:B-1----:R-:W4:Y:S04]  /*224900*/  LDL.LU R4, [R1+0x140] ;  /* 0x0001400001047983 */ /* 0x002f280000300800 */
[----:B------:R-:W4:Y:S01]  /*224910*/  LDL.LU R0, [R1+0x580] ;  /* 0x0005800001007983 */ /* 0x000f220000300800 */
[----:B------:R-:W-:-:S02]  /*224920*/  ISETP.LT.AND P3, PT, R22, UR16, !P0 ;  /* 0x0000001016007c0c */ /* 0x000fc4000c761270 */
[----:B------:R-:W-:Y:S02]  /*224930*/  ISETP.LT.AND P2, PT, R21, UR11, !P0 ;  /* 0x0000000b15007c0c */ /* 0x000fe4000c741270 */
[----:B------:R-:W-:Y:S02]  /*224940*/  LOP3.LUT R13, R13, 0xfffdffff, RZ, 0xc0, !PT ;  /* 0xfffdffff0d0d7812 */ /* 0x000fe400078ec0ff */
[----:B------:R-:W-:Y:S01]  /*224950*/  ISETP.LT.AND P1, PT, R25, UR14, !P0 ;  /* 0x0000000e19007c0c */ /* 0x000fe2000c721270 */
[----:B------:R-:W0:Y:S01]  /*224960*/  LDCU UR11, c[0x0][0x398] ;  /* 0x00007300ff0b77ac */ /* 0x000e220008000800 */
[----:B------:R-:W1:Y:S05]  /*224970*/  LDCU UR16, c[0x0][0x398] ;  /* 0x00007300ff1077ac */ /* 0x000e6a0008000800 */
        /* <DEDUP_REMOVED lines=11> */
[----:B---3--:R-:W-:-:S05]  /*224a30*/  PRMT R6, R6, 0x5410, R7 ;  /* 0x0000541006067816 */ /* 0x008fca0000000007 */
[----:B------:R2:W-:Y:S02]  /*224a40*/  STL [R1+0x254], R6 ;  /* 0x0002540601007387 */ /* 0x0005e40000100800 */
[----:B--2---:R-:W-:Y:S01]  /*224a50*/  PRMT R6, R28, 0x5410, R3 ;  /* 0x000054101c067816 */ /* 0x004fe20000000003 */
[----:B------:R-:W-:-:S05]  /*224a60*/  VIADD R3, R23, 0x3d ;  /* 0x0000003d17037836 */ /* 0x000fca0000000000 */
[----:B------:R-:W-:Y:S01]  /*224a70*/  ISETP.GE.AND P0, PT, R3, UR21, PT ;  /* 0x0000001503007c0c */ /* 0x000fe2000bf06270 */
[----:B------:R2:W-:Y:S04]  /*224a80*/  STL [R1+0x24c], R6 ;  /* 0x00024c0601007387 */ /* 0x0005e80000100800 */
[----:B------:R-:W3:Y:S01]  /*224a90*/  LDL.LU R7, [R1+0x12c] ;  /* 0x00012c0001077983 */ /* 0x000ee20000300800 */
[----:B------:R-:W1:Y:S01]  /*224aa0*/  LDCU UR21, c[0x0][0x398] ;  /* 0x00007300ff1577ac */ /* 0x000e620008000800 */
[----:B0-----:R-:W-:Y:S02]  /*224ab0*/  ISETP.LT.AND P3, PT, R22, UR12, !P0 ;  /* 0x0000000c16007c0c */ /* 0x001fe4000c761270 */
[----:B------:R-:W-:Y:S02]  /*224ac0*/  ISETP.LT.AND P2, PT, R21, UR11, !P0 ;  /* 0x0000000b15007c0c */ /* 0x000fe4000c741270 */
[----:B------:R-:W-:Y:S01]  /*224ad0*/  ISETP.LT.AND P1, PT, R25, UR6, !P0 ;  /* 0x0000000619007c0c */ /* 0x000fe2000c721270 */
[----:B--2---:R-:W3:Y:S08]  /*224ae0*/  LDL.LU R6, [R1+0x4fc] ;  /* 0x0004fc0001067983 */ /* 0x004ef00000300800 */
[----:B------:R-:W-:-:S02]  /*224af0*/  @P3 LOP3.LUT R13, R13, 0x2000, RZ, 0xfc, !PT ;  /* 0x000020000d0d3812 */ /* 0x000fc400078efcff */
[----:B------:R-:W-:Y:S01]  /*224b00*/  ISETP.LT.AND P0, PT, R24, UR41, !P0 ;  /* 0x0000002918007c0c */ /* 0x000fe2000c701270 */
[----:B------:R-:W2:Y:S01]  /*224b10*/  LDL.LU R3, [R1+0x128] ;  /* 0x0001280001037983 */ /* 0x000ea20000300800 */
[----:B----4-:R-:W-:Y:S02]  /*224b20*/  PRMT R5, R5, 0x5410, R8 ;  /* 0x0000541005057816 */ /* 0x010fe40000000008 */
[----:B------:R-:W-:Y:S02]  /*224b30*/  LOP3.LUT R13, R13, 0xffffefff, RZ, 0xc0, !PT ;  /* 0xffffefff0d0d7812 */ /* 0x000fe400078ec0ff */
[----:B------:R-:W-:Y:S01]  /*224b40*/  PRMT R4, R0, 0x5410, R4 ;  /* 0x0000541000047816 */ /* 0x000fe20000000004 */
[----:B------:R-:W2:Y:S01]  /*224b50*/  LDL.LU R28, [R1+0x59c] ;  /* 0x00059c00011c7983 */ /* 0x000ea20000300800 */
[----:B------:R-:W0:Y:S01]  /*224b60*/  LDCU.64 UR10, c[0x0][0x398] ;  /* 0x00007300ff0a77ac */ /* 0x000e220008000a00 */
[----:B------:R-:W-:-:S04]  /*224b70*/  @P2 LOP3.LUT R13, R13, 0x1000, RZ, 0xfc, !PT ;  /* 0x000010000d0d2812 */ /* 0x000fc800078efcff */
[----:B------:R-:W-:Y:S01]  /*224b80*/  LOP3.LUT R13, R13, 0xfffff7ff, RZ, 0xc0, !PT ;  /* 0xfffff7ff0d0d7812 */ /* 0x000fe200078ec0ff */
[----:B------:R4:W-:Y:S04]  /*224b90*/  STL [R1+0x248], R5 ;  /* 0x0002480501007387 */ /* 0x0009e80000100800 */
[----:B------:R0:W-:Y:S01]  /*224ba0*/  STL [R1+0x244], R4 ;  /* 0x0002440401007387 */ /* 0x0001e20000100800 */
[----:B------:R-:W-:Y:S01]  /*224bb0*/  @P1 LOP3.LUT R13, R13, 0x800, RZ, 0xfc, !PT ;  /* 0x000008000d0d1812 */ /* 0x000fe200078efcff */
[----:B------:R-:W-:-:S03]  /*224bc0*/  VIADD R0, R23, 0x3c ;  /* 0x0000003c17007836 */ /* 0x000fc60000000000 */
[----:B------:R-:W-:Y:S01]  /*224bd0*/  LOP3.LUT R13, R13, 0xfffffbff, RZ, 0xc0, !PT ;  /* 0xfffffbff0d0d7812 */ /* 0x000fe200078ec0ff */
[----:B----4-:R-:W4:Y:S04]  /*224be0*/  LDL.LU R5, [R1+0xa4] ;  /* 0x0000a40001057983 */ /* 0x010f280000300800 */
[----:B0-----:R-:W4:Y:S01]  /*224bf0*/  LDL.LU R4, [R1+0x598] ;  /* 0x0005980001047983 */ /* 0x001f220000300800 */
[----:B------:R-:W-:Y:S02]  /*224c00*/  @P0 LOP3.LUT R13, R13, 0x400, RZ, 0xfc, !PT ;  /* 0x000004000d0d0812 */ /* 0x000fe400078efcff */
[----:B------:R-:W-:Y:S01]  /*224c10*/  ISETP.GE.AND P0, PT, R0, UR19, PT ;  /* 0x0000001300007c0c */ /* 0x000fe2000bf06270 */
[----:B------:R-:W0:Y:S01]  /*224c20*/  LDCU UR19, c[0x0][0x398] ;  /* 0x00007300ff1377ac */ /* 0x000e220008000800 */
[----:B------:R-:W4:Y:S02]  /*224c30*/  LDL.LU R0, [R1+0xa0] ;  /* 0x0000a00001007983 */ /* 0x000f240000300800 */
[----:B------:R-:W-:-:S02]  /*224c40*/  ISETP.LT.AND P3, PT, R22, UR10, !P0 ;  /* 0x0000000a16007c0c */ /* 0x000fc4000c761270 */
[----:B------:R-:W-:Y:S02]  /*224c50*/  ISETP.LT.AND P2, PT, R21, UR7, !P0 ;  /* 0x0000000715007c0c */ /* 0x000fe4000c741270 */
[----:B------:R-:W-:Y:S02]  /*224c60*/  LOP3.LUT R13, R13, 0xfffffdff, RZ, 0xc0, !PT ;  /* 0xfffffdff0d0d7812 */ /* 0x000fe400078ec0ff */
[----:B------:R-:W-:Y:S01]  /*224c70*/  ISETP.LT.AND P1, PT, R25, UR8, !P0 ;  /* 0x0000000819007c0c */ /* 0x000fe2000c721270 */
[----:B------:R-:W0:Y:S06]  /*224c80*/  LDCU UR7, c[0x0][0x398] ;  /* 0x00007300ff0777ac */ /* 0x000e2c0008000800 */
        /* <DEDUP_REMOVED lines=14> */
[----:B------:R-:W-:-:S04]  /*224d70*/  VIADD R3, R23, 0x3b ;  /* 0x0000003b17037836 */ /* 0x000fc80000000000 */
[----:B------:R2:W-:Y:S04]  /*224d80*/  STL [R1+0x23c], R6 ;  /* 0x00023c0601007387 */ /* 0x0005e80000100800 */
[----:B------:R-:W3:Y:S01]  /*224d90*/  LDL.LU R7, [R1+0x40] ;  /* 0x0000400001077983 */ /* 0x000ee20000300800 */
[----:B------:R-:W-:Y:S01]  /*224da0*/  ISETP.GE.AND P0, PT, R3, UR17, PT ;  /* 0x0000001103007c0c */ /* 0x000fe2000bf06270 */
[----:B------:R-:W0:Y:S01]  /*224db0*/  LDCU UR17, c[0x0][0x398] ;  /* 0x00007300ff1177ac */ /* 0x000e220008000800 */
[----:B----4-:R-:W-:Y:S01]  /*224dc0*/  PRMT R4, R4, 0x5410, R5 ;  /* 0x0000541004047816 */ /* 0x010fe20000000005 */
[----:B--2---:R-:W3:Y:S04]  /*224dd0*/  LDL.LU R6, [R1+0x5a0] ;  /* 0x0005a00001067983 */ /* 0x004ee80000300800 */
[----:B------:R-:W2:Y:S04]  /*224de0*/  LDL.LU R3, [R1+0x94] ;  /* 0x0000940001037983 */ /* 0x000ea80000300800 */
[----:B------:R-:W2:Y:S04]  /*224df0*/  LDL.LU R28, [R1+0x5ac] ;  /* 0x0005ac00011c7983 */ /* 0x000ea80000300800 */
[----:B------:R4:W-:Y:S01]  /*224e00*/  STL [R1+0x238], R4 ;  /* 0x0002380401007387 */ /* 0x0009e20000100800 */
[----:B0-----:R-:W-:-:S02]  /*224e10*/  ISETP.LT.AND P3, PT, R22, UR8, !P0 ;  /* 0x0000000816007c0c */ /* 0x001fc4000c761270 */
[----:B----4-:R-:W-:Y:S02]  /*224e20*/  PRMT R4, R14, 0x5410, R0 ;  /* 0x000054100e047816 */ /* 0x010fe40000000000 */
[----:B------:R-:W4:Y:S01]  /*224e30*/  LDL.LU R14, [R1+0x7450] ;  /* 0x00745000010e7983 */ /* 0x000f220000300800 */
[----:B------:R-:W-:-:S08]  /*224e40*/  ISETP.LT.AND P2, PT, R21, UR7, !P0 ;  /* 0x0000000715007c0c */ /* 0x000fd0000c741270 */
[----:B------:R-:W-:Y:S02]  /*224e50*/  @P3 LOP3.LUT R13, R13, 0x20, RZ, 0xfc, !PT ;  /* 0x000000200d0d3812 */ /* 0x000fe400078efcff */
[----:B------:R-:W-:Y:S01]  /*224e60*/  ISETP.LT.AND P1, PT, R25, UR68, !P0 ;  /* 0x0000004419007c0c */ /* 0x000fe2000c721270 */
[----:B------:R-:W-:Y:S01]  /*224e70*/  VIADD R0, R23, 0x3a ;  /* 0x0000003a17007836 */ /* 0x000fe20000000000 */
[----:B------:R0:W-:Y:S01]  /*224e80*/  STL [R1+0x234], R4 ;  /* 0x0002340401007387 */ /* 0x0001e20000100800 */
[----:B------:R-:W-:Y:S02]  /*224e90*/  LOP3.LUT R13, R13, 0xffffffef, RZ, 0xc0, !PT ;  /* 0xffffffef0d0d7812 */ /* 0x000fe400078ec0ff */
[----:B------:R-:W-:Y:S01]  /*224ea0*/  ISETP.LT.AND P0, PT, R24, UR15, !P0 ;  /* 0x0000000f18007c0c */ /* 0x000fe2000c701270 */
[----:B------:R-:W2:Y:S04]  /*224eb0*/  LDL.LU R8, [R1+0x4c] ;  /* 0x00004c0001087983 */ /* 0x000ea80000300800 */
[----:B------:R-:W2:Y:S01]  /*224ec0*/  LDL.LU R5, [R1+0x5a8] ;  /* 0x0005a80001057983 */ /* 0x000ea20000300800 */
[----:B------:R-:W1:Y:S01]  /*224ed0*/  LDCU.64 UR6, c[0x0][0x398] ;  /* 0x00007300ff0677ac */ /* 0x000e620008000a00 */
[----:B------:R-:W1:Y:S01]  /*224ee0*/  LDCU UR68, c[0x0][0x398] ;  /* 0x00007300ff4477ac */ /* 0x000e620008000800 */
[----:B------:R-:W1:Y:S01]  /*224ef0*/  LDCU UR15, c[0x0][0x398] ;  /* 0x00007300ff0f77ac */ /* 0x000e620008000800 */
[----:B------:R-:W-:Y:S01]  /*224f00*/  @P2 LOP3.LUT R13, R13, 0x10, RZ, 0xfc, !PT ;  /* 0x000000100d0d2812 */ /* 0x000fe200078efcff */
[----:B0-----:R-:W2:Y:S03]  /*224f10*/  LDL.LU R4, [R1+0xb4] ;  /* 0x0000b40001047983 */ /* 0x001ea60000300800 */
[----:B------:R-:W-:-:S04]  /*224f20*/  LOP3.LUT R13, R13, 0xfffffff7, RZ, 0xc0, !PT ;  /* 0xfffffff70d0d7812 */ /* 0x000fc800078ec0ff */
[----:B------:R-:W-:-:S04]  /*224f30*/  @P1 LOP3.LUT R13, R13, 0x8, RZ, 0xfc, !PT ;  /* 0x000000080d0d1812 */ /* 0x000fc800078efcff */
[----:B------:R-:W-:-:S04]  /*224f40*/  LOP3.LUT R13, R13, 0xfffffffb, RZ, 0xc0, !PT ;  /* 0xfffffffb0d0d7812 */ /* 0x000fc800078ec0ff */
[----:B------:R-:W-:Y:S02]  /*224f50*/  @P0 LOP3.LUT R13, R13, 0x4, RZ, 0xfc, !PT ;  /* 0x000000040d0d0812 */ /* 0x000fe400078efcff */
[----:B------:R-:W-:Y:S01]  /*224f60*/  ISETP.GE.AND P0, PT, R0, UR13, PT ;  /* 0x0000000d00007c0c */ /* 0x000fe2000bf06270 */
[----:B------:R-:W0:Y:S01]  /*224f70*/  LDCU.64 UR12, c[0x0][0x398] ;  /* 0x00007300ff0c77ac */ /* 0x000e220008000a00 */
[----:B------:R-:W2:Y:S02]  /*224f80*/  LDL.LU R0, [R1+0x5b4] ;  /* 0x0005b40001007983 */ /* 0x000ea40000300800 */
[----:B------:R-:W-:Y:S02]  /*224f90*/  ISETP.LT.AND P1, PT, R25, UR70, !P0 ;  /* 0x0000004619007c0c */ /* 0x000fe4000c721270 */
[----:B-1----:R-:W-:Y:S02]  /*224fa0*/  ISETP.LT.AND P3, PT, R22, UR6, !P0 ;  /* 0x0000000616007c0c */ /* 0x002fe4000c761270 */
[----:B------:R-:W-:-:S02]  /*224fb0*/  ISETP.LT.AND P2, PT, R21, UR32, !P0 ;  /* 0x0000002015007c0c */ /* 0x000fc4000c741270 */
[----:B------:R-:W-:Y:S02]  /*224fc0*/  ISETP.LT.AND P0, PT, R24, UR69, !P0 ;  /* 0x0000004518007c0c */ /* 0x000fe4000c701270 */
[----:B------:R-:W-:Y:S01]  /*224fd0*/  LOP3.LUT R13, R13, 0xfffffffd, RZ, 0xc0, !PT ;  /* 0xfffffffd0d0d7812 */ /* 0x000fe200078ec0ff */
[----:B------:R-:W1:Y:S01]  /*224fe0*/  LDCU UR70, c[0x0][0x398] ;  /* 0x00007300ff4677ac */ /* 0x000e620008000800 */
[----:B------:R-:W0:Y:S01]  /*224ff0*/  LDCU UR32, c[0x0][0x398] ;  /* 0x00007300ff2077ac */ /* 0x000e220008000800 */
[----:B------:R-:W-:Y:S01]  /*225000*/  PRMT R2, R2, 0x5410, R20 ;  /* 0x0000541002027816 */ /* 0x000fe20000000014 */
[C---:B------:R-:W-:Y:S02]  /*225010*/  VIADD R9, R23.reuse, 0x15 ;  /* 0x0000001517097836 */ /* 0x040fe40000000000 */
[C---:B------:R-:W-:Y:S02]  /*225020*/  VIADD R10, R23.reuse, 0x11 ;  /* 0x00000011170a7836 */ /* 0x040fe40000000000 */
[----:B------:R-:W-:Y:S01]  /*225030*/  VIADD R11, R23, 0xe ;  /* 0x0000000e170b7836 */ /* 0x000fe20000000000 */
[----:B------:R-:W0:Y:S01]  /*225040*/  LDCU UR69, c[0x0][0x398] ;  /* 0x00007300ff4577ac */ /* 0x000e220008000800 */
[----:B------:R-:W-:-:S04]  /*225050*/  @P3 LOP3.LUT R13, R13, 0x2, RZ, 0xfc, !PT ;  /* 0x000000020d0d3812 */ /* 0x000fc800078efcff */
[----:B------:R-:W-:-:S04]  /*225060*/  LOP3.LUT R13, R13, 0xfffffffe, RZ, 0xc0, !PT ;  /* 0xfffffffe0d0d7812 */ /* 0x000fc800078ec0ff */
[----:B------:R-:W-:Y:S02]  /*225070*/  @P2 LOP3.LUT R13, R13, 0x1, RZ, 0xfc, !PT ;  /* 0x000000010d0d2812 */ /* 0x000fe400078efcff */
[----:B---3--:R-:W-:-:S05]  /*225080*/  PRMT R6, R6, 0x5410, R7 ;  /* 0x0000541006067816 */ /* 0x008fca0000000007 */
[----:B------:R2:W-:Y:S01]  /*225090*/  STL [R1+0x160], R6 ;  /* 0x0001600601007387 */ /* 0x0005e20000100800 */
[----:B----4-:R-:W-:Y:S02]  /*2250a0*/  LOP3.LUT R14, R14, 0x7fffffff, RZ, 0xc0, !PT ;  /* 0x7fffffff0e0e7812 */ /* 0x010fe400078ec0ff */
[----:B--2---:R-:W-:Y:S02]  /*2250b0*/  PRMT R6, R28, 0x5410, R3 ;  /* 0x000054101c067816 */ /* 0x004fe40000000003 */
[----:B------:R-:W-:Y:S01]  /*2250c0*/  @P1 LOP3.LUT R14, R14, 0x80000000, RZ, 0xfc, !PT ;  /* 0x800000000e0e1812 */ /* 0x000fe200078efcff */
[----:B------:R-:W-:Y:S02]  /*2250d0*/  VIADD R3, R23, 0x39 ;  /* 0x0000003917037836 */ /* 0x000fe40000000000 */
[----:B------:R2:W-:Y:S04]  /*2250e0*/  STL [R1+0x158], R6 ;  /* 0x0001580601007387 */ /* 0x0005e80000100800 */
[----:B------:R-:W3:Y:S01]  /*2250f0*/  LDL.LU R7, [R1+0x13c] ;  /* 0x00013c0001077983 */ /* 0x000ee20000300800 */
[----:B------:R-:W-:-:S04]  /*225100*/  LOP3.LUT R14, R14, 0xbfffffff, RZ, 0xc0, !PT ;  /* 0xbfffffff0e0e7812 */ /* 0x000fc800078ec0ff */
[----:B------:R-:W-:Y:S02]  /*225110*/  @P0 LOP3.LUT R14, R14, 0x40000000, RZ, 0xfc, !PT ;  /* 0x400000000e0e0812 */ /* 0x000fe400078efcff */
[----:B------:R-:W-:Y:S02]  /*225120*/  ISETP.GE.AND P0, PT, R3, UR11, PT ;  /* 0x0000000b03007c0c */ /* 0x000fe4000bf06270 */
[----:B------:R-:W-:Y:S01]  /*225130*/  PRMT R5, R5, 0x5410, R8 ;  /* 0x0000541005057816 */ /* 0x000fe20000000008 */
[----:B------:R-:W4:Y:S01]  /*225140*/  LDCU.64 UR10, c[0x0][0x398] ;  /* 0x00007300ff0a77ac */ /* 0x000f220008000a00 */
[----:B--2---:R-:W3:Y:S04]  /*225150*/  LDL.LU R6, [R1+0x5bc] ;  /* 0x0005bc0001067983 */ /* 0x004ee80000300800 */
[----:B------:R-:W2:Y:S04]  /*225160*/  LDL.LU R3, [R1+0x138] ;  /* 0x0001380001037983 */ /* 0x000ea80000300800 */
[----:B------:R-:W2:Y:S01]  /*225170*/  LDL.LU R28, [R1+0x5b8] ;  /* 0x0005b800011c7983 */ /* 0x000ea20000300800 */
[----:B0-----:R-:W-:-:S02]  /*225180*/  ISETP.LT.AND P3, PT, R22, UR12, !P0 ;  /* 0x0000000c16007c0c */ /* 0x001fc4000c761270 */
[----:B------:R-:W-:Y:S02]  /*225190*/  ISETP.LT.AND P2, PT, R21, UR37, !P0 ;  /* 0x0000002515007c0c */ /* 0x000fe4000c741270 */
[----:B------:R-:W-:Y:S02]  /*2251a0*/  LOP3.LUT R14, R14, 0xdfffffff, RZ, 0xc0, !PT ;  /* 0xdfffffff0e0e7812 */ /* 0x000fe400078ec0ff */
[----:B------:R-:W-:Y:S01]  /*2251b0*/  ISETP.LT.AND P1, PT, R25, UR44, !P0 ;  /* 0x0000002c19007c0c */ /* 0x000fe2000c721270 */
[----:B------:R0:W-:Y:S01]  /*2251c0*/  STL [R1+0x15c], R5 ;  /* 0x00015c0501007387 */ /* 0x0001e20000100800 */
[----:B------:R-:W0:Y:S01]  /*2251d0*/  LDCU UR37, c[0x0][0x398] ;  /* 0x00007300ff2577ac */ /* 0x000e220008000800 */
[----:B------:R-:W0:Y:S04]  /*2251e0*/  LDCU UR12, c[0x0][0x398] ;  /* 0x00007300ff0c77ac */ /* 0x000e280008000800 */
[----:B------:R-:W-:-:S02]  /*2251f0*/  @P3 LOP3.LUT R14, R14, 0x20000000, RZ, 0xfc, !PT ;  /* 0x200000000e0e3812 */ /* 0x000fc400078efcff */
[----:B------:R-:W-:Y:S01]  /*225200*/  PRMT R4, R0, 0x5410, R4 ;  /* 0x0000541000047816 */ /* 0x000fe20000000004 */
[----:B------:R-:W1:Y:S01]  /*225210*/  LDCU UR44, c[0x0][0x398] ;  /* 0x00007300ff2c77ac */ /* 0x000e620008000800 */
[----:B------:R-:W-:Y:S02]  /*225220*/  LOP3.LUT R14, R14, 0xefffffff, RZ, 0xc0, !PT ;  /* 0xefffffff0e0e7812 */ /* 0x000fe400078ec0ff */
[----:B------:R-:W-:Y:S01]  /*225230*/  ISETP.LT.AND P0, PT, R24, UR46, !P0 ;  /* 0x0000002e18007c0c */ /* 0x000fe2000c701270 */
[----:B------:R-:W-:Y:S01]  /*225240*/  VIADD R0, R23, 0x38 ;  /* 0x0000003817007836 */ /* 0x000fe20000000000 */
[----:B------:R1:W-:Y:S01]  /*225250*/  STL [R1+0x168], R4 ;  /* 0x0001680401007387 */ /* 0x0003e20000100800 */
[----:B------:R-:W-:-:S03]  /*225260*/  @P2 LOP3.LUT R14, R14, 0x10000000, RZ, 0xfc, !PT ;  /* 0x100000000e0e2812 */ /* 0x000fc600078efcff */
[----:B------:R-:W2:Y:S04]  /*225270*/  LDL.LU R8, [R1+0xb0] ;  /* 0x0000b00001087983 */ /* 0x000ea80000300800 */
[----:B0-----:R-:W2:Y:S01]  /*225280*/  LDL.LU R5, [R1+0x5b0] ;  /* 0x0005b00001057983 */ /* 0x001ea20000300800 */
[----:B------:R-:W0:Y:S01]  /*225290*/  LDCU UR46, c[0x0][0x398] ;  /* 0x00007300ff2e77ac */ /* 0x000e220008000800 */
[----:B------:R-:W-:-:S04]  /*2252a0*/  LOP3.LUT R14, R14, 0xf7ffffff, RZ, 0xc0, !PT ;  /* 0xf7ffffff0e0e7812 */ /* 0x000fc800078ec0ff */
[----:B------:R-:W-:Y:S01]  /*2252b0*/  @P1 LOP3.LUT R14, R14, 0x8000000, RZ, 0xfc, !PT ;  /* 0x080000000e0e1812 */ /* 0x000fe200078efcff */
[----:B-1----:R-:W2:Y:S03]  /*2252c0*/  LDL.LU R4, [R1+0xac] ;  /* 0x0000ac0001047983 */ /* 0x002ea60000300800 */
[----:B------:R-:W-:-:S04]  /*2252d0*/  LOP3.LUT R14, R14, 0xfbffffff, RZ, 0xc0, !PT ;  /* 0xfbffffff0e0e7812 */ /* 0x000fc800078ec0ff */
[----:B------:R-:W-:Y:S02]  /*2252e0*/  @P0 LOP3.LUT R14, R14, 0x4000000, RZ, 0xfc, !PT ;  /* 0x040000000e0e0812 */ /* 0x000fe400078efcff */
[----:B------:R-:W-:Y:S01]  /*2252f0*/  ISETP.GE.AND P0, PT, R0, UR9, PT ;  /* 0x0000000900007c0c */ /* 0x000fe2000bf06270 */
[----:B------:R-:W1:Y:S01]  /*225300*/  LDCU.64 UR8, c[0x0][0x398] ;  /* 0x00007300ff0877ac */ /* 0x000e620008000a00 */
[----:B------:R-:W2:Y:S02]  /*225310*/  LDL.LU R0, [R1+0x5cc] ;  /* 0x0005cc0001007983 */ /* 0x000ea40000300800 */
[----:B----4-:R-:W-:Y:S02]  /*225320*/  ISETP.LT.AND P3, PT, R22, UR10, !P0 ;  /* 0x0000000a16007c0c */ /* 0x010fe4000c761270 */
[----:B------:R-:W-:Y:S02]  /*225330*/  ISETP.LT.AND P2, PT, R21, UR40, !P0 ;  /* 0x0000002815007c0c */ /* 0x000fe4000c741270 */
[----:B------:R-:W-:-:S02]  /*225340*/  LOP3.LUT R14, R14, 0xfdffffff, RZ, 0xc0, !PT ;  /* 0xfdffffff0e0e7812 */ /* 0x000fc400078ec0ff */
[----:B------:R-:W-:Y:S01]  /*225350*/  ISETP.LT.AND P1, PT, R25, UR38, !P0 ;  /* 0x0000002619007c0c */ /* 0x000fe2000c721270 */
[----:B------:R-:W4:Y:S01]  /*225360*/  LDCU UR40, c[0x0][0x398] ;  /* 0x00007300ff2877ac */ /* 0x000f220008000800 */
        /* <DEDUP_REMOVED lines=16> */
[----:B------:R2:W-:Y:S01]  /*225470*/  STL [R1+0x16c], R6 ;  /* 0x00016c0601007387 */ /* 0x0005e20000100800 */
[----:B------:R-:W-:-:S03]  /*225480*/  ISETP.GE.AND P0, PT, R3, UR7, PT ;  /* 0x0000000703007c0c */ /* 0x000fc6000bf06270 */
[----:B------:R-:W3:Y:S01]  /*225490*/  LDL.LU R7, [R1+0x134] ;  /* 0x0001340001077983 */ /* 0x000ee20000300800 */
[----:B------:R-:W2:Y:S01]  /*2254a0*/  LDCU.64 UR6, c[0x0][0x398] ;  /* 0x00007300ff0677ac */ /* 0x000ea20008000a00 */
[----:B-1----:R-:W-:Y:S02]  /*2254b0*/  ISETP.LT.AND P3, PT, R22, UR8, !P0 ;  /* 0x0000000816007c0c */ /* 0x002fe4000c761270 */
[----:B----4-:R-:W-:Y:S02]  /*2254c0*/  ISETP.LT.AND P2, PT, R21, UR40, !P0 ;  /* 0x0000002815007c0c */ /* 0x010fe4000c741270 */
[----:B0-----:R-:W-:Y:S02]  /*2254d0*/  ISETP.LT.AND P1, PT, R25, UR38, !P0 ;  /* 0x0000002619007c0c */ /* 0x001fe4000c721270 */
[----:B------:R-:W-:Y:S01]  /*2254e0*/  PRMT R5, R5, 0x5410, R8 ;  /* 0x0000541005057816 */ /* 0x000fe20000000008 */
[----:B------:R-:W0:Y:S01]  /*2254f0*/  LDCU UR8, c[0x0][0x398] ;  /* 0x00007300ff0877ac */ /* 0x000e220008000800 */
[----:B--2---:R-:W3:Y:S04]  /*225500*/  LDL.LU R6, [R1+0x5c8] ;  /* 0x0005c80001067983 */ /* 0x004ee80000300800 */
[----:B------:R-:W2:Y:S04]  /*225510*/  LDL.LU R3, [R1+0x130] ;  /* 0x0001300001037983 */ /* 0x000ea80000300800 */
[----:B------:R-:W2:Y:S01]  /*225520*/  LDL.LU R28, [R1+0x5c4] ;  /* 0x0005c400011c7983 */ /* 0x000ea20000300800 */
[----:B------:R-:W-:Y:S01]  /*225530*/  @P3 LOP3.LUT R14, R14, 0x200000, RZ, 0xfc, !PT ;  /* 0x002000000e0e3812 */ /* 0x000fe200078efcff */
[----:B------:R-:W1:Y:S01]  /*225540*/  LDCU UR40, c[0x0][0x398] ;  /* 0x00007300ff2877ac */ /* 0x000e620008000800 */
[----:B------:R-:W4:Y:S02]  /*225550*/  LDCU UR38, c[0x0][0x398] ;  /* 0x00007300ff2677ac */ /* 0x000f240008000800 */
[----:B------:R-:W-:-:S02]  /*225560*/  LOP3.LUT R14, R14, 0xffefffff, RZ, 0xc0, !PT ;  /* 0xffefffff0e0e7812 */ /* 0x000fc400078ec0ff */
[----:B------:R-:W-:Y:S02]  /*225570*/  ISETP.LT.AND P0, PT, R24, UR44, !P0 ;  /* 0x0000002c18007c0c */ /* 0x000fe4000c701270 */
[----:B------:R-:W-:Y:S02]  /*225580*/  PRMT R4, R0, 0x5410, R4 ;  /* 0x0000541000047816 */ /* 0x000fe40000000004 */
[----:B------:R-:W-:Y:S01]  /*225590*/  @P2 LOP3.LUT R14, R14, 0x100000, RZ, 0xfc, !PT ;  /* 0x001000000e0e2812 */ /* 0x000fe200078efcff */
[----:B------:R0:W-:Y:S01]  /*2255a0*/  STL [R1+0x114], R5 ;  /* 0x0001140501007387 */ /* 0x0001e20000100800 */
[----:B------:R-:W1:Y:S02]  /*2255b0*/  LDCU UR44, c[0x0][0x398] ;  /* 0x00007300ff2c77ac */ /* 0x000e640008000800 */
[----:B------:R-:W-:-:S04]  /*2255c0*/  LOP3.LUT R14, R14, 0xfff7ffff, RZ, 0xc0, !PT ;  /* 0xfff7ffff0e0e7812 */ /* 0x000fc800078ec0ff */
[----:B------:R-:W-:Y:S01]  /*2255d0*/  @P1 LOP3.LUT R14, R14, 0x80000, RZ, 0xfc, !PT ;  /* 0x000800000e0e1812 */ /* 0x000fe200078efcff */
[----:B------:R-:W-:Y:S01]  /*2255e0*/  VIADD R0, R23, 0x36 ;  /* 0x0000003617007836 */ /* 0x000fe20000000000 */
[----:B------:R1:W-:Y:S04]  /*2255f0*/  STL [R1+0x11c], R4 ;  /* 0x00011c0401007387 */ /* 0x0003e80000100800 */
[----:B------:R-:W2:Y:S01]  /*225600*/  LDL.LU R8, [R1+0x14c] ;  /* 0x00014c0001087983 */ /* 0x000ea20000300800 */
[----:B------:R-:W-:-:S03]  /*225610*/  LOP3.LUT R14, R14, 0xfffbffff, RZ, 0xc0, !PT ;  /* 0xfffbffff0e0e7812 */ /* 0x000fc600078ec0ff */
[----:B0-----:R-:W2:Y:S01]  /*225620*/  LDL.LU R5, [R1+0x5d8] ;  /* 0x0005d80001057983 */ /* 0x001ea20000300800 */
[----:B------:R-:W-:Y:S02]  /*225630*/  @P0 LOP3.LUT R14, R14, 0x40000, RZ, 0xfc, !PT ;  /* 0x000400000e0e0812 */ /* 0x000fe400078efcff */
[----:B------:R-:W-:Y:S01]  /*225640*/  ISETP.GE.AND P0, PT, R0, UR13, PT ;  /* 0x0000000d00007c0c */ /* 0x000fe2000bf06270 */
[----:B------:R-:W0:Y:S01]  /*225650*/  LDCU UR13, c[0x0][0x398] ;  /* 0x00007300ff0d77ac */ /* 0x000e220008000800 */
[----:B-1----:R-:W2:Y:S04]  /*225660*/  LDL.LU R4, [R1+0x148] ;  /* 0x0001480001047983 */ /* 0x002ea80000300800 */
[----:B------:R-:W2:Y:S01]  /*225670*/  LDL.LU R0, [R1+0x5d4] ;  /* 0x0005d40001007983 */ /* 0x000ea20000300800 */
[----:B------:R-:W-:-:S02]  /*225680*/  ISETP.LT.AND P3, PT, R22, UR6, !P0 ;  /* 0x0000000616007c0c */ /* 0x000fc4000c761270 */
[----:B------:R-:W-:Y:S02]  /*225690*/  ISETP.LT.AND P2, PT, R21, UR40, !P0 ;  /* 0x0000002815007c0c */ /* 0x000fe4000c741270 */
[----:B------:R-:W-:Y:S02]  /*2256a0*/  LOP3.LUT R14, R14, 0xfffdffff, RZ, 0xc0, !PT ;  /* 0xfffdffff0e0e7812 */ /* 0x000fe400078ec0ff */
[----:B----4-:R-:W-:Y:S01]  /*2256b0*/  ISETP.LT.AND P1, PT, R25, UR38, !P0 ;  /* 0x0000002619007c0c */ /* 0x010fe2000c721270 */
        /* <DEDUP_REMOVED lines=20> */
[----:B------:R-:W2:Y:S01]  /*225800*/  LDCU UR11, c[0x0][0x398] ;  /* 0x00007300ff0b77ac */ /* 0x000ea20008000800 */
[----:B0-----:R-:W-:Y:S02]  /*225810*/  ISETP.LT.AND P3, PT, R22, UR44, !P0 ;  /* 0x0000002c16007c0c */ /* 0x001fe4000c761270 */
[----:B------:R-:W-:Y:S02]  /*225820*/  ISETP.LT.AND P2, PT, R21, UR39, !P0 ;  /* 0x0000002715007c0c */ /* 0x000fe4000c741270 */
[----:B-1----:R-:W-:-:S02]  /*225830*/  ISETP.LT.AND P1, PT, R25, UR40, !P0 ;  /* 0x0000002819007c0c */ /* 0x002fc4000c721270 */
[----:B------:R-:W-:Y:S01]  /*225840*/  PRMT R5, R5, 0x5410, R8 ;  /* 0x0000541005057816 */ /* 0x000fe20000000008 */
[----:B--2---:R-:W3:Y:S06]  /*225850*/  LDL.LU R6, [R1+0x5e0] ;  /* 0x0005e00001067983 */ /* 0x004eec0000300800 */
[----:B------:R-:W-:Y:S02]  /*225860*/  @P3 LOP3.LUT R14, R14, 0x2000, RZ, 0xfc, !PT ;  /* 0x000020000e0e3812 */ /* 0x000fe400078efcff */
[----:B------:R-:W-:Y:S02]  /*225870*/  ISETP.LT.AND P0, PT, R24, UR38, !P0 ;  /* 0x0000002618007c0c */ /* 0x000fe4000c701270 */
[----:B------:R-:W-:Y:S01]  /*225880*/  PRMT R4, R0, 0x5410, R4 ;  /* 0x0000541000047816 */ /* 0x000fe20000000004 */
[----:B------:R-:W2:Y:S01]  /*225890*/  LDL.LU R3, [R1+0x144] ;  /* 0x0001440001037983 */ /* 0x000ea20000300800 */
[----:B------:R-:W-:-:S03]  /*2258a0*/  LOP3.LUT R14, R14, 0xffffefff, RZ, 0xc0, !PT ;  /* 0xffffefff0e0e7812 */ /* 0x000fc600078ec0ff */
[----:B------:R-:W2:Y:S01]  /*2258b0*/  LDL.LU R28, [R1+0x5c0] ;  /* 0x0005c000011c7983 */ /* 0x000ea20000300800 */
[----:B------:R-:W0:Y:S01]  /*2258c0*/  LDCU UR40, c[0x0][0x398] ;  /* 0x00007300ff2877ac */ /* 0x000e220008000800 */
[----:B------:R-:W1:Y:S01]  /*2258d0*/  LDCU UR38, c[0x0][0x398] ;  /* 0x00007300ff2677ac */ /* 0x000e620008000800 */
        /* <DEDUP_REMOVED lines=16> */
[----:B-1----:R-:W-:Y:S01]  /*2259e0*/  ISETP.LT.AND P1, PT, R25, UR38, !P0 ;  /* 0x0000002619007c0c */ /* 0x002fe2000c721270 */
[----:B------:R-:W1:Y:S06]  /*2259f0*/  LDCU UR40, c[0x0][0x398] ;  /* 0x00007300ff2877ac */ /* 0x000e6c0008000800 */
        /* <DEDUP_REMOVED lines=23> */
[----:B------:R4:W-:Y:S02]  /*225b70*/  STL [R1+0xd0], R4 ;  /* 0x0000d00401007387 */ /* 0x0009e40000100800 */
[----:B----4-:R-:W-:-:S02]  /*225b80*/  PRMT R4, R15, 0x5410, R0 ;  /* 0x000054100f047816 */ /* 0x010fc40000000000 */
[----:B------:R-:W4:Y:S01]  /*225b90*/  LDL.LU R15, [R1+0x744c] ;  /* 0x00744c00010f7983 */ /* 0x000f220000300800 */
[----:B0-----:R-:W-:Y:S02]  /*225ba0*/  ISETP.LT.AND P3, PT, R22, UR38, !P0 ;  /* 0x0000002616007c0c */ /* 0x001fe4000c761270 */
[----:B-1----:R-:W-:Y:S02]  /*225bb0*/  ISETP.LT.AND P2, PT, R21, UR40, !P0 ;  /* 0x0000002815007c0c */ /* 0x002fe4000c741270 */
[----:B------:R-:W-:-:S09]  /*225bc0*/  ISETP.LT.AND P1, PT, R25, UR76, !P0 ;  /* 0x0000004c19007c0c */ /* 0x000fd2000c721270 */
[----:B------:R-:W-:Y:S01]  /*225bd0*/  @P3 LOP3.LUT R14, R14, 0x20, RZ, 0xfc, !PT ;  /* 0x000000200e0e3812 */ /* 0x000fe200078efcff */
[----:B------:R-:W-:Y:S01]  /*225be0*/  VIADD R0, R23, 0x32 ;  /* 0x0000003217007836 */ /* 0x000fe20000000000 */
[----:B------:R0:W-:Y:S01]  /*225bf0*/  STL [R1+0xdc], R4 ;  /* 0x0000dc0401007387 */ /* 0x0001e20000100800 */
[----:B------:R-:W-:Y:S02]  /*225c00*/  ISETP.LT.AND P0, PT, R24, UR75, !P0 ;  /* 0x0000004b18007c0c */ /* 0x000fe4000c701270 */
[----:B------:R-:W-:Y:S01]  /*225c10*/  LOP3.LUT R14, R14, 0xffffffef, RZ, 0xc0, !PT ;  /* 0xffffffef0e0e7812 */ /* 0x000fe200078ec0ff */
[----:B------:R-:W2:Y:S04]  /*225c20*/  LDL.LU R8, [R1+0x188] ;  /* 0x0001880001087983 */ /* 0x000ea80000300800 */
[----:B------:R-:W2:Y:S01]  /*225c30*/  LDL.LU R5, [R1+0x5f0] ;  /* 0x0005f00001057983 */ /* 0x000ea20000300800 */
[----:B------:R-:W1:Y:S01]  /*225c40*/  LDCU.64 UR40, c[0x0][0x398] ;  /* 0x00007300ff2877ac */ /* 0x000e620008000a00 */
[----:B------:R-:W-:Y:S01]  /*225c50*/  @P2 LOP3.LUT R14, R14, 0x10, RZ, 0xfc, !PT ;  /* 0x000000100e0e2812 */ /* 0x000fe200078efcff */
[----:B------:R-:W1:Y:S01]  /*225c60*/  LDCU UR76, c[0x0][0x398] ;  /* 0x00007300ff4c77ac */ /* 0x000e620008000800 */
[----:B------:R-:W1:Y:S02]  /*225c70*/  LDCU UR75, c[0x0][0x398] ;  /* 0x00007300ff4b77ac */ /* 0x000e640008000800 */
[----:B------:R-:W-:Y:S01]  /*225c80*/  LOP3.LUT R14, R14, 0xfffffff7, RZ, 0xc0, !PT ;  /* 0xfffffff70e0e7812 */ /* 0x000fe200078ec0ff */
[----:B0-----:R-:W2:Y:S03]  /*225c90*/  LDL.LU R4, [R1+0x184] ;  /* 0x0001840001047983 */ /* 0x001ea60000300800 */
        /* <DEDUP_REMOVED lines=9> */
[----:B------:R-:W-:Y:S01]  /*225d30*/  ISETP.LT.AND P0, PT, R24, UR73, !P0 ;  /* 0x0000004918007c0c */ /* 0x000fe2000c701270 */
[----:B------:R-:W1:Y:S01]  /*225d40*/  LDCU UR70, c[0x0][0x398] ;  /* 0x00007300ff4677ac */ /* 0x000e620008000800 */
[----:B------:R-:W-:Y:S01]  /*225d50*/  LOP3.LUT R14, R14, 0xfffffffd, RZ, 0xc0, !PT ;  /* 0xfffffffd0e0e7812 */ /* 0x000fe200078ec0ff */
[----:B------:R-:W0:Y:S01]  /*225d60*/  LDCU UR74, c[0x0][0x398] ;  /* 0x00007300ff4a77ac */ /* 0x000e220008000800 */
[----:B------:R-:W0:Y:S05]  /*225d70*/  LDCU UR73, c[0x0][0x398] ;  /* 0x00007300ff4977ac */ /* 0x000e2a0008000800 */
        /* <DEDUP_REMOVED lines=8> */
[----:B------:R-:W-:-:S03]  /*225e00*/  VIADD R3, R23, 0x31 ;  /* 0x0000003117037836 */ /* 0x000fc60000000000 */
[----:B------:R-:W-:Y:S01]  /*225e10*/  LOP3.LUT R15, R15, 0xbfffffff, RZ, 0xc0, !PT ;  /* 0xbfffffff0f0f7812 */ /* 0x000fe200078ec0ff */
[----:B------:R2:W-:Y:S04]  /*225e20*/  STL [R1+0xec], R6 ;  /* 0x0000ec0601007387 */ /* 0x0005e80000100800 */
[----:B------:R-:W3:Y:S01]  /*225e30*/  LDL.LU R7, [R1+0x18c] ;  /* 0x00018c0001077983 */ /* 0x000ee20000300800 */
[----:B------:R-:W-:Y:S02]  /*225e40*/  @P0 LOP3.LUT R15, R15, 0x40000000, RZ, 0xfc, !PT ;  /* 0x400000000f0f0812 */ /* 0x000fe400078efcff */
[----:B------:R-:W-:Y:S01]  /*225e50*/  ISETP.GE.AND P0, PT, R3, UR43, PT ;  /* 0x0000002b03007c0c */ /* 0x000fe2000bf06270 */
[----:B------:R-:W4:Y:S01]  /*225e60*/  LDCU.64 UR42, c[0x0][0x398] ;  /* 0x00007300ff2a77ac */ /* 0x000f220008000a00 */
[----:B--2---:R-:W3:Y:S04]  /*225e70*/  LDL.LU R6, [R1+0x5f4] ;  /* 0x0005f40001067983 */ /* 0x004ee80000300800 */
[----:B------:R-:W2:Y:S04]  /*225e80*/  LDL.LU R3, [R1+0x190] ;  /* 0x0001900001037983 */ /* 0x000ea80000300800 */
[----:B------:R-:W2:Y:S01]  /*225e90*/  LDL.LU R28, [R1+0x6a0] ;  /* 0x0006a000011c7983 */ /* 0x000ea20000300800 */
[----:B0-----:R-:W-:-:S02]  /*225ea0*/  ISETP.LT.AND P3, PT, R22, UR44, !P0 ;  /* 0x0000002c16007c0c */ /* 0x001fc4000c761270 */
[----:B-1----:R-:W-:Y:S02]  /*225eb0*/  ISETP.LT.AND P2, PT, R21, UR70, !P0 ;  /* 0x0000004615007c0c */ /* 0x002fe4000c741270 */
[----:B------:R-:W-:Y:S02]  /*225ec0*/  LOP3.LUT R15, R15, 0xdfffffff, RZ, 0xc0, !PT ;  /* 0xdfffffff0f0f7812 */ /* 0x000fe400078ec0ff */
[----:B------:R-:W-:Y:S02]  /*225ed0*/  ISETP.LT.AND P1, PT, R25, UR72, !P0 ;  /* 0x0000004819007c0c */ /* 0x000fe4000c721270 */
[----:B------:R-:W-:Y:S01]  /*225ee0*/  PRMT R5, R5, 0x5410, R8 ;  /* 0x0000541005057816 */ /* 0x000fe20000000008 */
[----:B------:R-:W0:Y:S04]  /*225ef0*/  LDCU UR70, c[0x0][0x398] ;  /* 0x00007300ff4677ac */ /* 0x000e280008000800 */
[----:B------:R-:W-:Y:S01]  /*225f00*/  @P3 LOP3.LUT R15, R15, 0x20000000, RZ, 0xfc, !PT ;  /* 0x200000000f0f3812 */ /* 0x000fe200078efcff */
[----:B------:R-:W1:Y:S03]  /*225f10*/  LDCU UR72, c[0x0][0x398] ;  /* 0x00007300ff4877ac */ /* 0x000e660008000800 */
[----:B------:R-:W-:-:S02]  /*225f20*/  LOP3.LUT R15, R15, 0xefffffff, RZ, 0xc0, !PT ;  /* 0xefffffff0f0f7812 */ /* 0x000fc400078ec0ff */
[----:B------:R-:W-:Y:S02]  /*225f30*/  ISETP.LT.AND P0, PT, R24, UR71, !P0 ;  /* 0x0000004718007c0c */ /* 0x000fe4000c701270 */
[----:B------:R-:W-:Y:S01]  /*225f40*/  PRMT R0, R0, 0x5410, R4 ;  /* 0x0000541000007816 */ /* 0x000fe20000000004 */
[----:B------:R0:W-:Y:S01]  /*225f50*/  STL [R1+0xd4], R5 ;  /* 0x0000d40501007387 */ /* 0x0001e20000100800 */
[----:B------:R-:W-:Y:S01]  /*225f60*/  @P2 LOP3.LUT R15, R15, 0x10000000, RZ, 0xfc, !PT ;  /* 0x100000000f0f2812 */ /* 0x000fe200078efcff */
[----:B------:R-:W1:Y:S03]  /*225f70*/  LDCU UR71, c[0x0][0x398] ;  /* 0x00007300ff4777ac */ /* 0x000e660008000800 */
[----:B------:R-:W-:Y:S01]  /*225f80*/  LOP3.LUT R15, R15, 0xf7ffffff, RZ, 0xc0, !PT ;  /* 0xf7ffffff0f0f7812 */ /* 0x000fe200078ec0ff */
[----:B------:R1:W-:Y:S04]  /*225f90*/  STL [R1+0xe8], R0 ;  /* 0x0000e80001007387 */ /* 0x0003e80000100800 */
[----:B------:R-:W2:Y:S01]  /*225fa0*/  LDL.LU R8, [R1+0x198] ;  /* 0x0001980001087983 */ /* 0x000ea20000300800 */
[----:B------:R-:W-:-:S03]  /*225fb0*/  @P1 LOP3.LUT R15, R15, 0x8000000, RZ, 0xfc, !PT ;  /* 0x080000000f0f1812 */ /* 0x000fc600078efcff */
[----:B0-----:R-:W2:Y:S04]  /*225fc0*/  LDL.LU R5, [R1+0x6dc] ;  /* 0x0006dc0001057983 */ /* 0x001ea80000300800 */
[----:B------:R-:W2:Y:S01]  /*225fd0*/  LDL.LU R4, [R1+0x194] ;  /* 0x0001940001047983 */ /* 0x000ea20000300800 */
[----:B------:R-:W-:Y:S01]  /*225fe0*/  LOP3.LUT R15, R15, 0xfbffffff, RZ, 0xc0, !PT ;  /* 0xfbffffff0f0f7812 */ /* 0x000fe200078ec0ff */
[----:B-1----:R-:W-:-:S03]  /*225ff0*/  VIADD R0, R23, 0x30 ;  /* 0x0000003017007836 */ /* 0x002fc60000000000 */
[----:B------:R-:W-:Y:S02]  /*226000*/  @P0 LOP3.LUT R15, R15, 0x4000000, RZ, 0xfc, !PT ;  /* 0x040000000f0f0812 */ /* 0x000fe400078efcff */
[----:B------:R-:W-:Y:S02]  /*226010*/  ISETP.GE.AND P0, PT, R0, UR39, PT ;  /* 0x0000002700007c0c */ /* 0x000fe4000bf06270 */
[----:B------:R-:W-:Y:S01]  /*226020*/  LOP3.LUT R15, R15, 0xfdffffff, RZ, 0xc0, !PT ;  /* 0xfdffffff0f0f7812 */ /* 0x000fe200078ec0ff */
[----:B------:R-:W2:Y:S01]  /*226030*/  LDL.LU R0, [R1+0x5f8] ;  /* 0x0005f80001007983 */ /* 0x000ea20000300800 */
[----:B------:R-:W0:Y:S01]  /*226040*/  LDCU.64 UR38, c[0x0][0x398] ;  /* 0x00007300ff2677ac */ /* 0x000e220008000a00 */
[----:B----4-:R-:W-:Y:S02]  /*226050*/  ISETP.LT.AND P3, PT, R22, UR42, !P0 ;  /* 0x0000002a16007c0c */ /* 0x010fe4000c761270 */
[----:B------:R-:W-:Y:S02]  /*226060*/  ISETP.LT.AND P2, PT, R21, UR70, !P0 ;  /* 0x0000004615007c0c */ /* 0x000fe4000c741270 */
[----:B------:R-:W-:-:S09]  /*226070*/  ISETP.LT.AND P1, PT, R25, UR57, !P0 ;  /* 0x0000003919007c0c */ /* 0x000fd2000c721270 */
[----:B------:R-:W-:Y:S01]  /*226080*/  @P3 LOP3.LUT R15, R15, 0x2000000, RZ, 0xfc, !PT ;  /* 0x020000000f0f3812 */ /* 0x000fe200078efcff */
[----:B------:R-:W1:Y:S01]  /*226090*/  LDCU UR70, c[0x0][0x398] ;  /* 0x00007300ff4677ac */ /* 0x000e620008000800 */
[----:B------:R-:W4:Y:S02]  /*2260a0*/  LDCU UR57, c[0x0][0x398] ;  /* 0x00007300ff3977ac */ /* 0x000f240008000800 */
[----:B------:R-:W-:Y:S02]  /*2260b0*/  LOP3.LUT R15, R15, 0xfeffffff, RZ, 0xc0, !PT ;  /* 0xfeffffff0f0f7812 */ /* 0x000fe400078ec0ff */
        /* <DEDUP_REMOVED lines=8> */
[----:B---3--:R-:W-:Y:S02]  /*226140*/  PRMT R6, R6, 0x5410, R7 ;  /* 0x0000541006067816 */ /* 0x008fe40000000007 */
[----:B--2---:R-:W-:-:S03]  /*226150*/  PRMT R3, R28, 0x5410, R3 ;  /* 0x000054101c037816 */ /* 0x004fc60000000003 */
[----:B------:R2:W-:Y:S04]  /*226160*/  STL [R1+0xe4], R6 ;  /* 0x0000e40601007387 */ /* 0x0005e80000100800 */
[----:B------:R3:W-:Y:S04]  /*226170*/  STL [R1+0x110], R3 ;  /* 0x0001100301007387 */ /* 0x0007e80000100800 */
[----:B------:R-:W4:Y:S04]  /*226180*/  LDL.LU R7, [R1+0x19c] ;  /* 0x00019c0001077983 */ /* 0x000f280000300800 */
[----:B--2---:R-:W4:Y:S01]  /*226190*/  LDL.LU R6, [R1+0x5fc] ;  /* 0x0005fc0001067983 */ /* 0x004f220000300800 */
[----:B---3--:R-:W-:-:S05]  /*2261a0*/  VIADD R3, R23, 0x2f ;  /* 0x0000002f17037836 */ /* 0x008fca0000000000 */
[----:B------:R-:W-:Y:S01]  /*2261b0*/  ISETP.GE.AND P0, PT, R3, UR41, PT ;  /* 0x0000002903007c0c */ /* 0x000fe2000bf06270 */
[----:B------:R-:W2:Y:S01]  /*2261c0*/  LDCU.64 UR40, c[0x0][0x398] ;  /* 0x00007300ff2877ac */ /* 0x000ea20008000a00 */
[----:B------:R-:W3:Y:S04]  /*2261d0*/  LDL.LU R3, [R1+0x1a0] ;  /* 0x0001a00001037983 */ /* 0x000ee80000300800 */
[----:B------:R-:W3:Y:S01]  /*2261e0*/  LDL.LU R28, [R1+0x708] ;  /* 0x00070800011c7983 */ /* 0x000ee20000300800 */
[----:B0-----:R-:W-:Y:S02]  /*2261f0*/  ISETP.LT.AND P3, PT, R22, UR38, !P0 ;  /* 0x0000002616007c0c */ /* 0x001fe4000c761270 */
[----:B-1----:R-:W-:Y:S02]  /*226200*/  ISETP.LT.AND P2, PT, R21, UR70, !P0 ;  /* 0x0000004615007c0c */ /* 0x002fe4000c741270 */
[----:B------:R-:W-:-:S09]  /*226210*/  ISETP.LT.AND P1, PT, R25, UR55, !P0 ;  /* 0x0000003719007c0c */ /* 0x000fd2000c721270 */
[----:B------:R-:W-:Y:S02]  /*226220*/  @P3 LOP3.LUT R15, R15, 0x200000, RZ, 0xfc, !PT ;  /* 0x002000000f0f3812 */ /* 0x000fe400078efcff */
[----:B------:R-:W-:Y:S01]  /*226230*/  PRMT R5, R5, 0x5410, R8 ;  /* 0x0000541005057816 */ /* 0x000fe20000000008 */
[----:B------:R-:W0:Y:S01]  /*226240*/  LDCU UR70, c[0x0][0x398] ;  /* 0x00007300ff4677ac */ /* 0x000e220008000800 */
[----:B------:R-:W1:Y:S01]  /*226250*/  LDCU UR55, c[0x0][0x398] ;  /* 0x00007300ff3777ac */ /* 0x000e620008000800 */
[----:B------:R-:W-:Y:S02]  /*226260*/  LOP3.LUT R15, R15, 0xffefffff, RZ, 0xc0, !PT ;  /* 0xffefffff0f0f7812 */ /* 0x000fe400078ec0ff */
        /* <DEDUP_REMOVED lines=17> */
[----:B--2---:R-:W-:-:S02]  /*226380*/  ISETP.LT.AND P3, PT, R22, UR40, !P0 ;  /* 0x0000002816007c0c */ /* 0x004fc4000c761270 */
[----:B------:R-:W-:Y:S02]  /*226390*/  ISETP.LT.AND P2, PT, R21, UR70, !P0 ;  /* 0x0000004615007c0c */ /* 0x000fe4000c741270 */
[----:B------:R-:W-:Y:S02]  /*2263a0*/  LOP3.LUT R15, R15, 0xfffdffff, RZ, 0xc0, !PT ;  /* 0xfffdffff0f0f7812 */ /* 0x000fe400078ec0ff */
[----:B------:R-:W-:Y:S01]  /*2263b0*/  ISETP.LT.AND P1, PT, R25, UR54, !P0 ;  /* 0x0000003619007c0c */ /* 0x000fe2000c721270 */
[----:B------:R-:W1:Y:S06]  /*2263c0*/  LDCU UR70, c[0x0][0x398] ;  /* 0x00007300ff4677ac */ /* 0x000e6c0008000800 */
[----:B------:R-:W-:Y:S01]  /*2263d0*/  @P3 LOP3.LUT R15, R15, 0x20000, RZ, 0xfc, !PT ;  /* 0x000200000f0f3812 */ /* 0x000fe200078efcff */
[----:B------:R-:W2:Y:S03]  /*2263e0*/  LDCU UR54, c[0x0][0x398] ;  /* 0x00007300ff3677ac */ /* 0x000ea60008000800 */
        /* <DEDUP_REMOVED lines=9> */
[----:B----4-:R-:W-:-:S05]  /*226480*/  PRMT R6, R6, 0x5410, R7 ;  /* 0x0000541006067816 */ /* 0x010fca0000000007 */
[----:B------:R4:W-:Y:S01]  /*226490*/  STL [R1+0x190], R6 ;  /* 0x0001900601007387 */ /* 0x0009e20000100800 */
[----:B---3--:R-:W-:-:S05]  /*2264a0*/  PRMT R3, R28, 0x5410, R3 ;  /* 0x000054101c037816 */ /* 0x008fca0000000003 */
[----:B------:R3:W-:Y:S04]  /*2264b0*/  STL [R1+0x1e0], R3 ;  /* 0x0001e00301007387 */ /* 0x0007e80000100800 */
[----:B------:R-:W2:Y:S04]  /*2264c0*/  LDL.LU R7, [R1+0x1e4] ;  /* 0x0001e40001077983 */ /* 0x000ea80000300800 */
[----:B----4-:R-:W2:Y:S01]  /*2264d0*/  LDL.LU R6, [R1+0x604] ;  /* 0x0006040001067983 */ /* 0x010ea20000300800 */
[----:B---3--:R-:W-:-:S05]  /*2264e0*/  VIADD R3, R23, 0x2d ;  /* 0x0000002d17037836 */ /* 0x008fca0000000000 */
[----:B------:R-:W-:Y:S01]  /*2264f0*/  ISETP.GE.AND P0, PT, R3, UR43, PT ;  /* 0x0000002b03007c0c */ /* 0x000fe2000bf06270 */
[----:B------:R-:W3:Y:S01]  /*226500*/  LDCU.64 UR42, c[0x0][0x398] ;  /* 0x00007300ff2a77ac */ /* 0x000ee20008000a00 */
[----:B------:R-:W4:Y:S04]  /*226510*/  LDL.LU R3, [R1+0x1dc] ;  /* 0x0001dc0001037983 */ /* 0x000f280000300800 */
[----:B------:R-:W4:Y:S01]  /*226520*/  LDL.LU R28, [R1+0x740] ;  /* 0x00074000011c7983 */ /* 0x000f220000300800 */
        /* <DEDUP_REMOVED lines=13> */
[----:B------:R-:W-:Y:S01]  /*226600*/  LOP3.LUT R15, R15, 0xfffff7ff, RZ, 0xc0, !PT ;  /* 0xfffff7ff0f0f7812 */ /* 0x000fe200078ec0ff */
[----:B------:R3:W-:Y:S03]  /*226610*/  STL [R1+0x230], R0 ;  /* 0x0002300001007387 */ /* 0x0007e60000100800 */
[----:B------:R-:W-:Y:S01]  /*226620*/  @P1 LOP3.LUT R15, R15, 0x800, RZ, 0xfc, !PT ;  /* 0x000008000f0f1812 */ /* 0x000fe200078efcff */
[----:B0-----:R-:W4:Y:S03]  /*226630*/  LDL.LU R5, [R1+0x22c] ;  /* 0x00022c0001057983 */ /* 0x001f260000300800 */
[----:B------:R-:W-:Y:S01]  /*226640*/  LOP3.LUT R15, R15, 0xfffffbff, RZ, 0xc0, !PT ;  /* 0xfffffbff0f0f7812 */ /* 0x000fe200078ec0ff */
[----:B------:R-:W4:Y:S01]  /*226650*/  LDL.LU R4, [R1+0x744] ;  /* 0x0007440001047983 */ /* 0x000f220000300800 */
[----:B---3--:R-:W-:-:S02]  /*226660*/  VIADD R0, R23, 0x2c ;  /* 0x0000002c17007836 */ /* 0x008fc40000000000 */
[----:B------:R-:W-:-:S03]  /*226670*/  @P0 LOP3.LUT R15, R15, 0x400, RZ, 0xfc, !PT ;  /* 0x000004000f0f0812 */ /* 0x000fc600078efcff */
[----:B------:R-:W-:Y:S02]  /*226680*/  ISETP.GE.AND P0, PT, R0, UR39, PT ;  /* 0x0000002700007c0c */ /* 0x000fe4000bf06270 */
[----:B------:R-:W-:Y:S01]  /*226690*/  LOP3.LUT R15, R15, 0xfffffdff, RZ, 0xc0, !PT ;  /* 0xfffffdff0f0f7812 */ /* 0x000fe200078ec0ff */
[----:B------:R-:W3:Y:S01]  /*2266a0*/  LDL.LU R0, [R1+0x1d8] ;  /* 0x0001d80001007983 */ /* 0x000ee20000300800 */
[----:B------:R-:W0:Y:S01]  /*2266b0*/  LDCU.64 UR38, c[0x0][0x398] ;  /* 0x00007300ff2677ac */ /* 0x000e220008000a00 */
[----:B------:R-:W-:Y:S02]  /*2266c0*/  ISETP.LT.AND P3, PT, R22, UR42, !P0 ;  /* 0x0000002a16007c0c */ /* 0x000fe4000c761270 */
[----:B------:R-:W-:Y:S02]  /*2266d0*/  ISETP.LT.AND P2, PT, R21, UR67, !P0 ;  /* 0x0000004315007c0c */ /* 0x000fe4000c741270 */
[----:B------:R-:W-:-:S09]  /*2266e0*/  ISETP.LT.AND P1, PT, R25, UR49, !P0 ;  /* 0x0000003119007c0c */ /* 0x000fd2000c721270 */
[----:B------:R-:W-:Y:S01]  /*2266f0*/  @P3 LOP3.LUT R15, R15, 0x200, RZ, 0xfc, !PT ;  /* 0x000002000f0f3812 */ /* 0x000fe200078efcff */
[----:B------:R-:W0:Y:S01]  /*226700*/  LDCU UR49, c[0x0][0x398] ;  /* 0x00007300ff3177ac */ /* 0x000e220008000800 */
[----:B------:R-:W-:Y:S01]  /*226710*/  VIADD R20, R23, 0x9 ;  /* 0x0000000917147836 */ /* 0x000fe20000000000 */
        /* <DEDUP_REMOVED lines=9> */
[----:B--2---:R-:W-:-:S05]  /*2267b0*/  PRMT R6, R6, 0x5410, R7 ;  /* 0x0000541006067816 */ /* 0x004fca0000000007 */
[----:B------:R2:W-:Y:S01]  /*2267c0*/  STL [R1+0x270], R6 ;  /* 0x0002700601007387 */ /* 0x0005e20000100800 */
[----:B----4-:R-:W-:-:S05]  /*2267d0*/  PRMT R3, R28, 0x5410, R3 ;  /* 0x000054101c037816 */ /* 0x010fca0000000003 */
[----:B------:R4:W-:Y:S04]  /*2267e0*/  STL [R1+0x280], R3 ;  /* 0x0002800301007387 */ /* 0x0009e80000100800 */
[----:B------:R-:W3:Y:S04]  /*2267f0*/  LDL.LU R8, [R1+0x1d4] ;  /* 0x0001d40001087983 */ /* 0x000ee80000300800 */
[----:B--2---:R-:W2:Y:S01]  /*226800*/  LDL.LU R6, [R1+0x6ac] ;  /* 0x0006ac0001067983 */ /* 0x004ea20000300800 */
[----:B----4-:R-:W-:-:S05]  /*226810*/  VIADD R3, R23, 0x2b ;  /* 0x0000002b17037836 */ /* 0x010fca0000000000 */
[----:B------:R-:W-:Y:S02]  /*226820*/  ISETP.GE.AND P0, PT, R3, UR41, PT ;  /* 0x0000002903007c0c */ /* 0x000fe4000bf06270 */
[----:B------:R-:W-:Y:S01]  /*226830*/  PRMT R4, R4, 0x5410, R5 ;  /* 0x0000541004047816 */ /* 0x000fe20000000005 */
[----:B------:R-:W4:Y:S04]  /*226840*/  LDL.LU R3, [R1+0x1d0] ;  /* 0x0001d00001037983 */ /* 0x000f280000300800 */
[----:B------:R-:W4:Y:S01]  /*226850*/  LDL.LU R28, [R1+0x818] ;  /* 0x00081800011c7983 */ /* 0x000f220000300800 */
[----:B---3--:R-:W-:-:S03]  /*226860*/  PRMT R0, R16, 0x5410, R0 ;  /* 0x0000541010007816 */ /* 0x008fc60000000000 */
[----:B------:R-:W-:Y:S04]  /*226870*/  STL [R1+0x2d4], R4 ;  /* 0x0002d40401007387 */ /* 0x000fe80000100800 */
[----:B------:R-:W3:Y:S01]  /*226880*/  LDL.LU R16, [R1+0x7448] ;  /* 0x0074480001107983 */ /* 0x000ee20000300800 */
[----:B0-----:R-:W-:Y:S02]  /*226890*/  ISETP.LT.AND P3, PT, R22, UR38, !P0 ;  /* 0x0000002616007c0c */ /* 0x001fe4000c761270 */
[----:B------:R-:W-:Y:S02]  /*2268a0*/  ISETP.LT.AND P2, PT, R21, UR66, !P0 ;  /* 0x0000004215007c0c */ /* 0x000fe4000c741270 */
[----:B------:R-:W-:Y:S02]  /*2268b0*/  LOP3.LUT R15, R15, 0xffffffdf, RZ, 0xc0, !PT ;  /* 0xffffffdf0f0f7812 */ /* 0x000fe400078ec0ff */
[----:B------:R-:W-:Y:S01]  /*2268c0*/  ISETP.LT.AND P1, PT, R25, UR47, !P0 ;  /* 0x0000002f19007c0c */ /* 0x000fe2000c721270 */
[----:B------:R0:W-:Y:S01]  /*2268d0*/  STL [R1+0x2d0], R0 ;  /* 0x0002d00001007387 */ /* 0x0001e20000100800 */
[----:B------:R-:W1:Y:S01]  /*2268e0*/  LDCU.64 UR40, c[0x0][0x398] ;  /* 0x00007300ff2877ac */ /* 0x000e620008000a00 */
[----:B------:R-:W1:Y:S04]  /*2268f0*/  LDCU UR66, c[0x0][0x398] ;  /* 0x00007300ff4277ac */ /* 0x000e680008000800 */
[----:B------:R-:W-:-:S02]  /*226900*/  @P3 LOP3.LUT R15, R15, 0x20, RZ, 0xfc, !PT ;  /* 0x000000200f0f3812 */ /* 0x000fc400078efcff */
[----:B------:R-:W-:Y:S01]  /*226910*/  ISETP.LT.AND P0, PT, R24, UR48, !P0 ;  /* 0x0000003018007c0c */ /* 0x000fe2000c701270 */
[----:B0-----:R-:W-:Y:S01]  /*226920*/  VIADD R0, R23, 0x2a ;  /* 0x0000002a17007836 */ /* 0x001fe20000000000 */
[----:B------:R-:W3:Y:S01]  /*226930*/  LDL.LU R7, [R1+0x228] ;  /* 0x0002280001077983 */ /* 0x000ee20000300800 */
[----:B------:R-:W-:-:S03]  /*226940*/  LOP3.LUT R15, R15, 0xffffffef, RZ, 0xc0, !PT ;  /* 0xffffffef0f0f7812 */ /* 0x000fc600078ec0ff */
[----:B------:R-:W3:Y:S04]  /*226950*/  LDL.LU R5, [R1+0x870] ;  /* 0x0008700001057983 */ /* 0x000ee80000300800 */
[----:B------:R-:W3:Y:S01]  /*226960*/  LDL.LU R4, [R1+0x1cc] ;  /* 0x0001cc0001047983 */ /* 0x000ee20000300800 */
[----:B------:R-:W0:Y:S01]  /*226970*/  LDCU UR48, c[0x0][0x398] ;  /* 0x00007300ff3077ac */ /* 0x000e220008000800 */
[----:B------:R-:W-:Y:S01]  /*226980*/  @P2 LOP3.LUT R15, R15, 0x10, RZ, 0xfc, !PT ;  /* 0x000000100f0f2812 */ /* 0x000fe200078efcff */
[----:B------:R-:W0:Y:S03]  /*226990*/  LDCU UR47, c[0x0][0x398] ;  /* 0x00007300ff2f77ac */ /* 0x000e260008000800 */
[----:B------:R-:W-:-:S04]  /*2269a0*/  LOP3.LUT R15, R15, 0xfffffff7, RZ, 0xc0, !PT ;  /* 0xfffffff70f0f7812 */ /* 0x000fc800078ec0ff */
[----:B------:R-:W-:-:S04]  /*2269b0*/  @P1 LOP3.LUT R15, R15, 0x8, RZ, 0xfc, !PT ;  /* 0x000000080f0f1812 */ /* 0x000fc800078efcff */
[----:B------:R-:W-:-:S04]  /*2269c0*/  LOP3.LUT R15, R15, 0xfffffffb, RZ, 0xc0, !PT ;  /* 0xfffffffb0f0f7812 */ /* 0x000fc800078ec0ff */
[----:B------:R-:W-:Y:S02]  /*2269d0*/  @P0 LOP3.LUT R15, R15, 0x4, RZ, 0xfc, !PT ;  /* 0x000000040f0f0812 */ /* 0x000fe400078efcff */
[----:B------:R-:W-:Y:S01]  /*2269e0*/  ISETP.GE.AND P0, PT, R0, UR45, PT ;  /* 0x0000002d00007c0c */ /* 0x000fe2000bf06270 */
[----:B------:R-:W0:Y:S01]  /*2269f0*/  LDCU.64 UR44, c[0x0][0x398] ;  /* 0x00007300ff2c77ac */ /* 0x000e220008000a00 */
[----:B------:R-:W3:Y:S02]  /*226a00*/  LDL.LU R0, [R1+0x6cc] ;  /* 0x0006cc0001007983 */ /* 0x000ee40000300800 */
[----:B------:R-:W-:Y:S02]  /*226a10*/  ISETP.LT.AND P1, PT, R25, UR36, !P0 ;  /* 0x0000002419007c0c */ /* 0x000fe4000c721270 */
[----:B-1----:R-:W-:Y:S02]  /*226a20*/  ISETP.LT.AND P3, PT, R22, UR40, !P0 ;  /* 0x0000002816007c0c */ /* 0x002fe4000c761270 */
[----:B------:R-:W-:-:S02]  /*226a30*/  ISETP.LT.AND P2, PT, R21, UR65, !P0 ;  /* 0x0000004115007c0c */ /* 0x000fc4000c741270 */
[----:B------:R-:W-:Y:S02]  /*226a40*/  ISETP.LT.AND P0, PT, R24, UR23, !P0 ;  /* 0x0000001718007c0c */ /* 0x000fe4000c701270 */
[----:B--2---:R-:W-:Y:S02]  /*226a50*/  PRMT R6, R6, 0x5410, R8 ;  /* 0x0000541006067816 */ /* 0x004fe40000000008 */
[----:B----4-:R-:W-:-:S03]  /*226a60*/  PRMT R3, R28, 0x5410, R3 ;  /* 0x000054101c037816 */ /* 0x010fc60000000003 */
[----:B------:R1:W-:Y:S01]  /*226a70*/  STL [R1+0x310], R6 ;  /* 0x0003100601007387 */ /* 0x0003e20000100800 */
[----:B---3--:R-:W-:-:S03]  /*226a80*/  LOP3.LUT R16, R16, 0x7fffffff, RZ, 0xc0, !PT ;  /* 0x7fffffff10107812 */ /* 0x008fc600078ec0ff */
[----:B------:R2:W-:Y:S04]  /*226a90*/  STL [R1+0x360], R3 ;  /* 0x0003600301007387 */ /* 0x0005e80000100800 */
[----:B------:R-:W3:Y:S04]  /*226aa0*/  LDL.LU R8, [R1+0x1c8] ;  /* 0x0001c80001087983 */ /* 0x000ee80000300800 */
[----:B-1----:R-:W3:Y:S01]  /*226ab0*/  LDL.LU R6, [R1+0x6d8] ;  /* 0x0006d80001067983 */ /* 0x002ee20000300800 */
[----:B------:R-:W-:Y:S02]  /*226ac0*/  @P1 LOP3.LUT R16, R16, 0x80000000, RZ, 0xfc, !PT ;  /* 0x8000000010101812 */ /* 0x000fe400078efcff */
[----:B------:R-:W-:Y:S01]  /*226ad0*/  LOP3.LUT R15, R15, 0xfffffffd, RZ, 0xc0, !PT ;  /* 0xfffffffd0f0f7812 */ /* 0x000fe200078ec0ff */
[----:B------:R-:W1:Y:S01]  /*226ae0*/  LDCU UR36, c[0x0][0x398] ;  /* 0x00007300ff2477ac */ /* 0x000e620008000800 */
[----:B------:R-:W4:Y:S01]  /*226af0*/  LDCU UR65, c[0x0][0x398] ;  /* 0x00007300ff4177ac */ /* 0x000f220008000800 */
[----:B------:R-:W-:Y:S01]  /*226b00*/  LOP3.LUT R16, R16, 0xbfffffff, RZ, 0xc0, !PT ;  /* 0xbfffffff10107812 */ /* 0x000fe200078ec0ff */
[----:B--2---:R-:W-:-:S03]  /*226b10*/  VIADD R3, R23, 0x29 ;  /* 0x0000002917037836 */ /* 0x004fc60000000000 */
[----:B------:R-:W-:Y:S02]  /*226b20*/  @P0 LOP3.LUT R16, R16, 0x40000000, RZ, 0xfc, !PT ;  /* 0x4000000010100812 */ /* 0x000fe400078efcff */
[----:B------:R-:W-:Y:S02]  /*226b30*/  ISETP.GE.AND P0, PT, R3, UR43, PT ;  /* 0x0000002b03007c0c */ /* 0x000fe4000bf06270 */
[----:B------:R-:W-:Y:S01]  /*226b40*/  @P3 LOP3.LUT R15, R15, 0x2, RZ, 0xfc, !PT ;  /* 0x000000020f0f3812 */ /* 0x000fe200078efcff */
[----:B------:R-:W2:Y:S04]  /*226b50*/  LDL.LU R3, [R1+0x1c4] ;  /* 0x0001c40001037983 */ /* 0x000ea80000300800 */
[----:B------:R-:W2:Y:S01]  /*226b60*/  LDL.LU R28, [R1+0x10dc] ;  /* 0x0010dc00011c7983 */ /* 0x000ea20000300800 */
[----:B0-----:R-:W-:-:S02]  /*226b70*/  ISETP.LT.AND P3, PT, R22, UR44, !P0 ;  /* 0x0000002c16007c0c */ /* 0x001fc4000c761270 */
[----:B------:R-:W-:Y:S02]  /*226b80*/  LOP3.LUT R15, R15, 0xfffffffe, RZ, 0xc0, !PT ;  /* 0xfffffffe0f0f7812 */ /* 0x000fe400078ec0ff */
[----:B------:R-:W-:Y:S01]  /*226b90*/  LOP3.LUT R16, R16, 0xdfffffff, RZ, 0xc0, !PT ;  /* 0xdfffffff10107812 */ /* 0x000fe200078ec0ff */
[----:B------:R-:W0:Y:S01]  /*226ba0*/  LDCU.64 UR42, c[0x0][0x398] ;  /* 0x00007300ff2a77ac */ /* 0x000e220008000a00 */
[----:B------:R-:W-:Y:S02]  /*226bb0*/  @P2 LOP3.LUT R15, R15, 0x1, RZ, 0xfc, !PT ;  /* 0x000000010f0f2812 */ /* 0x000fe400078efcff */
[----:B------:R-:W-:Y:S02]  /*226bc0*/  ISETP.LT.AND P2, PT, R21, UR63, !P0 ;  /* 0x0000003f15007c0c */ /* 0x000fe4000c741270 */
[----:B------:R-:W-:-:S03]  /*226bd0*/  ISETP.LT.AND P1, PT, R25, UR62, !P0 ;  /* 0x0000003e19007c0c */ /* 0x000fc6000c721270 */
[----:B------:R-:W-:Y:S02]  /*226be0*/  @P3 LOP3.LUT R16, R16, 0x20000000, RZ, 0xfc, !PT ;  /* 0x2000000010103812 */ /* 0x000fe400078efcff */
[----:B------:R-:W-:Y:S01]  /*226bf0*/  PRMT R5, R5, 0x5410, R7 ;  /* 0x0000541005057816 */ /* 0x000fe20000000007 */
[----:B------:R-:W0:Y:S01]  /*226c00*/  LDCU UR63, c[0x0][0x398] ;  /* 0x00007300ff3f77ac */ /* 0x000e220008000800 */
[----:B------:R-:W0:Y:S01]  /*226c10*/  LDCU UR62, c[0x0][0x398] ;  /* 0x00007300ff3e77ac */ /* 0x000e220008000800 */
[----:B------:R-:W-:Y:S02]  /*226c20*/  LOP3.LUT R16, R16, 0xefffffff, RZ, 0xc0, !PT ;  /* 0xefffffff10107812 */ /* 0x000fe400078ec0ff */
[----:B------:R-:W-:Y:S02]  /*226c30*/  ISETP.LT.AND P0, PT, R24, UR61, !P0 ;  /* 0x0000003d18007c0c */ /* 0x000fe4000c701270 */
[----:B------:R-:W-:Y:S02]  /*226c40*/  PRMT R4, R0, 0x5410, R4 ;  /* 0x0000541000047816 */ /* 0x000fe40000000004 */
[----:B------:R-:W-:Y:S01]  /*226c50*/  @P2 LOP3.LUT R16, R16, 0x10000000, RZ, 0xfc, !PT ;  /* 0x1000000010102812 */ /* 0x000fe200078efcff */
[----:B------:R0:W-:Y:S01]  /*226c60*/  STL [R1+0x3a4], R5 ;  /* 0x0003a40501007387 */ /* 0x0001e20000100800 */
[----:B------:R-:W0:Y:S02]  /*226c70*/  LDCU UR61, c[0x0][0x398] ;  /* 0x00007300ff3d77ac */ /* 0x000e240008000800 */
[----:B------:R-:W-:-:S04]  /*226c80*/  LOP3.LUT R16, R16, 0xf7ffffff, RZ, 0xc0, !PT ;  /* 0xf7ffffff10107812 */ /* 0x000fc800078ec0ff */
[----:B------:R-:W-:Y:S01]  /*226c90*/  @P1 LOP3.LUT R16, R16, 0x8000000, RZ, 0xfc, !PT ;  /* 0x0800000010101812 */ /* 0x000fe200078efcff */
[----:B------:R-:W-:-:S03]  /*226ca0*/  VIADD R0, R23, 0x28 ;  /* 0x0000002817007836 */ /* 0x000fc60000000000 */
[----:B------:R-:W-:-:S04]  /*226cb0*/  LOP3.LUT R16, R16, 0xfbffffff, RZ, 0xc0, !PT ;  /* 0xfbffffff10107812 */ /* 0x000fc800078ec0ff */
[----:B------:R-:W-:Y:S02]  /*226cc0*/  @P0 LOP3.LUT R16, R16, 0x4000000, RZ, 0xfc, !PT ;  /* 0x0400000010100812 */ /* 0x000fe400078efcff */
[----:B------:R-:W-:Y:S01]  /*226cd0*/  ISETP.GE.AND P0, PT, R0, UR39, PT ;  /* 0x0000002700007c0c */ /* 0x000fe2000bf06270 */
[----:B------:R1:W-:Y:S04]  /*226ce0*/  STL [R1+0x3a0], R4 ;  /* 0x0003a00401007387 */ /* 0x0003e80000100800 */
[----:B------:R-:W4:Y:S01]  /*226cf0*/  LDL.LU R7, [R1+0x224] ;  /* 0x0002240001077983 */ /* 0x000f220000300800 */
[----:B------:R-:W-:Y:S02]  /*226d00*/  LOP3.LUT R16, R16, 0xfdffffff, RZ, 0xc0, !PT ;  /* 0xfdffffff10107812 */ /* 0x000fe400078ec0ff */
[----:B0-----:R-:W-:-:S02]  /*226d10*/  ISETP.LT.AND P3, PT, R22, UR42, !P0 ;  /* 0x0000002a16007c0c */ /* 0x001fc4000c761270 */
[----:B------:R-:W-:Y:S02]  /*226d20*/  ISETP.LT.AND P2, PT, R21, UR64, !P0 ;  /* 0x0000004015007c0c */ /* 0x000fe4000c741270 */
[----:B------:R-:W-:Y:S01]  /*226d30*/  ISETP.LT.AND P1, PT, R25, UR60, !P0 ;  /* 0x0000003c19007c0c */ /* 0x000fe2000c721270 */
[----:B------:R-:W4:Y:S01]  /*226d40*/  LDL.LU R5, [R1+0x160c] ;  /* 0x00160c0001057983 */ /* 0x000f220000300800 */
[----:B------:R-:W0:Y:S01]  /*226d50*/  LDCU.64 UR38, c[0x0][0x398] ;  /* 0x00007300ff2677ac */ /* 0x000e220008000a00 */
[----:B------:R-:W0:Y:S06]  /*226d60*/  LDCU UR42, c[0x0][0x398] ;  /* 0x00007300ff2a77ac */ /* 0x000e2c0008000800 */
[----:B------:R-:W-:Y:S01]  /*226d70*/  @P3 LOP3.LUT R16, R16, 0x2000000, RZ, 0xfc, !PT ;  /* 0x0200000010103812 */ /* 0x000fe200078efcff */
[----:B-1----:R-:W4:Y:S04]  /*226d80*/  LDL.LU R4, [R1+0x1c0] ;  /* 0x0001c00001047983 */ /* 0x002f280000300800 */
[----:B------:R-:W4:Y:S01]  /*226d90*/  LDL.LU R0, [R1+0x6e0] ;  /* 0x0006e00001007983 */ /* 0x000f220000300800 */
[----:B------:R-:W1:Y:S01]  /*226da0*/  LDCU UR64, c[0x0][0x398] ;  /* 0x00007300ff4077ac */ /* 0x000e620008000800 */
[----:B------:R-:W-:-:S02]  /*226db0*/  LOP3.LUT R16, R16, 0xfeffffff, RZ, 0xc0, !PT ;  /* 0xfeffffff10107812 */ /* 0x000fc400078ec0ff */
[----:B------:R-:W-:Y:S01]  /*226dc0*/  ISETP.LT.AND P0, PT, R24, UR59, !P0 ;  /* 0x0000003b18007c0c */ /* 0x000fe2000c701270 */
[----:B------:R-:W0:Y:S01]  /*226dd0*/  LDCU UR60, c[0x0][0x398] ;  /* 0x00007300ff3c77ac */ /* 0x000e220008000800 */
[----:B------:R-:W0:Y:S01]  /*226de0*/  LDCU UR59, c[0x0][0x398] ;  /* 0x00007300ff3b77ac */ /* 0x000e220008000800 */
[----:B------:R-:W-:-:S04]  /*226df0*/  @P2 LOP3.LUT R16, R16, 0x1000000, RZ, 0xfc, !PT ;  /* 0x0100000010102812 */ /* 0x000fc800078efcff */
[----:B------:R-:W-:-:S04]  /*226e00*/  LOP3.LUT R16, R16, 0xff7fffff, RZ, 0xc0, !PT ;  /* 0xff7fffff10107812 */ /* 0x000fc800078ec0ff */
[----:B------:R-:W-:-:S04]  /*226e10*/  @P1 LOP3.LUT R16, R16, 0x800000, RZ, 0xfc, !PT ;  /* 0x0080000010101812 */ /* 0x000fc800078efcff */
[----:B------:R-:W-:-:S04]  /*226e20*/  LOP3.LUT R16, R16, 0xffbfffff, RZ, 0xc0, !PT ;  /* 0xffbfffff10107812 */ /* 0x000fc800078ec0ff */
[----:B------:R-:W-:Y:S02]  /*226e30*/  @P0 LOP3.LUT R16, R16, 0x400000, RZ, 0xfc, !PT ;  /* 0x0040000010100812 */ /* 0x000fe400078efcff */
[----:B---3--:R-:W-:-:S05]  /*226e40*/  PRMT R6, R6, 0x5410, R8 ;  /* 0x0000541006067816 */ /* 0x008fca0000000008 */
[----:B------:R3:W-:Y:S01]  /*226e50*/  STL [R1+0x3dc], R6 ;  /* 0x0003dc0601007387 */ /* 0x0007e20000100800 */
[----:B--2---:R-:W-:-:S05]  /*226e60*/  PRMT R3, R28, 0x5410, R3 ;  /* 0x000054101c037816 */ /* 0x004fca0000000003 */
[----:B------:R2:W-:Y:S04]  /*226e70*/  STL [R1+0x3f0], R3 ;  /* 0x0003f00301007387 */ /* 0x0005e80000100800 */
[----:B------:R-:W4:Y:S04]  /*226e80*/  LDL.LU R8, [R1+0x1bc] ;  /* 0x0001bc0001087983 */ /* 0x000f280000300800 */
[----:B---3--:R-:W3:Y:S01]  /*226e90*/  LDL.LU R6, [R1+0x6e4] ;  /* 0x0006e40001067983 */ /* 0x008ee20000300800 */
[----:B--2---:R-:W-:-:S05]  /*226ea0*/  VIADD R3, R23, 0x27 ;  /* 0x0000002717037836 */ /* 0x004fca0000000000 */
[----:B------:R-:W-:Y:S02]  /*226eb0*/  ISETP.GE.AND P0, PT, R3, UR41, PT ;  /* 0x0000002903007c0c */ /* 0x000fe4000bf06270 */
[----:B------:R-:W-:Y:S01]  /*226ec0*/  LOP3.LUT R16, R16, 0xffdfffff, RZ, 0xc0, !PT ;  /* 0xffdfffff10107812 */ /* 0x000fe200078ec0ff */
[----:B------:R-:W2:Y:S04]  /*226ed0*/  LDL.LU R3, [R1+0x1b8] ;  /* 0x0001b80001037983 */ /* 0x000ea80000300800 */
[----:B------:R-:W2:Y:S01]  /*226ee0*/  LDL.LU R28, [R1+0x169c] ;  /* 0x00169c00011c7983 */ /* 0x000ea20000300800 */
[----:B0-----:R-:W-:Y:S02]  /*226ef0*/  ISETP.LT.AND P3, PT, R22, UR38, !P0 ;  /* 0x0000002616007c0c */ /* 0x001fe4000c761270 */
[----:B------:R-:W-:-:S02]  /*226f00*/  ISETP.LT.AND P2, PT, R21, UR28, !P0 ;  /* 0x0000001c15007c0c */ /* 0x000fc4000c741270 */
[----:B------:R-:W-:Y:S01]  /*226f10*/  ISETP.LT.AND P1, PT, R25, UR30, !P0 ;  /* 0x0000001e19007c0c */ /* 0x000fe2000c721270 */
[----:B------:R-:W0:Y:S08]  /*226f20*/  LDCU.64 UR40, c[0x0][0x398] ;  /* 0x00007300ff2877ac */ /* 0x000e300008000a00 */
[----:B------:R-:W-:-:S04]  /*226f30*/  @P3 LOP3.LUT R16, R16, 0x200000, RZ, 0xfc, !PT ;  /* 0x0020000010103812 */ /* 0x000fc800078efcff */
[----:B------:R-:W-:Y:S02]  /*226f40*/  LOP3.LUT R16, R16, 0xffefffff, RZ, 0xc0, !PT ;  /* 0xffefffff10107812 */ /* 0x000fe400078ec0ff */
[----:B------:R-:W-:Y:S02]  /*226f50*/  ISETP.LT.AND P0, PT, R24, UR26, !P0 ;  /* 0x0000001a18007c0c */ /* 0x000fe4000c701270 */
[----:B------:R-:W-:-:S04]  /*226f60*/  @P2 LOP3.LUT R16, R16, 0x100000, RZ, 0xfc, !PT ;  /* 0x0010000010102812 */ /* 0x000fc800078efcff */
[----:B------:R-:W-:Y:S02]  /*226f70*/  LOP3.LUT R16, R16, 0xfff7ffff, RZ, 0xc0, !PT ;  /* 0xfff7ffff10107812 */ /* 0x000fe400078ec0ff */
[----:B----4-:R-:W-:Y:S02]  /*226f80*/  PRMT R5, R5, 0x5410, R7 ;  /* 0x0000541005057816 */ /* 0x010fe40000000007 */
[----:B------:R-:W-:-:S03]  /*226f90*/  @P1 LOP3.LUT R16, R16, 0x80000, RZ, 0xfc, !PT ;  /* 0x0008000010101812 */ /* 0x000fc600078efcff */
[----:B------:R4:W-:Y:S01]  /*226fa0*/  STL [R1+0x454], R5 ;  /* 0x0004540501007387 */ /* 0x0009e20000100800 */
[----:B------:R-:W-:Y:S02]  /*226fb0*/  PRMT R4, R0, 0x5410, R4 ;  /* 0x0000541000047816 */ /* 0x000fe40000000004 */
[----:B------:R-:W-:Y:S01]  /*226fc0*/  LOP3.LUT R16, R16, 0xfffbffff, RZ, 0xc0, !PT ;  /* 0xfffbffff10107812 */ /* 0x000fe200078ec0ff */
[----:B------:R-:W-:Y:S02]  /*226fd0*/  VIADD R0, R23, 0x26 ;  /* 0x0000002617007836 */ /* 0x000fe40000000000 */
[----:B------:R0:W-:Y:S04]  /*226fe0*/  STL [R1+0x450], R4 ;  /* 0x0004500401007387 */ /* 0x0001e80000100800 */
[----:B------:R-:W2:Y:S01]  /*226ff0*/  LDL.LU R7, [R1+0x854] ;  /* 0x0008540001077983 */ /* 0x000ea20000300800 */
[----:B------:R-:W-:-:S03]  /*227000*/  @P0 LOP3.LUT R16, R16, 0x40000, RZ, 0xfc, !PT ;  /* 0x0004000010100812 */ /* 0x000fc600078efcff */
[----:B----4-:R-:W4:Y:S01]  /*227010*/  LDL.LU R5, [R1+0x1bf4] ;  /* 0x001bf40001057983 */ /* 0x010f220000300800 */
[----:B------:R-:W-:Y:S01]  /*227020*/  ISETP.GE.AND P0, PT, R0, UR45, PT ;  /* 0x0000002d00007c0c */ /* 0x000fe2000bf06270 */
[----:B------:R-:W1:Y:S02]  /*227030*/  LDCU.64 UR44, c[0x0][0x398] ;  /* 0x00007300ff2c77ac */ /* 0x000e640008000a00 */
[----:B0-----:R-:W4:Y:S04]  /*227040*/  LDL.LU R4, [R1+0x220] ;  /* 0x0002200001047983 */ /* 0x001f280000300800 */
[----:B------:R-:W4:Y:S01]  /*227050*/  LDL.LU R0, [R1+0x1700] ;  /* 0x0017000001007983 */ /* 0x000f220000300800 */
[----:B------:R-:W-:Y:S02]  /*227060*/  ISETP.LT.AND P3, PT, R22, UR40, !P0 ;  /* 0x0000002816007c0c */ /* 0x000fe4000c761270 */
[----:B---3--:R-:W-:-:S02]  /*227070*/  PRMT R6, R6, 0x5410, R8 ;  /* 0x0000541006067816 */ /* 0x008fc40000000008 */
[----:B------:R-:W-:Y:S02]  /*227080*/  ISETP.LT.AND P2, PT, R21, UR24, !P0 ;  /* 0x0000001815007c0c */ /* 0x000fe4000c741270 */
[----:B------:R-:W-:Y:S02]  /*227090*/  LOP3.LUT R16, R16, 0xfffdffff, RZ, 0xc0, !PT ;  /* 0xfffdffff10107812 */ /* 0x000fe400078ec0ff */
[----:B------:R-:W-:Y:S01]  /*2270a0*/  ISETP.LT.AND P1, PT, R25, UR27, !P0 ;  /* 0x0000001b19007c0c */ /* 0x000fe2000c721270 */
[----:B------:R-:W0:Y:S01]  /*2270b0*/  LDCU UR40, c[0x0][0x398] ;  /* 0x00007300ff2877ac */ /* 0x000e220008000800 */
[----:B------:R3:W-:Y:S01]  /*2270c0*/  STL [R1+0x490], R6 ;  /* 0x0004900601007387 */ /* 0x0007e20000100800 */
[----:B--2---:R-:W-:-:S03]  /*2270d0*/  PRMT R8, R28, 0x5410, R3 ;  /* 0x000054101c087816 */ /* 0x004fc60000000003 */
[----:B---3--:R-:W2:Y:S04]  /*2270e0*/  LDL.LU R6, [R1+0x21c] ;  /* 0x00021c0001067983 */ /* 0x008ea80000300800 */
[----:B------:R-:W2:Y:S01]  /*2270f0*/  LDL.LU R3, [R1+0x6ec] ;  /* 0x0006ec0001037983 */ /* 0x000ea20000300800 */
[----:B------:R-:W-:Y:S01]  /*227100*/  @P3 LOP3.LUT R16, R16, 0x20000, RZ, 0xfc, !PT ;  /* 0x0002000010103812 */ /* 0x000fe200078efcff */
[----:B------:R-:W3:Y:S02]  /*227110*/  LDCU.64 UR26, c[0x0][0x398] ;  /* 0x00007300ff1a77ac */ /* 0x000ee40008000a00 */
[----:B------:R0:W-:Y:S04]  /*227120*/  STL [R1+0x4e0], R8 ;  /* 0x0004e00801007387 */ /* 0x0001e80000100800 */
[----:B------:R-:W3:Y:S01]  /*227130*/  LDL.LU R28, [R1+0x1b4] ;  /* 0x0001b400011c7983 */ /* 0x000ee20000300800 */
[----:B------:R-:W-:-:S02]  /*227140*/  LOP3.LUT R16, R16, 0xfffeffff, RZ, 0xc0, !PT ;  /* 0xfffeffff10107812 */ /* 0x000fc400078ec0ff */
[----:B------:R-:W-:Y:S01]  /*227150*/  ISETP.LT.AND P0, PT, R24, UR25, !P0 ;  /* 0x0000001918007c0c */ /* 0x000fe2000c701270 */
[----:B------:R-:W1:Y:S01]  /*227160*/  LDCU.64 UR24, c[0x0][0x398] ;  /* 0x00007300ff1877ac */ /* 0x000e620008000a00 */
[----:B------:R-:W-:-:S04]  /*227170*/  @P2 LOP3.LUT R16, R16, 0x10000, RZ, 0xfc, !PT ;  /* 0x0001000010102812 */ /* 0x000fc800078efcff */
[----:B------:R-:W-:-:S04]  /*227180*/  LOP3.LUT R16, R16, 0xffff7fff, RZ, 0xc0, !PT ;  /* 0xffff7fff10107812 */ /* 0x000fc800078ec0ff */
[----:B------:R-:W-:Y:S01]  /*227190*/  @P1 LOP3.LUT R16, R16, 0x8000, RZ, 0xfc, !PT ;  /* 0x0000800010101812 */ /* 0x000fe200078efcff */
[----:B0-----:R-:W-:-:S03]  /*2271a0*/  VIADD R8, R23, 0x25 ;  /* 0x0000002517087836 */ /* 0x001fc60000000000 */
[----:B------:R-:W-:-:S04]  /*2271b0*/  LOP3.LUT R16, R16, 0xffffbfff, RZ, 0xc0, !PT ;  /* 0xffffbfff10107812 */ /* 0x000fc800078ec0ff */
[----:B------:R-:W-:Y:S02]  /*2271c0*/  @P0 LOP3.LUT R16, R16, 0x4000, RZ, 0xfc, !PT ;  /* 0x0000400010100812 */ /* 0x000fe400078efcff */
[----:B------:R-:W-:Y:S01]  /*2271d0*/  ISETP.GE.AND P0, PT, R8, UR43, PT ;  /* 0x0000002b08007c0c */ /* 0x000fe2000bf06270 */
[----:B------:R-:W0:Y:S03]  /*2271e0*/  LDCU UR43, c[0x0][0x398] ;  /* 0x00007300ff2b77ac */ /* 0x000e260008000800 */
[----:B-1----:R-:W-:Y:S02]  /*2271f0*/  ISETP.LT.AND P3, PT, R22, UR24, !P0 ;  /* 0x0000001816007c0c */ /* 0x002fe4000c761270 */
[----:B------:R-:W-:Y:S02]  /*227200*/  ISETP.LT.AND P2, PT, R21, UR21, !P0 ;  /* 0x0000001515007c0c */ /* 0x000fe4000c741270 */
[----:B------:R-:W-:-:S02]  /*227210*/  LOP3.LUT R16, R16, 0xffffdfff, RZ, 0xc0, !PT ;  /* 0xffffdfff10107812 */ /* 0x000fc400078ec0ff */
[----:B------:R-:W-:-:S07]  /*227220*/  ISETP.LT.AND P1, PT, R25, UR22, !P0 ;  /* 0x0000001619007c0c */ /* 0x000fce000c721270 */
[----:B------:R-:W-:Y:S02]  /*227230*/  @P3 LOP3.LUT R16, R16, 0x2000, RZ, 0xfc, !PT ;  /* 0x0000200010103812 */ /* 0x000fe400078efcff */
[----:B----4-:R-:W-:Y:S01]  /*227240*/  PRMT R5, R5, 0x5410, R7 ;  /* 0x0000541005057816 */ /* 0x010fe20000000007 */
[----:B------:R-:W1:Y:S01]  /*227250*/  LDCU.64 UR22, c[0x0][0x398] ;  /* 0x00007300ff1677ac */ /* 0x000e620008000a00 */
[----:B------:R-:W-:Y:S02]  /*227260*/  LOP3.LUT R16, R16, 0xffffefff, RZ, 0xc0, !PT ;  /* 0xffffefff10107812 */ /* 0x000fe400078ec0ff */
[----:B------:R-:W-:Y:S02]  /*227270*/  ISETP.LT.AND P0, PT, R24, UR20, !P0 ;  /* 0x0000001418007c0c */ /* 0x000fe4000c701270 */
[----:B------:R-:W-:Y:S02]  /*227280*/  PRMT R0, R0, 0x5410, R4 ;  /* 0x0000541000007816 */ /* 0x000fe40000000004 */
[----:B------:R-:W-:Y:S01]  /*227290*/  @P2 LOP3.LUT R16, R16, 0x1000, RZ, 0xfc, !PT ;  /* 0x0000100010102812 */ /* 0x000fe200078efcff */
[----:B------:R4:W-:Y:S01]  /*2272a0*/  STL [R1+0x604], R5 ;  /* 0x0006040501007387 */ /* 0x0009e20000100800 */
[----:B------:R-:W0:Y:S02]  /*2272b0*/  LDCU.64 UR20, c[0x0][0x398] ;  /* 0x00007300ff1477ac */ /* 0x000e240008000a00 */
[----:B------:R-:W-:Y:S01]  /*2272c0*/  LOP3.LUT R16, R16, 0xfffff7ff, RZ, 0xc0, !PT ;  /* 0xfffff7ff10107812 */ /* 0x000fe200078ec0ff */
[----:B------:R1:W-:Y:S03]  /*2272d0*/  STL [R1+0x5dc], R0 ;  /* 0x0005dc0001007387 */ /* 0x0003e60000100800 */
[----:B------:R-:W-:Y:S01]  /*2272e0*/  @P1 LOP3.LUT R16, R16, 0x800, RZ, 0xfc, !PT ;  /* 0x0000080010101812 */ /* 0x000fe200078efcff */
[----:B----4-:R-:W4:Y:S03]  /*2272f0*/  LDL.LU R5, [R1+0x218] ;  /* 0x0002180001057983 */ /* 0x010f260000300800 */
[----:B------:R-:W-:Y:S01]  /*227300*/  LOP3.LUT R16, R16, 0xfffffbff, RZ, 0xc0, !PT ;  /* 0xfffffbff10107812 */ /* 0x000fe200078ec0ff */
[----:B------:R-:W4:Y:S01]  /*227310*/  LDL.LU R4, [R1+0x17d4] ;  /* 0x0017d40001047983 */ /* 0x000f220000300800 */
[----:B-1----:R-:W-:-:S02]  /*227320*/  VIADD R0, R23, 0x24 ;  /* 0x0000002417007836 */ /* 0x002fc40000000000 */
[----:B------:R-:W-:-:S03]  /*227330*/  @P0 LOP3.LUT R16, R16, 0x400, RZ, 0xfc, !PT ;  /* 0x0000040010100812 */ /* 0x000fc600078efcff */
[----:B------:R-:W-:Y:S02]  /*227340*/  ISETP.GE.AND P0, PT, R0, UR39, PT ;  /* 0x0000002700007c0c */ /* 0x000fe4000bf06270 */
[----:B--2---:R-:W-:Y:S01]  /*227350*/  PRMT R3, R3, 0x5410, R6 ;  /* 0x0000541003037816 */ /* 0x004fe20000000006 */
[----:B------:R-:W2:Y:S01]  /*227360*/  LDL.LU R0, [R1+0x214] ;  /* 0x0002140001007983 */ /* 0x000ea20000300800 */
[----:B------:R-:W-:Y:S01]  /*227370*/  LOP3.LUT R16, R16, 0xfffffdff, RZ, 0xc0, !PT ;  /* 0xfffffdff10107812 */ /* 0x000fe200078ec0ff */
[----:B------:R-:W1:Y:S02]  /*227380*/  LDCU.64 UR38, c[0x0][0x398] ;  /* 0x00007300ff2677ac */ /* 0x000e640008000a00 */
[----:B------:R3:W-:Y:S02]  /*227390*/  STL [R1+0x5d8], R3 ;  /* 0x0005d80301007387 */ /* 0x0007e40000100800 */
[----:B---3--:R-:W-:Y:S02]  /*2273a0*/  PRMT R3, R17, 0x5410, R28 ;  /* 0x0000541011037816 */ /* 0x008fe4000000001c */
[----:B------:R-:W2:Y:S01]  /*2273b0*/  LDL.LU R17, [R1+0x7444] ;  /* 0x0074440001117983 */ /* 0x000ea20000300800 */
[----:B0-----:R-:W-:-:S02]  /*2273c0*/  ISETP.LT.AND P3, PT, R22, UR20, !P0 ;  /* 0x0000001416007c0c */ /* 0x001fc4000c761270 */
[----:B------:R-:W-:Y:S02]  /*2273d0*/  ISETP.LT.AND P2, PT, R21, UR34, !P0 ;  /* 0x0000002215007c0c */ /* 0x000fe4000c741270 */
[----:B------:R-:W-:Y:S01]  /*2273e0*/  ISETP.LT.AND P1, PT, R25, UR35, !P0 ;  /* 0x0000002319007c0c */ /* 0x000fe2000c721270 */
[----:B------:R0:W-:Y:S01]  /*2273f0*/  STL [R1+0x5e0], R3 ;  /* 0x0005e00301007387 */ /* 0x0001e20000100800 */
[----:B------:R-:W3:Y:S07]  /*227400*/  LDCU UR20, c[0x0][0x398] ;  /* 0x00007300ff1477ac */ /* 0x000eee0008000800 */
[----:B------:R-:W-:-:S02]  /*227410*/  @P3 LOP3.LUT R16, R16, 0x200, RZ, 0xfc, !PT ;  /* 0x0000020010103812 */ /* 0x000fc400078efcff */
[----:B------:R-:W-:Y:S01]  /*227420*/  ISETP.LT.AND P0, PT, R24, UR19, !P0 ;  /* 0x0000001318007c0c */ /* 0x000fe2000c701270 */
[----:B0-----:R-:W-:Y:S01]  /*227430*/  VIADD R3, R23, 0x23 ;  /* 0x0000002317037836 */ /* 0x001fe20000000000 */
[----:B------:R-:W3:Y:S01]  /*227440*/  LDL.LU R8, [R1+0x210] ;  /* 0x0002100001087983 */ /* 0x000ee20000300800 */
[----:B------:R-:W-:-:S03]  /*227450*/  LOP3.LUT R16, R16, 0xfffffeff, RZ, 0xc0, !PT ;  /* 0xfffffeff10107812 */ /* 0x000fc600078ec0ff */
[----:B------:R-:W3:Y:S01]  /*227460*/  LDL.LU R7, [R1+0x6f4] ;  /* 0x0006f40001077983 */ /* 0x000ee20000300800 */
[----:B------:R-:W0:Y:S01]  /*227470*/  LDCU.64 UR34, c[0x0][0x398] ;  /* 0x00007300ff2277ac */ /* 0x000e220008000a00 */
[----:B------:R-:W-:-:S04]  /*227480*/  @P2 LOP3.LUT R16, R16, 0x100, RZ, 0xfc, !PT ;  /* 0x0000010010102812 */ /* 0x000fc800078efcff */
[----:B------:R-:W-:-:S04]  /*227490*/  LOP3.LUT R16, R16, 0xffffff7f, RZ, 0xc0, !PT ;  /* 0xffffff7f10107812 */ /* 0x000fc800078ec0ff */
[----:B------:R-:W-:-:S04]  /*2274a0*/  @P1 LOP3.LUT R16, R16, 0x80, RZ, 0xfc, !PT ;  /* 0x0000008010101812 */ /* 0x000fc800078efcff */
[----:B------:R-:W-:-:S04]  /*2274b0*/  LOP3.LUT R16, R16, 0xffffffbf, RZ, 0xc0, !PT ;  /* 0xffffffbf10107812 */ /* 0x000fc800078ec0ff */
[----:B------:R-:W-:Y:S02]  /*2274c0*/  @P0 LOP3.LUT R16, R16, 0x40, RZ, 0xfc, !PT ;  /* 0x0000004010100812 */ /* 0x000fe400078efcff */
[----:B------:R-:W-:Y:S02]  /*2274d0*/  ISETP.GE.AND P0, PT, R3, UR41, PT ;  /* 0x0000002903007c0c */ /* 0x000fe4000bf06270 */
[----:B------:R-:W3:Y:S04]  /*2274e0*/  LDL.LU R3, [R1+0x1b0] ;  /* 0x0001b00001037983 */ /* 0x000ee80000300800 */
[----:B------:R-:W3:Y:S01]  /*2274f0*/  LDL.LU R28, [R1+0x6f0] ;  /* 0x0006f000011c7983 */ /* 0x000ee20000300800 */
[----:B----4-:R-:W-:-:S05]  /*227500*/  PRMT R4, R4, 0x5410, R5 ;  /* 0x0000541004047816 */ /* 0x010fca0000000005 */
[----:B------:R2:W-:Y:S01]  /*227510*/  STL [R1+0x5e4], R4 ;  /* 0x0005e40401007387 */ /* 0x0005e20000100800 */
[----:B------:R-:W-:Y:S02]  /*227520*/  ISETP.LT.AND P3, PT, R22, UR22, !P0 ;  /* 0x0000001616007c0c */ /* 0x000fe4000c761270 */
[----:B------:R-:W-:Y:S02]  /*227530*/  ISETP.LT.AND P2, PT, R21, UR31, !P0 ;  /* 0x0000001f15007c0c */ /* 0x000fe4000c741270 */
[----:B------:R-:W-:Y:S02]  /*227540*/  LOP3.LUT R16, R16, 0xffffffdf, RZ, 0xc0, !PT ;  /* 0xffffffdf10107812 */ /* 0x000fe400078ec0ff */
[----:B------:R-:W-:Y:S01]  /*227550*/  ISETP.LT.AND P1, PT, R25, UR32, !P0 ;  /* 0x0000002019007c0c */ /* 0x000fe2000c721270 */
[----:B------:R-:W4:Y:S01]  /*227560*/  LDCU.64 UR30, c[0x0][0x398] ;  /* 0x00007300ff1e77ac */ /* 0x000f220008000a00 */
[----:B------:R-:W0:Y:S01]  /*227570*/  LDCU UR22, c[0x0][0x398] ;  /* 0x00007300ff1677ac */ /* 0x000e220008000800 */
[----:B--2---:R-:W-:-:S02]  /*227580*/  PRMT R4, R17, 0x5410, R0 ;  /* 0x0000541011047816 */ /* 0x004fc40000000000 */
[----:B------:R-:W2:Y:S02]  /*227590*/  LDL.LU R17, [R1+0x7440] ;  /* 0x0074400001117983 */ /* 0x000ea40000300800 */
[----:B------:R-:W-:-:S04]  /*2275a0*/  @P3 LOP3.LUT R16, R16, 0x20, RZ, 0xfc, !PT ;  /* 0x0000002010103812 */ /* 0x000fc800078efcff */
[----:B------:R-:W-:Y:S02]  /*2275b0*/  LOP3.LUT R16, R16, 0xffffffef, RZ, 0xc0, !PT ;  /* 0xffffffef10107812 */ /* 0x000fe400078ec0ff */
[----:B------:R-:W-:Y:S01]  /*2275c0*/  ISETP.LT.AND P0, PT, R24, UR33, !P0 ;  /* 0x0000002118007c0c */ /* 0x000fe2000c701270 */
[----:B------:R-:W-:Y:S01]  /*2275d0*/  VIADD R0, R23, 0x22 ;  /* 0x0000002217007836 */ /* 0x000fe20000000000 */
[----:B------:R0:W-:Y:S01]  /*2275e0*/  STL [R1+0x5ec], R4 ;  /* 0x0005ec0401007387 */ /* 0x0001e20000100800 */
[----:B------:R-:W-:-:S03]  /*2275f0*/  @P2 LOP3.LUT R16, R16, 0x10, RZ, 0xfc, !PT ;  /* 0x0000001010102812 */ /* 0x000fc600078efcff */
[----:B------:R-:W4:Y:S04]  /*227600*/  LDL.LU R6, [R1+0x20c] ;  /* 0x00020c0001067983 */ /* 0x000f280000300800 */
[----:B------:R-:W4:Y:S01]  /*227610*/  LDL.LU R5, [R1+0x1a08] ;  /* 0x001a080001057983 */ /* 0x000f220000300800 */
[----:B------:R-:W1:Y:S01]  /*227620*/  LDCU.64 UR32, c[0x0][0x398] ;  /* 0x00007300ff2077ac */ /* 0x000e620008000a00 */
[----:B------:R-:W-:-:S04]  /*227630*/  LOP3.LUT R16, R16, 0xfffffff7, RZ, 0xc0, !PT ;  /* 0xfffffff710107812 */ /* 0x000fc800078ec0ff */
[----:B------:R-:W-:Y:S01]  /*227640*/  @P1 LOP3.LUT R16, R16, 0x8, RZ, 0xfc, !PT ;  /* 0x0000000810101812 */ /* 0x000fe200078efcff */
[----:B0-----:R-:W4:Y:S03]  /*227650*/  LDL.LU R4, [R1+0x208] ;  /* 0x0002080001047983 */ /* 0x001f260000300800 */
[----:B------:R-:W-:-:S04]  /*227660*/  LOP3.LUT R16, R16, 0xfffffffb, RZ, 0xc0, !PT ;  /* 0xfffffffb10107812 */ /* 0x000fc800078ec0ff */
[----:B------:R-:W-:Y:S02]  /*227670*/  @P0 LOP3.LUT R16, R16, 0x4, RZ, 0xfc, !PT ;  /* 0x0000000410100812 */ /* 0x000fe400078efcff */
[----:B------:R-:W-:Y:S02]  /*227680*/  ISETP.GE.AND P0, PT, R0, UR25, PT ;  /* 0x0000001900007c0c */ /* 0x000fe4000bf06270 */
[----:B---3--:R-:W-:Y:S01]  /*227690*/  PRMT R7, R7, 0x5410, R8 ;  /* 0x0000541007077816 */ /* 0x008fe20000000008 */
[----:B------:R-:W3:Y:S01]  /*2276a0*/  LDL.LU R0, [R1+0x1ac4] ;  /* 0x001ac40001007983 */ /* 0x000ee20000300800 */
[----:B------:R-:W0:Y:S01]  /*2276b0*/  LDCU.64 UR24, c[0x0][0x398] ;  /* 0x00007300ff1877ac */ /* 0x000e220008000a00 */
[----:B------:R-:W-:Y:S02]  /*2276c0*/  ISETP.LT.AND P1, PT, R25, UR37, !P0 ;  /* 0x0000002519007c0c */ /* 0x000fe4000c721270 */
[----:B------:R-:W-:Y:S02]  /*2276d0*/  ISETP.LT.AND P3, PT, R22, UR26, !P0 ;  /* 0x0000001a16007c0c */ /* 0x000fe4000c761270 */
[----:B------:R-:W-:-:S02]  /*2276e0*/  ISETP.LT.AND P2, PT, R21, UR29, !P0 ;  /* 0x0000001d15007c0c */ /* 0x000fc4000c741270 */
[----:B------:R-:W-:Y:S01]  /*2276f0*/  ISETP.LT.AND P0, PT, R24, UR46, !P0 ;  /* 0x0000002e18007c0c */ /* 0x000fe2000c701270 */
[----:B------:R0:W-:Y:S01]  /*227700*/  STL [R1+0x5e8], R7 ;  /* 0x0005e80701007387 */ /* 0x0001e20000100800 */
[----:B------:R-:W-:Y:S01]  /*227710*/  LOP3.LUT R16, R16, 0xfffffffd, RZ, 0xc0, !PT ;  /* 0xfffffffd10107812 */ /* 0x000fe200078ec0ff */
[----:B------:R-:W1:Y:S01]  /*227720*/  LDCU.64 UR28, c[0x0][0x398] ;  /* 0x00007300ff1c77ac */ /* 0x000e620008000a00 */
[----:B------:R-:W1:Y:S01]  /*227730*/  LDCU UR46, c[0x0][0x398] ;  /* 0x00007300ff2e77ac */ /* 0x000e620008000800 */
[----:B0-----:R-:W-:Y:S01]  /*227740*/  PRMT R7, R28, 0x5410, R3 ;  /* 0x000054101c077816 */ /* 0x001fe20000000003 */
[----:B------:R-:W-:-:S04]  /*227750*/  VIADD R3, R23, 0x21 ;  /* 0x0000002117037836 */ /* 0x000fc80000000000 */
[----:B------:R0:W-:Y:S04]  /*227760*/  STL [R1+0x5f0], R7 ;  /* 0x0005f00701007387 */ /* 0x0001e80000100800 */
[----:B------:R-:W3:Y:S04]  /*227770*/  LDL.LU R8, [R1+0x204] ;  /* 0x0002040001087983 */ /* 0x000ee80000300800 */
[----:B0-----:R-:W3:Y:S01]  /*227780*/  LDL.LU R7, [R1+0x6fc] ;  /* 0x0006fc0001077983 */ /* 0x001ee20000300800 */
[----:B------:R-:W-:Y:S02]  /*227790*/  @P3 LOP3.LUT R16, R16, 0x2, RZ, 0xfc, !PT ;  /* 0x0000000210103812 */ /* 0x000fe400078efcff */
[----:B--2---:R-:W-:-:S04]  /*2277a0*/  LOP3.LUT R17, R17, 0x7fffffff, RZ, 0xc0, !PT ;  /* 0x7fffffff11117812 */ /* 0x004fc800078ec0ff */
[----:B------:R-:W-:-:S04]  /*2277b0*/  @P1 LOP3.LUT R17, R17, 0x80000000, RZ, 0xfc, !PT ;  /* 0x8000000011111812 */ /* 0x000fc800078efcff */
[----:B------:R-:W-:-:S04]  /*2277c0*/  LOP3.LUT R17, R17, 0xbfffffff, RZ, 0xc0, !PT ;  /* 0xbfffffff11117812 */ /* 0x000fc800078ec0ff */
[----:B------:R-:W-:Y:S02]  /*2277d0*/  @P0 LOP3.LUT R17, R17, 0x40000000, RZ, 0xfc, !PT ;  /* 0x4000000011110812 */ /* 0x000fe400078efcff */
[----:B------:R-:W-:Y:S02]  /*2277e0*/  ISETP.GE.AND P0, PT, R3, UR21, PT ;  /* 0x0000001503007c0c */ /* 0x000fe4000bf06270 */
[----:B------:R-:W-:Y:S01]  /*2277f0*/  LOP3.LUT R16, R16, 0xfffffffe, RZ, 0xc0, !PT ;  /* 0xfffffffe10107812 */ /* 0x000fe200078ec0ff */
[----:B------:R-:W2:Y:S04]  /*227800*/  LDL.LU R3, [R1+0x1ac] ;  /* 0x0001ac0001037983 */ /* 0x000ea80000300800 */
[----:B------:R-:W2:Y:S01]  /*227810*/  LDL.LU R28, [R1+0x6f8] ;  /* 0x0006f800011c7983 */ /* 0x000ea20000300800 */
[----:B------:R-:W-:-:S02]  /*227820*/  ISETP.LT.AND P3, PT, R22, UR24, !P0 ;  /* 0x0000001816007c0c */ /* 0x000fc4000c761270 */
[----:B------:R-:W-:Y:S02]  /*227830*/  @P2 LOP3.LUT R16, R16, 0x1, RZ, 0xfc, !PT ;  /* 0x0000000110102812 */ /* 0x000fe400078efcff */
[----:B------:R-:W-:Y:S02]  /*227840*/  ISETP.LT.AND P2, PT, R21, UR68, !P0 ;  /* 0x0000004415007c0c */ /* 0x000fe4000c741270 */
[----:B------:R-:W-:Y:S02]  /*227850*/  LOP3.LUT R17, R17, 0xdfffffff, RZ, 0xc0, !PT ;  /* 0xdfffffff11117812 */ /* 0x000fe400078ec0ff */
[----:B------:R-:W-:Y:S02]  /*227860*/  ISETP.LT.AND P1, PT, R25, UR17, !P0 ;  /* 0x0000001119007c0c */ /* 0x000fe4000c721270 */
[----:B----4-:R-:W-:Y:S01]  /*227870*/  PRMT R5, R5, 0x5410, R6 ;  /* 0x0000541005057816 */ /* 0x010fe20000000006 */
[----:B------:R-:W0:Y:S01]  /*227880*/  LDCU UR68, c[0x0][0x398] ;  /* 0x00007300ff4477ac */ /* 0x000e220008000800 */
[----:B------:R-:W4:Y:S01]  /*227890*/  LDCU UR24, c[0x0][0x398] ;  /* 0x00007300ff1877ac */ /* 0x000f220008000800 */
[----:B------:R-:W0:Y:S01]  /*2278a0*/  LDCU UR21, c[0x0][0x398] ;  /* 0x00007300ff1577ac */ /* 0x000e220008000800 */
[----:B------:R-:W-:-:S04]  /*2278b0*/  @P3 LOP3.LUT R17, R17, 0x20000000, RZ, 0xfc, !PT ;  /* 0x2000000011113812 */ /* 0x000fc800078efcff */
[----:B------:R-:W-:Y:S02]  /*2278c0*/  LOP3.LUT R17, R17, 0xefffffff, RZ, 0xc0, !PT ;  /* 0xefffffff11117812 */ /* 0x000fe400078ec0ff */
[----:B------:R-:W-:Y:S01]  /*2278d0*/  ISETP.LT.AND P0, PT, R24, UR18, !P0 ;  /* 0x0000001218007c0c */ /* 0x000fe2000c701270 */
[----:B------:R-:W0:Y:S01]  /*2278e0*/  LDCU.64 UR18, c[0x0][0x398] ;  /* 0x00007300ff1277ac */ /* 0x000e220008000a00 */
[----:B------:R-:W-:-:S04]  /*2278f0*/  @P2 LOP3.LUT R17, R17, 0x10000000, RZ, 0xfc, !PT ;  /* 0x1000000011112812 */ /* 0x000fc800078efcff */
[----:B------:R-:W-:Y:S02]  /*227900*/  LOP3.LUT R17, R17, 0xf7ffffff, RZ, 0xc0, !PT ;  /* 0xf7ffffff11117812 */ /* 0x000fe400078ec0ff */
[----:B---3--:R-:W-:Y:S02]  /*227910*/  PRMT R4, R0, 0x5410, R4 ;  /* 0x0000541000047816 */ /* 0x008fe40000000004 */
[----:B------:R-:W-:Y:S01]  /*227920*/  @P1 LOP3.LUT R17, R17, 0x8000000, RZ, 0xfc, !PT ;  /* 0x0800000011111812 */ /* 0x000fe200078efcff */
[----:B------:R-:W-:-:S03]  /*227930*/  VIADD R0, R23, 0x20 ;  /* 0x0000002017007836 */ /* 0x000fc60000000000 */
[----:B------:R-:W-:-:S04]  /*227940*/  LOP3.LUT R17, R17, 0xfbffffff, RZ, 0xc0, !PT ;  /* 0xfbffffff11117812 */ /* 0x000fc800078ec0ff */
[----:B------:R-:W-:Y:S02]  /*227950*/  @P0 LOP3.LUT R17, R17, 0x4000000, RZ, 0xfc, !PT ;  /* 0x0400000011110812 */ /* 0x000fe400078efcff */
[----:B------:R-:W-:Y:S01]  /*227960*/  ISETP.GE.AND P0, PT, R0, UR23, PT ;  /* 0x0000001700007c0c */ /* 0x000fe2000bf06270 */
[----:B------:R3:W-:Y:S01]  /*227970*/  STL [R1+0x5f4], R5 ;  /* 0x0005f40501007387 */ /* 0x0007e20000100800 */
[----:B------:R-:W1:Y:S02]  /*227980*/  LDCU UR23, c[0x0][0x398] ;  /* 0x00007300ff1777ac */ /* 0x000e640008000800 */
[----:B0-----:R-:W-:Y:S02]  /*227990*/  ISETP.LT.AND P3, PT, R22, UR18, !P0 ;  /* 0x0000001216007c0c */ /* 0x001fe4000c761270 */
[----:B------:R-:W-:Y:S02]  /*2279a0*/  ISETP.LT.AND P2, PT, R21, UR58, !P0 ;  /* 0x0000003a15007c0c */ /* 0x000fe4000c741270 */
[----:B------:R-:W-:-:S02]  /*2279b0*/  LOP3.LUT R17, R17, 0xfdffffff, RZ, 0xc0, !PT ;  /* 0xfdffffff11117812 */ /* 0x000fc400078ec0ff */
[----:B------:R-:W-:Y:S01]  /*2279c0*/  ISETP.LT.AND P1, PT, R25, UR15, !P0 ;  /* 0x0000000f19007c0c */ /* 0x000fe2000c721270 */
[----:B------:R0:W-:Y:S01]  /*2279d0*/  STL [R1+0x5fc], R4 ;  /* 0x0005fc0401007387 */ /* 0x0001e20000100800 */
[----:B------:R-:W-:Y:S01]  /*2279e0*/  PRMT R7, R7, 0x5410, R8 ;  /* 0x0000541007077816 */ /* 0x000fe20000000008 */
[----:B------:R-:W1:Y:S01]  /*2279f0*/  LDCU UR58, c[0x0][0x398] ;  /* 0x00007300ff3a77ac */ /* 0x000e620008000800 */
[----:B------:R-:W1:Y:S03]  /*227a00*/  LDCU UR18, c[0x0][0x398] ;  /* 0x00007300ff1277ac */ /* 0x000e660008000800 */
[----:B------:R-:W-:Y:S02]  /*227a10*/  @P3 LOP3.LUT R17, R17, 0x2000000, RZ, 0xfc, !PT ;  /* 0x0200000011113812 */ /* 0x000fe400078efcff */
[----:B------:R-:W-:Y:S01]  /*227a20*/  ISETP.LT.AND P0, PT, R24, UR16, !P0 ;  /* 0x0000001018007c0c */ /* 0x000fe2000c701270 */
[----:B------:R-:W4:Y:S04]  /*227a30*/  LDL.LU R6, [R1+0x200] ;  /* 0x0002000001067983 */ /* 0x000f280000300800 */
[----:B---3--:R-:W4:Y:S01]  /*227a40*/  LDL.LU R5, [R1+0x1c18] ;  /* 0x001c180001057983 */ /* 0x008f220000300800 */
[----:B------:R-:W-:-:S03]  /*227a50*/  LOP3.LUT R17, R17, 0xfeffffff, RZ, 0xc0, !PT ;  /* 0xfeffffff11117812 */ /* 0x000fc600078ec0ff */
[----:B0-----:R-:W3:Y:S04]  /*227a60*/  LDL.LU R4, [R1+0x1fc] ;  /* 0x0001fc0001047983 */ /* 0x001ee80000300800 */
[----:B------:R-:W3:Y:S01]  /*227a70*/  LDL.LU R0, [R1+0x1c7c] ;  /* 0x001c7c0001007983 */ /* 0x000ee20000300800 */
[----:B------:R-:W0:Y:S01]  /*227a80*/  LDCU.64 UR16, c[0x0][0x398] ;  /* 0x00007300ff1077ac */ /* 0x000e220008000a00 */
[----:B------:R-:W-:-:S04]  /*227a90*/  @P2 LOP3.LUT R17, R17, 0x1000000, RZ, 0xfc, !PT ;  /* 0x0100000011112812 */ /* 0x000fc800078efcff */
[----:B------:R-:W-:Y:S01]  /*227aa0*/  LOP3.LUT R17, R17, 0xff7fffff, RZ, 0xc0, !PT ;  /* 0xff7fffff11117812 */ /* 0x000fe200078ec0ff */
[----:B------:R2:W-:Y:S03]  /*227ab0*/  STL [R1+0x5f8], R7 ;  /* 0x0005f80701007387 */ /* 0x0005e60000100800 */
[----:B------:R-:W-:-:S04]  /*227ac0*/  @P1 LOP3.LUT R17, R17, 0x800000, RZ, 0xfc, !PT ;  /* 0x0080000011111812 */ /* 0x000fc800078efcff */
[----:B------:R-:W-:-:S04]  /*227ad0*/  LOP3.LUT R17, R17, 0xffbfffff, RZ, 0xc0, !PT ;  /* 0xffbfffff11117812 */ /* 0x000fc800078ec0ff */
[----:B------:R-:W-:Y:S02]  /*227ae0*/  @P0 LOP3.LUT R17, R17, 0x400000, RZ, 0xfc, !PT ;  /* 0x0040000011110812 */ /* 0x000fe400078efcff */
[----:B--2---:R-:W-:Y:S01]  /*227af0*/  PRMT R7, R28, 0x5410, R3 ;  /* 0x000054101c077816 */ /* 0x004fe20000000003 */
[----:B------:R-:W-:-:S04]  /*227b00*/  VIADD R3, R23, 0x1f ;  /* 0x0000001f17037836 */ /* 0x000fc80000000000 */
[----:B------:R2:W-:Y:S01]  /*227b10*/  STL [R1+0x600], R7 ;  /* 0x0006000701007387 */ /* 0x0005e20000100800 */
[----:B------:R-:W-:-:S03]  /*227b20*/  ISETP.GE.AND P0, PT, R3, UR27, PT ;  /* 0x0000001b03007c0c */ /* 0x000fc6000bf06270 */
[----:B------:R-:W2:Y:S04]  /*227b30*/  LDL.LU R3, [R1+0x1f8] ;  /* 0x0001f80001037983 */ /* 0x000ea80000300800 */
[----:B------:R-:W2:Y:S01]  /*227b40*/  LDL.LU R28, [R1+0x704] ;  /* 0x00070400011c7983 */ /* 0x000ea20000300800 */
[----:B------:R-:W-:Y:S02]  /*227b50*/  LOP3.LUT R17, R17, 0xffdfffff, RZ, 0xc0, !PT ;  /* 0xffdfffff11117812 */ /* 0x000fe400078ec0ff */
[----:B0-----:R-:W-:Y:S02]  /*227b60*/  ISETP.LT.AND P3, PT, R22, UR16, !P0 ;  /* 0x0000001016007c0c */ /* 0x001fe4000c761270 */
[----:B-1----:R-:W-:Y:S02]  /*227b70*/  ISETP.LT.AND P2, PT, R21, UR58, !P0 ;  /* 0x0000003a15007c0c */ /* 0x002fe4000c741270 */
[----:B------:R-:W-:Y:S01]  /*227b80*/  ISETP.LT.AND P1, PT, R25, UR13, !P0 ;  /* 0x0000000d19007c0c */ /* 0x000fe2000c721270 */
[----:B------:R-:W0:Y:S01]  /*227b90*/  LDCU.64 UR26, c[0x0][0x398] ;  /* 0x00007300ff1a77ac */ /* 0x000e220008000a00 */
[----:B------:R-:W-:Y:S01]  /*227ba0*/  VIADD R8, R23, 0xb ;  /* 0x0000000b17087836 */ /* 0x000fe20000000000 */
[----:B----4-:R-:W-:-:S06]  /*227bb0*/  PRMT R5, R5, 0x5410, R6 ;  /* 0x0000541005057816 */ /* 0x010fcc0000000006 */
[----:B------:R-:W-:Y:S01]  /*227bc0*/  @P3 LOP3.LUT R17, R17, 0x200000, RZ, 0xfc, !PT ;  /* 0x0020000011113812 */ /* 0x000fe200078efcff */
[----:B------:R-:W1:Y:S01]  /*227bd0*/  LDCU UR58, c[0x0][0x398] ;  /* 0x00007300ff3a77ac */ /* 0x000e620008000800 */
[----:B---3--:R-:W-:Y:S01]  /*227be0*/  PRMT R4, R0, 0x5410, R4 ;  /* 0x0000541000047816 */ /* 0x008fe20000000004 */
[----:B--2---:R-:W-:Y:S01]  /*227bf0*/  VIADD R7, R23, 0xa ;  /* 0x0000000a17077836 */ /* 0x004fe20000000000 */
[----:B------:R-:W-:Y:S02]  /*227c00*/  LOP3.LUT R17, R17, 0xffefffff, RZ, 0xc0, !PT ;  /* 0xffefffff11117812 */ /* 0x000fe400078ec0ff */
[----:B------:R-:W-:Y:S01]  /*227c10*/  ISETP.LT.AND P0, PT, R24, UR14, !P0 ;  /* 0x0000000e18007c0c */ /* 0x000fe2000c701270 */
[----:B------:R-:W-:Y:S01]  /*227c20*/  VIADD R0, R23, 0x1e ;  /* 0x0000001e17007836 */ /* 0x000fe20000000000 */
[----:B------:R-:W-:Y:S01]  /*227c30*/  STL [R1+0x7ec], R5 ;  /* 0x0007ec0501007387 */ /* 0x000fe20000100800 */
[----:B------:R-:W-:Y:S01]  /*227c40*/  @P2 LOP3.LUT R17, R17, 0x100000, RZ, 0xfc, !PT ;  /* 0x0010000011112812 */ /* 0x000fe200078efcff */
[----:B------:R-:W2:Y:S01]  /*227c50*/  LDCU.64 UR14, c[0x0][0x398] ;  /* 0x00007300ff0e77ac */ /* 0x000ea20008000a00 */
[----:B------:R-:W3:Y:S02]  /*227c60*/  LDCU UR16, c[0x0][0x398] ;  /* 0x00007300ff1077ac */ /* 0x000ee40008000800 */
[----:B------:R-:W-:-:S04]  /*227c70*/  LOP3.LUT R17, R17, 0xfff7ffff, RZ, 0xc0, !PT ;  /* 0xfff7ffff11117812 */ /* 0x000fc800078ec0ff */
[----:B------:R-:W-:-:S04]  /*227c80*/  @P1 LOP3.LUT R17, R17, 0x80000, RZ, 0xfc, !PT ;  /* 0x0008000011111812 */ /* 0x000fc800078efcff */
[----:B------:R-:W-:Y:S01]  /*227c90*/  LOP3.LUT R17, R17, 0xfffbffff, RZ, 0xc0, !PT ;  /* 0xfffbffff11117812 */ /* 0x000fe200078ec0ff */
[----:B------:R4:W-:Y:S03]  /*227ca0*/  STL [R1+0x80c], R4 ;  /* 0x00080c0401007387 */ /* 0x0009e60000100800 */
[----:B------:R-:W-:Y:S02]  /*227cb0*/  @P0 LOP3.LUT R17, R17, 0x40000, RZ, 0xfc, !PT ;  /* 0x0004000011110812 */ /* 0x000fe400078efcff */
[----:B------:R-:W-:Y:S02]  /*227cc0*/  ISETP.GE.AND P0, PT, R0, UR25, PT ;  /* 0x0000001900007c0c */ /* 0x000fe4000bf06270 */
[----:B------:R-:W-:Y:S01]  /*227cd0*/  PRMT R3, R28, 0x5410, R3 ;  /* 0x000054101c037816 */ /* 0x000fe20000000003 */
[----:B------:R-:W3:Y:S01]  /*227ce0*/  LDL.LU R0, [R1+0x1f4] ;  /* 0x0001f40001007983 */ /* 0x000ee20000300800 */
[----:B----4-:R-:W-:-:S02]  /*227cf0*/  PRMT R4, R19, 0x5410, R18 ;  /* 0x0000541013047816 */ /* 0x010fc40000000012 */
[----:B------:R-:W-:Y:S01]  /*227d00*/  LOP3.LUT R17, R17, 0xfffdffff, RZ, 0xc0, !PT ;  /* 0xfffdffff11117812 */ /* 0x000fe200078ec0ff */
[----:B------:R-:W-:Y:S01]  /*227d10*/  VIADD R6, R23, 0x8 ;  /* 0x0000000817067836 */ /* 0x000fe20000000000 */
[----:B------:R4:W-:Y:S04]  /*227d20*/  STL [R1+0x7fc], R3 ;  /* 0x0007fc0301007387 */ /* 0x0009e80000100800 */
[----:B------:R-:W3:Y:S04]  /*227d30*/  LDL.LU R18, [R1+0x743c] ;  /* 0x00743c0001127983 */ /* 0x000ee80000300800 */
[----:B------:R-:W3:Y:S04]  /*227d40*/  LDL.LU R19, [R1+0x7438] ;  /* 0x0074380001137983 */ /* 0x000ee80000300800 */
[----:B------:R0:W-:Y:S01]  /*227d50*/  STL [R1+0x81c], R4 ;  /* 0x00081c0401007387 */ /* 0x0001e20000100800 */
[----:B--2---:R-:W-:-:S02]  /*227d60*/  ISETP.LT.AND P3, PT, R22, UR14, !P0 ;  /* 0x0000000e16007c0c */ /* 0x004fc4000c761270 */
[----:B-1----:R-:W-:Y:S02]  /*227d70*/  ISETP.LT.AND P2, PT, R21, UR58, !P0 ;  /* 0x0000003a15007c0c */ /* 0x002fe4000c741270 */
[----:B------:R-:W-:Y:S02]  /*227d80*/  ISETP.LT.AND P1, PT, R25, UR11, !P0 ;  /* 0x0000000b19007c0c */ /* 0x000fe4000c721270 */
[----:B------:R-:W-:Y:S01]  /*227d90*/  ISETP.LT.AND P0, PT, R24, UR12, !P0 ;  /* 0x0000000c18007c0c */ /* 0x000fe2000c701270 */
[----:B------:R-:W1:Y:S01]  /*227da0*/  LDCU.64 UR12, c[0x0][0x398] ;  /* 0x00007300ff0c77ac */ /* 0x000e620008000a00 */
[C---:B------:R-:W-:Y:S02]  /*227db0*/  VIADD R5, R23.reuse, 0x7 ;  /* 0x0000000717057836 */ /* 0x040fe40000000000 */
[C---:B----4-:R-:W-:Y:S01]  /*227dc0*/  VIADD R3, R23.reuse, 0x1d ;  /* 0x0000001d17037836 */ /* 0x050fe20000000000 */
[----:B------:R-:W2:Y:S01]  /*227dd0*/  LDCU UR58, c[0x0][0x398] ;  /* 0x00007300ff3a77ac */ /* 0x000ea20008000800 */
[----:B------:R-:W4:Y:S01]  /*227de0*/  LDCU UR25, c[0x0][0x398] ;  /* 0x00007300ff1977ac */ /* 0x000f220008000800 */
[----:B---3--:R-:W-:Y:S01]  /*227df0*/  PRMT R0, R18, 0x5410, R0 ;  /* 0x0000541012007816 */ /* 0x008fe20000000000 */
[----:B0-----:R-:W-:Y:S01]  /*227e00*/  VIADD R4, R23, 0x6 ;  /* 0x0000000617047836 */ /* 0x001fe20000000000 */
[----:B------:R-:W3:Y:S01]  /*227e10*/  LDL.LU R18, [R1+0x7434] ;  /* 0x0074340001127983 */ /* 0x000ee20000300800 */
[----:B------:R-:W-:Y:S01]  /*227e20*/  @P3 LOP3.LUT R17, R17, 0x20000, RZ, 0xfc, !PT ;  /* 0x0002000011113812 */ /* 0x000fe200078efcff */
[----:B------:R-:W-:Y:S01]  /*227e30*/  VIADD R28, R23, 0x4 ;  /* 0x00000004171c7836 */ /* 0x000fe20000000000 */
[----:B------:R-:W0:Y:S02]  /*227e40*/  LDCU UR14, c[0x0][0x398] ;  /* 0x00007300ff0e77ac */ /* 0x000e240008000800 */
        /* <DEDUP_REMOVED lines=13> */
[----:B------:R0:W-:Y:S01]  /*227f20*/  STL [R1+0x858], R0 ;  /* 0x0008580001007387 */ /* 0x0001e20000100800 */
[----:B------:R-:W0:Y:S01]  /*227f30*/  LDCU UR49, c[0x0][0x398] ;  /* 0x00007300ff3177ac */ /* 0x000e220008000800 */
[----:B------:R-:W-:Y:S01]  /*227f40*/  PRMT R3, R19, 0x5410, R29 ;  /* 0x0000541013037816 */ /* 0x000fe2000000001d */
[----:B------:R-:W0:Y:S01]  /*227f50*/  LDCU UR19, c[0x0][0x398] ;  /* 0x00007300ff1377ac */ /* 0x000e220008000800 */
[----:B------:R-:W2:Y:S04]  /*227f60*/  LDL.LU R29, [R1+0x7430] ;  /* 0x00743000011d7983 */ /* 0x000ea80000300800 */
[----:B------:R-:W2:Y:S01]  /*227f70*/  LDL.LU R19, [R1+0x742c] ;  /* 0x00742c0001137983 */ /* 0x000ea20000300800 */
[----:B------:R-:W0:Y:S01]  /*227f80*/  LDCU UR12, c[0x0][0x398] ;  /* 0x00007300ff0c77ac */ /* 0x000e220008000800 */
[----:B------:R-:W0:Y:S01]  /*227f90*/  LDCU UR9, c[0x0][0x398] ;  /* 0x00007300ff0977ac */ /* 0x000e220008000800 */
[----:B------:R-:W-:-:S04]  /*227fa0*/  @P3 LOP3.LUT R17, R17, 0x2000, RZ, 0xfc, !PT ;  /* 0x0000200011113812 */ /* 0x000fc800078efcff */
[----:B------:R-:W-:-:S04]  /*227fb0*/  LOP3.LUT R17, R17, 0xffffefff, RZ, 0xc0, !PT ;  /* 0xffffefff11117812 */ /* 0x000fc800078ec0ff */
[----:B------:R-:W-:-:S04]  /*227fc0*/  @P2 LOP3.LUT R17, R17, 0x1000, RZ, 0xfc, !PT ;  /* 0x0000100011112812 */ /* 0x000fc800078efcff */
[----:B------:R-:W-:-:S04]  /*227fd0*/  LOP3.LUT R17, R17, 0xfffff7ff, RZ, 0xc0, !PT ;  /* 0xfffff7ff11117812 */ /* 0x000fc800078ec0ff */
[----:B------:R-:W-:Y:S01]  /*227fe0*/  @P1 LOP3.LUT R17, R17, 0x800, RZ, 0xfc, !PT ;  /* 0x0000080011111812 */ /* 0x000fe200078efcff */
[----:B0-----:R-:W-:-:S03]  /*227ff0*/  VIADD R0, R23, 0x1c ;  /* 0x0000001c17007836 */ /* 0x001fc60000000000 */
[----:B------:R-:W-:-:S04]  /*228000*/  LOP3.LUT R17, R17, 0xfffffbff, RZ, 0xc0, !PT ;  /* 0xfffffbff11117812 */ /* 0x000fc800078ec0ff */
[----:B------:R-:W-:Y:S02]  /*228010*/  @P0 LOP3.LUT R17, R17, 0x400, RZ, 0xfc, !PT ;  /* 0x0000040011110812 */ /* 0x000fe400078efcff */
[----:B------:R-:W-:Y:S02]  /*228020*/  ISETP.GE.AND P0, PT, R0, UR17, PT ;  /* 0x0000001100007c0c */ /* 0x000fe4000bf06270 */
[----:B------:R-:W-:Y:S02]  /*228030*/  LOP3.LUT R17, R17, 0xfffffdff, RZ, 0xc0, !PT ;  /* 0xfffffdff11117812 */ /* 0x000fe400078ec0ff */
[----:B-1----:R-:W-:Y:S02]  /*228040*/  ISETP.LT.AND P3, PT, R22, UR10, !P0 ;  /* 0x0000000a16007c0c */ /* 0x002fe4000c761270 */
[----:B------:R-:W-:Y:S02]  /*228050*/  ISETP.LT.AND P2, PT, R21, UR49, !P0 ;  /* 0x0000003115007c0c */ /* 0x000fe4000c741270 */
[----:B------:R-:W-:-:S02]  /*228060*/  ISETP.LT.AND P1, PT, R25, UR7, !P0 ;  /* 0x0000000719007c0c */ /* 0x000fc4000c721270 */
[----:B------:R-:W-:Y:S01]  /*228070*/  PRMT R0, R26, 0x5410, R27 ;  /* 0x000054101a007816 */ /* 0x000fe2000000001b */
[----:B------:R0:W-:Y:S01]  /*228080*/  STL [R1+0x878], R3 ;  /* 0x0008780301007387 */ /* 0x0001e20000100800 */
[----:B------:R-:W1:Y:S01]  /*228090*/  LDCU UR17, c[0x0][0x398] ;  /* 0x00007300ff1177ac */ /* 0x000e620008000800 */
[----:B------:R-:W0:Y:S04]  /*2280a0*/  LDCU UR10, c[0x0][0x398] ;  /* 0x00007300ff0a77ac */ /* 0x000e280008000800 */
[----:B------:R-:W-:Y:S01]  /*2280b0*/  @P3 LOP3.LUT R17, R17, 0x200, RZ, 0xfc, !PT ;  /* 0x0000020011113812 */ /* 0x000fe200078efcff */
[----:B------:R-:W0:Y:S01]  /*2280c0*/  LDCU UR49, c[0x0][0x398] ;  /* 0x00007300ff3177ac */ /* 0x000e220008000800 */
[----:B------:R-:W0:Y:S02]  /*2280d0*/  LDCU UR7, c[0x0][0x398] ;  /* 0x00007300ff0777ac */ /* 0x000e240008000800 */
[----:B------:R-:W-:-:S02]  /*2280e0*/  LOP3.LUT R17, R17, 0xfffffeff, RZ, 0xc0, !PT ;  /* 0xfffffeff11117812 */ /* 0x000fc400078ec0ff */
[----:B------:R-:W-:Y:S01]  /*2280f0*/  ISETP.LT.AND P0, PT, R24, UR8, !P0 ;  /* 0x0000000818007c0c */ /* 0x000fe2000c701270 */
[----:B------:R0:W-:Y:S01]  /*228100*/  STL [R1+0x85c], R0 ;  /* 0x00085c0001007387 */ /* 0x0001e20000100800 */
[----:B---3--:R-:W-:Y:S02]  /*228110*/  LOP3.LUT R18, R18, 0x7fffffff, RZ, 0xc0, !PT ;  /* 0x7fffffff12127812 */ /* 0x008fe400078ec0ff */
[----:B------:R-:W-:Y:S02]  /*228120*/  @P2 LOP3.LUT R17, R17, 0x100, RZ, 0xfc, !PT ;  /* 0x0000010011112812 */ /* 0x000fe400078efcff */
[----:B--2---:R-:W-:Y:S02]  /*228130*/  LOP3.LUT R19, R19, 0x7fffffff, RZ, 0xc0, !PT ;  /* 0x7fffffff13137812 */ /* 0x004fe400078ec0ff */
[----:B------:R-:W-:Y:S01]  /*228140*/  LOP3.LUT R17, R17, 0xffffff7f, RZ, 0xc0, !PT ;  /* 0xffffff7f11117812 */ /* 0x000fe200078ec0ff */
[C---:B0-----:R-:W-:Y:S02]  /*228150*/  VIADD R3, R23.reuse, 0x5 ;  /* 0x0000000517037836 */ /* 0x041fe40000000000 */
[----:B------:R-:W-:Y:S01]  /*228160*/  VIADD R27, R23, 0x2 ;  /* 0x00000002171b7836 */ /* 0x000fe20000000000 */
[----:B------:R-:W0:Y:S01]  /*228170*/  LDCU UR8, c[0x0][0x398] ;  /* 0x00007300ff0877ac */ /* 0x000e220008000800 */
[----:B------:R-:W-:Y:S01]  /*228180*/  @P1 LOP3.LUT R17, R17, 0x80, RZ, 0xfc, !PT ;  /* 0x0000008011111812 */ /* 0x000fe200078efcff */
[----:B------:R-:W-:-:S03]  /*228190*/  VIADD R0, R23, 0x1b ;  /* 0x0000001b17007836 */ /* 0x000fc60000000000 */
        /* <DEDUP_REMOVED lines=8> */
[----:B------:R2:W-:Y:S01]  /*228220*/  STL [R1+0x88c], R2 ;  /* 0x00088c0201007387 */ /* 0x0005e20000100800 */
[----:B------:R-:W3:Y:S06]  /*228230*/  LDCU UR15, c[0x0][0x398] ;  /* 0x00007300ff0f77ac */ /* 0x000eec0008000800 */
[----:B------:R-:W-:Y:S01]  /*228240*/  @P3 LOP3.LUT R17, R17, 0x20, RZ, 0xfc, !PT ;  /* 0x0000002011113812 */ /* 0x000fe200078efcff */
[----:B------:R-:W0:Y:S01]  /*228250*/  LDCU UR49, c[0x0][0x398] ;  /* 0x00007300ff3177ac */ /* 0x000e220008000800 */
[----:B------:R-:W0:Y:S02]  /*228260*/  LDCU UR76, c[0x0][0x398] ;  /* 0x00007300ff4c77ac */ /* 0x000e240008000800 */
[----:B------:R-:W-:-:S02]  /*228270*/  LOP3.LUT R17, R17, 0xffffffef, RZ, 0xc0, !PT ;  /* 0xffffffef11117812 */ /* 0x000fc400078ec0ff */
[----:B------:R-:W-:Y:S01]  /*228280*/  ISETP.LT.AND P0, PT, R24, UR6, !P0 ;  /* 0x0000000618007c0c */ /* 0x000fe2000c701270 */
[C---:B--2---:R-:W-:Y:S02]  /*228290*/  VIADD R2, R23.reuse, 0x19 ;  /* 0x0000001917027836 */ /* 0x044fe40000000000 */
[----:B------:R-:W-:Y:S01]  /*2282a0*/  VIADD R26, R23, 0x1 ;  /* 0x00000001171a7836 */ /* 0x000fe20000000000 */
[----:B------:R-:W-:Y:S01]  /*2282b0*/  @P2 LOP3.LUT R17, R17, 0x10, RZ, 0xfc, !PT ;  /* 0x0000001011112812 */ /* 0x000fe200078efcff */
[----:B------:R-:W2:Y:S03]  /*2282c0*/  LDCU UR6, c[0x0][0x398] ;  /* 0x00007300ff0677ac */ /* 0x000ea60008000800 */
        /* <DEDUP_REMOVED lines=8> */
[----:B------:R-:W-:-:S02]  /*228350*/  ISETP.LT.AND P2, PT, R21, UR48, !P0 ;  /* 0x0000003015007c0c */ /* 0x000fc4000c741270 */
[----:B0-----:R-:W-:Y:S01]  /*228360*/  ISETP.LT.AND P0, PT, R24, UR49, !P0 ;  /* 0x0000003118007c0c */ /* 0x001fe2000c701270 */
[----:B------:R-:W0:Y:S01]  /*228370*/  LDCU UR66, c[0x0][0x398] ;  /* 0x00007300ff4277ac */ /* 0x000e220008000800 */
[----:B------:R-:W0:Y:S01]  /*228380*/  LDCU UR49, c[0x0][0x398] ;  /* 0x00007300ff3177ac */ /* 0x000e220008000800 */
[----:B------:R-:W0:Y:S01]  /*228390*/  LDCU UR48, c[0x0][0x398] ;  /* 0x00007300ff3077ac */ /* 0x000e220008000800 */
[----:B------:R-:W-:Y:S01]  /*2283a0*/  VIADD R0, R23, 0x3 ;  /* 0x0000000317007836 */ /* 0x000fe20000000000 */
        /* <DEDUP_REMOVED lines=8> */
[----:B------:R-:W-:Y:S01]  /*228430*/  LOP3.LUT R17, R17, 0xfffffffe, RZ, 0xc0, !PT ;  /* 0xfffffffe11117812 */ /* 0x000fe200078ec0ff */
[----:B------:R-:W-:Y:S01]  /*228440*/  VIADD R2, R23, 0x18 ;  /* 0x0000001817027836 */ /* 0x000fe20000000000 */
[----:B------:R-:W1:Y:S02]  /*228450*/  LDCU UR11, c[0x0][0x398] ;  /* 0x00007300ff0b77ac */ /* 0x000e640008000800 */
[----:B------:R-:W-:-:S02]  /*228460*/  @P2 LOP3.LUT R17, R17, 0x1, RZ, 0xfc, !PT ;  /* 0x0000000111112812 */ /* 0x000fc400078efcff */
[----:B0-----:R-:W-:Y:S02]  /*228470*/  ISETP.LT.AND P2, PT, R21, UR66, !P0 ;  /* 0x0000004215007c0c */ /* 0x001fe4000c741270 */
[----:B------:R-:W-:-:S03]  /*228480*/  ISETP.LT.AND P1, PT, R25, UR49, !P0 ;  /* 0x0000003119007c0c */ /* 0x000fc6000c721270 */
[----:B------:R-:W-:Y:S01]  /*228490*/  @P3 LOP3.LUT R18, R18, 0x20000000, RZ, 0xfc, !PT ;  /* 0x2000000012123812 */ /* 0x000fe200078efcff */
[----:B------:R-:W0:Y:S01]  /*2284a0*/  LDCU UR49, c[0x0][0x398] ;  /* 0x00007300ff3177ac */ /* 0x000e220008000800 */
        /* <DEDUP_REMOVED lines=11> */
[----:B------:R-:W-:Y:S02]  /*228560*/  ISETP.LT.AND P3, PT, R22, UR26, !P0 ;  /* 0x0000001a16007c0c */ /* 0x000fe4000c761270 */
[----:B0-----:R-:W-:Y:S02]  /*228570*/  ISETP.LT.AND P2, PT, R21, UR49, !P0 ;  /* 0x0000003115007c0c */ /* 0x001fe4000c741270 */
[----:B------:R-:W-:-:S02]  /*228580*/  LOP3.LUT R18, R18, 0xfdffffff, RZ, 0xc0, !PT ;  /* 0xfdffffff12127812 */ /* 0x000fc400078ec0ff */
[----:B------:R-:W-:Y:S01]  /*228590*/  ISETP.LT.AND P1, PT, R25, UR56, !P0 ;  /* 0x0000003819007c0c */ /* 0x000fe2000c721270 */
[----:B------:R-:W-:Y:S01]  /*2285a0*/  VIADD R2, R23, 0x17 ;  /* 0x0000001717027836 */ /* 0x000fe20000000000 */
[----:B------:R-:W0:Y:S05]  /*2285b0*/  LDCU UR49, c[0x0][0x398] ;  /* 0x00007300ff3177ac */ /* 0x000e2a0008000800 */
[----:B------:R-:W-:Y:S01]  /*2285c0*/  @P3 LOP3.LUT R18, R18, 0x2000000, RZ, 0xfc, !PT ;  /* 0x0200000012123812 */ /* 0x000fe200078efcff */
[----:B------:R-:W0:Y:S03]  /*2285d0*/  LDCU UR56, c[0x0][0x398] ;  /* 0x00007300ff3877ac */ /* 0x000e260008000800 */
        /* <DEDUP_REMOVED lines=11> */
[----:B0-----:R-:W-:Y:S01]  /*228690*/  ISETP.LT.AND P1, PT, R25, UR49, !P0 ;  /* 0x0000003119007c0c */ /* 0x001fe2000c721270 */
[----:B------:R-:W-:Y:S01]  /*2286a0*/  VIADD R2, R23, 0x16 ;  /* 0x0000001617027836 */ /* 0x000fe20000000000 */
[----:B------:R-:W0:Y:S07]  /*2286b0*/  LDCU.64 UR32, c[0x0][0x398] ;  /* 0x00007300ff2077ac */ /* 0x000e2e0008000a00 */
[----:B------:R-:W-:Y:S01]  /*2286c0*/  @P3 LOP3.LUT R18, R18, 0x200000, RZ, 0xfc, !PT ;  /* 0x0020000012123812 */ /* 0x000fe200078efcff */
[----:B------:R-:W1:Y:S01]  /*2286d0*/  LDCU UR66, c[0x0][0x398] ;  /* 0x00007300ff4277ac */ /* 0x000e620008000800 */
        /* <DEDUP_REMOVED lines=13> */
[----:B-1----:R-:W-:Y:S01]  /*2287b0*/  ISETP.LT.AND P1, PT, R25, UR66, !P0 ;  /* 0x0000004219007c0c */ /* 0x002fe2000c721270 */
[----:B------:R-:W-:Y:S01]  /*2287c0*/  VIADD R2, R23, 0x14 ;  /* 0x0000001417027836 */ /* 0x000fe20000000000 */
[----:B------:R-:W1:Y:S07]  /*2287d0*/  LDCU.64 UR30, c[0x0][0x398] ;  /* 0x00007300ff1e77ac */ /* 0x000e6e0008000a00 */
[----:B------:R-:W-:Y:S01]  /*2287e0*/  @P3 LOP3.LUT R18, R18, 0x20000, RZ, 0xfc, !PT ;  /* 0x0002000012123812 */ /* 0x000fe200078efcff */
[----:B------:R-:W1:Y:S03]  /*2287f0*/  LDCU UR66, c[0x0][0x398] ;  /* 0x00007300ff4277ac */ /* 0x000e660008000800 */
[----:B------:R-:W-:-:S02]  /*228800*/  LOP3.LUT R18, R18, 0xfffeffff, RZ, 0xc0, !PT ;  /* 0xfffeffff12127812 */ /* 0x000fc400078ec0ff */
[----:B0-----:R-:W-:Y:S01]  /*228810*/  ISETP.LT.AND P0, PT, R24, UR49, !P0 ;  /* 0x0000003118007c0c */ /* 0x001fe2000c701270 */
        /* <DEDUP_REMOVED lines=12> */
[----:B------:R-:W0:Y:S07]  /*2288e0*/  LDCU.64 UR26, c[0x0][0x398] ;  /* 0x00007300ff1a77ac */ /* 0x000e2e0008000a00 */
        /* <DEDUP_REMOVED lines=16> */
[----:B------:R-:W0:Y:S07]  /*2289f0*/  LDCU.64 UR28, c[0x0][0x398] ;  /* 0x00007300ff1c77ac */ /* 0x000e2e0008000a00 */
[----:B------:R-:W-:Y:S01]  /*228a00*/  @P3 LOP3.LUT R18, R18, 0x200, RZ, 0xfc, !PT ;  /* 0x0000020012123812 */ /* 0x000fe200078efcff */
[----:B------:R-:W0:Y:S01]  /*228a10*/  LDCU UR40, c[0x0][0x398] ;  /* 0x00007300ff2877ac */ /* 0x000e220008000800 */
[----:B------:R-:W0:Y:S02]  /*228a20*/  LDCU UR42, c[0x0][0x398] ;  /* 0x00007300ff2a77ac */ /* 0x000e240008000800 */
[----:B------:R-:W-:-:S02]  /*228a30*/  LOP3.LUT R18, R18, 0xfffffeff, RZ, 0xc0, !PT ;  /* 0xfffffeff12127812 */ /* 0x000fc400078ec0ff */
[----:B------:R-:W-:Y:S02]  /*228a40*/  ISETP.LT.AND P0, PT, R24, UR53, !P0 ;  /* 0x0000003518007c0c */ /* 0x000fe4000c701270 */
        /* <DEDUP_REMOVED lines=12> */
[----:B------:R-:W0:Y:S05]  /*228b10*/  LDCU.64 UR40, c[0x0][0x398] ;  /* 0x00007300ff2877ac */ /* 0x000e2a0008000a00 */
        /* <DEDUP_REMOVED lines=14> */
[----:B0-----:R-:W-:-:S02]  /*228c00*/  ISETP.LT.AND P3, PT, R21, UR42, !P0 ;  /* 0x0000002a15007c0c */ /* 0x001fc4000c761270 */
[----:B------:R-:W-:Y:S01]  /*228c10*/  ISETP.LT.AND P0, PT, R24, UR47, !P0 ;  /* 0x0000002f18007c0c */ /* 0x000fe2000c701270 */
[----:B------:R-:W-:Y:S01]  /*228c20*/  VIADD R2, R23, 0x10 ;  /* 0x0000001017027836 */ /* 0x000fe20000000000 */
[----:B------:R-:W0:Y:S01]  /*228c30*/  LDCU.64 UR42, c[0x0][0x398] ;  /* 0x00007300ff2a77ac */ /* 0x000e220008000a00 */
[----:B------:R-:W-:Y:S01]  /*228c40*/  LOP3.LUT P2, RZ, R29, 0x4000000, RZ, 0xc0, !PT ;  /* 0x040000001dff7812 */ /* 0x000fe2000784c0ff */
[----:B------:R-:W0:Y:S01]  /*228c50*/  LDCU.64 UR38, c[0x0][0x398] ;  /* 0x00007300ff2677ac */ /* 0x000e220008000a00 */
[----:B------:R-:W0:Y:S02]  /*228c60*/  LDCU.64 UR52, c[0x0][0x398] ;  /* 0x00007300ff3477ac */ /* 0x000e240008000a00 */
        /* <DEDUP_REMOVED lines=9> */
[----:B------:R-:W0:Y:S01]  /*228d00*/  LDCU UR76, c[0x0][0x398] ;  /* 0x00007300ff4c77ac */ /* 0x000e220008000800 */
[----:B------:R-:W-:Y:S01]  /*228d10*/  VIADD R10, R23, 0xf ;  /* 0x0000000f170a7836 */ /* 0x000fe20000000000 */
[----:B------:R-:W-:Y:S02]  /*228d20*/  @P3 LOP3.LUT R18, R18, 0x1, RZ, 0xfc, !PT ;  /* 0x0000000112123812 */ /* 0x000fe400078efcff */
[----:B------:R-:W-:Y:S01]  /*228d30*/  ISETP.LT.AND P3, PT, R21, UR57, !P0 ;  /* 0x0000003915007c0c */ /* 0x000fe2000c761270 */
[----:B------:R-:W0:Y:S01]  /*228d40*/  LDCU UR26, c[0x0][0x398] ;  /* 0x00007300ff1a77ac */ /* 0x000e220008000800 */
[----:B------:R-:W0:Y:S02]  /*228d50*/  LDCU.64 UR44, c[0x0][0x398] ;  /* 0x00007300ff2c77ac */ /* 0x000e240008000a00 */
        /* <DEDUP_REMOVED lines=10> */
[----:B------:R-:W-:Y:S01]  /*228e00*/  ISETP.GE.AND P0, PT, R2, UR49, PT ;  /* 0x0000003102007c0c */ /* 0x000fe2000bf06270 */
[----:B------:R-:W1:Y:S01]  /*228e10*/  LDCU.64 UR48, c[0x0][0x398] ;  /* 0x00007300ff3077ac */ /* 0x000e620008000a00 */
[----:B------:R-:W2:Y:S02]  /*228e20*/  LDL.LU R2, [R1+0x30] ;  /* 0x0000300001027983 */ /* 0x000ea40000300800 */
[----:B------:R-:W-:Y:S02]  /*228e30*/  ISETP.LT.AND P4, PT, R22, UR28, !P0 ;  /* 0x0000001c16007c0c */ /* 0x000fe4000c781270 */
[----:B0-----:R-:W-:Y:S02]  /*228e40*/  ISETP.LT.AND P3, PT, R21, UR76, !P0 ;  /* 0x0000004c15007c0c */ /* 0x001fe4000c761270 */
[----:B------:R-:W-:-:S02]  /*228e50*/  LOP3.LUT R19, R19, 0xfdffffff, RZ, 0xc0, !PT ;  /* 0xfdffffff13137812 */ /* 0x000fc400078ec0ff */
[----:B------:R-:W-:Y:S01]  /*228e60*/  ISETP.LT.AND P1, PT, R25, UR51, !P0 ;  /* 0x0000003319007c0c */ /* 0x000fe2000c721270 */
[----:B------:R-:W0:Y:S01]  /*228e70*/  LDCU UR76, c[0x0][0x398] ;  /* 0x00007300ff4c77ac */ /* 0x000e220008000800 */
[----:B------:R-:W0:Y:S05]  /*228e80*/  LDCU UR28, c[0x0][0x398] ;  /* 0x00007300ff1c77ac */ /* 0x000e2a0008000800 */
        /* <DEDUP_REMOVED lines=9> */
[----:B------:R-:W-:Y:S02]  /*228f20*/  ISETP.LT.AND P0, PT, R23, UR43, !P2 ;  /* 0x0000002b17007c0c */ /* 0x000fe4000d701270 */
[----:B------:R-:W-:Y:S02]  /*228f30*/  LOP3.LUT R19, R19, 0xffdfffff, RZ, 0xc0, !PT ;  /* 0xffdfffff13137812 */ /* 0x000fe400078ec0ff */
[----:B--2---:R-:W-:-:S09]  /*228f40*/  LOP3.LUT R2, R2, 0xff7fffff, RZ, 0xc0, !PT ;  /* 0xff7fffff02027812 */ /* 0x004fd200078ec0ff */
[----:B------:R-:W-:Y:S02]  /*228f50*/  @P0 LOP3.LUT R2, R2, 0x800000, RZ, 0xfc, !PT ;  /* 0x0080000002020812 */ /* 0x000fe400078efcff */
[----:B------:R-:W-:Y:S01]  /*228f60*/  ISETP.GE.AND P0, PT, R10, UR55, PT ;  /* 0x000000370a007c0c */ /* 0x000fe2000bf06270 */
[----:B------:R-:W-:Y:S01]  /*228f70*/  VIADD R10, R23, 0xd ;  /* 0x0000000d170a7836 */ /* 0x000fe20000000000 */
[----:B------:R-:W2:Y:S02]  /*228f80*/  LDCU.64 UR54, c[0x0][0x398] ;  /* 0x00007300ff3677ac */ /* 0x000ea40008000a00 */
[----:B-1----:R-:W-:Y:S02]  /*228f90*/  ISETP.LT.AND P3, PT, R22, UR30, !P0 ;  /* 0x0000001e16007c0c */ /* 0x002fe4000c761270 */
[----:B------:R-:W-:Y:S02]  /*228fa0*/  ISETP.LT.AND P2, PT, R21, UR56, !P0 ;  /* 0x0000003815007c0c */ /* 0x000fe4000c741270 */
[----:B------:R-:W-:-:S09]  /*228fb0*/  ISETP.LT.AND P1, PT, R25, UR57, !P0 ;  /* 0x0000003919007c0c */ /* 0x000fd2000c721270 */
[----:B------:R-:W-:Y:S01]  /*228fc0*/  @P3 LOP3.LUT R19, R19, 0x200000, RZ, 0xfc, !PT ;  /* 0x0020000013133812 */ /* 0x000fe200078efcff */
[----:B------:R-:W1:Y:S03]  /*228fd0*/  LDCU.64 UR56, c[0x0][0x398] ;  /* 0x00007300ff3877ac */ /* 0x000e660008000a00 */
        /* <DEDUP_REMOVED lines=9> */
[----:B------:R-:W2:Y:S02]  /*229070*/  LDL.LU R11, [R1+0x7428] ;  /* 0x00742800010b7983 */ /* 0x000ea40000300800 */
[----:B------:R-:W-:Y:S02]  /*229080*/  ISETP.LT.AND P1, PT, R22, UR32, !P0 ;  /* 0x0000002016007c0c */ /* 0x000fe4000c721270 */
[----:B------:R-:W-:Y:S02]  /*229090*/  ISETP.LT.AND P3, PT, R21, UR28, !P0 ;  /* 0x0000001c15007c0c */ /* 0x000fe4000c761270 */
[----:B------:R-:W-:-:S02]  /*2290a0*/  LOP3.LUT R19, R19, 0xfffdffff, RZ, 0xc0, !PT ;  /* 0xfffdffff13137812 */ /* 0x000fc400078ec0ff */
[----:B------:R-:W-:Y:S01]  /*2290b0*/  ISETP.LT.AND P2, PT, R25, UR26, !P0 ;  /* 0x0000001a19007c0c */ /* 0x000fe2000c741270 */
[----:B------:R-:W1:Y:S01]  /*2290c0*/  LDCU UR28, c[0x0][0x398] ;  /* 0x00007300ff1c77ac */ /* 0x000e620008000800 */
[----:B------:R-:W1:Y:S05]  /*2290d0*/  LDCU UR26, c[0x0][0x398] ;  /* 0x00007300ff1a77ac */ /* 0x000e6a0008000800 */
[----:B------:R-:W-:-:S04]  /*2290e0*/  @P1 LOP3.LUT R19, R19, 0x20000, RZ, 0xfc, !PT ;  /* 0x0002000013131812 */ /* 0x000fc800078efcff */
[----:B------:R-:W-:Y:S02]  /*2290f0*/  LOP3.LUT R19, R19, 0xfffeffff, RZ, 0xc0, !PT ;  /* 0xfffeffff13137812 */ /* 0x000fe400078ec0ff */
[----:B0-----:R-:W-:Y:S02]  /*229100*/  ISETP.LT.AND P1, PT, R24, UR76, !P0 ;  /* 0x0000004c18007c0c */ /* 0x001fe4000c721270 */
[----:B------:R-:W-:Y:S02]  /*229110*/  @P3 LOP3.LUT R19, R19, 0x10000, RZ, 0xfc, !PT ;  /* 0x0001000013133812 */ /* 0x000fe400078efcff */
[----:B------:R-:W-:Y:S01]  /*229120*/  ISETP.GE.AND P0, PT, R10, UR29, PT ;  /* 0x0000001d0a007c0c */ /* 0x000fe2000bf06270 */
[----:B------:R-:W0:Y:S01]  /*229130*/  LDCU UR76, c[0x0][0x398] ;  /* 0x00007300ff4c77ac */ /* 0x000e220008000800 */
[----:B------:R-:W2:Y:S01]  /*229140*/  LDL.LU R10, [R1+0x7424] ;  /* 0x00742400010a7983 */ /* 0x000ea20000300800 */
[----:B------:R-:W-:-:S04]  /*229150*/  LOP3.LUT R19, R19, 0xffff7fff, RZ, 0xc0, !PT ;  /* 0xffff7fff13137812 */ /* 0x000fc800078ec0ff */
[----:B------:R-:W-:Y:S02]  /*229160*/  @P2 LOP3.LUT R19, R19, 0x8000, RZ, 0xfc, !PT ;  /* 0x0000800013132812 */ /* 0x000fe400078efcff */
[----:B------:R-:W-:Y:S02]  /*229170*/  ISETP.LT.AND P2, PT, R22, UR34, !P0 ;  /* 0x0000002216007c0c */ /* 0x000fe4000c741270 */
[----:B------:R-:W-:Y:S02]  /*229180*/  LOP3.LUT R19, R19, 0xffffbfff, RZ, 0xc0, !PT ;  /* 0xffffbfff13137812 */ /* 0x000fe400078ec0ff */
[----:B-1----:R-:W-:Y:S02]  /*229190*/  ISETP.LT.AND P3, PT, R21, UR28, !P0 ;  /* 0x0000001c15007c0c */ /* 0x002fe4000c761270 */
[----:B------:R-:W-:-:S04]  /*2291a0*/  @P1 LOP3.LUT R19, R19, 0x4000, RZ, 0xfc, !PT ;  /* 0x0000400013131812 */ /* 0x000fc800078efcff */
[----:B------:R-:W-:Y:S02]  /*2291b0*/  LOP3.LUT R19, R19, 0xffffdfff, RZ, 0xc0, !PT ;  /* 0xffffdfff13137812 */ /* 0x000fe400078ec0ff */
[----:B------:R-:W-:Y:S02]  /*2291c0*/  ISETP.LT.AND P1, PT, R25, UR26, !P0 ;  /* 0x0000001a19007c0c */ /* 0x000fe4000c721270 */
[----:B------:R-:W-:-:S04]  /*2291d0*/  @P2 LOP3.LUT R19, R19, 0x2000, RZ, 0xfc, !PT ;  /* 0x0000200013132812 */ /* 0x000fc800078efcff */
[----:B------:R-:W-:Y:S02]  /*2291e0*/  LOP3.LUT R19, R19, 0xffffefff, RZ, 0xc0, !PT ;  /* 0xffffefff13137812 */ /* 0x000fe400078ec0ff */
[----:B0-----:R-:W-:Y:S02]  /*2291f0*/  ISETP.LT.AND P2, PT, R24, UR76, !P0 ;  /* 0x0000004c18007c0c */ /* 0x001fe4000c741270 */
[----:B------:R-:W-:Y:S02]  /*229200*/  @P3 LOP3.LUT R19, R19, 0x1000, RZ, 0xfc, !PT ;  /* 0x0000100013133812 */ /* 0x000fe400078efcff */
[----:B------:R-:W-:Y:S02]  /*229210*/  ISETP.GE.AND P0, PT, R9, UR31, PT ;  /* 0x0000001f09007c0c */ /* 0x000fe4000bf06270 */
[----:B------:R-:W2:Y:S01]  /*229220*/  LDL.LU R9, [R1+0x7420] ;  /* 0x0074200001097983 */ /* 0x000ea20000300800 */
[----:B------:R-:W-:-:S04]  /*229230*/  LOP3.LUT R19, R19, 0xfffff7ff, RZ, 0xc0, !PT ;  /* 0xfffff7ff13137812 */ /* 0x000fc800078ec0ff */
[----:B------:R-:W-:Y:S02]  /*229240*/  @P1 LOP3.LUT R19, R19, 0x800, RZ, 0xfc, !PT ;  /* 0x0000080013131812 */ /* 0x000fe400078efcff */
[----:B------:R-:W-:Y:S02]  /*229250*/  ISETP.LT.AND P1, PT, R22, UR36, !P0 ;  /* 0x0000002416007c0c */ /* 0x000fe4000c721270 */
        /* <DEDUP_REMOVED lines=28> */
[----:B------:R-:W-:-:S04]  /*229420*/  LOP3.LUT R19, R19, 0xfffffffb, RZ, 0xc0, !PT ;  /* 0xfffffffb13137812 */ /* 0x000fc800078ec0ff */
[----:B------:R-:W-:-:S04]  /*229430*/  @P2 LOP3.LUT R19, R19, 0x4, RZ, 0xfc, !PT ;  /* 0x0000000413132812 */ /* 0x000fc800078efcff */
[----:B------:R-:W-:Y:S02]  /*229440*/  LOP3.LUT R19, R19, 0xfffffffd, RZ, 0xc0, !PT ;  /* 0xfffffffd13137812 */ /* 0x000fe400078ec0ff */
[----:B------:R-:W-:Y:S02]  /*229450*/  ISETP.LT.AND P3, PT, R21, UR70, !P0 ;  /* 0x0000004615007c0c */ /* 0x000fe4000c761270 */
[----:B------:R-:W-:Y:S02]  /*229460*/  ISETP.LT.AND P2, PT, R25, UR69, !P0 ;  /* 0x0000004519007c0c */ /* 0x000fe4000c741270 */
[----:B------:R-:W-:Y:S02]  /*229470*/  @P1 LOP3.LUT R19, R19, 0x2, RZ, 0xfc, !PT ;  /* 0x0000000213131812 */ /* 0x000fe400078efcff */
[----:B------:R-:W-:Y:S02]  /*229480*/  ISETP.LT.AND P1, PT, R24, UR68, !P0 ;  /* 0x0000004418007c0c */ /* 0x000fe4000c721270 */
[----:B------:R-:W-:-:S02]  /*229490*/  ISETP.GE.AND P0, PT, R20, UR37, PT ;  /* 0x0000002514007c0c */ /* 0x000fc4000bf06270 */
[----:B------:R-:W2:Y:S01]  /*2294a0*/  LDL.LU R20, [R1+0x7414] ;  /* 0x0074140001147983 */ /* 0x000ea20000300800 */
[----:B------:R-:W-:-:S04]  /*2294b0*/  LOP3.LUT R19, R19, 0xfffffffe, RZ, 0xc0, !PT ;  /* 0xfffffffe13137812 */ /* 0x000fc800078ec0ff */
[----:B------:R-:W-:Y:S02]  /*2294c0*/  @P3 LOP3.LUT R19, R19, 0x1, RZ, 0xfc, !PT ;  /* 0x0000000113133812 */ /* 0x000fe400078efcff */
[----:B------:R-:W-:Y:S02]  /*2294d0*/  ISETP.LT.AND P3, PT, R21, UR67, !P0 ;  /* 0x0000004315007c0c */ /* 0x000fe4000c761270 */
[----:B------:R-:W-:Y:S02]  /*2294e0*/  LOP3.LUT R2, R2, 0x7fffffff, RZ, 0xc0, !PT ;  /* 0x7fffffff02027812 */ /* 0x000fe400078ec0ff */
[----:B--2---:R-:W-:-:S04]  /*2294f0*/  LOP3.LUT R20, R20, 0x7fffffff, RZ, 0xc0, !PT ;  /* 0x7fffffff14147812 */ /* 0x004fc800078ec0ff */
[----:B------:R-:W-:Y:S02]  /*229500*/  @P2 LOP3.LUT R20, R20, 0x80000000, RZ, 0xfc, !PT ;  /* 0x8000000014142812 */ /* 0x000fe400078efcff */
[----:B------:R-:W-:Y:S02]  /*229510*/  ISETP.LT.AND P2, PT, R22, UR44, !P0 ;  /* 0x0000002c16007c0c */ /* 0x000fe4000c741270 */
[----:B------:R-:W-:-:S04]  /*229520*/  LOP3.LUT R20, R20, 0xbfffffff, RZ, 0xc0, !PT ;  /* 0xbfffffff14147812 */ /* 0x000fc800078ec0ff */
        /* <DEDUP_REMOVED lines=33> */
[----:B----4-:R-:W-:Y:S02]  /*229740*/  ISETP.LT.AND P2, PT, R24, UR25, !P0 ;  /* 0x0000001918007c0c */ /* 0x010fe4000c741270 */
[----:B------:R-:W-:Y:S02]  /*229750*/  @P3 LOP3.LUT R20, R20, 0x100000, RZ, 0xfc, !PT ;  /* 0x0010000014143812 */ /* 0x000fe400078efcff */
[----:B------:R-:W-:Y:S02]  /*229760*/  ISETP.GE.AND P0, PT, R4, UR45, PT ;  /* 0x0000002d04007c0c */ /* 0x000fe4000bf06270 */
[----:B------:R-:W4:Y:S01]  /*229770*/  LDL.LU R4, [R1+0x7408] ;  /* 0x0074080001047983 */ /* 0x000f220000300800 */
        /* <DEDUP_REMOVED lines=49> */
[----:B---3--:R-:W-:Y:S02]  /*229a90*/  ISETP.LT.AND P1, PT, R21, UR15, !P0 ;  /* 0x0000000f15007c0c */ /* 0x008fe4000c721270 */
[----:B------:R-:W-:-:S04]  /*229aa0*/  @P2 LOP3.LUT R20, R20, 0x8, RZ, 0xfc, !PT ;  /* 0x0000000814142812 */ /* 0x000fc800078efcff */
[----:B------:R-:W-:Y:S02]  /*229ab0*/  LOP3.LUT R20, R20, 0xffffffdf, RZ, 0xc0, !PT ;  /* 0xffffffdf14147812 */ /* 0x000fe400078ec0ff */
[----:B------:R-:W-:Y:S02]  /*229ac0*/  ISETP.LT.AND P2, PT, R24, UR14, !P0 ;  /* 0x0000000e18007c0c */ /* 0x000fe4000c741270 */
[----:B------:R-:W-:Y:S02]  /*229ad0*/  @P3 LOP3.LUT R20, R20, 0x20, RZ, 0xfc, !PT ;  /* 0x0000002014143812 */ /* 0x000fe400078efcff */
[----:B------:R-:W-:Y:S02]  /*229ae0*/  ISETP.GE.AND P0, PT, R27, UR53, PT ;  /* 0x000000351b007c0c */ /* 0x000fe4000bf06270 */
[----:B------:R-:W3:Y:S01]  /*229af0*/  LDL.LU R27, [R1+0x73f8] ;  /* 0x0073f800011b7983 */ /* 0x000ee20000300800 */
[----:B------:R-:W-:-:S04]  /*229b00*/  LOP3.LUT R20, R20, 0xffffffef, RZ, 0xc0, !PT ;  /* 0xffffffef14147812 */ /* 0x000fc800078ec0ff */
[----:B------:R-:W-:Y:S02]  /*229b10*/  @P1 LOP3.LUT R20, R20, 0x10, RZ, 0xfc, !PT ;  /* 0x0000001014141812 */ /* 0x000fe400078efcff */
[----:B------:R-:W-:Y:S02]  /*229b20*/  ISETP.LT.AND P1, PT, R22, UR13, !P0 ;  /* 0x0000000d16007c0c */ /* 0x000fe4000c721270 */
[----:B------:R-:W-:-:S04]  /*229b30*/  LOP3.LUT R20, R20, 0xfffffffb, RZ, 0xc0, !PT ;  /* 0xfffffffb14147812 */ /* 0x000fc800078ec0ff */
[----:B------:R-:W-:Y:S02]  /*229b40*/  @P2 LOP3.LUT R20, R20, 0x4, RZ, 0xfc, !PT ;  /* 0x0000000414142812 */ /* 0x000fe400078efcff */
[----:B------:R-:W-:Y:S02]  /*229b50*/  ISETP.LT.AND P2, PT, R25, UR11, !P0 ;  /* 0x0000000b19007c0c */ /* 0x000fe4000c741270 */
[----:B------:R-:W-:Y:S02]  /*229b60*/  LOP3.LUT R20, R20, 0xfffffffd, RZ, 0xc0, !PT ;  /* 0xfffffffd14147812 */ /* 0x000fe400078ec0ff */
[----:B------:R-:W-:Y:S02]  /*229b70*/  ISETP.LT.AND P3, PT, R21, UR12, !P0 ;  /* 0x0000000c15007c0c */ /* 0x000fe4000c761270 */
[----:B------:R-:W-:Y:S02]  /*229b80*/  @P1 LOP3.LUT R20, R20, 0x2, RZ, 0xfc, !PT ;  /* 0x0000000214141812 */ /* 0x000fe400078efcff */
[----:B------:R-:W-:-:S02]  /*229b90*/  ISETP.LT.AND P1, PT, R24, UR10, !P0 ;  /* 0x0000000a18007c0c */ /* 0x000fc4000c721270 */
[----:B------:R-:W-:-:S03]  /*229ba0*/  ISETP.GE.AND P0, PT, R26, UR55, PT ;  /* 0x000000371a007c0c */ /* 0x000fc6000bf06270 */
[----:B------:R-:W-:Y:S02]  /*229bb0*/  @P2 LOP3.LUT R2, R2, 0x80000000, RZ, 0xfc, !PT ;  /* 0x8000000002022812 */ /* 0x000fe400078efcff */
[----:B------:R-:W-:Y:S02]  /*229bc0*/  ISETP.LT.AND P2, PT, R22, UR9, !P0 ;  /* 0x0000000916007c0c */ /* 0x000fe4000c741270 */
[----:B------:R-:W-:Y:S01]  /*229bd0*/  LOP3.LUT R20, R20, 0xfffffffe, RZ, 0xc0, !PT ;  /* 0xfffffffe14147812 */ /* 0x000fe200078ec0ff */
[----:B------:R-:W3:Y:S01]  /*229be0*/  LDL.LU R26, [R1+0x73f4] ;  /* 0x0073f400011a7983 */ /* 0x000ee20000300800 */
[----:B------:R-:W-:Y:S02]  /*229bf0*/  LOP3.LUT R2, R2, 0xbfffffff, RZ, 0xc0, !PT ;  /* 0xbfffffff02027812 */ /* 0x000fe400078ec0ff */
[----:B------:R-:W-:Y:S02]  /*229c00*/  @P3 LOP3.LUT R20, R20, 0x1, RZ, 0xfc, !PT ;  /* 0x0000000114143812 */ /* 0x000fe400078efcff */
[----:B------:R-:W-:-:S02]  /*229c10*/  @P1 LOP3.LUT R2, R2, 0x40000000, RZ, 0xfc, !PT ;  /* 0x4000000002021812 */ /* 0x000fc400078efcff */
[----:B------:R-:W-:Y:S02]  /*229c20*/  ISETP.LT.AND P3, PT, R21, UR8, !P0 ;  /* 0x0000000815007c0c */ /* 0x000fe4000c761270 */
[----:B------:R-:W-:Y:S02]  /*229c30*/  LOP3.LUT R2, R2, 0xdfffffff, RZ, 0xc0, !PT ;  /* 0xdfffffff02027812 */ /* 0x000fe400078ec0ff */
[----:B------:R-:W-:Y:S02]  /*229c40*/  ISETP.LT.AND P1, PT, R25, UR7, !P0 ;  /* 0x0000000719007c0c */ /* 0x000fe4000c721270 */
[----:B------:R-:W2:Y:S01]  /*229c50*/  LDL.LU R25, [R1+0x73f0] ;  /* 0x0073f00001197983 */ /* 0x000ea20000300800 */
[----:B------:R-:W-:-:S04]  /*229c60*/  @P2 LOP3.LUT R2, R2, 0x20000000, RZ, 0xfc, !PT ;  /* 0x2000000002022812 */ /* 0x000fc800078efcff */
[----:B------:R-:W-:Y:S02]  /*229c70*/  LOP3.LUT R2, R2, 0xefffffff, RZ, 0xc0, !PT ;  /* 0xefffffff02027812 */ /* 0x000fe400078ec0ff */
[----:B------:R-:W-:Y:S02]  /*229c80*/  ISETP.LT.AND P2, PT, R24, UR6, !P0 ;  /* 0x0000000618007c0c */ /* 0x000fe4000c741270 */
[----:B------:R-:W-:Y:S01]  /*229c90*/  @P3 LOP3.LUT R2, R2, 0x10000000, RZ, 0xfc, !PT ;  /* 0x1000000002023812 */ /* 0x000fe200078efcff */
[----:B------:R-:W2:Y:S03]  /*229ca0*/  LDL.LU R24, [R1+0x73ec] ;  /* 0x0073ec0001187983 */ /* 0x000ea60000300800 */
[----:B------:R-:W-:Y:S02]  /*229cb0*/  LOP3.LUT R2, R2, 0xf7ffffff, RZ, 0xc0, !PT ;  /* 0xf7ffffff02027812 */ /* 0x000fe400078ec0ff */
[----:B------:R-:W-:-:S02]  /*229cc0*/  ISETP.GE.AND P0, PT, R23, UR57, PT ;  /* 0x0000003917007c0c */ /* 0x000fc4000bf06270 */
[----:B------:R-:W4:Y:S01]  /*229cd0*/  LDL.LU R23, [R1+0x73e8] ;  /* 0x0073e80001177983 */ /* 0x000f220000300800 */
[----:B------:R-:W-:Y:S02]  /*229ce0*/  @P1 LOP3.LUT R2, R2, 0x8000000, RZ, 0xfc, !PT ;  /* 0x0800000002021812 */ /* 0x000fe400078efcff */
[----:B------:R-:W-:Y:S02]  /*229cf0*/  ISETP.LT.AND P1, PT, R22, UR65, !P0 ;  /* 0x0000004116007c0c */ /* 0x000fe4000c721270 */
[----:B------:R-:W-:Y:S02]  /*229d00*/  LOP3.LUT R2, R2, 0xfbffffff, RZ, 0xc0, !PT ;  /* 0xfbffffff02027812 */ /* 0x000fe400078ec0ff */
[----:B------:R-:W-:Y:S01]  /*229d10*/  ISETP.LT.AND P0, PT, R21, UR66, !P0 ;  /* 0x0000004215007c0c */ /* 0x000fe2000c701270 */
[----:B------:R-:W4:Y:S04]  /*229d20*/  LDL.LU R22, [R1+0x73e4] ;  /* 0x0073e40001167983 */ /* 0x000f280000300800 */
[----:B------:R-:W4:Y:S01]  /*229d30*/  LDL.LU R21, [R1+0x73e0] ;  /* 0x0073e00001157983 */ /* 0x000f220000300800 */
[----:B------:R-:W-:-:S04]  /*229d40*/  @P2 LOP3.LUT R2, R2, 0x4000000, RZ, 0xfc, !PT ;  /* 0x0400000002022812 */ /* 0x000fc800078efcff */
[----:B------:R-:W-:-:S04]  /*229d50*/  LOP3.LUT R2, R2, 0xfeffffff, RZ, 0xc0, !PT ;  /* 0xfeffffff02027812 */ /* 0x000fc800078ec0ff */
[----:B------:R-:W-:-:S04]  /*229d60*/  LOP3.LUT R2, R2, 0xfdffffff, RZ, 0xc0, !PT ;  /* 0xfdffffff02027812 */ /* 0x000fc800078ec0ff */
[----:B------:R-:W-:-:S04]  /*229d70*/  @P1 LOP3.LUT R2, R2, 0x2000000, RZ, 0xfc, !PT ;  /* 0x0200000002021812 */ /* 0x000fc800078efcff */
[----:B------:R-:W-:-:S05]  /*229d80*/  @P0 LOP3.LUT R2, R2, 0x1000000, RZ, 0xfc, !PT ;  /* 0x0100000002020812 */ /* 0x000fca00078efcff */
[----:B------:R0:W-:Y:S04]  /*229d90*/  STL [R1+0x30], R2 ;  /* 0x0000300201007387 */ /* 0x0001e80000100800 */
[----:B0-----:R-:W4:Y:S04]  /*229da0*/  LDL.LU R2, [R1+0x73dc] ;  /* 0x0073dc0001027983 */ /* 0x001f280000300800 */
[----:B---3--:R0:W-:Y:S01]  /*229db0*/  STL.64 [R1+0x7480], R26 ;  /* 0x0074801a01007387 */ /* 0x0081e20000100a00 */
[C---:B------:R-:W-:Y:S01]  /*229dc0*/  LOP3.LUT P3, RZ, R29.reuse, 0x800000, RZ, 0xc0, !PT ;  /* 0x008000001dff7812 */ /* 0x040fe2000786c0ff */
[----:B------:R-:W1:Y:S01]  /*229dd0*/  LDCU.64 UR30, c[0x0][0x398] ;  /* 0x00007300ff1e77ac */ /* 0x000e620008000a00 */
[----:B------:R-:W-:Y:S01]  /*229de0*/  LOP3.LUT P2, RZ, R29, 0x2000000, RZ, 0xc0, !PT ;  /* 0x020000001dff7812 */ /* 0x000fe2000784c0ff */
[----:B------:R-:W3:Y:S01]  /*229df0*/  LDCU.64 UR32, c[0x0][0x398] ;  /* 0x00007300ff2077ac */ /* 0x000ee20008000a00 */
[----:B------:R-:W1:Y:S01]  /*229e00*/  LDCU UR46, c[0x0][0x39c] ;  /* 0x00007380ff2e77ac */ /* 0x000e620008000800 */
[----:B0-----:R-:W3:Y:S01]  /*229e10*/  LDL.LU R27, [R1+0x1888] ;  /* 0x00188800011b7983 */ /* 0x001ee20000300800 */
[----:B------:R-:W0:Y:S03]  /*229e20*/  LDCU.64 UR34, c[0x0][0x398] ;  /* 0x00007300ff2277ac */ /* 0x000e260008000a00 */
[----:B------:R-:W3:Y:S01]  /*229e30*/  LDL.LU R26, [R1+0x718] ;  /* 0x00071800011a7983 */ /* 0x000ee20000300800 */
[----:B------:R-:W0:Y:S03]  /*229e40*/  LDCU.64 UR36, c[0x0][0x398] ;  /* 0x00007300ff2477ac */ /* 0x000e260008000a00 */
[----:B--2---:R2:W-:Y:S01]  /*229e50*/  STL.64 [R1+0x7478], R24 ;  /* 0x0074781801007387 */ /* 0x0045e20000100a00 */
[----:B------:R-:W0:Y:S01]  /*229e60*/  LDCU.64 UR38, c[0x0][0x398] ;  /* 0x00007300ff2677ac */ /* 0x000e220008000a00 */
[----:B------:R-:W0:Y:S01]  /*229e70*/  LDCU.64 UR40, c[0x0][0x398] ;  /* 0x00007300ff2877ac */ /* 0x000e220008000a00 */
[----:B------:R-:W0:Y:S01]  /*229e80*/  LDCU UR52, c[0x0][0x39c] ;  /* 0x00007380ff3477ac */ /* 0x000e220008000800 */
[----:B--2---:R-:W2:Y:S01]  /*229e90*/  LDL.LU R24, [R1+0x71c] ;  /* 0x00071c0001187983 */ /* 0x004ea20000300800 */
[----:B------:R-:W0:Y:S03]  /*229ea0*/  LDCU.64 UR42, c[0x0][0x398] ;  /* 0x00007300ff2a77ac */ /* 0x000e260008000a00 */
[----:B------:R-:W2:Y:S01]  /*229eb0*/  LDL.LU R25, [R1+0x288] ;  /* 0x0002880001197983 */ /* 0x000ea20000300800 */
[----:B------:R-:W0:Y:S03]  /*229ec0*/  LDCU.64 UR44, c[0x0][0x398] ;  /* 0x00007300ff2c77ac */ /* 0x000e260008000a00 */
[----:B----4-:R4:W-:Y:S01]  /*229ed0*/  STL [R1+0x7470], R23 ;  /* 0x0074701701007387 */ /* 0x0109e20000100800 */
[----:B------:R-:W0:Y:S01]  /*229ee0*/  LDCU.64 UR48, c[0x0][0x398] ;  /* 0x00007300ff3077ac */ /* 0x000e220008000a00 */
[----:B------:R-:W0:Y:S02]  /*229ef0*/  LDCU.64 UR50, c[0x0][0x398] ;  /* 0x00007300ff3277ac */ /* 0x000e240008000a00 */
[----:B----4-:R-:W4:Y:S01]  /*229f00*/  LDL.LU R23, [R1+0x724] ;  /* 0x0007240001177983 */ /* 0x010f220000300800 */
        /* <DEDUP_REMOVED lines=27> */
[----:B-1----:R-:W4:Y:S01]  /*22a0c0*/  LDL.LU R19, [R1+0x72c] ;  /* 0x00072c0001137983 */ /* 0x002f220000300800 */
[----:B------:R-:W1:Y:S03]  /*22a0d0*/  LDCU UR23, c[0x0][0x39c] ;  /* 0x00007380ff1777ac */ /* 0x000e660008000800 */
[----:B------:R0:W-:Y:S01]  /*22a0e0*/  STL [R1+0x7420], R18 ;  /* 0x0074201201007387 */ /* 0x0001e20000100800 */
[----:B------:R-:W1:Y:S01]  /*22a0f0*/  LDCU UR24, c[0x0][0x39c] ;  /* 0x00007380ff1877ac */ /* 0x000e620008000800 */
[----:B------:R-:W1:Y:S02]  /*22a100*/  LDCU UR25, c[0x0][0x39c] ;  /* 0x00007380ff1977ac */ /* 0x000e640008000800 */
[----:B0-----:R-:W4:Y:S01]  /*22a110*/  LDL.LU R18, [R1+0x730] ;  /* 0x0007300001127983 */ /* 0x001f220000300800 */
        /* <DEDUP_REMOVED lines=40> */
[----:B------:R0:W-:Y:S04]  /*22a3a0*/  STL [R1+0x7400], R10 ;  /* 0x0074000a01007387 */ /* 0x0001e80000100800 */
[----:B0-----:R-:W4:Y:S04]  /*22a3b0*/  LDL.LU R10, [R1+0x17f0] ;  /* 0x0017f000010a7983 */ /* 0x001f280000300800 */
[----:B------:R0:W-:Y:S04]  /*22a3c0*/  STL [R1+0x73fc], R9 ;  /* 0x0073fc0901007387 */ /* 0x0001e80000100800 */
[----:B0-----:R-:W4:Y:S04]  /*22a3d0*/  LDL.LU R9, [R1+0x1884] ;  /* 0x0018840001097983 */ /* 0x001f280000300800 */
[----:B------:R-:W-:Y:S04]  /*22a3e0*/  STL [R1+0x73f8], R8 ;  /* 0x0073f80801007387 */ /* 0x000fe80000100800 */
[----:B------:R0:W-:Y:S04]  /*22a3f0*/  STL [R1+0x73f4], R7 ;  /* 0x0073f40701007387 */ /* 0x0001e80000100800 */
[----:B0-----:R-:W4:Y:S04]  /*22a400*/  LDL.LU R7, [R1+0x73d8] ;  /* 0x0073d80001077983 */ /* 0x001f280000300800 */
[----:B------:R0:W-:Y:S04]  /*22a410*/  STL [R1+0x73f0], R6 ;  /* 0x0073f00601007387 */ /* 0x0001e80000100800 */
[----:B0-----:R-:W4:Y:S01]  /*22a420*/  LDL.LU R6, [R1+0x5aa0] ;  /* 0x005aa00001067983 */ /* 0x001f220000300800 */
[----:B------:R-:W0:Y:S03]  /*22a430*/  S2R R8, SR_TID.X ;  /* 0x0000000000087919 */ /* 0x000e260000002100 */
[----:B------:R3:W-:Y:S04]  /*22a440*/  STL [R1+0x73ec], R5 ;  /* 0x0073ec0501007387 */ /* 0x0007e80000100800 */
[----:B------:R4:W-:Y:S04]  /*22a450*/  STL [R1+0x73e8], R4 ;  /* 0x0073e80401007387 */ /* 0x0009e80000100800 */
[----:B------:R-:W-:Y:S04]  /*22a460*/  STL [R1+0x73e4], R3 ;  /* 0x0073e40301007387 */ /* 0x000fe80000100800 */
[----:B------:R-:W-:Y:S01]  /*22a470*/  STL [R1+0x73e0], R2 ;  /* 0x0073e00201007387 */ /* 0x000fe20000100800 */
[----:B---3--:R-:W-:-:S03]  /*22a480*/  LOP3.LUT R5, R27, 0xffff, RZ, 0xc0, !PT ;  /* 0x0000ffff1b057812 */ /* 0x008fc600078ec0ff */
[----:B------:R3:W-:Y:S04]  /*22a490*/  STL [R1+0x73dc], R0 ;  /* 0x0073dc0001007387 */ /* 0x0007e80000100800 */
[----:B------:R-:W-:Y:S04]  /*22a4a0*/  STL [R1+0x75f0], R29 ;  /* 0x0075f01d01007387 */ /* 0x000fe80000100800 */
[----:B------:R-:W3:Y:S01]  /*22a4b0*/  LDL.LU R27, [R1+0xd0] ;  /* 0x0000d000011b7983 */ /* 0x000ee20000300800 */
[----:B0-----:R-:W-:-:S05]  /*22a4c0*/  IMAD.SHL.U32 R8, R8, 0x10, RZ ;  /* 0x0000001008087824 */ /* 0x001fca00078e00ff */
[----:B------:R-:W-:Y:S01]  /*22a4d0*/  LOP3.LUT R8, R8, 0x1f0, RZ, 0xc0, !PT ;  /* 0x000001f008087812 */ /* 0x000fe200078ec0ff */
[----:B------:R0:W-:Y:S01]  /*22a4e0*/  STL [R1+0xa4], R5 ;  /* 0x0000a40501007387 */ /* 0x0001e20000100800 */
[----:B--2---:R-:W-:Y:S02]  /*22a4f0*/  PRMT R20, R20, 0x4210, R5 ;  /* 0x0000421014147816 */ /* 0x004fe40000000005 */
[----:B----4-:R-:W-:Y:S02]  /*22a500*/  LOP3.LUT R4, R9, 0xffff, RZ, 0xc0, !PT ;  /* 0x0000ffff09047812 */ /* 0x010fe400078ec0ff */
[----:B------:R-:W-:Y:S02]  /*22a510*/  R2UR UR6, R6 ;  /* 0x00000000060672ca */ /* 0x000fe400000e0000 */
[----:B------:R-:W-:-:S11]  /*22a520*/  LOP3.LUT R6, R14, 0xffff, RZ, 0xc0, !PT ;  /* 0x0000ffff0e067812 */ /* 0x000fd600078ec0ff */
[----:B---3--:R-:W-:Y:S02]  /*22a530*/  IADD3 R0, PT, PT, R8, UR6, R7 ;  /* 0x0000000608007c10 */ /* 0x008fe4000fffe007 */
[----:B------:R-:W-:-:S03]  /*22a540*/  LOP3.LUT R8, R13, 0xffff, RZ, 0xc0, !PT ;  /* 0x0000ffff0d087812 */ /* 0x000fc600078ec0ff */
[----:B------:R-:W-:Y:S01]  /*22a550*/  STL [R1+0x28], R0 ;  /* 0x0000280001007387 */ /* 0x000fe20000100800 */
[----:B------:R-:W-:-:S03]  /*22a560*/  PRMT R18, R18, 0x4210, R6 ;  /* 0x0000421012127816 */ /* 0x000fc60000000006 */
[----:B------:R-:W-:Y:S04]  /*22a570*/  STL [R1+0xac], R4 ;  /* 0x0000ac0401007387 */ /* 0x000fe80000100800 */
[----:B------:R-:W-:Y:S04]  /*22a580*/  STL [R1+0x94], R8 ;  /* 0x0000940801007387 */ /* 0x000fe80000100800 */
[----:B------:R2:W-:Y:S04]  /*22a590*/  STL [R1+0xa0], R6 ;  /* 0x0000a00601007387 */ /* 0x0005e80000100800 */
[----:B0-----:R-:W3:Y:S04]  /*22a5a0*/  LDL.LU R5, [R1+0xe0] ;  /* 0x0000e00001057983 */ /* 0x001ee80000300800 */
[----:B--2---:R-:W2:Y:S01]  /*22a5b0*/  LDL.LU R6, [R1+0xdc] ;  /* 0x0000dc0001067983 */ /* 0x004ea20000300800 */
[----:B------:R-:W-:-:S02]  /*22a5c0*/  PRMT R21, R21, 0x4210, R4 ;  /* 0x0000421015157816 */ /* 0x000fc40000000004 */
[----:B------:R-:W-:Y:S02]  /*22a5d0*/  PRMT R4, R24, 0x5410, R28 ;  /* 0x0000541018047816 */ /* 0x000fe4000000001c */
[----:B------:R-:W-:-:S03]  /*22a5e0*/  PRMT R17, R17, 0x4210, R8 ;  /* 0x0000421011117816 */ /* 0x000fc60000000008 */
[----:B------:R0:W-:Y:S01]  /*22a5f0*/  STL [R1+0xef4], R4 ;  /* 0x000ef40401007387 */ /* 0x0001e20000100800 */
[----:B------:R-:W-:Y:S02]  /*22a600*/  LOP3.LUT R29, R10, 0xffff, RZ, 0xc0, !PT ;  /* 0x0000ffff0a1d7812 */ /* 0x000fe400078ec0ff */
[----:B------:R-:W-:Y:S02]  /*22a610*/  LOP3.LUT R7, R11, 0xffff, RZ, 0xc0, !PT ;  /* 0x0000ffff0b077812 */ /* 0x000fe400078ec0ff */
[----:B------:R-:W-:Y:S02]  /*22a620*/  LOP3.LUT R2, R12, 0xffff, RZ, 0xc0, !PT ;  /* 0x0000ffff0c027812 */ /* 0x000fe400078ec0ff */
[----:B0-----:R-:W-:Y:S02]  /*22a630*/  PRMT R4, R26, 0x5410, R25 ;  /* 0x000054101a047816 */ /* 0x001fe40000000019 */
[----:B------:R-:W-:Y:S01]  /*22a640*/  LOP3.LUT R3, R15, 0xffff, RZ, 0xc0, !PT ;  /* 0x0000ffff0f037812 */ /* 0x000fe200078ec0ff */
[----:B------:R-:W-:Y:S06]  /*22a650*/  BAR.SYNC.DEFER_BLOCKING 0x0 ;  /* 0x0000000000007b1d */ /* 0x000fec0000010000 */
[----:B--2---:R0:W-:Y:S04]  /*22a660*/  STL [R1+0x7708], R6 ;  /* 0x0077080601007387 */ /* 0x0041e80000100800 */
[----:B0-----:R-:W3:Y:S04]  /*22a670*/  LDL.LU R6, [R1+0x94] ;  /* 0x0000940001067983 */ /* 0x001ee80000300800 */
[----:B------:R-:W2:Y:S04]  /*22a680*/  LDL.LU R8, [R1+0xd8] ;  /* 0x0000d80001087983 */ /* 0x000ea80000300800 */
[----:B------:R-:W4:Y:S04]  /*22a690*/  LDL.LU R9, [R1+0xd4] ;  /* 0x0000d40001097983 */ /* 0x000f280000300800 */
[----:B------:R-:W2:Y:S04]  /*22a6a0*/  LDL.LU R10, [R1+0xec] ;  /* 0x0000ec00010a7983 */ /* 0x000ea80000300800 */
[----:B------:R-:W2:Y:S04]  /*22a6b0*/  LDL.LU R11, [R1+0xe8] ;  /* 0x0000e800010b7983 */ /* 0x000ea80000300800 */
[----:B------:R-:W2:Y:S04]  /*22a6c0*/  LDL.LU R12, [R1+0xe4] ;  /* 0x0000e400010c7983 */ /* 0x000ea80000300800 */
[----:B------:R0:W-:Y:S04]  /*22a6d0*/  STL [R1+0xef0], R4 ;  /* 0x000ef00401007387 */ /* 0x0001e80000100800 */
[----:B------:R-:W2:Y:S04]  /*22a6e0*/  LDL.LU R13, [R1+0x18b8] ;  /* 0x0018b800010d7983 */ /* 0x000ea80000300800 */
[----:B------:R-:W2:Y:S04]  /*22a6f0*/  LDL.LU R14, [R1+0x18a8] ;  /* 0x0018a800010e7983 */ /* 0x000ea80000300800 */
[----:B------:R-:W2:Y:S01]  /*22a700*/  LDL.LU R15, [R1+0x180c] ;  /* 0x00180c00010f7983 */ /* 0x000ea20000300800 */
[----:B------:R-:W-:-:S02]  /*22a710*/  PRMT R22, R22, 0x4210, R29 ;  /* 0x0000421016167816 */ /* 0x000fc4000000001d */
[----:B------:R-:W-:Y:S02]  /*22a720*/  PRMT R23, R23, 0x4210, R7 ;  /* 0x0000421017177816 */ /* 0x000fe40000000007 */
[--C-:B------:R-:W-:Y:S02]  /*22a730*/  PRMT R16, R16, 0x4210, R2.reuse ;  /* 0x0000421010107816 */ /* 0x100fe40000000002 */
[----:B------:R-:W-:Y:S01]  /*22a740*/  PRMT R19, R19, 0x4210, R3 ;  /* 0x0000421013137816 */ /* 0x000fe20000000003 */
[----:B------:R-:W-:Y:S04]  /*22a750*/  STSM.16.M88.4 [R0], R20 ;  /* 0x0000001400007844 */ /* 0x000fe80000000200 */
[----:B------:R-:W-:Y:S01]  /*22a760*/  STSM.16.M88.4 [R0+0x200], R16 ;  /* 0x0002001000007844 */ /* 0x000fe20000000200 */
[----:B0-----:R-:W-:-:S02]  /*22a770*/  PRMT R4, R27, 0x5210, R2 ;  /* 0x000052101b047816 */ /* 0x001fc40000000002 */
[----:B---3--:R-:W-:Y:S01]  /*22a780*/  PRMT R5, R5, 0x5210, R6 ;  /* 0x0000521005057816 */ /* 0x008fe20000000006 */
[----:B--2---:R0:W-:Y:S04]  /*22a790*/  STL.64 [R1+0x7700], R14 ;  /* 0x0077000e01007387 */ /* 0x0041e80000100a00 */
[----:B0-----:R-:W2:Y:S04]  /*22a7a0*/  LDL.LU R14, [R1+0xa4] ;  /* 0x0000a400010e7983 */ /* 0x001ea80000300800 */
[----:B------:R-:W4:Y:S04]  /*22a7b0*/  LDL.LU R15, [R1+0xac] ;  /* 0x0000ac00010f7983 */ /* 0x000f280000300800 */
[----:B------:R0:W-:Y:S04]  /*22a7c0*/  STL [R1+0x76f8], R13 ;  /* 0x0076f80d01007387 */ /* 0x0001e80000100800 */
        /* <DEDUP_REMOVED lines=15> */
[----:B------:R-:W0:Y:S01]  /*22a8c0*/  S2R R2, SR_TID.X ;  /* 0x0000000000027919 */ /* 0x000e220000002100 */
[----:B------:R-:W-:-:S02]  /*22a8d0*/  PRMT R11, R11, 0x5210, R7 ;  /* 0x000052100b0b7816 */ /* 0x000fc40000000007 */
[----:B------:R-:W-:Y:S02]  /*22a8e0*/  PRMT R7, R12, 0x5210, R3 ;  /* 0x000052100c077816 */ /* 0x000fe40000000003 */
[----:B0-----:R-:W-:-:S04]  /*22a8f0*/  LOP3.LUT R2, R2, 0x3f, RZ, 0xc0, !PT ;  /* 0x0000003f02027812 */ /* 0x001fc800078ec0ff */
[----:B------:R-:W-:Y:S01]  /*22a900*/  LEA R2, R2, UR6, 0x4 ;  /* 0x0000000602027c11 */ /* 0x000fe2000f8e20ff */
[----:B------:R-:W0:Y:S04]  /*22a910*/  LDCU UR6, c[0x0][0x39c] ;  /* 0x00007380ff0677ac */ /* 0x000e280008000800 */
[----:B------:R-:W-:Y:S01]  /*22a920*/  STL [R1+0x94], R2 ;  /* 0x0000940201007387 */ /* 0x000fe20000100800 */
[----:B--2---:R-:W-:Y:S02]  /*22a930*/  PRMT R8, R8, 0x5210, R14 ;  /* 0x0000521008087816 */ /* 0x004fe4000000000e */
[----:B----4-:R-:W-:Y:S02]  /*22a940*/  PRMT R9, R9, 0x5210, R15 ;  /* 0x0000521009097816 */ /* 0x010fe4000000000f */
[----:B---3--:R-:W-:Y:S01]  /*22a950*/  PRMT R6, R6, 0x5210, R13 ;  /* 0x0000521006067816 */ /* 0x008fe2000000000d */
[----:B------:R-:W-:Y:S06]  /*22a960*/  BAR.SYNC.DEFER_BLOCKING 0x0 ;  /* 0x0000000000007b1d */ /* 0x000fec0000010000 */
[----:B------:R-:W2:Y:S04]  /*22a970*/  LDS.128 R12, [R2] ;  /* 0x00000000020c7984 */ /* 0x000ea80000000c00 */
[----:B--2---:R-:W-:Y:S04]  /*22a980*/  STL.64 [R1+0xe0], R12 ;  /* 0x0000e00c01007387 */ /* 0x004fe80000100a00 */
[----:B------:R-:W-:Y:S04]  /*22a990*/  STL.64 [R1+0xe8], R14 ;  /* 0x0000e80e01007387 */ /* 0x000fe80000100a00 */
[----:B------:R-:W2:Y:S04]  /*22a9a0*/  LDS.128 R12, [R2+0x400] ;  /* 0x00040000020c7984 */ /* 0x000ea80000000c00 */
[----:B--2---:R-:W-:Y:S04]  /*22a9b0*/  STL.64 [R1+0xd0], R12 ;  /* 0x0000d00c01007387 */ /* 0x004fe80000100a00 */
[----:B------:R2:W-:Y:S04]  /*22a9c0*/  STL.64 [R1+0xd8], R14 ;  /* 0x0000d80e01007387 */ /* 0x0005e80000100a00 */
[----:B--2---:R-:W2:Y:S04]  /*22a9d0*/  LDL.LU.64 R14, [R1+0x7700] ;  /* 0x00770000010e7983 */ /* 0x004ea80000300a00 */
[----:B------:R-:W3:Y:S01]  /*22a9e0*/  LDL.LU R13, [R1+0x76f8] ;  /* 0x0076f800010d7983 */ /* 0x000ee20000300800 */
[----:B------:R-:W-:Y:S01]  /*22a9f0*/  PRMT R10, R10, 0x5210, R29 ;  /* 0x000052100a0a7816 */ /* 0x000fe2000000001d */
[----:B------:R-:W-:Y:S01]  /*22aa00*/  BAR.SYNC.DEFER_BLOCKING 0x0 ;  /* 0x0000000000007b1d */ /* 0x000fe20000010000 */
[----:B------:R-:W-:-:S05]  /*22aa10*/  LOP3.LUT R3, R16, 0xffff, RZ, 0xc0, !PT ;  /* 0x0000ffff10037812 */ /* 0x000fca00078ec0ff */
[----:B------:R4:W-:Y:S04]  /*22aa20*/  STSM.16.M88.4 [R0], R8 ;  /* 0x0000000800007844 */ /* 0x0009e80000000200 */
[----:B------:R0:W-:Y:S01]  /*22aa30*/  STSM.16.M88.4 [R0+0x200], R4 ;  /* 0x0002000400007844 */ /* 0x0001e20000000200 */
[----:B----4-:R-:W-:Y:S02]  /*22aa40*/  LOP3.LUT R8, R17, 0xffff, RZ, 0xc0, !PT ;  /* 0x0000ffff11087812 */ /* 0x010fe400078ec0ff */
[----:B0-----:R-:W-:Y:S02]  /*22aa50*/  LOP3.LUT R7, R18, 0xffff, RZ, 0xc0, !PT ;  /* 0x0000ffff12077812 */ /* 0x001fe400078ec0ff */
[----:B------:R-:W-:Y:S02]  /*22aa60*/  LOP3.LUT R6, R19, 0xffff, RZ, 0xc0, !PT ;  /* 0x0000ffff13067812 */ /* 0x000fe400078ec0ff */
[----:B------:R-:W-:-:S02]  /*22aa70*/  LOP3.LUT R4, R20, 0xffff, RZ, 0xc0, !PT ;  /* 0x0000ffff14047812 */ /* 0x000fc400078ec0ff */
[----:B------:R-:W-:Y:S02]  /*22aa80*/  PRMT R12, R28, 0x4210, R8 ;  /* 0x000042101c0c7816 */ /* 0x000fe40000000008 */
[----:B---3--:R-:W-:-:S05]  /*22aa90*/  LOP3.LUT R5, R13, 0xffff, RZ, 0xc0, !PT ;  /* 0x0000ffff0d057812 */ /* 0x008fca00078ec0ff */
[----:B------:R-:W-:Y:S04]  /*22aaa0*/  STL [R1+0x130], R5 ;  /* 0x0001300501007387 */ /* 0x000fe80000100800 */
[----:B------:R0:W-:Y:S01]  /*22aab0*/  STL [R1+0x4c], R8 ;  /* 0x00004c0801007387 */ /* 0x0001e20000100800 */
[----:B------:R-:W-:-:S03]  /*22aac0*/  PRMT R16, R23, 0x4210, R5 ;  /* 0x0000421017107816 */ /* 0x000fc60000000005 */
[----:B------:R-:W-:Y:S04]  /*22aad0*/  STL [R1+0xa0], R7 ;  /* 0x0000a00701007387 */ /* 0x000fe80000100800 */
[----:B------:R-:W-:Y:S01]  /*22aae0*/  STL [R1+0xa4], R6 ;  /* 0x0000a40601007387 */ /* 0x000fe20000100800 */
[----:B0-----:R-:W-:-:S03]  /*22aaf0*/  PRMT R8, R27, 0x4210, R4 ;  /* 0x000042101b087816 */ /* 0x001fc60000000004 */
[----:B------:R0:W-:Y:S04]  /*22ab00*/  STL [R1+0xac], R4 ;  /* 0x0000ac0401007387 */ /* 0x0001e80000100800 */
[----:B0-----:R-:W3:Y:S04]  /*22ab10*/  LDL.LU R4, [R1+0x114] ;  /* 0x0001140001047983 */ /* 0x001ee80000300800 */
[----:B------:R-:W4:Y:S01]  /*22ab20*/  LDL.LU R5, [R1+0x11c] ;  /* 0x00011c0001057983 */ /* 0x000f220000300800 */
[----:B------:R-:W-:Y:S02]  /*22ab30*/  PRMT R9, R22, 0x4210, R6 ;  /* 0x0000421016097816 */ /* 0x000fe40000000006 */
[----:B--2---:R-:W-:-:S02]  /*22ab40*/  LOP3.LUT R29, R14, 0xffff, RZ, 0xc0, !PT ;  /* 0x0000ffff0e1d7812 */ /* 0x004fc400078ec0ff */
[----:B------:R-:W-:Y:S01]  /*22ab50*/  LOP3.LUT R10, R15, 0xffff, RZ, 0xc0, !PT ;  /* 0x0000ffff0f0a7812 */ /* 0x000fe200078ec0ff */
[----:B------:R-:W-:Y:S06]  /*22ab60*/  BAR.SYNC.DEFER_BLOCKING 0x0 ;  /* 0x0000000000007b1d */ /* 0x000fec0000010000 */
[----:B----4-:R0:W-:Y:S04]  /*22ab70*/  STL [R1+0x76e4], R5 ;  /* 0x0076e40501007387 */ /* 0x0101e80000100800 */
[----:B0-----:R-:W3:Y:S04]  /*22ab80*/  LDL.LU R5, [R1+0x4c] ;  /* 0x00004c0001057983 */ /* 0x001ee80000300800 */
[----:B------:R-:W2:Y:S01]  /*22ab90*/  LDL.LU R6, [R1+0x118] ;  /* 0x0001180001067983 */ /* 0x000ea20000300800 */
[----:B------:R-:W-:-:S02]  /*22aba0*/  PRMT R11, R21, 0x4210, R7 ;  /* 0x00004210150b7816 */ /* 0x000fc40000000007 */
[----:B------:R-:W-:Y:S01]  /*22abb0*/  PRMT R17, R24, 0x4210, R29 ;  /* 0x0000421018117816 */ /* 0x000fe2000000001d */
[----:B------:R-:W-:Y:S01]  /*22abc0*/  LDS.128 R20, [R2+0x400] ;  /* 0x0004000002147984 */ /* 0x000fe20000000c00 */
[----:B------:R-:W-:Y:S02]  /*22abd0*/  PRMT R18, R25, 0x4210, R10 ;  /* 0x0000421019127816 */ /* 0x000fe4000000000a */
[----:B------:R-:W-:Y:S02]  /*22abe0*/  PRMT R19, R26, 0x4210, R3 ;  /* 0x000042101a137816 */ /* 0x000fe40000000003 */
[----:B------:R-:W0:Y:S01]  /*22abf0*/  LDS.128 R24, [R2] ;  /* 0x0000000002187984 */ /* 0x000e220000000c00 */
[----:B------:R-:W-:Y:S06]  /*22ac00*/  BAR.SYNC.DEFER_BLOCKING 0x0 ;  /* 0x0000000000007b1d */ /* 0x000fec0000010000 */
[----:B--2---:R2:W-:Y:S04]  /*22ac10*/  STL [R1+0x76e0], R6 ;  /* 0x0076e00601007387 */ /* 0x0045e80000100800 */
[----:B--2---:R-:W2:Y:S04]  /*22ac20*/  LDL.LU R6, [R1+0xa0] ;  /* 0x0000a00001067983 */ /* 0x004ea80000300800 */
[----:B------:R-:W2:Y:S04]  /*22ac30*/  LDL.LU R7, [R1+0x128] ;  /* 0x0001280001077983 */ /* 0x000ea80000300800 */
[----:B--2---:R2:W-:Y:S04]  /*22ac40*/  STL.64 [R1+0x76f0], R6 ;  /* 0x0076f00601007387 */ /* 0x0045e80000100a00 */
[----:B---3--:R3:W-:Y:S01]  /*22ac50*/  STL.64 [R1+0x76e8], R4 ;  /* 0x0076e80401007387 */ /* 0x0087e20000100a00 */
[----:B--2---:R-:W-:-:S02]  /*22ac60*/  IMAD.MOV.U32 R7, RZ, RZ, R8 ;  /* 0x000000ffff077224 */ /* 0x004fc400078e0008 */
[----:B------:R-:W-:Y:S01]  /*22ac70*/  IMAD.MOV.U32 R6, RZ, RZ, R9 ;  /* 0x000000ffff067224 */ /* 0x000fe200078e0009 */
[----:B------:R-:W2:Y:S01]  /*22ac80*/  LDL.LU R8, [R1+0x124] ;  /* 0x0001240001087983 */ /* 0x000ea20000300800 */
[----:B---3--:R-:W-:Y:S02]  /*22ac90*/  IMAD.MOV.U32 R5, RZ, RZ, R11 ;  /* 0x000000ffff057224 */ /* 0x008fe400078e000b */
[----:B------:R-:W-:Y:S01]  /*22aca0*/  IMAD.MOV.U32 R4, RZ, RZ, R12 ;  /* 0x000000ffff047224 */ /* 0x000fe200078e000c */
[----:B------:R-:W3:Y:S04]  /*22acb0*/  LDL.LU R9, [R1+0x120] ;  /* 0x0001200001097983 */ /* 0x000ee80000300800 */
[----:B------:R-:W4:Y:S04]  /*22acc0*/  LDL.LU R11, [R1+0x12c] ;  /* 0x00012c00010b7983 */ /* 0x000f280000300800 */
[----:B------:R-:W2:Y:S04]  /*22acd0*/  LDL.LU R12, [R1+0x110] ;  /* 0x00011000010c7983 */ /* 0x000ea80000300800 */
[----:B0-----:R-:W-:Y:S04]  /*22ace0*/  STL.64 [R1+0xc0], R24 ;  /* 0x0000c01801007387 */ /* 0x001fe80000100a00 */
[----:B------:R-:W-:Y:S04]  /*22acf0*/  STL.64 [R1+0xc8], R26 ;  /* 0x0000c81a01007387 */ /* 0x000fe80000100a00 */
[----:B------:R-:W-:Y:S04]  /*22ad00*/  STL.64 [R1+0xb0], R20 ;  /* 0x0000b01401007387 */ /* 0x000fe80000100a00 */
[----:B------:R-:W-:Y:S04]  /*22ad10*/  STL.64 [R1+0xb8], R22 ;  /* 0x0000b81601007387 */ /* 0x000fe80000100a00 */
[----:B------:R-:W2:Y:S04]  /*22ad20*/  LDL.LU R13, [R1+0x18dc] ;  /* 0x0018dc00010d7983 */ /* 0x000ea80000300800 */
[----:B------:R-:W2:Y:S04]  /*22ad30*/  LDL.LU R14, [R1+0x18cc] ;  /* 0x0018cc00010e7983 */ /* 0x000ea80000300800 */
[----:B------:R-:W2:Y:S04]  /*22ad40*/  LDL.LU R15, [R1+0x1830] ;  /* 0x00183000010f7983 */ /* 0x000ea80000300800 */
[----:B------:R-:W-:Y:S04]  /*22ad50*/  STSM.16.M88.4 [R0], R16 ;  /* 0x0000001000007844 */ /* 0x000fe80000000200 */
[----:B------:R-:W-:Y:S01]  /*22ad60*/  STSM.16.M88.4 [R0+0x200], R4 ;  /* 0x0002000400007844 */ /* 0x000fe20000000200 */
[----:B------:R-:W-:Y:S06]  /*22ad70*/  BAR.SYNC.DEFER_BLOCKING 0x0 ;  /* 0x0000000000007b1d */ /* 0x000fec0000010000 */
[----:B--2---:R0:W-:Y:S04]  /*22ad80*/  STL.64 [R1+0x76d8], R14 ;  /* 0x0076d80e01007387 */ /* 0x0041e80000100a00 */
[----:B0-----:R-:W2:Y:S04]  /*22ad90*/  LDL.LU R14, [R1+0xac] ;  /* 0x0000ac00010e7983 */ /* 0x001ea80000300800 */
[----:B------:R-:W2:Y:S04]  /*22ada0*/  LDL.LU R15, [R1+0x130] ;  /* 0x00013000010f7983 */ /* 0x000ea80000300800 */
[----:B------:R0:W-:Y:S04]  /*22adb0*/  STL [R1+0x76d0], R13 ;  /* 0x0076d00d01007387 */ /* 0x0001e80000100800 */
        /* <DEDUP_REMOVED lines=14> */
[----:B------:R-:W2:Y:S04]  /*22aea0*/  LDL.LU.64 R6, [R1+0x76f0] ;  /* 0x0076f00001067983 */ /* 0x000ea80000300a00 */
[----:B------:R-:W2:Y:S02]  /*22aeb0*/  LDL.LU.64 R4, [R1+0x76e8] ;  /* 0x0076e80001047983 */ /* 0x000ea40000300a00 */
[----:B--2---:R-:W-:-:S02]  /*22aec0*/  PRMT R4, R4, 0x5210, R5 ;  /* 0x0000521004047816 */ /* 0x004fc40000000005 */
[----:B------:R-:W2:Y:S02]  /*22aed0*/  LDL.LU R5, [R1+0x76e4] ;  /* 0x0076e40001057983 */ /* 0x000ea40000300800 */
[----:B--2---:R-:W-:Y:S02]  /*22aee0*/  PRMT R5, R5, 0x5210, R6 ;  /* 0x0000521005057816 */ /* 0x004fe40000000006 */
[----:B------:R-:W2:Y:S01]  /*22aef0*/  LDL.LU R6, [R1+0x76e0] ;  /* 0x0076e00001067983 */ /* 0x000ea20000300800 */
[----:B----4-:R-:W-:Y:S02]  /*22af00*/  PRMT R10, R11, 0x5210, R10 ;  /* 0x000052100b0a7816 */ /* 0x010fe4000000000a */
[----:B------:R-:W-:Y:S02]  /*22af10*/  PRMT R7, R7, 0x5210, R14 ;  /* 0x0000521007077816 */ /* 0x000fe4000000000e */
[----:B------:R-:W-:Y:S02]  /*22af20*/  PRMT R8, R8, 0x5210, R15 ;  /* 0x0000521008087816 */ /* 0x000fe4000000000f */
[----:B------:R-:W-:-:S02]  /*22af30*/  PRMT R11, R12, 0x5210, R3 ;  /* 0x000052100c0b7816 */ /* 0x000fc40000000003 */
[----:B--2---:R-:W-:Y:S02]  /*22af40*/  PRMT R6, R6, 0x5210, R13 ;  /* 0x0000521006067816 */ /* 0x004fe4000000000d */
[----:B------:R-:W0:Y:S04]  /*22af50*/  LDS.128 R12, [R2] ;  /* 0x00000000020c7984 */ /* 0x000e280000000c00 */
[----:B0-----:R-:W-:Y:S04]  /*22af60*/  STL.64 [R1+0x120], R12 ;  /* 0x0001200c01007387 */ /* 0x001fe80000100a00 */
[----:B------:R-:W-:Y:S04]  /*22af70*/  STL.64 [R1+0x128], R14 ;  /* 0x0001280e01007387 */ /* 0x000fe80000100a00 */
[----:B------:R-:W0:Y:S04]  /*22af80*/  LDS.128 R12, [R2+0x400] ;  /* 0x00040000020c7984 */ /* 0x000e280000000c00 */
[----:B0-----:R-:W-:Y:S04]  /*22af90*/  STL.64 [R1+0x110], R12 ;  /* 0x0001100c01007387 */ /* 0x001fe80000100a00 */
[----:B------:R0:W-:Y:S04]  /*22afa0*/  STL.64 [R1+0x118], R14 ;  /* 0x0001180e01007387 */ /* 0x0001e80000100a00 */
[----:B0-----:R-:W2:Y:S04]  /*22afb0*/  LDL.LU.64 R14, [R1+0x76d8] ;  /* 0x0076d800010e7983 */ /* 0x001ea80000300a00 */
[----:B------:R-:W4:Y:S01]  /*22afc0*/  LDL.LU R13, [R1+0x76d0] ;  /* 0x0076d000010d7983 */ /* 0x000f220000300800 */
[----:B---3--:R-:W-:Y:S01]  /*22afd0*/  PRMT R9, R9, 0x5210, R29 ;  /* 0x0000521009097816 */ /* 0x008fe2000000001d */
[----:B------:R-:W-:Y:S01]  /*22afe0*/  BAR.SYNC.DEFER_BLOCKING 0x0 ;  /* 0x0000000000007b1d */ /* 0x000fe20000010000 */
[----:B------:R-:W-:-:S05]  /*22aff0*/  LOP3.LUT R3, R16, 0xffff, RZ, 0xc0, !PT ;  /* 0x0000ffff10037812 */ /* 0x000fca00078ec0ff */
[----:B------:R0:W-:Y:S04]  /*22b000*/  STSM.16.M88.4 [R0], R8 ;  /* 0x0000000800007844 */ /* 0x0001e80000000200 */
[----:B------:R3:W-:Y:S01]  /*22b010*/  STSM.16.M88.4 [R0+0x200], R4 ;  /* 0x0002000400007844 */ /* 0x0007e20000000200 */
[----:B0-----:R-:W-:Y:S02]  /*22b020*/  LOP3.LUT R8, R17, 0xffff, RZ, 0xc0, !PT ;  /* 0x0000ffff11087812 */ /* 0x001fe400078ec0ff */
[----:B---3--:R-:W-:Y:S02]  /*22b030*/  LOP3.LUT R7, R18, 0xffff, RZ, 0xc0, !PT ;  /* 0x0000ffff12077812 */ /* 0x008fe400078ec0ff */
[----:B------:R-:W-:Y:S02]  /*22b040*/  LOP3.LUT R6, R19, 0xffff, RZ, 0xc0, !PT ;  /* 0x0000ffff13067812 */ /* 0x000fe400078ec0ff */
[----:B------:R-:W-:-:S02]  /*22b050*/  LOP3.LUT R5, R20, 0xffff, RZ, 0xc0, !PT ;  /* 0x0000ffff14057812 */ /* 0x000fc400078ec0ff */
[----:B------:R-:W-:Y:S02]  /*22b060*/  PRMT R12, R28, 0x4210, R8 ;  /* 0x000042101c0c7816 */ /* 0x000fe40000000008 */
[----:B----4-:R-:W-:-:S05]  /*22b070*/  LOP3.LUT R4, R13, 0xffff, RZ, 0xc0, !PT ;  /* 0x0000ffff0d047812 */ /* 0x010fca00078ec0ff */
[----:B------:R-:W-:Y:S01]  /*22b080*/  STL [R1+0x170], R4 ;  /* 0x0001700401007387 */ /* 0x000fe20000100800 */
[----:B------:R-:W-:-:S03]  /*22b090*/  PRMT R16, R24, 0x4210, R4 ;  /* 0x0000421018107816 */ /* 0x000fc60000000004 */
[----:B------:R0:W-:Y:S04]  /*22b0a0*/  STL [R1+0x4c], R8 ;  /* 0x00004c0801007387 */ /* 0x0001e80000100800 */
[----:B------:R-:W-:Y:S04]  /*22b0b0*/  STL [R1+0xa0], R7 ;  /* 0x0000a00701007387 */ /* 0x000fe80000100800 */
[----:B------:R-:W-:Y:S01]  /*22b0c0*/  STL [R1+0xa4], R6 ;  /* 0x0000a40601007387 */ /* 0x000fe20000100800 */
[----:B0-----:R-:W-:-:S03]  /*22b0d0*/  PRMT R8, R23, 0x4210, R5 ;  /* 0x0000421017087816 */ /* 0x001fc60000000005 */
[----:B------:R0:W-:Y:S04]  /*22b0e0*/  STL [R1+0xac], R5 ;  /* 0x0000ac0501007387 */ /* 0x0001e80000100800 */
[----:B------:R-:W3:Y:S04]  /*22b0f0*/  LDL.LU R4, [R1+0x158] ;  /* 0x0001580001047983 */ /* 0x000ee80000300800 */
[----:B0-----:R-:W4:Y:S01]  /*22b100*/  LDL.LU R5, [R1+0x160] ;  /* 0x0001600001057983 */ /* 0x001f220000300800 */
        /* <DEDUP_REMOVED lines=75> */
[----:B------:R-:W-:Y:S06]  /*22b5c0*/  BAR.SYNC.DEFER_BLOCKING 0x0 ;  /* 0x0000000000007b1d */ /* 0x000fec0000010000 */
[----:B------:R0:W-:Y:S04]  /*22b5d0*/  STSM.16.M88.4 [R0], R8 ;  /* 0x0000000800007844 */ /* 0x0001e80000000200 */
[----:B------:R3:W-:Y:S01]  /*22b5e0*/  STSM.16.M88.4 [R0+0x200], R4 ;  /* 0x0002000400007844 */ /* 0x0007e20000000200 */
[----:B0-----:R-:W-:-:S02]  /*22b5f0*/  LOP3.LUT R9, R17, 0xffff, RZ, 0xc0, !PT ;  /* 0x0000ffff11097812 */ /* 0x001fc400078ec0ff */
[----:B------:R-:W-:Y:S02]  /*22b600*/  LOP3.LUT R8, R18, 0xffff, RZ, 0xc0, !PT ;  /* 0x0000ffff12087812 */ /* 0x000fe400078ec0ff */
[----:B---3--:R-:W-:Y:S02]  /*22b610*/  LOP3.LUT R6, R19, 0xffff, RZ, 0xc0, !PT ;  /* 0x0000ffff13067812 */ /* 0x008fe400078ec0ff */
[----:B------:R-:W-:Y:S02]  /*22b620*/  LOP3.LUT R7, R16, 0xffff, RZ, 0xc0, !PT ;  /* 0x0000ffff10077812 */ /* 0x000fe400078ec0ff */
[----:B--2---:R-:W-:Y:S02]  /*22b630*/  LOP3.LUT R4, R14, 0xffff, RZ, 0xc0, !PT ;  /* 0x0000ffff0e047812 */ /* 0x004fe400078ec0ff */
[----:B----4-:R-:W-:-:S05]  /*22b640*/  LOP3.LUT R5, R13, 0xffff, RZ, 0xc0, !PT ;  /* 0x0000ffff0d057812 */ /* 0x010fca00078ec0ff */
[----:B------:R-:W-:Y:S01]  /*22b650*/  STL [R1+0xac], R5 ;  /* 0x0000ac0501007387 */ /* 0x000fe20000100800 */
[----:B------:R-:W-:-:S03]  /*22b660*/  PRMT R17, R25, 0x4210, R4 ;  /* 0x0000421019117816 */ /* 0x000fc60000000004 */
[----:B------:R0:W-:Y:S01]  /*22b670*/  STL [R1+0x194], R4 ;  /* 0x0001940401007387 */ /* 0x0001e20000100800 */
[----:B------:R-:W-:-:S03]  /*22b680*/  PRMT R16, R24, 0x4210, R5 ;  /* 0x0000421018107816 */ /* 0x000fc60000000005 */
[----:B------:R-:W-:Y:S04]  /*22b690*/  STL [R1+0x4c], R9 ;  /* 0x00004c0901007387 */ /* 0x000fe80000100800 */
[----:B------:R-:W-:Y:S04]  /*22b6a0*/  STL [R1+0xa0], R8 ;  /* 0x0000a00801007387 */ /* 0x000fe80000100800 */
[----:B------:R-:W-:Y:S04]  /*22b6b0*/  STL [R1+0xa4], R6 ;  /* 0x0000a40601007387 */ /* 0x000fe80000100800 */
[----:B0-----:R-:W2:Y:S04]  /*22b6c0*/  LDL.LU R4, [R1+0x24c] ;  /* 0x00024c0001047983 */ /* 0x001ea80000300800 */
[----:B------:R-:W3:Y:S01]  /*22b6d0*/  LDL.LU R5, [R1+0x248] ;  /* 0x0002480001057983 */ /* 0x000ee20000300800 */
[----:B------:R-:W-:-:S02]  /*22b6e0*/  PRMT R13, R22, 0x4210, R6 ;  /* 0x00004210160d7816 */ /* 0x000fc40000000006 */
[----:B------:R-:W-:Y:S02]  /*22b6f0*/  LOP3.LUT R29, R15, 0xffff, RZ, 0xc0, !PT ;  /* 0x0000ffff0f1d7812 */ /* 0x000fe400078ec0ff */
[----:B------:R-:W-:Y:S01]  /*22b700*/  LOP3.LUT R3, R20, 0xffff, RZ, 0xc0, !PT ;  /* 0x0000ffff14037812 */ /* 0x000fe200078ec0ff */
[----:B------:R-:W-:Y:S06]  /*22b710*/  BAR.SYNC.DEFER_BLOCKING 0x0 ;  /* 0x0000000000007b1d */ /* 0x000fec0000010000 */
[----:B---3--:R0:W-:Y:S04]  /*22b720*/  STL [R1+0x7694], R5 ;  /* 0x0076940501007387 */ /* 0x0081e80000100800 */
[----:B0-----:R-:W2:Y:S04]  /*22b730*/  LDL.LU R5, [R1+0x4c] ;  /* 0x00004c0001057983 */ /* 0x001ea80000300800 */
[----:B------:R-:W3:Y:S01]  /*22b740*/  LDL.LU R6, [R1+0x244] ;  /* 0x0002440001067983 */ /* 0x000ee20000300800 */
[----:B------:R-:W-:-:S02]  /*22b750*/  PRMT R14, R21, 0x4210, R8 ;  /* 0x00004210150e7816 */ /* 0x000fc40000000008 */
[----:B------:R-:W-:Y:S02]  /*22b760*/  PRMT R15, R28, 0x4210, R9 ;  /* 0x000042101c0f7816 */ /* 0x000fe40000000009 */
[----:B------:R-:W-:Y:S02]  /*22b770*/  PRMT R18, R26, 0x4210, R29 ;  /* 0x000042101a127816 */ /* 0x000fe4000000001d */
[----:B------:R-:W-:Y:S02]  /*22b780*/  PRMT R19, R27, 0x4210, R7 ;  /* 0x000042101b137816 */ /* 0x000fe40000000007 */
[----:B------:R-:W0:Y:S01]  /*22b790*/  LDS.128 R24, [R2] ;  /* 0x0000000002187984 */ /* 0x000e220000000c00 */
[----:B------:R-:W-:-:S03]  /*22b7a0*/  PRMT R12, R23, 0x4210, R3 ;  /* 0x00004210170c7816 */ /* 0x000fc60000000003 */
[----:B------:R-:W4:Y:S01]  /*22b7b0*/  LDS.128 R20, [R2+0x400] ;  /* 0x0004000002147984 */ /* 0x000f220000000c00 */
[----:B------:R-:W-:Y:S06]  /*22b7c0*/  BAR.SYNC.DEFER_BLOCKING 0x0 ;  /* 0x0000000000007b1d */ /* 0x000fec0000010000 */
[----:B---3--:R3:W-:Y:S04]  /*22b7d0*/  STL [R1+0x7690], R6 ;  /* 0x0076900601007387 */ /* 0x0087e80000100800 */
[----:B---3--:R-:W3:Y:S04]  /*22b7e0*/  LDL.LU R6, [R1+0xa0] ;  /* 0x0000a00001067983 */ /* 0x008ee80000300800 */
[----:B------:R-:W2:Y:S04]  /*22b7f0*/  LDL.LU R8, [R1+0x23c] ;  /* 0x00023c0001087983 */ /* 0x000ea80000300800 */
[----:B------:R-:W2:Y:S04]  /*22b800*/  LDL.LU R9, [R1+0x240] ;  /* 0x0002400001097983 */ /* 0x000ea80000300800 */
[----:B------:R-:W2:Y:S04]  /*22b810*/  LDL.LU R10, [R1+0x238] ;  /* 0x00023800010a7983 */ /* 0x000ea80000300800 */
[----:B------:R-:W2:Y:S04]  /*22b820*/  LDL.LU R11, [R1+0x234] ;  /* 0x00023400010b7983 */ /* 0x000ea80000300800 */
[----:B--2---:R2:W-:Y:S04]  /*22b830*/  STL.64 [R1+0x76a0], R10 ;  /* 0x0076a00a01007387 */ /* 0x0045e80000100a00 */
[----:B------:R0:W-:Y:S01]  /*22b840*/  STL.64 [R1+0x7698], R8 ;  /* 0x0076980801007387 */ /* 0x0001e20000100a00 */
[----:B--2---:R-:W-:-:S03]  /*22b850*/  IMAD.MOV.U32 R11, RZ, RZ, R12 ;  /* 0x000000ffff0b7224 */ /* 0x004fc600078e000c */
[----:B------:R-:W2:Y:S01]  /*22b860*/  LDL.LU R12, [R1+0x190] ;  /* 0x00019000010c7983 */ /* 0x000ea20000300800 */
[----:B------:R-:W-:-:S03]  /*22b870*/  IMAD.MOV.U32 R10, RZ, RZ, R13 ;  /* 0x000000ffff0a7224 */ /* 0x000fc600078e000d */
[----:B0-----:R-:W-:Y:S01]  /*22b880*/  STL.64 [R1+0x140], R24 ;  /* 0x0001401801007387 */ /* 0x001fe20000100a00 */
[----:B------:R-:W-:-:S03]  /*22b890*/  IMAD.MOV.U32 R9, RZ, RZ, R14 ;  /* 0x000000ffff097224 */ /* 0x000fc600078e000e */
[----:B------:R-:W-:Y:S01]  /*22b8a0*/  STL.64 [R1+0x148], R26 ;  /* 0x0001481a01007387 */ /* 0x000fe20000100a00 */
[----:B------:R-:W-:-:S03]  /*22b8b0*/  IMAD.MOV.U32 R8, RZ, RZ, R15 ;  /* 0x000000ffff087224 */ /* 0x000fc600078e000f */
[----:B----4-:R-:W-:Y:S04]  /*22b8c0*/  STL.64 [R1+0x130], R20 ;  /* 0x0001301401007387 */ /* 0x010fe80000100a00 */
[----:B------:R-:W-:Y:S04]  /*22b8d0*/  STL.64 [R1+0x138], R22 ;  /* 0x0001381601007387 */ /* 0x000fe80000100a00 */
[----:B------:R-:W4:Y:S04]  /*22b8e0*/  LDL.LU R13, [R1+0x1940] ;  /* 0x00194000010d7983 */ /* 0x000f280000300800 */
[----:B------:R-:W2:Y:S04]  /*22b8f0*/  LDL.LU R14, [R1+0x1930] ;  /* 0x00193000010e7983 */ /* 0x000ea80000300800 */
[----:B------:R-:W2:Y:S04]  /*22b900*/  LDL.LU R15, [R1+0x1880] ;  /* 0x00188000010f7983 */ /* 0x000ea80000300800 */
[----:B------:R-:W-:Y:S01]  /*22b910*/  STSM.16.M88.4 [R0], R16 ;  /* 0x0000001000007844 */ /* 0x000fe20000000200 */
[----:B------:R-:W-:-:S03]  /*22b920*/  PRMT R4, R4, 0x5210, R5 ;  /* 0x0000521004047816 */ /* 0x000fc60000000005 */
[----:B------:R-:W-:Y:S01]  /*22b930*/  STSM.16.M88.4 [R0+0x200], R8 ;  /* 0x0002000800007844 */ /* 0x000fe20000000200 */
[----:B------:R-:W-:Y:S06]  /*22b940*/  BAR.SYNC.DEFER_BLOCKING 0x0 ;  /* 0x0000000000007b1d */ /* 0x000fec0000010000 */
[----:B--2---:R0:W-:Y:S04]  /*22b950*/  STL.64 [R1+0x7688], R14 ;  /* 0x0076880e01007387 */ /* 0x0041e80000100a00 */
[----:B0-----:R-:W2:Y:S04]  /*22b960*/  LDL.LU R14, [R1+0xac] ;  /* 0x0000ac00010e7983 */ /* 0x001ea80000300800 */
[----:B------:R-:W2:Y:S04]  /*22b970*/  LDL.LU R15, [R1+0x194] ;  /* 0x00019400010f7983 */ /* 0x000ea80000300800 */
[----:B----4-:R0:W-:Y:S04]  /*22b980*/  STL [R1+0x7680], R13 ;  /* 0x0076800d01007387 */ /* 0x0101e80000100800 */
        /* <DEDUP_REMOVED lines=15> */
[----:B------:R-:W2:Y:S04]  /*22ba80*/  LDL.LU.64 R8, [R1+0x7698] ;  /* 0x0076980001087983 */ /* 0x000ea80000300a00 */
[----:B------:R-:W3:Y:S02]  /*22ba90*/  LDL.LU R5, [R1+0x7694] ;  /* 0x0076940001057983 */ /* 0x000ee40000300800 */
[----:B---3--:R-:W-:-:S02]  /*22baa0*/  PRMT R5, R5, 0x5210, R6 ;  /* 0x0000521005057816 */ /* 0x008fc40000000006 */
[----:B------:R-:W4:Y:S01]  /*22bab0*/  LDL.LU R6, [R1+0x7690] ;  /* 0x0076900001067983 */ /* 0x000f220000300800 */
[----:B--2---:R-:W-:Y:S02]  /*22bac0*/  PRMT R11, R11, 0x5210, R7 ;  /* 0x000052100b0b7816 */ /* 0x004fe40000000007 */
[----:B------:R-:W-:Y:S02]  /*22bad0*/  PRMT R8, R8, 0x5210, R14 ;  /* 0x0000521008087816 */ /* 0x000fe4000000000e */
[----:B------:R-:W-:Y:S02]  /*22bae0*/  PRMT R9, R9, 0x5210, R15 ;  /* 0x0000521009097816 */ /* 0x000fe4000000000f */
[----:B------:R-:W-:Y:S02]  /*22baf0*/  PRMT R7, R12, 0x5210, R3 ;  /* 0x000052100c077816 */ /* 0x000fe40000000003 */
[----:B----4-:R-:W-:Y:S02]  /*22bb00*/  PRMT R6, R6, 0x5210, R13 ;  /* 0x0000521006067816 */ /* 0x010fe4000000000d */
[----:B------:R-:W0:Y:S04]  /*22bb10*/  LDS.128 R12, [R2] ;  /* 0x00000000020c7984 */ /* 0x000e280000000c00 */
[----:B0-----:R-:W-:Y:S04]  /*22bb20*/  STL.64 [R1+0x1c0], R12 ;  /* 0x0001c00c01007387 */ /* 0x001fe80000100a00 */
[----:B------:R-:W-:Y:S04]  /*22bb30*/  STL.64 [R1+0x1c8], R14 ;  /* 0x0001c80e01007387 */ /* 0x000fe80000100a00 */
[----:B------:R-:W0:Y:S04]  /*22bb40*/  LDS.128 R12, [R2+0x400] ;  /* 0x00040000020c7984 */ /* 0x000e280000000c00 */
[----:B0-----:R-:W-:Y:S04]  /*22bb50*/  STL.64 [R1+0x1b0], R12 ;  /* 0x0001b00c01007387 */ /* 0x001fe80000100a00 */
[----:B------:R0:W-:Y:S04]  /*22bb60*/  STL.64 [R1+0x1b8], R14 ;  /* 0x0001b80e01007387 */ /* 0x0001e80000100a00 */
[----:B0-----:R-:W2:Y:S04]  /*22bb70*/  LDL.LU.64 R14, [R1+0x7688] ;  /* 0x00768800010e7983 */ /* 0x001ea80000300a00 */
[----:B------:R-:W3:Y:S01]  /*22bb80*/  LDL.LU R13, [R1+0x7680] ;  /* 0x00768000010d7983 */ /* 0x000ee20000300800 */
[----:B------:R-:W-:Y:S01]  /*22bb90*/  PRMT R10, R10, 0x5210, R29 ;  /* 0x000052100a0a7816 */ /* 0x000fe2000000001d */
[----:B------:R-:W-:Y:S01]  /*22bba0*/  BAR.SYNC.DEFER_BLOCKING 0x0 ;  /* 0x0000000000007b1d */ /* 0x000fe20000010000 */
[----:B------:R-:W-:-:S05]  /*22bbb0*/  LOP3.LUT R3, R16, 0xffff, RZ, 0xc0, !PT ;  /* 0x0000ffff10037812 */ /* 0x000fca00078ec0ff */
[----:B------:R0:W-:Y:S04]  /*22bbc0*/  STSM.16.M88.4 [R0], R8 ;  /* 0x0000000800007844 */ /* 0x0001e80000000200 */
[----:B------:R4:W-:Y:S01]  /*22bbd0*/  STSM.16.M88.4 [R0+0x200], R4 ;  /* 0x0002000400007844 */ /* 0x0009e20000000200 */
[----:B0-----:R-:W-:Y:S02]  /*22bbe0*/  LOP3.LUT R8, R17, 0xffff, RZ, 0xc0, !PT ;  /* 0x0000ffff11087812 */ /* 0x001fe400078ec0ff */
[----:B----4-:R-:W-:Y:S02]  /*22bbf0*/  LOP3.LUT R7, R18, 0xffff, RZ, 0xc0, !PT ;  /* 0x0000ffff12077812 */ /* 0x010fe400078ec0ff */
        /* <DEDUP_REMOVED lines=78> */
[----:B---3--:R-:W-:Y:S02]  /*22c0e0*/  PRMT R9, R9, 0x5210, R29 ;  /* 0x0000521009097816 */ /* 0x008fe4000000001d */
[----:B--2---:R-:W-:Y:S02]  /*22c0f0*/  PRMT R6, R6, 0x5210, R13 ;  /* 0x0000521006067816 */ /* 0x004fe4000000000d */
[----:B------:R-:W0:Y:S04]  /*22c100*/  LDS.128 R12, [R2] ;  /* 0x00000000020c7984 */ /* 0x000e280000000c00 */
[----:B0-----:R-:W-:Y:S04]  /*22c110*/  STL.64 [R1+0x180], R12 ;  /* 0x0001800c01007387 */ /* 0x001fe80000100a00 */
[----:B------:R-:W-:Y:S04]  /*22c120*/  STL.64 [R1+0x188], R14 ;  /* 0x0001880e01007387 */ /* 0x000fe80000100a00 */
[----:B------:R-:W0:Y:S01]  /*22c130*/  LDS.128 R12, [R2+0x400] ;  /* 0x00040000020c7984 */ /* 0x000e220000000c00 */
[----:B------:R-:W-:Y:S06]  /*22c140*/  BAR.SYNC.DEFER_BLOCKING 0x0 ;  /* 0x0000000000007b1d */ /* 0x000fec0000010000 */
[----:B------:R-:W-:Y:S04]  /*22c150*/  STSM.16.M88.4 [R0], R8 ;  /* 0x0000000800007844 */ /* 0x000fe80000000200 */
[----:B------:R2:W-:Y:S04]  /*22c160*/  STSM.16.M88.4 [R0+0x200], R4 ;  /* 0x0002000400007844 */ /* 0x0005e80000000200 */
[----:B0-----:R-:W-:Y:S04]  /*22c170*/  STL.64 [R1+0x200], R12 ;  /* 0x0002000c01007387 */ /* 0x001fe80000100a00 */
[----:B------:R0:W-:Y:S01]  /*22c180*/  STL.64 [R1+0x208], R14 ;  /* 0x0002080e01007387 */ /* 0x0001e20000100a00 */
[----:B--2---:R-:W-:-:S02]  /*22c190*/  LOP3.LUT R7, R17, 0xffff, RZ, 0xc0, !PT ;  /* 0x0000ffff11077812 */ /* 0x004fc400078ec0ff */
[----:B------:R-:W-:Y:S02]  /*22c1a0*/  LOP3.LUT R6, R18, 0xffff, RZ, 0xc0, !PT ;  /* 0x0000ffff12067812 */ /* 0x000fe400078ec0ff */
[----:B------:R-:W-:Y:S02]  /*22c1b0*/  LOP3.LUT R5, R19, 0xffff, RZ, 0xc0, !PT ;  /* 0x0000ffff13057812 */ /* 0x000fe400078ec0ff */
[----:B------:R-:W-:Y:S01]  /*22c1c0*/  LOP3.LUT R4, R20, 0xffff, RZ, 0xc0, !PT ;  /* 0x0000ffff14047812 */ /* 0x000fe200078ec0ff */
[----:B0-----:R-:W2:Y:S04]  /*22c1d0*/  LDL.LU.64 R14, [R1+0x7660] ;  /* 0x00766000010e7983 */ /* 0x001ea80000300a00 */
[----:B------:R-:W3:Y:S01]  /*22c1e0*/  LDL.LU R13, [R1+0x7658] ;  /* 0x00765800010d7983 */ /* 0x000ee20000300800 */
[----:B------:R-:W-:-:S03]  /*22c1f0*/  PRMT R8, R23, 0x4210, R4 ;  /* 0x0000421017087816 */ /* 0x000fc60000000004 */
[----:B------:R-:W-:Y:S01]  /*22c200*/  STL [R1+0x4c], R7 ;  /* 0x00004c0701007387 */ /* 0x000fe20000100800 */
[----:B------:R-:W-:-:S03]  /*22c210*/  PRMT R11, R22, 0x4210, R5 ;  /* 0x00004210160b7816 */ /* 0x000fc60000000005 */
[----:B------:R-:W-:Y:S04]  /*22c220*/  STL [R1+0xa0], R6 ;  /* 0x0000a00601007387 */ /* 0x000fe80000100800 */
[----:B------:R-:W-:Y:S04]  /*22c230*/  STL [R1+0xa4], R5 ;  /* 0x0000a40501007387 */ /* 0x000fe80000100800 */
[----:B------:R0:W-:Y:S04]  /*22c240*/  STL [R1+0xac], R4 ;  /* 0x0000ac0401007387 */ /* 0x0001e80000100800 */
[----:B0-----:R-:W4:Y:S04]  /*22c250*/  LDL.LU R4, [R1+0x294] ;  /* 0x0002940001047983 */ /* 0x001f280000300800 */
[----:B------:R-:W2:Y:S01]  /*22c260*/  LDL.LU R5, [R1+0x28c] ;  /* 0x00028c0001057983 */ /* 0x000ea20000300800 */
[----:B------:R-:W-:Y:S01]  /*22c270*/  PRMT R12, R21, 0x4210, R6 ;  /* 0x00004210150c7816 */ /* 0x000fe20000000006 */
[----:B------:R-:W-:Y:S06]  /*22c280*/  BAR.SYNC.DEFER_BLOCKING 0x0 ;  /* 0x0000000000007b1d */ /* 0x000fec0000010000 */
[----:B------:R-:W0:Y:S01]  /*22c290*/  LDS.128 R20, [R2] ;  /* 0x0000000002147984 */ /* 0x000e220000000c00 */
[----:B---3--:R-:W-:-:S02]  /*22c2a0*/  LOP3.LUT R29, R13, 0xffff, RZ, 0xc0, !PT ;  /* 0x0000ffff0d1d7812 */ /* 0x008fc400078ec0ff */
[----:B------:R-:W-:Y:S01]  /*22c2b0*/  PRMT R13, R28, 0x4210, R7 ;  /* 0x000042101c0d7816 */ /* 0x000fe20000000007 */
[----:B--2---:R2:W-:Y:S04]  /*22c2c0*/  STL [R1+0x7640], R5 ;  /* 0x0076400501007387 */ /* 0x0045e80000100800 */
[----:B--2---:R-:W4:Y:S04]  /*22c2d0*/  LDL.LU R5, [R1+0x4c] ;  /* 0x00004c0001057983 */ /* 0x004f280000300800 */
[----:B------:R-:W2:Y:S04]  /*22c2e0*/  LDL.LU R6, [R1+0x284] ;  /* 0x0002840001067983 */ /* 0x000ea80000300800 */
[----:B------:R-:W2:Y:S01]  /*22c2f0*/  LDL.LU R7, [R1+0x27c] ;  /* 0x00027c0001077983 */ /* 0x000ea20000300800 */
[----:B------:R-:W-:-:S04]  /*22c300*/  LOP3.LUT R10, R15, 0xffff, RZ, 0xc0, !PT ;  /* 0x0000ffff0f0a7812 */ /* 0x000fc800078ec0ff */
[----:B------:R-:W-:Y:S02]  /*22c310*/  PRMT R18, R26, 0x4210, R10 ;  /* 0x000042101a127816 */ /* 0x000fe4000000000a */
[----:B------:R-:W-:Y:S01]  /*22c320*/  LOP3.LUT R9, R14, 0xffff, RZ, 0xc0, !PT ;  /* 0x0000ffff0e097812 */ /* 0x000fe200078ec0ff */
[----:B--2---:R2:W-:Y:S04]  /*22c330*/  STL.64 [R1+0x7650], R6 ;  /* 0x0076500601007387 */ /* 0x0045e80000100a00 */
[----:B----4-:R3:W-:Y:S01]  /*22c340*/  STL.64 [R1+0x7648], R4 ;  /* 0x0076480401007387 */ /* 0x0107e20000100a00 */
[----:B--2---:R-:W-:Y:S02]  /*22c350*/  IMAD.MOV.U32 R7, RZ, RZ, R8 ;  /* 0x000000ffff077224 */ /* 0x004fe400078e0008 */
[----:B------:R-:W-:Y:S01]  /*22c360*/  IMAD.MOV.U32 R6, RZ, RZ, R11 ;  /* 0x000000ffff067224 */ /* 0x000fe200078e000b */
[----:B------:R-:W2:Y:S01]  /*22c370*/  LDL.LU R8, [R1+0x278] ;  /* 0x0002780001087983 */ /* 0x000ea20000300800 */
[----:B---3--:R-:W-:-:S03]  /*22c380*/  IMAD.MOV.U32 R5, RZ, RZ, R12 ;  /* 0x000000ffff057224 */ /* 0x008fc600078e000c */
[----:B------:R-:W3:Y:S04]  /*22c390*/  LDL.LU R11, [R1+0x274] ;  /* 0x00027400010b7983 */ /* 0x000ee80000300800 */
[----:B------:R-:W4:Y:S04]  /*22c3a0*/  LDL.LU R12, [R1+0x250] ;  /* 0x00025000010c7983 */ /* 0x000f280000300800 */
[----:B------:R-:W2:Y:S04]  /*22c3b0*/  LDL.LU R26, [R1+0x230] ;  /* 0x00023000011a7983 */ /* 0x000ea80000300800 */
[----:B0-----:R-:W-:Y:S04]  /*22c3c0*/  STL.64 [R1+0x170], R20 ;  /* 0x0001701401007387 */ /* 0x001fe80000100a00 */
[----:B------:R-:W-:Y:S04]  /*22c3d0*/  STL.64 [R1+0x178], R22 ;  /* 0x0001781601007387 */ /* 0x000fe80000100a00 */
[----:B------:R-:W0:Y:S01]  /*22c3e0*/  LDS.128 R20, [R2+0x400] ;  /* 0x0004000002147984 */ /* 0x000e220000000c00 */
[----:B------:R-:W-:-:S03]  /*22c3f0*/  IMAD.MOV.U32 R4, RZ, RZ, R13 ;  /* 0x000000ffff047224 */ /* 0x000fc600078e000d */
[----:B0-----:R-:W-:Y:S04]  /*22c400*/  STL.64 [R1+0x1f0], R20 ;  /* 0x0001f01401007387 */ /* 0x001fe80000100a00 */
[----:B------:R-:W-:Y:S04]  /*22c410*/  STL.64 [R1+0x1f8], R22 ;  /* 0x0001f81601007387 */ /* 0x000fe80000100a00 */
[----:B------:R-:W2:Y:S04]  /*22c420*/  LDL.LU R13, [R1+0x19a0] ;  /* 0x0019a000010d7983 */ /* 0x000ea80000300800 */
[----:B------:R-:W2:Y:S04]  /*22c430*/  LDL.LU R14, [R1+0x1994] ;  /* 0x00199400010e7983 */ /* 0x000ea80000300800 */
[----:B------:R-:W2:Y:S01]  /*22c440*/  LDL.LU R15, [R1+0x18d8] ;  /* 0x0018d800010f7983 */ /* 0x000ea20000300800 */
[----:B------:R-:W-:-:S02]  /*22c450*/  LOP3.LUT R3, R16, 0xffff, RZ, 0xc0, !PT ;  /* 0x0000ffff10037812 */ /* 0x000fc400078ec0ff */
[----:B------:R-:W-:Y:S02]  /*22c460*/  PRMT R16, R24, 0x4210, R29 ;  /* 0x0000421018107816 */ /* 0x000fe4000000001d */
[----:B------:R-:W-:Y:S02]  /*22c470*/  PRMT R17, R25, 0x4210, R9 ;  /* 0x0000421019117816 */ /* 0x000fe40000000009 */
[----:B------:R-:W-:Y:S01]  /*22c480*/  PRMT R19, R27, 0x4210, R3 ;  /* 0x000042101b137816 */ /* 0x000fe20000000003 */
[----:B------:R-:W-:Y:S06]  /*22c490*/  BAR.SYNC.DEFER_BLOCKING 0x0 ;  /* 0x0000000000007b1d */ /* 0x000fec0000010000 */
        /* <DEDUP_REMOVED lines=16> */
[----:B------:R-:W3:Y:S04]  /*22c5a0*/  LDL.LU R21, [R1+0x844] ;  /* 0x0008440001157983 */ /* 0x000ee80000300800 */
[----:B------:R-:W3:Y:S04]  /*22c5b0*/  LDL.LU R22, [R1+0x838] ;  /* 0x0008380001167983 */ /* 0x000ee80000300800 */
[----:B------:R-:W3:Y:S04]  /*22c5c0*/  LDL.LU R23, [R1+0x7bc] ;  /* 0x0007bc0001177983 */ /* 0x000ee80000300800 */
[----:B------:R-:W3:Y:S04]  /*22c5d0*/  LDL.LU R24, [R1+0x830] ;  /* 0x0008300001187983 */ /* 0x000ee80000300800 */
[----:B------:R-:W3:Y:S04]  /*22c5e0*/  LDL.LU R25, [R1+0x834] ;  /* 0x0008340001197983 */ /* 0x000ee80000300800 */
[----:B------:R-:W3:Y:S01]  /*22c5f0*/  LDL.LU R27, [R1+0x824] ;  /* 0x00082400011b7983 */ /* 0x000ee20000300800 */
[----:B--2---:R-:W-:-:S03]  /*22c600*/  PRMT R4, R4, 0x5210, R5 ;  /* 0x0000521004047816 */ /* 0x004fc60000000005 */
[----:B------:R-:W2:Y:S01]  /*22c610*/  LDL.LU R5, [R1+0x7640] ;  /* 0x0076400001057983 */ /* 0x000ea20000300800 */
[----:B------:R-:W-:Y:S02]  /*22c620*/  PRMT R6, R6, 0x5210, R14 ;  /* 0x0000521006067816 */ /* 0x000fe4000000000e */
[----:B------:R-:W-:Y:S02]  /*22c630*/  PRMT R7, R7, 0x5210, R15 ;  /* 0x0000521007077816 */ /* 0x000fe4000000000f */
[----:B----4-:R-:W-:Y:S02]  /*22c640*/  PRMT R10, R12, 0x5210, R10 ;  /* 0x000052100c0a7816 */ /* 0x010fe4000000000a */
[----:B---3--:R-:W-:Y:S02]  /*22c650*/  PRMT R9, R11, 0x5210, R9 ;  /* 0x000052100b097816 */ /* 0x008fe40000000009 */
[----:B------:R-:W-:Y:S02]  /*22c660*/  PRMT R11, R26, 0x5210, R3 ;  /* 0x000052101a0b7816 */ /* 0x000fe40000000003 */
[----:B------:R-:W3:Y:S01]  /*22c670*/  LDL.LU R26, [R1+0x820] ;  /* 0x00082000011a7983 */ /* 0x000ee20000300800 */
[----:B--2---:R-:W-:-:S03]  /*22c680*/  PRMT R5, R5, 0x5210, R13 ;  /* 0x0000521005057816 */ /* 0x004fc6000000000d */
        /* <DEDUP_REMOVED lines=8> */
[----:B------:R-:W-:Y:S01]  /*22c710*/  PRMT R8, R8, 0x5210, R29 ;  /* 0x0000521008087816 */ /* 0x000fe2000000001d */
[----:B------:R-:W-:Y:S06]  /*22c720*/  BAR.SYNC.DEFER_BLOCKING 0x0 ;  /* 0x0000000000007b1d */ /* 0x000fec0000010000 */
[----:B------:R-:W-:Y:S04]  /*22c730*/  STSM.16.M88.4 [R0], R8 ;  /* 0x0000000800007844 */ /* 0x000fe80000000200 */
[----:B------:R0:W-:Y:S02]  /*22c740*/  STSM.16.M88.4 [R0+0x200], R4 ;  /* 0x0002000400007844 */ /* 0x0001e40000000200 */
[----:B0-----:R-:W-:-:S02]  /*22c750*/  LOP3.LUT R6, R17, 0xffff, RZ, 0xc0, !PT ;  /* 0x0000ffff11067812 */ /* 0x001fc400078ec0ff */
[----:B------:R-:W-:Y:S02]  /*22c760*/  LOP3.LUT R7, R16, 0xffff, RZ, 0xc0, !PT ;  /* 0x0000ffff10077812 */ /* 0x000fe400078ec0ff */
[----:B------:R-:W-:Y:S02]  /*22c770*/  PRMT R16, R28, 0x4210, R6 ;  /* 0x000042101c107816 */ /* 0x000fe40000000006 */
[----:B------:R-:W-:Y:S01]  /*22c780*/  LOP3.LUT R4, R19, 0xffff, RZ, 0xc0, !PT ;  /* 0x0000ffff13047812 */ /* 0x000fe200078ec0ff */
[----:B------:R-:W-:Y:S04]  /*22c790*/  STL [R1+0x4c], R6 ;  /* 0x00004c0601007387 */ /* 0x000fe80000100800 */
[----:B------:R-:W-:Y:S04]  /*22c7a0*/  STL [R1+0x7630], R16 ;  /* 0x0076301001007387 */ /* 0x000fe80000100800 */
[----:B------:R0:W-:Y:S01]  /*22c7b0*/  STL [R1+0xa4], R4 ;  /* 0x0000a40401007387 */ /* 0x0001e20000100800 */
[----:B------:R-:W-:Y:S01]  /*22c7c0*/  LOP3.LUT R5, R18, 0xffff, RZ, 0xc0, !PT ;  /* 0x0000ffff12057812 */ /* 0x000fe200078ec0ff */
[----:B------:R-:W-:Y:S06]  /*22c7d0*/  BAR.SYNC.DEFER_BLOCKING 0x0 ;  /* 0x0000000000007b1d */ /* 0x000fec0000010000 */
[----:B------:R-:W0:Y:S01]  /*22c7e0*/  LDS.128 R16, [R2] ;  /* 0x0000000002107984 */ /* 0x000e220000000c00 */
[----:B--2---:R-:W-:-:S02]  /*22c7f0*/  LOP3.LUT R10, R15, 0xffff, RZ, 0xc0, !PT ;  /* 0x0000ffff0f0a7812 */ /* 0x004fc400078ec0ff */
[----:B------:R-:W-:Y:S02]  /*22c800*/  LOP3.LUT R9, R14, 0xffff, RZ, 0xc0, !PT ;  /* 0x0000ffff0e097812 */ /* 0x000fe400078ec0ff */
[----:B------:R-:W-:Y:S02]  /*22c810*/  PRMT R14, R22, 0x4210, R4 ;  /* 0x00004210160e7816 */ /* 0x000fe40000000004 */
[----:B------:R-:W-:Y:S01]  /*22c820*/  PRMT R22, R27, 0x4210, R10 ;  /* 0x000042101b167816 */ /* 0x000fe2000000000a */
[----:B0-----:R-:W2:Y:S04]  /*22c830*/  LDL.LU R4, [R1+0x2b0] ;  /* 0x0002b00001047983 */ /* 0x001ea80000300800 */
[----:B------:R-:W2:Y:S04]  /*22c840*/  LDL.LU R27, [R1+0x2ac] ;  /* 0x0002ac00011b7983 */ /* 0x000ea80000300800 */
[----:B------:R-:W2:Y:S04]  /*22c850*/  LDL.LU R6, [R1+0x2a8] ;  /* 0x0002a80001067983 */ /* 0x000ea80000300800 */
[----:B------:R-:W2:Y:S04]  /*22c860*/  LDL.LU R8, [R1+0x2a4] ;  /* 0x0002a40001087983 */ /* 0x000ea80000300800 */
[----:B------:R-:W2:Y:S01]  /*22c870*/  LDL.LU R11, [R1+0x2a0] ;  /* 0x0002a000010b7983 */ /* 0x000ea20000300800 */
[----:B----4-:R-:W-:-:S02]  /*22c880*/  LOP3.LUT R29, R13, 0xffff, RZ, 0xc0, !PT ;  /* 0x0000ffff0d1d7812 */ /* 0x010fc400078ec0ff */
[----:B------:R-:W-:Y:S01]  /*22c890*/  LOP3.LUT R3, R20, 0xffff, RZ, 0xc0, !PT ;  /* 0x0000ffff14037812 */ /* 0x000fe200078ec0ff */
[----:B------:R-:W4:Y:S01]  /*22c8a0*/  LDL.LU R12, [R1+0x29c] ;  /* 0x00029c00010c7983 */ /* 0x000f220000300800 */
[----:B------:R-:W-:Y:S02]  /*22c8b0*/  PRMT R15, R21, 0x4210, R5 ;  /* 0x00004210150f7816 */ /* 0x000fe40000000005 */
[----:B------:R-:W-:Y:S02]  /*22c8c0*/  PRMT R20, R24, 0x4210, R29 ;  /* 0x0000421018147816 */ /* 0x000fe4000000001d */
[----:B------:R-:W-:Y:S01]  /*22c8d0*/  PRMT R21, R25, 0x4210, R9 ;  /* 0x0000421019157816 */ /* 0x000fe20000000009 */
[----:B------:R-:W3:Y:S04]  /*22c8e0*/  LDL.LU R24, [R1+0x298] ;  /* 0x0002980001187983 */ /* 0x000ee80000300800 */
[----:B------:R-:W3:Y:S04]  /*22c8f0*/  LDL.LU R25, [R1+0x270] ;  /* 0x0002700001197983 */ /* 0x000ee80000300800 */
[----:B------:R-:W-:Y:S04]  /*22c900*/  STL.64 [R1+0x1d0], R16 ;  /* 0x0001d01001007387 */ /* 0x000fe80000100a00 */
[----:B------:R-:W-:Y:S04]  /*22c910*/  STL.64 [R1+0x1d8], R18 ;  /* 0x0001d81201007387 */ /* 0x000fe80000100a00 */
[----:B------:R-:W0:Y:S01]  /*22c920*/  LDS.128 R16, [R2+0x400] ;  /* 0x0004000002107984 */ /* 0x000e220000000c00 */
[----:B------:R-:W-:-:S03]  /*22c930*/  PRMT R13, R23, 0x4210, R3 ;  /* 0x00004210170d7816 */ /* 0x000fc60000000003 */
[----:B0-----:R0:W-:Y:S04]  /*22c940*/  STL.64 [R1+0x240], R16 ;  /* 0x0002401001007387 */ /* 0x0011e80000100a00 */
[----:B------:R-:W-:Y:S04]  /*22c950*/  STL.64 [R1+0x248], R18 ;  /* 0x0002481201007387 */ /* 0x000fe80000100a00 */
[----:B0-----:R-:W4:Y:S01]  /*22c960*/  LDL.LU R16, [R1+0x7630] ;  /* 0x0076300001107983 */ /* 0x001f220000300800 */
[----:B------:R-:W-:Y:S06]  /*22c970*/  BAR.SYNC.DEFER_BLOCKING 0x0 ;  /* 0x0000000000007b1d */ /* 0x000fec0000010000 */
[----:B--2---:R0:W-:Y:S04]  /*22c980*/  STL.64 [R1+0x7628], R10 ;  /* 0x0076280a01007387 */ /* 0x0041e80000100a00 */
[----:B------:R2:W-:Y:S01]  /*22c990*/  STL.64 [R1+0x7620], R8 ;  /* 0x0076200801007387 */ /* 0x0005e20000100a00 */
[----:B0-----:R-:W-:-:S02]  /*22c9a0*/  IMAD.MOV.U32 R11, RZ, RZ, R13 ;  /* 0x000000ffff0b7224 */ /* 0x001fc400078e000d */
[----:B------:R-:W-:Y:S01]  /*22c9b0*/  IMAD.MOV.U32 R10, RZ, RZ, R14 ;  /* 0x000000ffff0a7224 */ /* 0x000fe200078e000e */
[----:B------:R-:W4:Y:S01]  /*22c9c0*/  LDL.LU R13, [R1+0x19c8] ;  /* 0x0019c800010d7983 */ /* 0x000f220000300800 */
[----:B--2---:R-:W-:-:S03]  /*22c9d0*/  IMAD.MOV.U32 R9, RZ, RZ, R15 ;  /* 0x000000ffff097224 */ /* 0x004fc600078e000f */
[----:B------:R-:W2:Y:S04]  /*22c9e0*/  LDL.LU R14, [R1+0x19bc] ;  /* 0x0019bc00010e7983 */ /* 0x000ea80000300800 */
[----:B------:R-:W2:Y:S01]  /*22c9f0*/  LDL.LU R15, [R1+0x190c] ;  /* 0x00190c00010f7983 */ /* 0x000ea20000300800 */
[----:B---3--:R-:W-:-:S05]  /*22ca00*/  PRMT R23, R26, 0x4210, R7 ;  /* 0x000042101a177816 */ /* 0x008fca0000000007 */
[----:B------:R-:W-:Y:S01]  /*22ca10*/  STSM.16.M88.4 [R0], R20 ;  /* 0x0000001400007844 */ /* 0x000fe20000000200 */
[----:B----4-:R-:W-:-:S05]  /*22ca20*/  IMAD.MOV.U32 R8, RZ, RZ, R16 ;  /* 0x000000ffff087224 */ /* 0x010fca00078e0010 */
[----:B------:R-:W-:Y:S01]  /*22ca30*/  STSM.16.M88.4 [R0+0x200], R8 ;  /* 0x0002000800007844 */ /* 0x000fe20000000200 */
[----:B------:R-:W-:Y:S01]  /*22ca40*/  PRMT R5, R27, 0x5210, R5 ;  /* 0x000052101b057816 */ /* 0x000fe20000000005 */
[----:B------:R-:W-:Y:S06]  /*22ca50*/  BAR.SYNC.DEFER_BLOCKING 0x0 ;  /* 0x0000000000007b1d */ /* 0x000fec0000010000 */
[----:B--2---:R0:W-:Y:S04]  /*22ca60*/  STL.64 [R1+0x7618], R14 ;  /* 0x0076180e01007387 */ /* 0x0041e80000100a00 */
[----:B0-----:R-:W2:Y:S04]  /*22ca70*/  LDL.LU R14, [R1+0x4c] ;  /* 0x00004c00010e7983 */ /* 0x001ea80000300800 */
[----:B------:R-:W3:Y:S04]  /*22ca80*/  LDL.LU R15, [R1+0xa4] ;  /* 0x0000a400010f7983 */ /* 0x000ee80000300800 */
[----:B------:R-:W-:Y:S04]  /*22ca90*/  STL [R1+0x7610], R13 ;  /* 0x0076100d01007387 */ /* 0x000fe80000100800 */
        /* <DEDUP_REMOVED lines=10> */
[----:B------:R-:W4:Y:S04]  /*22cb40*/  LDL.LU.64 R10, [R1+0x7628] ;  /* 0x00762800010a7983 */ /* 0x000f280000300a00 */
[----:B------:R-:W4:Y:S04]  /*22cb50*/  LDL.LU.64 R8, [R1+0x7620] ;  /* 0x0076200001087983 */ /* 0x000f280000300a00 */
[----:B------:R-:W4:Y:S01]  /*22cb60*/  LDL.LU R27, [R1+0x864] ;  /* 0x00086400011b7983 */ /* 0x000f220000300800 */
[----:B--2---:R-:W-:-:S02]  /*22cb70*/  PRMT R4, R4, 0x5210, R14 ;  /* 0x0000521004047816 */ /* 0x004fc4000000000e */
[----:B---3--:R-:W-:Y:S02]  /*22cb80*/  PRMT R6, R6, 0x5210, R15 ;  /* 0x0000521006067816 */ /* 0x008fe4000000000f */
[----:B----4-:R-:W-:Y:S02]  /*22cb90*/  PRMT R10, R12, 0x5210, R10 ;  /* 0x000052100c0a7816 */ /* 0x010fe4000000000a */
[----:B------:R-:W0:Y:S04]  /*22cba0*/  LDS.128 R12, [R2] ;  /* 0x00000000020c7984 */ /* 0x000e280000000c00 */
[----:B0-----:R-:W-:Y:S04]  /*22cbb0*/  STL.64 [R1+0x230], R12 ;  /* 0x0002300c01007387 */ /* 0x001fe80000100a00 */
[----:B------:R-:W-:Y:S04]  /*22cbc0*/  STL.64 [R1+0x238], R14 ;  /* 0x0002380e01007387 */ /* 0x000fe80000100a00 */
[----:B------:R-:W0:Y:S04]  /*22cbd0*/  LDS.128 R12, [R2+0x400] ;  /* 0x00040000020c7984 */ /* 0x000e280000000c00 */
[----:B0-----:R-:W-:Y:S04]  /*22cbe0*/  STL.64 [R1+0x220], R12 ;  /* 0x0002200c01007387 */ /* 0x001fe80000100a00 */
[----:B------:R0:W-:Y:S04]  /*22cbf0*/  STL.64 [R1+0x228], R14 ;  /* 0x0002280e01007387 */ /* 0x0001e80000100a00 */
[----:B0-----:R-:W2:Y:S01]  /*22cc00*/  LDL.LU.64 R14, [R1+0x7618] ;  /* 0x00761800010e7983 */ /* 0x001ea20000300a00 */
[----:B------:R-:W-:-:S02]  /*22cc10*/  PRMT R9, R11, 0x5210, R9 ;  /* 0x000052100b097816 */ /* 0x000fc40000000009 */
[----:B------:R-:W-:Y:S01]  /*22cc20*/  PRMT R8, R8, 0x5210, R29 ;  /* 0x0000521008087816 */ /* 0x000fe2000000001d */
[----:B------:R-:W3:Y:S01]  /*22cc30*/  LDL.LU R13, [R1+0x7610] ;  /* 0x00761000010d7983 */ /* 0x000ee20000300800 */
[----:B------:R-:W-:Y:S01]  /*22cc40*/  PRMT R11, R24, 0x5210, R7 ;  /* 0x00005210180b7816 */ /* 0x000fe20000000007 */
[----:B------:R-:W-:Y:S01]  /*22cc50*/  BAR.SYNC.DEFER_BLOCKING 0x0 ;  /* 0x0000000000007b1d */ /* 0x000fe20000010000 */
[----:B------:R-:W-:-:S05]  /*22cc60*/  PRMT R7, R25, 0x5210, R3 ;  /* 0x0000521019077816 */ /* 0x000fca0000000003 */
[----:B------:R-:W4:Y:S04]  /*22cc70*/  LDL.LU R24, [R1+0x860] ;  /* 0x0008600001187983 */ /* 0x000f280000300800 */
[----:B------:R-:W3:Y:S04]  /*22cc80*/  LDL.LU R25, [R1+0x880] ;  /* 0x0008800001197983 */ /* 0x000ee80000300800 */
[----:B------:R-:W-:Y:S04]  /*22cc90*/  STSM.16.M88.4 [R0], R8 ;  /* 0x0000000800007844 */ /* 0x000fe80000000200 */
[----:B------:R0:W-:Y:S02]  /*22cca0*/  STSM.16.M88.4 [R0+0x200], R4 ;  /* 0x0002000400007844 */ /* 0x0001e40000000200 */
[----:B0-----:R-:W-:-:S05]  /*22ccb0*/  LOP3.LUT R4, R17, 0xffff, RZ, 0xc0, !PT ;  /* 0x0000ffff11047812 */ /* 0x001fca00078ec0ff */
[----:B------:R0:W-:Y:S01]  /*22ccc0*/  STL [R1+0x4c], R4 ;  /* 0x00004c0401007387 */ /* 0x0001e20000100800 */
[----:B--2---:R-:W-:Y:S02]  /*22ccd0*/  LOP3.LUT R9, R14, 0xffff, RZ, 0xc0, !PT ;  /* 0x0000ffff0e097812 */ /* 0x004fe400078ec0ff */
[----:B------:R-:W-:Y:S02]  /*22cce0*/  LOP3.LUT R10, R15, 0xffff, RZ, 0xc0, !PT ;  /* 0x0000ffff0f0a7812 */ /* 0x000fe400078ec0ff */
[----:B------:R-:W-:Y:S02]  /*22ccf0*/  PRMT R15, R28, 0x4210, R4 ;  /* 0x000042101c0f7816 */ /* 0x000fe40000000004 */
[----:B0-----:R-:W2:Y:S01]  /*22cd00*/  LDL.LU R4, [R1+0x2c8] ;  /* 0x0002c80001047983 */ /* 0x001ea20000300800 */
[----:B------:R-:W-:-:S03]  /*22cd10*/  PRMT R17, R26, 0x4210, R9 ;  /* 0x000042101a117816 */ /* 0x000fc60000000009 */
[----:B------:R-:W2:Y:S04]  /*22cd20*/  LDL.LU R5, [R1+0x2c4] ;  /* 0x0002c40001057983 */ /* 0x000ea80000300800 */
[----:B------:R-:W2:Y:S04]  /*22cd30*/  LDL.LU R26, [R1+0x2c0] ;  /* 0x0002c000011a7983 */ /* 0x000ea80000300800 */
[----:B------:R-:W2:Y:S01]  /*22cd40*/  LDL.LU R11, [R1+0x2bc] ;  /* 0x0002bc00010b7983 */ /* 0x000ea20000300800 */
[----:B---3--:R-:W-:Y:S02]  /*22cd50*/  LOP3.LUT R8, R13, 0xffff, RZ, 0xc0, !PT ;  /* 0x0000ffff0d087812 */ /* 0x008fe400078ec0ff */
[----:B------:R-:W-:-:S02]  /*22cd60*/  LOP3.LUT R6, R19, 0xffff, RZ, 0xc0, !PT ;  /* 0x0000ffff13067812 */ /* 0x000fc400078ec0ff */
[----:B------:R-:W-:Y:S02]  /*22cd70*/  LOP3.LUT R3, R16, 0xffff, RZ, 0xc0, !PT ;  /* 0x0000ffff10037812 */ /* 0x000fe400078ec0ff */
[----:B------:R-:W-:Y:S02]  /*22cd80*/  PRMT R13, R22, 0x4210, R6 ;  /* 0x00004210160d7816 */ /* 0x000fe40000000006 */
[----:B------:R-:W-:Y:S02]  /*22cd90*/  PRMT R16, R23, 0x4210, R8 ;  /* 0x0000421017107816 */ /* 0x000fe40000000008 */
[----:B------:R-:W-:Y:S02]  /*22cda0*/  LOP3.LUT R29, R18, 0xffff, RZ, 0xc0, !PT ;  /* 0x0000ffff121d7812 */ /* 0x000fe400078ec0ff */
[----:B------:R-:W-:Y:S02]  /*22cdb0*/  PRMT R18, R27, 0x4210, R10 ;  /* 0x000042101b127816 */ /* 0x000fe4000000000a */
[----:B------:R-:W-:Y:S01]  /*22cdc0*/  LOP3.LUT R7, R20, 0xffff, RZ, 0xc0, !PT ;  /* 0x0000ffff14077812 */ /* 0x000fe200078ec0ff */
[----:B------:R-:W-:Y:S06]  /*22cdd0*/  BAR.SYNC.DEFER_BLOCKING 0x0 ;  /* 0x0000000000007b1d */ /* 0x000fec0000010000 */
[----:B--2---:R-:W-:Y:S04]  /*22cde0*/  STL.64 [R1+0x7608], R10 ;  /* 0x0076080a01007387 */ /* 0x004fe80000100a00 */
[----:B------:R-:W-:Y:S04]  /*22cdf0*/  STL.64 [R1+0x7600], R8 ;  /* 0x0076000801007387 */ /* 0x000fe80000100a00 */
[----:B------:R-:W2:Y:S04]  /*22ce00*/  LDL.LU R12, [R1+0x2b4] ;  /* 0x0002b400010c7983 */ /* 0x000ea80000300800 */
[----:B------:R-:W3:Y:S04]  /*22ce10*/  LDL.LU R22, [R1+0x2cc] ;  /* 0x0002cc0001167983 */ /* 0x000ee80000300800 */
[----:B------:R-:W3:Y:S04]  /*22ce20*/  LDL.LU R23, [R1+0x2b8] ;  /* 0x0002b80001177983 */ /* 0x000ee80000300800 */
[----:B------:R-:W0:Y:S01]  /*22ce30*/  LDS.128 R8, [R2] ;  /* 0x0000000002087984 */ /* 0x000e220000000c00 */
[----:B------:R-:W-:Y:S01]  /*22ce40*/  PRMT R14, R21, 0x4210, R29 ;  /* 0x00004210150e7816 */ /* 0x000fe2000000001d */
[----:B------:R-:W-:-:S04]  /*22ce50*/  IMAD.MOV.U32 R20, RZ, RZ, R15 ;  /* 0x000000ffff147224 */ /* 0x000fc800078e000f */
[----:B------:R-:W-:Y:S01]  /*22ce60*/  IMAD.MOV.U32 R21, RZ, RZ, R14 ;  /* 0x000000ffff157224 */ /* 0x000fe200078e000e */
[----:B---3--:R3:W-:Y:S04]  /*22ce70*/  STL.64 [R1+0x75f8], R22 ;  /* 0x0075f81601007387 */ /* 0x0087e80000100a00 */
[----:B------:R-:W2:Y:S04]  /*22ce80*/  LDL.LU R27, [R1+0x280] ;  /* 0x00028000011b7983 */ /* 0x000ea80000300800 */
[----:B0-----:R-:W-:Y:S04]  /*22ce90*/  STL.64 [R1+0x210], R8 ;  /* 0x0002100801007387 */ /* 0x001fe80000100a00 */
[----:B------:R-:W-:Y:S04]  /*22cea0*/  STL.64 [R1+0x218], R10 ;  /* 0x0002180a01007387 */ /* 0x000fe80000100a00 */
[----:B------:R-:W0:Y:S01]  /*22ceb0*/  LDS.128 R8, [R2+0x400] ;  /* 0x0004000002087984 */ /* 0x000e220000000c00 */
[----:B---3--:R-:W-:-:S03]  /*22cec0*/  IMAD.MOV.U32 R22, RZ, RZ, R13 ;  /* 0x000000ffff167224 */ /* 0x008fc600078e000d */
[----:B0-----:R-:W-:Y:S04]  /*22ced0*/  STL.64 [R1+0x2a0], R8 ;  /* 0x0002a00801007387 */ /* 0x001fe80000100a00 */
[----:B------:R0:W-:Y:S04]  /*22cee0*/  STL.64 [R1+0x2a8], R10 ;  /* 0x0002a80a01007387 */ /* 0x0001e80000100a00 */
[----:B0-----:R-:W3:Y:S04]  /*22cef0*/  LDL.LU.64 R10, [R1+0x7608] ;  /* 0x00760800010a7983 */ /* 0x001ee80000300a00 */
[----:B------:R-:W2:Y:S04]  /*22cf00*/  LDL.LU.64 R8, [R1+0x7600] ;  /* 0x0076000001087983 */ /* 0x000ea80000300a00 */
[----:B------:R-:W2:Y:S04]  /*22cf10*/  LDL.LU R13, [R1+0x19f8] ;  /* 0x0019f800010d7983 */ /* 0x000ea80000300800 */
[----:B------:R-:W2:Y:S04]  /*22cf20*/  LDL.LU R14, [R1+0x19ec] ;  /* 0x0019ec00010e7983 */ /* 0x000ea80000300800 */
[----:B------:R-:W2:Y:S01]  /*22cf30*/  LDL.LU R15, [R1+0x193c] ;  /* 0x00193c00010f7983 */ /* 0x000ea20000300800 */
[----:B----4-:R-:W-:Y:S01]  /*22cf40*/  PRMT R19, R24, 0x4210, R3 ;  /* 0x0000421018137816 */ /* 0x010fe20000000003 */
[----:B------:R-:W-:Y:S01]  /*22cf50*/  BAR.SYNC.DEFER_BLOCKING 0x0 ;  /* 0x0000000000007b1d */ /* 0x000fe20000010000 */
[----:B------:R-:W-:-:S05]  /*22cf60*/  PRMT R23, R25, 0x4210, R7 ;  /* 0x0000421019177816 */ /* 0x000fca0000000007 */
[----:B--2---:R0:W-:Y:S04]  /*22cf70*/  STL.64 [R1+0x75e8], R14 ;  /* 0x0075e80e01007387 */ /* 0x0041e80000100a00 */
[----:B0-----:R-:W2:Y:S04]  /*22cf80*/  LDL.LU R15, [R1+0x4c] ;  /* 0x00004c00010f7983 */ /* 0x001ea80000300800 */
[----:B------:R0:W-:Y:S04]  /*22cf90*/  STSM.16.M88.4 [R0], R16 ;  /* 0x0000001000007844 */ /* 0x0001e80000000200 */
[----:B------:R4:W-:Y:S01]  /*22cfa0*/  STSM.16.M88.4 [R0+0x200], R20 ;  /* 0x0002001400007844 */ /* 0x0009e20000000200 */
[----:B------:R-:W-:-:S03]  /*22cfb0*/  PRMT R8, R12, 0x5210, R8 ;  /* 0x000052100c087816 */ /* 0x000fc60000000008 */
[----:B------:R-:W-:Y:S04]  /*22cfc0*/  STL [R1+0x75e0], R13 ;  /* 0x0075e00d01007387 */ /* 0x000fe80000100800 */
[----:B0-----:R-:W3:Y:S04]  /*22cfd0*/  LDL.LU R16, [R1+0x192c] ;  /* 0x00192c0001107983 */ /* 0x001ee80000300800 */
[----:B------:R-:W3:Y:S04]  /*22cfe0*/  LDL.LU R17, [R1+0x187c] ;  /* 0x00187c0001117983 */ /* 0x000ee80000300800 */
[----:B------:R-:W3:Y:S04]  /*22cff0*/  LDL.LU R18, [R1+0x1870] ;  /* 0x0018700001127983 */ /* 0x000ee80000300800 */
[----:B------:R-:W3:Y:S04]  /*22d000*/  LDL.LU R19, [R1+0x17e4] ;  /* 0x0017e40001137983 */ /* 0x000ee80000300800 */
[----:B------:R-:W3:Y:S04]  /*22d010*/  LDL.LU R24, [R1+0x17dc] ;  /* 0x0017dc0001187983 */ /* 0x000ee80000300800 */
[----:B----4-:R-:W4:Y:S01]  /*22d020*/  LDL.LU.64 R22, [R1+0x75f8] ;  /* 0x0075f80001167983 */ /* 0x010f220000300a00 */
[----:B------:R-:W-:-:S03]  /*22d030*/  PRMT R5, R5, 0x5210, R29 ;  /* 0x0000521005057816 */ /* 0x000fc6000000001d */
[----:B------:R-:W3:Y:S01]  /*22d040*/  LDL.LU R20, [R1+0x10d8] ;  /* 0x0010d80001147983 */ /* 0x000ee20000300800 */
[----:B------:R-:W-:-:S03]  /*22d050*/  PRMT R6, R26, 0x5210, R6 ;  /* 0x000052101a067816 */ /* 0x000fc60000000006 */
[----:B------:R-:W3:Y:S04]  /*22d060*/  LDL.LU R28, [R1+0x10d4] ;  /* 0x0010d400011c7983 */ /* 0x000ee80000300800 */
[----:B------:R-:W3:Y:S04]  /*22d070*/  LDL.LU R21, [R1+0x10d0] ;  /* 0x0010d00001157983 */ /* 0x000ee80000300800 */
[----:B------:R-:W3:Y:S04]  /*22d080*/  LDL.LU R25, [R1+0x8c8] ;  /* 0x0008c80001197983 */ /* 0x000ee80000300800 */
[----:B------:R-:W3:Y:S04]  /*22d090*/  LDL.LU R29, [R1+0x75f0] ;  /* 0x0075f000011d7983 */ /* 0x000ee80000300800 */
[----:B------:R-:W3:Y:S01]  /*22d0a0*/  LDL.LU R26, [R1+0x8c4] ;  /* 0x0008c400011a7983 */ /* 0x000ee20000300800 */
[----:B------:R-:W-:Y:S01]  /*22d0b0*/  BAR.SYNC.DEFER_BLOCKING 0x0 ;  /* 0x0000000000007b1d */ /* 0x000fe20000010000 */
[----:B--2---:R-:W-:-:S05]  /*22d0c0*/  PRMT R4, R4, 0x5210, R15 ;  /* 0x0000521004047816 */ /* 0x004fca000000000f */
[----:B------:R-:W0:Y:S04]  /*22d0d0*/  LDS.128 R12, [R2] ;  /* 0x00000000020c7984 */ /* 0x000e280000000c00 */
[----:B0-----:R-:W-:Y:S04]  /*22d0e0*/  STL.64 [R1+0x290], R12 ;  /* 0x0002900c01007387 */ /* 0x001fe80000100a00 */
[----:B------:R-:W-:Y:S04]  /*22d0f0*/  STL.64 [R1+0x298], R14 ;  /* 0x0002980e01007387 */ /* 0x000fe80000100a00 */
[----:B------:R-:W0:Y:S04]  /*22d100*/  LDS.128 R12, [R2+0x400] ;  /* 0x00040000020c7984 */ /* 0x000e280000000c00 */
[----:B0-----:R-:W-:Y:S04]  /*22d110*/  STL.64 [R1+0x280], R12 ;  /* 0x0002800c01007387 */ /* 0x001fe80000100a00 */
[----:B------:R0:W-:Y:S04]  /*22d120*/  STL.64 [R1+0x288], R14 ;  /* 0x0002880e01007387 */ /* 0x0001e80000100a00 */
[----:B0-----:R-:W2:Y:S04]  /*22d130*/  LDL.LU.64 R14, [R1+0x75e8] ;  /* 0x0075e800010e7983 */ /* 0x001ea80000300a00 */
[----:B------:R-:W2:Y:S01]  /*22d140*/  LDL.LU R13, [R1+0x75e0] ;  /* 0x0075e000010d7983 */ /* 0x000ea20000300800 */
[----:B---3--:R-:W-:-:S02]  /*22d150*/  PRMT R7, R11, 0x5210, R7 ;  /* 0x000052100b077816 */ /* 0x008fc40000000007 */
[----:B----4-:R-:W-:Y:S02]  /*22d160*/  PRMT R9, R22, 0x5210, R9 ;  /* 0x0000521016097816 */ /* 0x010fe40000000009 */
[----:B------:R-:W-:Y:S01]  /*22d170*/  PRMT R10, R23, 0x5210, R10 ;  /* 0x00005210170a7816 */ /* 0x000fe2000000000a */
[----:B------:R-:W3:Y:S01]  /*22d180*/  LDL.LU R22, [R1+0x8c0] ;  /* 0x0008c00001167983 */ /* 0x000ee20000300800 */
[----:B------:R-:W-:Y:S01]  /*22d190*/  PRMT R11, R27, 0x5210, R3 ;  /* 0x000052101b0b7816 */ /* 0x000fe20000000003 */
[----:B------:R-:W-:Y:S06]  /*22d1a0*/  BAR.SYNC.DEFER_BLOCKING 0x0 ;  /* 0x0000000000007b1d */ /* 0x000fec0000010000 */
[----:B------:R-:W4:Y:S04]  /*22d1b0*/  LDL.LU R23, [R1+0x8b0] ;  /* 0x0008b00001177983 */ /* 0x000f280000300800 */
[----:B------:R-:W3:Y:S04]  /*22d1c0*/  LDL.LU R27, [R1+0x7e8] ;  /* 0x0007e800011b7983 */ /* 0x000ee80000300800 */
[----:B------:R-:W-:Y:S04]  /*22d1d0*/  STSM.16.M88.4 [R0], R8 ;  /* 0x0000000800007844 */ /* 0x000fe80000000200 */
[----:B------:R0:W-:Y:S02]  /*22d1e0*/  STSM.16.M88.4 [R0+0x200], R4 ;  /* 0x0002000400007844 */ /* 0x0001e40000000200 */
[----:B0-----:R-:W-:-:S02]  /*22d1f0*/  LOP3.LUT R6, R19, 0xffff, RZ, 0xc0, !PT ;  /* 0x0000ffff13067812 */ /* 0x001fc400078ec0ff */
[----:B------:R-:W-:Y:S02]  /*22d200*/  LOP3.LUT R7, R24, 0xffff, RZ, 0xc0, !PT ;  /* 0x0000ffff18077812 */ /* 0x000fe400078ec0ff */
[----:B------:R-:W-:Y:S01]  /*22d210*/  LOP3.LUT R4, R17, 0xffff, RZ, 0xc0, !PT ;  /* 0x0000ffff11047812 */ /* 0x000fe200078ec0ff */
[----:B------:R-:W3:Y:S01]  /*22d220*/  LDL.LU R24, [R1+0x2e8] ;  /* 0x0002e80001187983 */ /* 0x000ee20000300800 */
[----:B------:R-:W-:-:S03]  /*22d230*/  LOP3.LUT R5, R18, 0xffff, RZ, 0xc0, !PT ;  /* 0x0000ffff12057812 */ /* 0x000fc600078ec0ff */
[----:B------:R-:W-:Y:S04]  /*22d240*/  STL.64 [R1+0x75c8], R6 ;  /* 0x0075c80601007387 */ /* 0x000fe80000100a00 */
[----:B------:R0:W-:Y:S01]  /*22d250*/  STL.64 [R1+0x75c0], R4 ;  /* 0x0075c00401007387 */ /* 0x0001e20000100a00 */
[----:B------:R-:W-:Y:S02]  /*22d260*/  LOP3.LUT R3, R16, 0xffff, RZ, 0xc0, !PT ;  /* 0x0000ffff10037812 */ /* 0x000fe400078ec0ff */
[----:B--2---:R-:W-:Y:S02]  /*22d270*/  LOP3.LUT R8, R13, 0xffff, RZ, 0xc0, !PT ;  /* 0x0000ffff0d087812 */ /* 0x004fe400078ec0ff */
[----:B------:R-:W-:Y:S02]  /*22d280*/  PRMT R13, R25, 0x4210, R7 ;  /* 0x00004210190d7816 */ /* 0x000fe40000000007 */
[----:B------:R-:W2:Y:S04]  /*22d290*/  LDL.LU R25, [R1+0x2e4] ;  /* 0x0002e40001197983 */ /* 0x000ea80000300800 */
[----:B------:R-:W2:Y:S04]  /*22d2a0*/  LDL.LU R11, [R1+0x2d8] ;  /* 0x0002d800010b7983 */ /* 0x000ea80000300800 */
[----:B------:R-:W2:Y:S01]  /*22d2b0*/  LDL.LU R12, [R1+0x2ec] ;  /* 0x0002ec00010c7983 */ /* 0x000ea20000300800 */
[----:B------:R-:W-:-:S02]  /*22d2c0*/  LOP3.LUT R9, R14, 0xffff, RZ, 0xc0, !PT ;  /* 0x0000ffff0e097812 */ /* 0x000fc400078ec0ff */
[----:B------:R-:W-:Y:S02]  /*22d2d0*/  LOP3.LUT R10, R15, 0xffff, RZ, 0xc0, !PT ;  /* 0x0000ffff0f0a7812 */ /* 0x000fe400078ec0ff */
[----:B------:R-:W-:Y:S02]  /*22d2e0*/  PRMT R15, R28, 0x4210, R5 ;  /* 0x000042101c0f7816 */ /* 0x000fe40000000005 */
[----:B------:R-:W-:-:S05]  /*22d2f0*/  PRMT R14, R21, 0x4210, R6 ;  /* 0x00004210150e7816 */ /* 0x000fca0000000006 */
[----:B------:R-:W-:Y:S01]  /*22d300*/  STL.64 [R1+0x75d8], R14 ;  /* 0x0075d80e01007387 */ /* 0x000fe20000100a00 */
[----:B------:R-:W-:Y:S02]  /*22d310*/  PRMT R16, R20, 0x4210, R4 ;  /* 0x0000421014107816 */ /* 0x000fe40000000004 */
[----:B0-----:R-:W-:Y:S01]  /*22d320*/  PRMT R4, R26, 0x4210, R8 ;  /* 0x000042101a047816 */ /* 0x001fe20000000008 */
[----:B------:R-:W-:Y:S06]  /*22d330*/  BAR.SYNC.DEFER_BLOCKING 0x0 ;  /* 0x0000000000007b1d */ /* 0x000fec0000010000 */
[----:B--2---:R-:W-:Y:S04]  /*22d340*/  STL.64 [R1+0x75d0], R12 ;  /* 0x0075d00c01007387 */ /* 0x004fe80000100a00 */
[----:B------:R-:W0:Y:S04]  /*22d350*/  LDS.128 R12, [R2] ;  /* 0x00000000020c7984 */ /* 0x000e280000000c00 */
[----:B------:R-:W2:Y:S04]  /*22d360*/  LDL.LU R17, [R1+0x2e0] ;  /* 0x0002e00001117983 */ /* 0x000ea80000300800 */
[----:B------:R-:W2:Y:S04]  /*22d370*/  LDL.LU R28, [R1+0x2dc] ;  /* 0x0002dc00011c7983 */ /* 0x000ea80000300800 */
[----:B------:R-:W2:Y:S04]  /*22d380*/  LDL.LU R21, [R1+0x2d4] ;  /* 0x0002d40001157983 */ /* 0x000ea80000300800 */
[----:B------:R-:W2:Y:S04]  /*22d390*/  LDL.LU R26, [R1+0x2d0] ;  /* 0x0002d000011a7983 */ /* 0x000ea80000300800 */
[----:B0-----:R-:W-:Y:S04]  /*22d3a0*/  STL.64 [R1+0x270], R12 ;  /* 0x0002700c01007387 */ /* 0x001fe80000100a00 */
[----:B------:R-:W-:Y:S04]  /*22d3b0*/  STL.64 [R1+0x278], R14 ;  /* 0x0002780e01007387 */ /* 0x000fe80000100a00 */
[----:B------:R-:W0:Y:S04]  /*22d3c0*/  LDS.128 R12, [R2+0x400] ;  /* 0x00040000020c7984 */ /* 0x000e280000000c00 */
[----:B0-----:R-:W-:Y:S04]  /*22d3d0*/  STL.64 [R1+0x260], R12 ;  /* 0x0002600c01007387 */ /* 0x001fe80000100a00 */
[----:B------:R0:W-:Y:S04]  /*22d3e0*/  STL.64 [R1+0x268], R14 ;  /* 0x0002680e01007387 */ /* 0x0001e80000100a00 */
[----:B0-----:R-:W2:Y:S04]  /*22d3f0*/  LDL.LU.64 R14, [R1+0x75d8] ;  /* 0x0075d800010e7983 */ /* 0x001ea80000300a00 */
[----:B------:R-:W2:Y:S01]  /*22d400*/  LDL.LU.64 R12, [R1+0x75d0] ;  /* 0x0075d000010c7983 */ /* 0x000ea20000300a00 */
[----:B---3--:R-:W-:-:S02]  /*22d410*/  PRMT R5, R22, 0x4210, R9 ;  /* 0x0000421016057816 */ /* 0x008fc40000000009 */
[----:B----4-:R-:W-:Y:S02]  /*22d420*/  PRMT R6, R23, 0x4210, R10 ;  /* 0x0000421017067816 */ /* 0x010fe4000000000a */
[----:B------:R-:W-:Y:S01]  /*22d430*/  PRMT R7, R27, 0x4210, R3 ;  /* 0x000042101b077816 */ /* 0x000fe20000000003 */
[----:B------:R-:W-:Y:S06]  /*22d440*/  BAR.SYNC.DEFER_BLOCKING 0x0 ;  /* 0x0000000000007b1d */ /* 0x000fec0000010000 */
[----:B------:R0:W-:Y:S04]  /*22d450*/  STSM.16.M88.4 [R0], R4 ;  /* 0x0000000400007844 */ /* 0x0001e80000000200 */
[----:B0-----:R-:W3:Y:S04]  /*22d460*/  LDL.LU.64 R6, [R1+0x75c8] ;  /* 0x0075c80001067983 */ /* 0x001ee80000300a00 */
[----:B------:R-:W4:Y:S04]  /*22d470*/  LDL.LU.64 R4, [R1+0x75c0] ;  /* 0x0075c00001047983 */ /* 0x000f280000300a00 */
[----:B------:R2:W-:Y:S04]  /*22d480*/  STL.64 [R1+0x75b8], R10 ;  /* 0x0075b80a01007387 */ /* 0x0005e80000100a00 */
[----:B------:R0:W-:Y:S01]  /*22d490*/  STL.64 [R1+0x75b0], R8 ;  /* 0x0075b00801007387 */ /* 0x0001e20000100a00 */
[----:B--2---:R-:W-:-:S02]  /*22d4a0*/  IMAD.MOV.U32 R10, RZ, RZ, R14 ;  /* 0x000000ffff0a7224 */ /* 0x004fc400078e000e */
[----:B0-----:R-:W-:Y:S02]  /*22d4b0*/  IMAD.MOV.U32 R9, RZ, RZ, R15 ;  /* 0x000000ffff097224 */ /* 0x001fe400078e000f */
[----:B------:R-:W-:Y:S02]  /*22d4c0*/  IMAD.MOV.U32 R11, RZ, RZ, R13 ;  /* 0x000000ffff0b7224 */ /* 0x000fe400078e000d */
[----:B------:R-:W2:Y:S04]  /*22d4d0*/  LDL.LU R13, [R1+0x1a20] ;  /* 0x001a2000010d7983 */ /* 0x000ea80000300800 */
[----:B------:R-:W2:Y:S04]  /*22d4e0*/  LDL.LU R14, [R1+0x1a18] ;  /* 0x001a1800010e7983 */ /* 0x000ea80000300800 */
[----:B------:R-:W2:Y:S01]  /*22d4f0*/  LDL.LU R15, [R1+0x1968] ;  /* 0x00196800010f7983 */ /* 0x000ea20000300800 */
[----:B------:R-:W-:-:S05]  /*22d500*/  IMAD.MOV.U32 R8, RZ, RZ, R16 ;  /* 0x000000ffff087224 */ /* 0x000fca00078e0010 */
[----:B------:R0:W-:Y:S01]  /*22d510*/  STSM.16.M88.4 [R0+0x200], R8 ;  /* 0x0002000800007844 */ /* 0x0001e20000000200 */
[----:B---3--:R-:W-:Y:S02]  /*22d520*/  PRMT R7, R12, 0x5210, R7 ;  /* 0x000052100c077816 */ /* 0x008fe40000000007 */
[----:B----4-:R-:W-:Y:S02]  /*22d530*/  PRMT R4, R24, 0x5210, R4 ;  /* 0x0000521018047816 */ /* 0x010fe40000000004 */
[----:B------:R-:W-:Y:S01]  /*22d540*/  PRMT R5, R25, 0x5210, R5 ;  /* 0x0000521019057816 */ /* 0x000fe20000000005 */
[----:B------:R-:W-:Y:S06]  /*22d550*/  BAR.SYNC.DEFER_BLOCKING 0x0 ;  /* 0x0000000000007b1d */ /* 0x000fec0000010000 */
[----:B--2---:R-:W-:Y:S04]  /*22d560*/  STL.64 [R1+0x75a8], R14 ;  /* 0x0075a80e01007387 */ /* 0x004fe80000100a00 */
[----:B------:R-:W-:Y:S04]  /*22d570*/  STL [R1+0x75a0], R13 ;  /* 0x0075a00d01007387 */ /* 0x000fe80000100800 */
[----:B------:R-:W2:Y:S04]  /*22d580*/  LDL.LU R16, [R1+0x195c] ;  /* 0x00195c0001107983 */ /* 0x000ea80000300800 */
[----:B------:R-:W3:Y:S04]  /*22d590*/  LDL.LU R18, [R1+0x18b0] ;  /* 0x0018b00001127983 */ /* 0x000ee80000300800 */
[----:B------:R-:W4:Y:S04]  /*22d5a0*/  LDL.LU R22, [R1+0x18a0] ;  /* 0x0018a00001167983 */ /* 0x000f280000300800 */
[----:B------:R-:W2:Y:S04]  /*22d5b0*/  LDL.LU R27, [R1+0x1804] ;  /* 0x00180400011b7983 */ /* 0x000ea80000300800 */
[----:B0-----:R-:W2:Y:S04]  /*22d5c0*/  LDL.LU.64 R10, [R1+0x75b8] ;  /* 0x0075b800010a7983 */ /* 0x001ea80000300a00 */
[----:B------:R-:W2:Y:S04]  /*22d5d0*/  LDL.LU.64 R8, [R1+0x75b0] ;  /* 0x0075b00001087983 */ /* 0x000ea80000300a00 */
[----:B------:R-:W0:Y:S04]  /*22d5e0*/  LDS.128 R12, [R2] ;  /* 0x00000000020c7984 */ /* 0x000e280000000c00 */
[----:B------:R-:W3:Y:S04]  /*22d5f0*/  LDL.LU R19, [R1+0x17f8] ;  /* 0x0017f80001137983 */ /* 0x000ee80000300800 */
[----:B------:R-:W3:Y:S04]  /*22d600*/  LDL.LU R20, [R1+0x1604] ;  /* 0x0016040001147983 */ /* 0x000ee80000300800 */
[----:B------:R-:W3:Y:S04]  /*22d610*/  LDL.LU R23, [R1+0x1168] ;  /* 0x0011680001177983 */ /* 0x000ee80000300800 */
[----:B------:R-:W3:Y:S04]  /*22d620*/  LDL.LU R24, [R1+0x1164] ;  /* 0x0011640001187983 */ /* 0x000ee80000300800 */
[----:B------:R-:W3:Y:S01]  /*22d630*/  LDL.LU R25, [R1+0x7f0] ;  /* 0x0007f00001197983 */ /* 0x000ee20000300800 */
[----:B--2---:R-:W-:-:S02]  /*22d640*/  PRMT R8, R17, 0x5210, R8 ;  /* 0x0000521011087816 */ /* 0x004fc40000000008 */
[----:B------:R-:W-:Y:S01]  /*22d650*/  PRMT R9, R28, 0x5210, R9 ;  /* 0x000052101c097816 */ /* 0x000fe20000000009 */
[----:B------:R-:W2:Y:S04]  /*22d660*/  LDL.LU R17, [R1+0x1160] ;  /* 0x0011600001117983 */ /* 0x000ea80000300800 */
[----:B------:R-:W2:Y:S04]  /*22d670*/  LDL.LU R28, [R1+0x111c] ;  /* 0x00111c00011c7983 */ /* 0x000ea80000300800 */
[----:B0-----:R-:W-:Y:S04]  /*22d680*/  STL.64 [R1+0x2e0], R12 ;  /* 0x0002e00c01007387 */ /* 0x001fe80000100a00 */
[----:B------:R-:W-:Y:S04]  /*22d690*/  STL.64 [R1+0x2e8], R14 ;  /* 0x0002e80e01007387 */ /* 0x000fe80000100a00 */
[----:B------:R-:W0:Y:S01]  /*22d6a0*/  LDS.128 R12, [R2+0x400] ;  /* 0x00040000020c7984 */ /* 0x000e220000000c00 */
[----:B------:R-:W-:-:S02]  /*22d6b0*/  PRMT R6, R11, 0x5210, R6 ;  /* 0x000052100b067816 */ /* 0x000fc40000000006 */
[----:B------:R-:W-:Y:S02]  /*22d6c0*/  PRMT R10, R21, 0x5210, R10 ;  /* 0x00005210150a7816 */ /* 0x000fe4000000000a */
[----:B------:R-:W-:Y:S01]  /*22d6d0*/  PRMT R11, R26, 0x5210, R3 ;  /* 0x000052101a0b7816 */ /* 0x000fe20000000003 */
[----:B------:R-:W2:Y:S04]  /*22d6e0*/  LDL.LU R21, [R1+0x1118] ;  /* 0x0011180001157983 */ /* 0x000ea80000300800 */
[----:B------:R-:W2:Y:S01]  /*22d6f0*/  LDL.LU R26, [R1+0x1114] ;  /* 0x00111400011a7983 */ /* 0x000ea20000300800 */
[----:B------:R-:W-:Y:S06]  /*22d700*/  BAR.SYNC.DEFER_BLOCKING 0x0 ;  /* 0x0000000000007b1d */ /* 0x000fec0000010000 */
[----:B0-----:R-:W-:Y:S04]  /*22d710*/  STL.64 [R1+0x2d0], R12 ;  /* 0x0002d00c01007387 */ /* 0x001fe80000100a00 */
[----:B------:R0:W-:Y:S04]  /*22d720*/  STL.64 [R1+0x2d8], R14 ;  /* 0x0002d80e01007387 */ /* 0x0001e80000100a00 */
[----:B0-----:R-:W2:Y:S04]  /*22d730*/  LDL.LU.64 R14, [R1+0x75a8] ;  /* 0x0075a800010e7983 */ /* 0x001ea80000300a00 */
[----:B------:R-:W2:Y:S01]  /*22d740*/  LDL.LU R13, [R1+0x75a0] ;  /* 0x0075a000010d7983 */ /* 0x000ea20000300800 */
[----:B---3--:R-:W-:-:S03]  /*22d750*/  LOP3.LUT R3, R19, 0xffff, RZ, 0xc0, !PT ;  /* 0x0000ffff13037812 */ /* 0x008fc600078ec0ff */
[----:B------:R-:W-:Y:S04]  /*22d760*/  STSM.16.M88.4 [R0], R8 ;  /* 0x0000000800007844 */ /* 0x000fe80000000200 */
[----:B------:R0:W-:Y:S02]  /*22d770*/  STSM.16.M88.4 [R0+0x200], R4 ;  /* 0x0002000400007844 */ /* 0x0001e40000000200 */
[----:B0-----:R-:W-:Y:S02]  /*22d780*/  LOP3.LUT R6, R27, 0xffff, RZ, 0xc0, !PT ;  /* 0x0000ffff1b067812 */ /* 0x001fe400078ec0ff */
[----:B------:R-:W-:Y:S02]  /*22d790*/  LOP3.LUT R4, R18, 0xffff, RZ, 0xc0, !PT ;  /* 0x0000ffff12047812 */ /* 0x000fe400078ec0ff */
[----:B----4-:R-:W-:-:S02]  /*22d7a0*/  LOP3.LUT R5, R22, 0xffff, RZ, 0xc0, !PT ;  /* 0x0000ffff16057812 */ /* 0x010fc400078ec0ff */
[----:B------:R-:W-:Y:S01]  /*22d7b0*/  PRMT R12, R20, 0x4210, R4 ;  /* 0x00004210140c7816 */ /* 0x000fe20000000004 */
[----:B------:R-:W3:Y:S04]  /*22d7c0*/  LDL.LU R22, [R1+0x32c] ;  /* 0x00032c0001167983 */ /* 0x000ee80000300800 */
[----:B------:R-:W4:Y:S01]  /*22d7d0*/  LDL.LU R27, [R1+0x328] ;  /* 0x00032800011b7983 */ /* 0x000f220000300800 */
[----:B--2---:R-:W-:Y:S02]  /*22d7e0*/  LOP3.LUT R9, R14, 0xffff, RZ, 0xc0, !PT ;  /* 0x0000ffff0e097812 */ /* 0x004fe400078ec0ff */
[----:B------:R-:W-:Y:S02]  /*22d7f0*/  LOP3.LUT R10, R15, 0xffff, RZ, 0xc0, !PT ;  /* 0x0000ffff0f0a7812 */ /* 0x000fe400078ec0ff */
[----:B------:R-:W-:-:S02]  /*22d800*/  LOP3.LUT R8, R13, 0xffff, RZ, 0xc0, !PT ;  /* 0x0000ffff0d087812 */ /* 0x000fc400078ec0ff */
[----:B------:R-:W-:Y:S02]  /*22d810*/  PRMT R14, R24, 0x4210, R6 ;  /* 0x00004210180e7816 */ /* 0x000fe40000000006 */
[----:B------:R-:W-:Y:S02]  /*22d820*/  PRMT R15, R25, 0x4210, R3 ;  /* 0x00004210190f7816 */ /* 0x000fe40000000003 */
[----:B------:R-:W-:Y:S02]  /*22d830*/  PRMT R13, R23, 0x4210, R5 ;  /* 0x00004210170d7816 */ /* 0x000fe40000000005 */
[----:B------:R-:W2:Y:S04]  /*22d840*/  LDL.LU R23, [R1+0x324] ;  /* 0x0003240001177983 */ /* 0x000ea80000300800 */
[----:B------:R-:W-:Y:S04]  /*22d850*/  STL.64 [R1+0x7590], R14 ;  /* 0x0075900e01007387 */ /* 0x000fe80000100a00 */
[----:B------:R0:W-:Y:S04]  /*22d860*/  STL.64 [R1+0x7588], R12 ;  /* 0x0075880c01007387 */ /* 0x0001e80000100a00 */
[----:B------:R-:W2:Y:S04]  /*22d870*/  LDL.LU R18, [R1+0x320] ;  /* 0x0003200001127983 */ /* 0x000ea80000300800 */
[----:B------:R-:W2:Y:S01]  /*22d880*/  LDL.LU R19, [R1+0x31c] ;  /* 0x00031c0001137983 */ /* 0x000ea20000300800 */
[----:B------:R-:W-:-:S02]  /*22d890*/  LOP3.LUT R7, R16, 0xffff, RZ, 0xc0, !PT ;  /* 0x0000ffff10077812 */ /* 0x000fc400078ec0ff */
[----:B0-----:R-:W-:Y:S02]  /*22d8a0*/  PRMT R12, R17, 0x4210, R8 ;  /* 0x00004210110c7816 */ /* 0x001fe40000000008 */
[----:B------:R-:W-:Y:S02]  /*22d8b0*/  PRMT R13, R28, 0x4210, R9 ;  /* 0x000042101c0d7816 */ /* 0x000fe40000000009 */
[----:B------:R-:W-:Y:S02]  /*22d8c0*/  PRMT R14, R21, 0x4210, R10 ;  /* 0x00004210150e7816 */ /* 0x000fe4000000000a */
[----:B------:R-:W-:Y:S01]  /*22d8d0*/  PRMT R15, R26, 0x4210, R7 ;  /* 0x000042101a0f7816 */ /* 0x000fe20000000007 */
[----:B------:R-:W-:Y:S06]  /*22d8e0*/  BAR.SYNC.DEFER_BLOCKING 0x0 ;  /* 0x0000000000007b1d */ /* 0x000fec0000010000 */
[----:B--2---:R-:W-:Y:S04]  /*22d8f0*/  STL.64 [R1+0x7598], R18 ;  /* 0x0075981201007387 */ /* 0x004fe80000100a00 */
[----:B------:R-:W0:Y:S04]  /*22d900*/  LDS.128 R16, [R2] ;  /* 0x0000000002107984 */ /* 0x000e280000000c00 */
[----:B------:R-:W2:Y:S04]  /*22d910*/  LDL.LU R20, [R1+0x318] ;  /* 0x0003180001147983 */ /* 0x000ea80000300800 */
[----:B------:R-:W2:Y:S04]  /*22d920*/  LDL.LU R24, [R1+0x314] ;  /* 0x0003140001187983 */ /* 0x000ea80000300800 */
[----:B------:R-:W2:Y:S04]  /*22d930*/  LDL.LU R25, [R1+0x310] ;  /* 0x0003100001197983 */ /* 0x000ea80000300800 */
[----:B0-----:R-:W-:Y:S04]  /*22d940*/  STL.64 [R1+0x2c0], R16 ;  /* 0x0002c01001007387 */ /* 0x001fe80000100a00 */
[----:B------:R-:W-:Y:S04]  /*22d950*/  STL.64 [R1+0x2c8], R18 ;  /* 0x0002c81201007387 */ /* 0x000fe80000100a00 */
[----:B------:R-:W0:Y:S01]  /*22d960*/  LDS.128 R16, [R2+0x400] ;  /* 0x0004000002107984 */ /* 0x000e220000000c00 */
[----:B------:R-:W-:Y:S06]  /*22d970*/  BAR.SYNC.DEFER_BLOCKING 0x0 ;  /* 0x0000000000007b1d */ /* 0x000fec0000010000 */
[----:B------:R-:W-:Y:S04]  /*22d980*/  STSM.16.M88.4 [R0], R12 ;  /* 0x0000000c00007844 */ /* 0x000fe80000000200 */
[----:B0-----:R-:W-:Y:S04]  /*22d990*/  STL.64 [R1+0x2b0], R16 ;  /* 0x0002b01001007387 */ /* 0x001fe80000100a00 */
[----:B------:R0:W-:Y:S04]  /*22d9a0*/  STL.64 [R1+0x2b8], R18 ;  /* 0x0002b81201007387 */ /* 0x0001e80000100a00 */
[----:B0-----:R-:W2:Y:S04]  /*22d9b0*/  LDL.LU.64 R18, [R1+0x7598] ;  /* 0x0075980001127983 */ /* 0x001ea80000300a00 */
[----:B------:R-:W2:Y:S04]  /*22d9c0*/  LDL.LU.64 R14, [R1+0x7590] ;  /* 0x00759000010e7983 */ /* 0x000ea80000300a00 */
[----:B------:R-:W2:Y:S04]  /*22d9d0*/  LDL.LU.64 R12, [R1+0x7588] ;  /* 0x00758800010c7983 */ /* 0x000ea80000300a00 */
[----:B--2---:R0:W-:Y:S04]  /*22d9e0*/  STSM.16.M88.4 [R0+0x200], R12 ;  /* 0x0002000c00007844 */ /* 0x0041e80000000200 */
[----:B0-----:R-:W2:Y:S04]  /*22d9f0*/  LDL.LU R12, [R1+0x1a3c] ;  /* 0x001a3c00010c7983 */ /* 0x001ea80000300800 */
[----:B------:R-:W2:Y:S04]  /*22da00*/  LDL.LU R13, [R1+0x1a34] ;  /* 0x001a3400010d7983 */ /* 0x000ea80000300800 */
[----:B------:R-:W2:Y:S04]  /*22da10*/  LDL.LU R14, [R1+0x199c] ;  /* 0x00199c00010e7983 */ /* 0x000ea80000300800 */
[----:B------:R-:W2:Y:S01]  /*22da20*/  LDL.LU R15, [R1+0x1990] ;  /* 0x00199000010f7983 */ /* 0x000ea20000300800 */
[----:B---3--:R-:W-:-:S02]  /*22da30*/  PRMT R4, R22, 0x5210, R4 ;  /* 0x0000521016047816 */ /* 0x008fc40000000004 */
[----:B----4-:R-:W-:Y:S02]  /*22da40*/  PRMT R5, R27, 0x5210, R5 ;  /* 0x000052101b057816 */ /* 0x010fe40000000005 */
[----:B------:R-:W-:Y:S02]  /*22da50*/  PRMT R6, R23, 0x5210, R6 ;  /* 0x0000521017067816 */ /* 0x000fe40000000006 */
[----:B------:R-:W-:Y:S02]  /*22da60*/  PRMT R8, R18, 0x5210, R8 ;  /* 0x0000521012087816 */ /* 0x000fe40000000008 */
[----:B------:R-:W-:Y:S02]  /*22da70*/  PRMT R9, R19, 0x5210, R9 ;  /* 0x0000521013097816 */ /* 0x000fe40000000009 */
[----:B------:R-:W-:Y:S02]  /*22da80*/  PRMT R10, R20, 0x5210, R10 ;  /* 0x00005210140a7816 */ /* 0x000fe4000000000a */
[----:B------:R-:W-:Y:S01]  /*22da90*/  PRMT R11, R24, 0x5210, R7 ;  /* 0x00005210180b7816 */ /* 0x000fe20000000007 */
[----:B------:R-:W-:Y:S06]  /*22daa0*/  BAR.SYNC.DEFER_BLOCKING 0x0 ;  /* 0x0000000000007b1d */ /* 0x000fec0000010000 */
[----:B--2---:R-:W-:Y:S04]  /*22dab0*/  STL.64 [R1+0x7580], R14 ;  /* 0x0075800e01007387 */ /* 0x004fe80000100a00 */
[----:B------:R-:W-:Y:S04]  /*22dac0*/  STL.64 [R1+0x7578], R12 ;  /* 0x0075780c01007387 */ /* 0x000fe80000100a00 */
[----:B------:R-:W0:Y:S04]  /*22dad0*/  LDS.128 R12, [R2] ;  /* 0x00000000020c7984 */ /* 0x000e280000000c00 */
[----:B------:R-:W2:Y:S04]  /*22dae0*/  LDL.LU R28, [R1+0x18d4] ;  /* 0x0018d400011c7983 */ /* 0x000ea80000300800 */
        /* <DEDUP_REMOVED lines=11> */
[----:B0-----:R-:W-:Y:S04]  /*22dba0*/  STL.64 [R1+0x340], R12 ;  /* 0x0003400c01007387 */ /* 0x001fe80000100a00 */
[----:B------:R-:W-:Y:S04]  /*22dbb0*/  STL.64 [R1+0x348], R14 ;  /* 0x0003480e01007387 */ /* 0x000fe80000100a00 */
[----:B------:R-:W0:Y:S01]  /*22dbc0*/  LDS.128 R12, [R2+0x400] ;  /* 0x00040000020c7984 */ /* 0x000e220000000c00 */
[----:B------:R-:W-:Y:S06]  /*22dbd0*/  BAR.SYNC.DEFER_BLOCKING 0x0 ;  /* 0x0000000000007b1d */ /* 0x000fec0000010000 */
[----:B0-----:R-:W-:Y:S04]  /*22dbe0*/  STL.64 [R1+0x330], R12 ;  /* 0x0003300c01007387 */ /* 0x001fe80000100a00 */
[----:B------:R0:W-:Y:S04]  /*22dbf0*/  STL.64 [R1+0x338], R14 ;  /* 0x0003380e01007387 */ /* 0x0001e80000100a00 */
[----:B0-----:R-:W4:Y:S04]  /*22dc00*/  LDL.LU.64 R14, [R1+0x7580] ;  /* 0x00758000010e7983 */ /* 0x001f280000300a00 */
[----:B------:R-:W4:Y:S01]  /*22dc10*/  LDL.LU.64 R12, [R1+0x7578] ;  /* 0x00757800010c7983 */ /* 0x000f220000300a00 */
[----:B------:R-:W-:-:S03]  /*22dc20*/  PRMT R7, R25, 0x5210, R3 ;  /* 0x0000521019077816 */ /* 0x000fc60000000003 */
[----:B------:R-:W-:Y:S04]  /*22dc30*/  STSM.16.M88.4 [R0], R8 ;  /* 0x0000000800007844 */ /* 0x000fe80000000200 */
[----:B------:R2:W-:Y:S04]  /*22dc40*/  STSM.16.M88.4 [R0+0x200], R4 ;  /* 0x0002000400007844 */ /* 0x0005e80000000200 */
[----:B------:R-:W4:Y:S01]  /*22dc50*/  LDL.LU R25, [R1+0x350] ;  /* 0x0003500001197983 */ /* 0x000f220000300800 */
[----:B--2---:R-:W-:-:S03]  /*22dc60*/  LOP3.LUT R4, R28, 0xffff, RZ, 0xc0, !PT ;  /* 0x0000ffff1c047812 */ /* 0x004fc600078ec0ff */
[----:B------:R-:W2:Y:S01]  /*22dc70*/  LDL.LU R28, [R1+0x354] ;  /* 0x00035400011c7983 */ /* 0x000ea20000300800 */
[----:B---3--:R-:W-:-:S03]  /*22dc80*/  LOP3.LUT R5, R26, 0xffff, RZ, 0xc0, !PT ;  /* 0x0000ffff1a057812 */ /* 0x008fc600078ec0ff */
[----:B------:R-:W3:Y:S01]  /*22dc90*/  LDL.LU R26, [R1+0x358] ;  /* 0x00035800011a7983 */ /* 0x000ee20000300800 */
[----:B----4-:R-:W-:Y:S02]  /*22dca0*/  LOP3.LUT R6, R16, 0xffff, RZ, 0xc0, !PT ;  /* 0x0000ffff10067812 */ /* 0x010fe400078ec0ff */
[----:B------:R-:W-:Y:S02]  /*22dcb0*/  LOP3.LUT R7, R21, 0xffff, RZ, 0xc0, !PT ;  /* 0x0000ffff15077812 */ /* 0x000fe400078ec0ff */
[----:B------:R-:W-:Y:S02]  /*22dcc0*/  LOP3.LUT R10, R14, 0xffff, RZ, 0xc0, !PT ;  /* 0x0000ffff0e0a7812 */ /* 0x000fe400078ec0ff */
[----:B------:R-:W-:Y:S02]  /*22dcd0*/  LOP3.LUT R9, R13, 0xffff, RZ, 0xc0, !PT ;  /* 0x0000ffff0d097812 */ /* 0x000fe400078ec0ff */
[----:B------:R-:W-:Y:S02]  /*22dce0*/  PRMT R13, R27, 0x4210, R5 ;  /* 0x000042101b0d7816 */ /* 0x000fe40000000005 */
[----:B------:R-:W-:Y:S01]  /*22dcf0*/  LOP3.LUT R8, R12, 0xffff, RZ, 0xc0, !PT ;  /* 0x0000ffff0c087812 */ /* 0x000fe200078ec0ff */
[----:B------:R-:W4:Y:S01]  /*22dd00*/  LDL.LU R27, [R1+0x35c] ;  /* 0x00035c00011b7983 */ /* 0x000f220000300800 */
[----:B------:R-:W-:-:S02]  /*22dd10*/  PRMT R12, R22, 0x4210, R4 ;  /* 0x00004210160c7816 */ /* 0x000fc40000000004 */
[----:B------:R-:W-:Y:S01]  /*22dd20*/  PRMT R14, R23, 0x4210, R6 ;  /* 0x00004210170e7816 */ /* 0x000fe20000000006 */
[----:B------:R-:W2:Y:S04]  /*22dd30*/  LDL.LU R21, [R1+0x364] ;  /* 0x0003640001157983 */ /* 0x000ea80000300800 */
[----:B------:R-:W2:Y:S04]  /*22dd40*/  LDL.LU R22, [R1+0x36c] ;  /* 0x00036c0001167983 */ /* 0x000ea80000300800 */
[----:B------:R-:W2:Y:S01]  /*22dd50*/  LDL.LU R23, [R1+0x368] ;  /* 0x0003680001177983 */ /* 0x000ea20000300800 */
[----:B------:R-:W-:-:S02]  /*22dd60*/  LOP3.LUT R3, R15, 0xffff, RZ, 0xc0, !PT ;  /* 0x0000ffff0f037812 */ /* 0x000fc400078ec0ff */
[----:B------:R-:W-:Y:S02]  /*22dd70*/  PRMT R16, R17, 0x4210, R8 ;  /* 0x0000421011107816 */ /* 0x000fe40000000008 */
[----:B------:R-:W-:Y:S02]  /*22dd80*/  PRMT R17, R18, 0x4210, R9 ;  /* 0x0000421012117816 */ /* 0x000fe40000000009 */
[----:B------:R-:W-:Y:S02]  /*22dd90*/  PRMT R18, R19, 0x4210, R10 ;  /* 0x0000421013127816 */ /* 0x000fe4000000000a */
[----:B------:R-:W-:Y:S01]  /*22dda0*/  PRMT R19, R20, 0x4210, R3 ;  /* 0x0000421014137816 */ /* 0x000fe20000000003 */
[----:B------:R-:W-:Y:S01]  /*22ddb0*/  BAR.SYNC.DEFER_BLOCKING 0x0 ;  /* 0x0000000000007b1d */ /* 0x000fe20000010000 */
[----:B------:R-:W-:-:S05]  /*22ddc0*/  PRMT R15, R24, 0x4210, R7 ;  /* 0x00004210180f7816 */ /* 0x000fca0000000007 */
[----:B--2---:R-:W-:Y:S04]  /*22ddd0*/  STL.64 [R1+0x7570], R22 ;  /* 0x0075701601007387 */ /* 0x004fe80000100a00 */
[----:B------:R-:W-:Y:S04]  /*22dde0*/  STL [R1+0x7568], R21 ;  /* 0x0075681501007387 */ /* 0x000fe80000100800 */
[----:B------:R-:W0:Y:S04]  /*22ddf0*/  LDS.128 R20, [R2] ;  /* 0x0000000002147984 */ /* 0x000e280000000c00 */
[----:B------:R-:W2:Y:S04]  /*22de00*/  LDL.LU R24, [R1+0x360] ;  /* 0x0003600001187983 */ /* 0x000ea80000300800 */
[----:B0-----:R-:W-:Y:S04]  /*22de10*/  STL.64 [R1+0x320], R20 ;  /* 0x0003201401007387 */ /* 0x001fe80000100a00 */
[----:B------:R-:W-:Y:S04]  /*22de20*/  STL.64 [R1+0x328], R22 ;  /* 0x0003281601007387 */ /* 0x000fe80000100a00 */
[----:B------:R-:W0:Y:S01]  /*22de30*/  LDS.128 R20, [R2+0x400] ;  /* 0x0004000002147984 */ /* 0x000e220000000c00 */
[----:B------:R-:W-:Y:S06]  /*22de40*/  BAR.SYNC.DEFER_BLOCKING 0x0 ;  /* 0x0000000000007b1d */ /* 0x000fec0000010000 */
[----:B0-----:R-:W-:Y:S04]  /*22de50*/  STL.64 [R1+0x310], R20 ;  /* 0x0003101401007387 */ /* 0x001fe80000100a00 */
[----:B------:R0:W-:Y:S04]  /*22de60*/  STL.64 [R1+0x318], R22 ;  /* 0x0003181601007387 */ /* 0x0001e80000100a00 */
[----:B0-----:R-:W2:Y:S04]  /*22de70*/  LDL.LU.64 R22, [R1+0x7570] ;  /* 0x0075700001167983 */ /* 0x001ea80000300a00 */
[----:B------:R-:W2:Y:S04]  /*22de80*/  LDL.LU R21, [R1+0x7568] ;  /* 0x0075680001157983 */ /* 0x000ea80000300800 */
[----:B------:R-:W2:Y:S04]  /*22de90*/  LDL.LU R11, [R1+0x1a68] ;  /* 0x001a6800010b7983 */ /* 0x000ea80000300800 */
[----:B------:R-:W-:Y:S04]  /*22dea0*/  STSM.16.M88.4 [R0], R16 ;  /* 0x0000001000007844 */ /* 0x000fe80000000200 */
[----:B------:R0:W-:Y:S01]  /*22deb0*/  STSM.16.M88.4 [R0+0x200], R12 ;  /* 0x0002000c00007844 */ /* 0x0001e20000000200 */
[----:B------:R-:W-:-:S02]  /*22dec0*/  PRMT R4, R25, 0x5210, R4 ;  /* 0x0000521019047816 */ /* 0x000fc40000000004 */
[----:B---3--:R-:W-:Y:S02]  /*22ded0*/  PRMT R6, R26, 0x5210, R6 ;  /* 0x000052101a067816 */ /* 0x008fe40000000006 */
[----:B----4-:R-:W-:Y:S02]  /*22dee0*/  PRMT R7, R27, 0x5210, R7 ;  /* 0x000052101b077816 */ /* 0x010fe40000000007 */
[----:B------:R-:W-:Y:S01]  /*22def0*/  PRMT R5, R28, 0x5210, R5 ;  /* 0x000052101c057816 */ /* 0x000fe20000000005 */
[----:B------:R-:W-:Y:S06]  /*22df00*/  BAR.SYNC.DEFER_BLOCKING 0x0 ;  /* 0x0000000000007b1d */ /* 0x000fec0000010000 */
[----:B--2---:R-:W-:Y:S04]  /*22df10*/  STL [R1+0x7550], R11 ;  /* 0x0075500b01007387 */ /* 0x004fe80000100800 */
[----:B0-----:R-:W2:Y:S04]  /*22df20*/  LDL.LU R12, [R1+0x1a60] ;  /* 0x001a6000010c7983 */ /* 0x001ea80000300800 */
[----:B------:R-:W2:Y:S04]  /*22df30*/  LDL.LU R13, [R1+0x19c4] ;  /* 0x0019c400010d7983 */ /* 0x000ea80000300800 */
[----:B------:R-:W3:Y:S04]  /*22df40*/  LDL.LU R14, [R1+0x19b8] ;  /* 0x0019b800010e7983 */ /* 0x000ee80000300800 */
[----:B------:R-:W4:Y:S04]  /*22df50*/  LDL.LU R20, [R1+0x1908] ;  /* 0x0019080001147983 */ /* 0x000f280000300800 */
[----:B------:R-:W2:Y:S04]  /*22df60*/  LDL.LU R25, [R1+0x18e8] ;  /* 0x0018e80001197983 */ /* 0x000ea80000300800 */
[----:B------:R-:W3:Y:S01]  /*22df70*/  LDL.LU R15, [R1+0x184c] ;  /* 0x00184c00010f7983 */ /* 0x000ee20000300800 */
[----:B------:R-:W-:-:S02]  /*22df80*/  PRMT R8, R21, 0x5210, R8 ;  /* 0x0000521015087816 */ /* 0x000fc40000000008 */
[----:B------:R-:W-:Y:S01]  /*22df90*/  PRMT R9, R22, 0x5210, R9 ;  /* 0x0000521016097816 */ /* 0x000fe20000000009 */
[----:B---3--:R-:W-:Y:S04]  /*22dfa0*/  STL.64 [R1+0x7560], R14 ;  /* 0x0075600e01007387 */ /* 0x008fe80000100a00 */
[----:B--2---:R-:W-:Y:S04]  /*22dfb0*/  STL.64 [R1+0x7558], R12 ;  /* 0x0075580c01007387 */ /* 0x004fe80000100a00 */
[----:B------:R-:W0:Y:S04]  /*22dfc0*/  LDS.128 R12, [R2] ;  /* 0x00000000020c7984 */ /* 0x000e280000000c00 */
        /* <DEDUP_REMOVED lines=9> */
[----:B0-----:R-:W-:Y:S04]  /*22e060*/  STL.64 [R1+0x300], R12 ;  /* 0x0003000c01007387 */ /* 0x001fe80000100a00 */
[----:B------:R-:W-:Y:S04]  /*22e070*/  STL.64 [R1+0x308], R14 ;  /* 0x0003080e01007387 */ /* 0x000fe80000100a00 */
[----:B------:R-:W0:Y:S04]  /*22e080*/  LDS.128 R12, [R2+0x400] ;  /* 0x00040000020c7984 */ /* 0x000e280000000c00 */
[----:B0-----:R-:W-:Y:S04]  /*22e090*/  STL.64 [R1+0x380], R12 ;  /* 0x0003800c01007387 */ /* 0x001fe80000100a00 */
[----:B------:R0:W-:Y:S04]  /*22e0a0*/  STL.64 [R1+0x388], R14 ;  /* 0x0003880e01007387 */ /* 0x0001e80000100a00 */
[----:B0-----:R-:W3:Y:S04]  /*22e0b0*/  LDL.LU.64 R14, [R1+0x7560] ;  /* 0x00756000010e7983 */ /* 0x001ee80000300a00 */
[----:B------:R-:W3:Y:S01]  /*22e0c0*/  LDL.LU.64 R12, [R1+0x7558] ;  /* 0x00755800010c7983 */ /* 0x000ee20000300a00 */
[----:B------:R-:W-:-:S02]  /*22e0d0*/  PRMT R10, R23, 0x5210, R10 ;  /* 0x00005210170a7816 */ /* 0x000fc4000000000a */
[----:B------:R-:W-:Y:S01]  /*22e0e0*/  PRMT R11, R24, 0x5210, R3 ;  /* 0x00005210180b7816 */ /* 0x000fe20000000003 */
[----:B------:R-:W-:Y:S06]  /*22e0f0*/  BAR.SYNC.DEFER_BLOCKING 0x0 ;  /* 0x0000000000007b1d */ /* 0x000fec0000010000 */
[----:B------:R0:W-:Y:S04]  /*22e100*/  STSM.16.M88.4 [R0], R8 ;  /* 0x0000000800007844 */ /* 0x0001e80000000200 */
[----:B------:R4:W-:Y:S04]  /*22e110*/  STSM.16.M88.4 [R0+0x200], R4 ;  /* 0x0002000400007844 */ /* 0x0009e80000000200 */
[----:B0-----:R-:W3:Y:S04]  /*22e120*/  LDL.LU R11, [R1+0x7550] ;  /* 0x00755000010b7983 */ /* 0x001ee80000300800 */
[----:B------:R-:W3:Y:S01]  /*22e130*/  LDL.LU R23, [R1+0x390] ;  /* 0x0003900001177983 */ /* 0x000ee20000300800 */
[----:B----4-:R-:W-:-:S02]  /*22e140*/  LOP3.LUT R4, R20, 0xffff, RZ, 0xc0, !PT ;  /* 0x0000ffff14047812 */ /* 0x010fc400078ec0ff */
[----:B------:R-:W-:Y:S01]  /*22e150*/  LOP3.LUT R5, R25, 0xffff, RZ, 0xc0, !PT ;  /* 0x0000ffff19057812 */ /* 0x000fe200078ec0ff */
[----:B------:R-:W4:Y:S04]  /*22e160*/  LDL.LU R24, [R1+0x394] ;  /* 0x0003940001187983 */ /* 0x000f280000300800 */
[----:B------:R-:W4:Y:S04]  /*22e170*/  LDL.LU R20, [R1+0x398] ;  /* 0x0003980001147983 */ /* 0x000f280000300800 */
[----:B------:R-:W4:Y:S01]  /*22e180*/  LDL.LU R25, [R1+0x39c] ;  /* 0x00039c0001197983 */ /* 0x000f220000300800 */
[----:B--2---:R-:W-:-:S03]  /*22e190*/  LOP3.LUT R7, R26, 0xffff, RZ, 0xc0, !PT ;  /* 0x0000ffff1a077812 */ /* 0x004fc600078ec0ff */
[----:B------:R-:W2:Y:S01]  /*22e1a0*/  LDL.LU R26, [R1+0x3ac] ;  /* 0x0003ac00011a7983 */ /* 0x000ea20000300800 */
[----:B---3--:R-:W-:Y:S02]  /*22e1b0*/  LOP3.LUT R9, R12, 0xffff, RZ, 0xc0, !PT ;  /* 0x0000ffff0c097812 */ /* 0x008fe400078ec0ff */
[----:B------:R-:W-:Y:S02]  /*22e1c0*/  PRMT R12, R27, 0x4210, R4 ;  /* 0x000042101b0c7816 */ /* 0x000fe40000000004 */
[----:B------:R-:W2:Y:S01]  /*22e1d0*/  LDL.LU R27, [R1+0x3a8] ;  /* 0x0003a800011b7983 */ /* 0x000ea20000300800 */
[----:B------:R-:W-:Y:S02]  /*22e1e0*/  LOP3.LUT R6, R15, 0xffff, RZ, 0xc0, !PT ;  /* 0x0000ffff0f067812 */ /* 0x000fe400078ec0ff */
[----:B------:R-:W-:Y:S02]  /*22e1f0*/  LOP3.LUT R10, R13, 0xffff, RZ, 0xc0, !PT ;  /* 0x0000ffff0d0a7812 */ /* 0x000fe400078ec0ff */
[----:B------:R-:W-:-:S02]  /*22e200*/  LOP3.LUT R3, R14, 0xffff, RZ, 0xc0, !PT ;  /* 0x0000ffff0e037812 */ /* 0x000fc400078ec0ff */
[----:B------:R-:W-:Y:S02]  /*22e210*/  PRMT R14, R17, 0x4210, R6 ;  /* 0x00004210110e7816 */ /* 0x000fe40000000006 */
[----:B------:R-:W-:Y:S02]  /*22e220*/  PRMT R15, R18, 0x4210, R7 ;  /* 0x00004210120f7816 */ /* 0x000fe40000000007 */
[----:B------:R-:W-:Y:S02]  /*22e230*/  PRMT R17, R28, 0x4210, R9 ;  /* 0x000042101c117816 */ /* 0x000fe40000000009 */
[----:B------:R-:W-:Y:S02]  /*22e240*/  PRMT R18, R21, 0x4210, R10 ;  /* 0x0000421015127816 */ /* 0x000fe4000000000a */
[----:B------:R-:W-:Y:S01]  /*22e250*/  LOP3.LUT R8, R11, 0xffff, RZ, 0xc0, !PT ;  /* 0x0000ffff0b087812 */ /* 0x000fe200078ec0ff */
[----:B------:R-:W-:Y:S06]  /*22e260*/  BAR.SYNC.DEFER_BLOCKING 0x0 ;  /* 0x0000000000007b1d */ /* 0x000fec0000010000 */
[----:B--2---:R-:W-:Y:S04]  /*22e270*/  STL.64 [R1+0x7548], R26 ;  /* 0x0075481a01007387 */ /* 0x004fe80000100a00 */
[----:B----4-:R-:W-:Y:S04]  /*22e280*/  STL.64 [R1+0x7540], R24 ;  /* 0x0075401801007387 */ /* 0x010fe80000100a00 */
[----:B------:R-:W0:Y:S04]  /*22e290*/  LDS.128 R24, [R2] ;  /* 0x0000000002187984 */ /* 0x000e280000000c00 */
[----:B------:R-:W2:Y:S04]  /*22e2a0*/  LDL.LU R28, [R1+0x3a4] ;  /* 0x0003a400011c7983 */ /* 0x000ea80000300800 */
[----:B------:R-:W3:Y:S04]  /*22e2b0*/  LDL.LU R21, [R1+0x3a0] ;  /* 0x0003a00001157983 */ /* 0x000ee80000300800 */
[----:B0-----:R-:W-:Y:S04]  /*22e2c0*/  STL.64 [R1+0x2f0], R24 ;  /* 0x0002f01801007387 */ /* 0x001fe80000100a00 */
[----:B------:R-:W-:Y:S04]  /*22e2d0*/  STL.64 [R1+0x2f8], R26 ;  /* 0x0002f81a01007387 */ /* 0x000fe80000100a00 */
[----:B------:R-:W0:Y:S04]  /*22e2e0*/  LDS.128 R24, [R2+0x400] ;  /* 0x0004000002187984 */ /* 0x000e280000000c00 */
[----:B0-----:R-:W-:Y:S04]  /*22e2f0*/  STL.64 [R1+0x370], R24 ;  /* 0x0003701801007387 */ /* 0x001fe80000100a00 */
[----:B------:R0:W-:Y:S04]  /*22e300*/  STL.64 [R1+0x378], R26 ;  /* 0x0003781a01007387 */ /* 0x0001e80000100a00 */
[----:B0-----:R-:W4:Y:S04]  /*22e310*/  LDL.LU.64 R26, [R1+0x7548] ;  /* 0x00754800011a7983 */ /* 0x001f280000300a00 */
[----:B------:R-:W2:Y:S04]  /*22e320*/  LDL.LU.64 R24, [R1+0x7540] ;  /* 0x0075400001187983 */ /* 0x000ea80000300a00 */
[----:B------:R-:W3:Y:S01]  /*22e330*/  LDL.LU R11, [R1+0x1a90] ;  /* 0x001a9000010b7983 */ /* 0x000ee20000300800 */
[----:B------:R-:W-:-:S02]  /*22e340*/  PRMT R13, R16, 0x4210, R5 ;  /* 0x00004210100d7816 */ /* 0x000fc40000000005 */
[----:B------:R-:W-:Y:S02]  /*22e350*/  PRMT R16, R19, 0x4210, R8 ;  /* 0x0000421013107816 */ /* 0x000fe40000000008 */
[----:B------:R-:W-:Y:S01]  /*22e360*/  PRMT R19, R22, 0x4210, R3 ;  /* 0x0000421016137816 */ /* 0x000fe20000000003 */
[----:B------:R-:W-:Y:S01]  /*22e370*/  BAR.SYNC.DEFER_BLOCKING 0x0 ;  /* 0x0000000000007b1d */ /* 0x000fe20000010000 */
[----:B------:R-:W-:Y:S02]  /*22e380*/  PRMT R6, R20, 0x5210, R6 ;  /* 0x0000521014067816 */ /* 0x000fe40000000006 */
[----:B------:R-:W-:-:S03]  /*22e390*/  PRMT R4, R23, 0x5210, R4 ;  /* 0x0000521017047816 */ /* 0x000fc60000000004 */
[----:B------:R-:W-:Y:S04]  /*22e3a0*/  STSM.16.M88.4 [R0], R16 ;  /* 0x0000001000007844 */ /* 0x000fe80000000200 */
[----:B------:R0:W-:Y:S01]  /*22e3b0*/  STSM.16.M88.4 [R0+0x200], R12 ;  /* 0x0002000c00007844 */ /* 0x0001e20000000200 */
[----:B------:R-:W-:Y:S01]  /*22e3c0*/  BAR.SYNC.DEFER_BLOCKING 0x0 ;  /* 0x0000000000007b1d */ /* 0x000fe20000010000 */
[----:B--2---:R-:W-:Y:S02]  /*22e3d0*/  PRMT R7, R25, 0x5210, R7 ;  /* 0x0000521019077816 */ /* 0x004fe40000000007 */
[----:B------:R-:W-:-:S03]  /*22e3e0*/  PRMT R5, R24, 0x5210, R5 ;  /* 0x0000521018057816 */ /* 0x000fc60000000005 */
[----:B---3--:R-:W-:Y:S04]  /*22e3f0*/  STL [R1+0x7528], R11 ;  /* 0x0075280b01007387 */ /* 0x008fe80000100800 */
[----:B0-----:R-:W2:Y:S04]  /*22e400*/  LDL.LU R12, [R1+0x1a88] ;  /* 0x001a8800010c7983 */ /* 0x001ea80000300800 */
[----:B------:R-:W3:Y:S04]  /*22e410*/  LDL.LU R22, [R1+0x19f4] ;  /* 0x0019f40001167983 */ /* 0x000ee80000300800 */
[----:B------:R-:W2:Y:S04]  /*22e420*/  LDL.LU R23, [R1+0x19e8] ;  /* 0x0019e80001177983 */ /* 0x000ea80000300800 */
[----:B------:R-:W2:Y:S04]  /*22e430*/  LDL.LU R24, [R1+0x1938] ;  /* 0x0019380001187983 */ /* 0x000ea80000300800 */
[----:B------:R-:W-:Y:S04]  /*22e440*/  STL.64 [R1+0x7538], R6 ;  /* 0x0075380601007387 */ /* 0x000fe80000100a00 */
[----:B------:R-:W-:Y:S04]  /*22e450*/  STL.64 [R1+0x7530], R4 ;  /* 0x0075300401007387 */ /* 0x000fe80000100a00 */
[----:B------:R-:W0:Y:S04]  /*22e460*/  LDS.128 R4, [R2] ;  /* 0x0000000002047984 */ /* 0x000e280000000c00 */
[----:B------:R-:W2:Y:S04]  /*22e470*/  LDL.LU R13, [R1+0x1928] ;  /* 0x00192800010d7983 */ /* 0x000ea80000300800 */
[----:B------:R-:W2:Y:S04]  /*22e480*/  LDL.LU R14, [R1+0x1878] ;  /* 0x00187800010e7983 */ /* 0x000ea80000300800 */
[----:B------:R-:W2:Y:S01]  /*22e490*/  LDL.LU R15, [R1+0x186c] ;  /* 0x00186c00010f7983 */ /* 0x000ea20000300800 */
[----:B----4-:R-:W-:-:S03]  /*22e4a0*/  PRMT R8, R26, 0x5210, R8 ;  /* 0x000052101a087816 */ /* 0x010fc60000000008 */
[----:B------:R-:W4:Y:S01]  /*22e4b0*/  LDL.LU R16, [R1+0x1730] ;  /* 0x0017300001107983 */ /* 0x000f220000300800 */
[----:B------:R-:W-:-:S03]  /*22e4c0*/  PRMT R9, R27, 0x5210, R9 ;  /* 0x000052101b097816 */ /* 0x000fc60000000009 */
[----:B------:R-:W2:Y:S04]  /*22e4d0*/  LDL.LU R17, [R1+0x1720] ;  /* 0x0017200001117983 */ /* 0x000ea80000300800 */
[----:B------:R-:W2:Y:S04]  /*22e4e0*/  LDL.LU R18, [R1+0x1710] ;  /* 0x0017100001127983 */ /* 0x000ea80000300800 */
[----:B------:R-:W2:Y:S04]  /*22e4f0*/  LDL.LU R25, [R1+0x7f8] ;  /* 0x0007f80001197983 */ /* 0x000ea80000300800 */
        /* <DEDUP_REMOVED lines=11> */
[----:B------:R-:W-:-:S02]  /*22e5b0*/  PRMT R10, R28, 0x5210, R10 ;  /* 0x000052101c0a7816 */ /* 0x000fc4000000000a */
[----:B------:R-:W-:Y:S01]  /*22e5c0*/  PRMT R11, R21, 0x5210, R3 ;  /* 0x00005210150b7816 */ /* 0x000fe20000000003 */
[----:B------:R-:W-:Y:S06]  /*22e5d0*/  BAR.SYNC.DEFER_BLOCKING 0x0 ;  /* 0x0000000000007b1d */ /* 0x000fec0000010000 */
[----:B------:R0:W-:Y:S04]  /*22e5e0*/  STSM.16.M88.4 [R0], R8 ;  /* 0x0000000800007844 */ /* 0x0001e80000000200 */
[----:B0-----:R-:W4:Y:S04]  /*22e5f0*/  LDL.LU R11, [R1+0x7528] ;  /* 0x00752800010b7983 */ /* 0x001f280000300800 */
[----:B------:R-:W4:Y:S04]  /*22e600*/  LDL.LU R28, [R1+0x3d0] ;  /* 0x0003d000011c7983 */ /* 0x000f280000300800 */
[----:B------:R-:W4:Y:S01]  /*22e610*/  LDL.LU R21, [R1+0x3d4] ;  /* 0x0003d40001157983 */ /* 0x000f220000300800 */
[----:B---3--:R-:W-:-:S03]  /*22e620*/  LOP3.LUT R10, R22, 0xffff, RZ, 0xc0, !PT ;  /* 0x0000ffff160a7812 */ /* 0x008fc600078ec0ff */
[----:B------:R-:W3:Y:S04]  /*22e630*/  LDL.LU R22, [R1+0x3d8] ;  /* 0x0003d80001167983 */ /* 0x000ee80000300800 */
[----:B--2---:R0:W-:Y:S02]  /*22e640*/  STSM.16.M88.4 [R0+0x200], R4 ;  /* 0x0002000400007844 */ /* 0x0041e40000000200 */
[----:B0-----:R-:W-:Y:S02]  /*22e650*/  LOP3.LUT R7, R23, 0xffff, RZ, 0xc0, !PT ;  /* 0x0000ffff17077812 */ /* 0x001fe400078ec0ff */
[----:B------:R-:W3:Y:S01]  /*22e660*/  LDL.LU R23, [R1+0x3ec] ;  /* 0x0003ec0001177983 */ /* 0x000ee20000300800 */
[----:B------:R-:W-:-:S04]  /*22e670*/  LOP3.LUT R6, R14, 0xffff, RZ, 0xc0, !PT ;  /* 0x0000ffff0e067812 */ /* 0x000fc800078ec0ff */
[----:B------:R-:W-:Y:S02]  /*22e680*/  PRMT R14, R18, 0x4210, R6 ;  /* 0x00004210120e7816 */ /* 0x000fe40000000006 */
[----:B------:R-:W-:Y:S02]  /*22e690*/  PRMT R18, R19, 0x4210, R10 ;  /* 0x0000421013127816 */ /* 0x000fe4000000000a */
[----:B------:R-:W-:Y:S02]  /*22e6a0*/  PRMT R19, R20, 0x4210, R7 ;  /* 0x0000421014137816 */ /* 0x000fe40000000007 */
[----:B------:R-:W-:Y:S02]  /*22e6b0*/  LOP3.LUT R4, R24, 0xffff, RZ, 0xc0, !PT ;  /* 0x0000ffff18047812 */ /* 0x000fe400078ec0ff */
[----:B------:R-:W-:Y:S02]  /*22e6c0*/  LOP3.LUT R3, R15, 0xffff, RZ, 0xc0, !PT ;  /* 0x0000ffff0f037812 */ /* 0x000fe400078ec0ff */
[----:B------:R-:W-:-:S02]  /*22e6d0*/  LOP3.LUT R5, R13, 0xffff, RZ, 0xc0, !PT ;  /* 0x0000ffff0d057812 */ /* 0x000fc400078ec0ff */
[----:B------:R-:W-:Y:S02]  /*22e6e0*/  LOP3.LUT R9, R12, 0xffff, RZ, 0xc0, !PT ;  /* 0x0000ffff0c097812 */ /* 0x000fe400078ec0ff */
[----:B----4-:R-:W-:Y:S02]  /*22e6f0*/  PRMT R12, R16, 0x4210, R4 ;  /* 0x00004210100c7816 */ /* 0x010fe40000000004 */
[----:B------:R-:W-:Y:S02]  /*22e700*/  PRMT R15, R25, 0x4210, R3 ;  /* 0x00004210190f7816 */ /* 0x000fe40000000003 */
[----:B------:R-:W-:Y:S02]  /*22e710*/  LOP3.LUT R8, R11, 0xffff, RZ, 0xc0, !PT ;  /* 0x0000ffff0b087812 */ /* 0x000fe400078ec0ff */
[----:B------:R-:W-:Y:S02]  /*22e720*/  PRMT R13, R17, 0x4210, R5 ;  /* 0x00004210110d7816 */ /* 0x000fe40000000005 */
[----:B------:R-:W-:-:S02]  /*22e730*/  PRMT R16, R26, 0x4210, R8 ;  /* 0x000042101a107816 */ /* 0x000fc40000000008 */
[----:B------:R-:W-:Y:S01]  /*22e740*/  PRMT R17, R27, 0x4210, R9 ;  /* 0x000042101b117816 */ /* 0x000fe20000000009 */
[----:B------:R-:W-:Y:S06]  /*22e750*/  BAR.SYNC.DEFER_BLOCKING 0x0 ;  /* 0x0000000000007b1d */ /* 0x000fec0000010000 */
[----:B---3--:R-:W-:Y:S04]  /*22e760*/  STL.64 [R1+0x7520], R22 ;  /* 0x0075201601007387 */ /* 0x008fe80000100a00 */
[----:B------:R-:W-:Y:S04]  /*22e770*/  STL [R1+0x7518], R21 ;  /* 0x0075181501007387 */ /* 0x000fe80000100800 */
[----:B------:R-:W0:Y:S04]  /*22e780*/  LDS.128 R20, [R2] ;  /* 0x0000000002147984 */ /* 0x000e280000000c00 */
[----:B------:R-:W2:Y:S04]  /*22e790*/  LDL.LU R24, [R1+0x3e8] ;  /* 0x0003e80001187983 */ /* 0x000ea80000300800 */
[----:B------:R-:W3:Y:S04]  /*22e7a0*/  LDL.LU R25, [R1+0x3e4] ;  /* 0x0003e40001197983 */ /* 0x000ee80000300800 */
[----:B------:R-:W4:Y:S04]  /*22e7b0*/  LDL.LU R26, [R1+0x3e0] ;  /* 0x0003e000011a7983 */ /* 0x000f280000300800 */
        /* <DEDUP_REMOVED lines=8> */
[----:B------:R-:W2:Y:S01]  /*22e840*/  LDL.LU R21, [R1+0x7518] ;  /* 0x0075180001157983 */ /* 0x000ea20000300800 */
[----:B------:R-:W-:-:S03]  /*22e850*/  PRMT R4, R28, 0x5210, R4 ;  /* 0x000052101c047816 */ /* 0x000fc60000000004 */
[----:B------:R-:W-:Y:S04]  /*22e860*/  STSM.16.M88.4 [R0], R16 ;  /* 0x0000001000007844 */ /* 0x000fe80000000200 */
[----:B------:R0:W-:Y:S04]  /*22e870*/  STSM.16.M88.4 [R0+0x200], R12 ;  /* 0x0002000c00007844 */ /* 0x0001e80000000200 */
[----:B0-----:R-:W3:Y:S04]  /*22e880*/  LDL.LU R13, [R1+0x1ab8] ;  /* 0x001ab800010d7983 */ /* 0x001ee80000300800 */
[----:B------:R-:W3:Y:S04]  /*22e890*/  LDL.LU R14, [R1+0x1ab0] ;  /* 0x001ab000010e7983 */ /* 0x000ee80000300800 */
[----:B------:R-:W3:Y:S01]  /*22e8a0*/  LDL.LU R28, [R1+0x1a1c] ;  /* 0x001a1c00011c7983 */ /* 0x000ee20000300800 */
[----:B------:R-:W-:Y:S01]  /*22e8b0*/  BAR.SYNC.DEFER_BLOCKING 0x0 ;  /* 0x0000000000007b1d */ /* 0x000fe20000010000 */
[----:B--2---:R-:W-:-:S05]  /*22e8c0*/  PRMT R5, R21, 0x5210, R5 ;  /* 0x0000521015057816 */ /* 0x004fca0000000005 */
[----:B------:R-:W2:Y:S04]  /*22e8d0*/  LDL.LU R21, [R1+0x1a14] ;  /* 0x001a140001157983 */ /* 0x000ea80000300800 */
[----:B------:R-:W3:Y:S01]  /*22e8e0*/  LDL.LU R15, [R1+0x1964] ;  /* 0x00196400010f7983 */ /* 0x000ee20000300800 */
[----:B------:R-:W-:Y:S02]  /*22e8f0*/  PRMT R6, R22, 0x5210, R6 ;  /* 0x0000521016067816 */ /* 0x000fe40000000006 */
[----:B------:R-:W-:Y:S02]  /*22e900*/  PRMT R8, R23, 0x5210, R8 ;  /* 0x0000521017087816 */ /* 0x000fe40000000008 */
[----:B------:R-:W-:Y:S01]  /*22e910*/  PRMT R9, R24, 0x5210, R9 ;  /* 0x0000521018097816 */ /* 0x000fe20000000009 */
[----:B---3--:R-:W-:Y:S04]  /*22e920*/  STL.64 [R1+0x7510], R14 ;  /* 0x0075100e01007387 */ /* 0x008fe80000100a00 */
[----:B------:R-:W-:Y:S04]  /*22e930*/  STL [R1+0x7508], R13 ;  /* 0x0075080d01007387 */ /* 0x000fe80000100800 */
[----:B------:R-:W0:Y:S04]  /*22e940*/  LDS.128 R12, [R2] ;  /* 0x00000000020c7984 */ /* 0x000e280000000c00 */
        /* <DEDUP_REMOVED lines=10> */
[----:B------:R-:W3:Y:S04]  /*22e9f0*/  LDL.LU R20, [R1+0x1768] ;  /* 0x0017680001147983 */ /* 0x000ee80000300800 */
[----:B0-----:R-:W-:Y:S04]  /*22ea00*/  STL.64 [R1+0x420], R12 ;  /* 0x0004200c01007387 */ /* 0x001fe80000100a00 */
[----:B------:R0:W-:Y:S04]  /*22ea10*/  STL.64 [R1+0x428], R14 ;  /* 0x0004280e01007387 */ /* 0x0001e80000100a00 */
[----:B0-----:R-:W3:Y:S01]  /*22ea20*/  LDL.LU.64 R14, [R1+0x7510] ;  /* 0x00751000010e7983 */ /* 0x001ee20000300a00 */
[----:B------:R-:W-:-:S02]  /*22ea30*/  PRMT R10, R25, 0x5210, R10 ;  /* 0x00005210190a7816 */ /* 0x000fc4000000000a */
[----:B----4-:R-:W-:Y:S01]  /*22ea40*/  PRMT R11, R26, 0x5210, R7 ;  /* 0x000052101a0b7816 */ /* 0x010fe20000000007 */
[----:B------:R-:W-:Y:S01]  /*22ea50*/  BAR.SYNC.DEFER_BLOCKING 0x0 ;  /* 0x0000000000007b1d */ /* 0x000fe20000010000 */
[----:B------:R-:W-:Y:S02]  /*22ea60*/  PRMT R7, R27, 0x5210, R3 ;  /* 0x000052101b077816 */ /* 0x000fe40000000003 */
[----:B--2---:R-:W-:-:S03]  /*22ea70*/  LOP3.LUT R3, R21, 0xffff, RZ, 0xc0, !PT ;  /* 0x0000ffff15037812 */ /* 0x004fc600078ec0ff */
[----:B------:R-:W2:Y:S04]  /*22ea80*/  LDL.LU R13, [R1+0x7508] ;  /* 0x00750800010d7983 */ /* 0x000ea80000300800 */
[----:B------:R-:W4:Y:S04]  /*22ea90*/  LDL.LU R25, [R1+0x1764] ;  /* 0x0017640001197983 */ /* 0x000f280000300800 */
[----:B------:R-:W4:Y:S04]  /*22eaa0*/  LDL.LU R26, [R1+0x1748] ;  /* 0x00174800011a7983 */ /* 0x000f280000300800 */
[----:B------:R-:W4:Y:S04]  /*22eab0*/  LDL.LU R27, [R1+0x17a0] ;  /* 0x0017a000011b7983 */ /* 0x000f280000300800 */
[----:B------:R0:W-:Y:S04]  /*22eac0*/  STSM.16.M88.4 [R0], R8 ;  /* 0x0000000800007844 */ /* 0x0001e80000000200 */
[----:B------:R3:W-:Y:S01]  /*22ead0*/  STSM.16.M88.4 [R0+0x200], R4 ;  /* 0x0002000400007844 */ /* 0x0007e20000000200 */
[----:B0-----:R-:W-:-:S03]  /*22eae0*/  LOP3.LUT R10, R28, 0xffff, RZ, 0xc0, !PT ;  /* 0x0000ffff1c0a7812 */ /* 0x001fc600078ec0ff */
[----:B------:R-:W4:Y:S04]  /*22eaf0*/  LDL.LU R28, [R1+0x404] ;  /* 0x00040400011c7983 */ /* 0x000f280000300800 */
[----:B------:R-:W4:Y:S01]  /*22eb00*/  LDL.LU R21, [R1+0x400] ;  /* 0x0004000001157983 */ /* 0x000f220000300800 */
[----:B---3--:R-:W-:-:S03]  /*22eb10*/  LOP3.LUT R7, R22, 0xffff, RZ, 0xc0, !PT ;  /* 0x0000ffff16077812 */ /* 0x008fc600078ec0ff */
[----:B------:R-:W3:Y:S01]  /*22eb20*/  LDL.LU R22, [R1+0x3f8] ;  /* 0x0003f80001167983 */ /* 0x000ee20000300800 */
[----:B------:R-:W-:-:S04]  /*22eb30*/  LOP3.LUT R4, R15, 0xffff, RZ, 0xc0, !PT ;  /* 0x0000ffff0f047812 */ /* 0x000fc800078ec0ff */
[----:B------:R-:W-:Y:S02]  /*22eb40*/  PRMT R12, R23, 0x4210, R4 ;  /* 0x00004210170c7816 */ /* 0x000fe40000000004 */
[----:B------:R-:W3:Y:S01]  /*22eb50*/  LDL.LU R23, [R1+0x40c] ;  /* 0x00040c0001177983 */ /* 0x000ee20000300800 */
[----:B------:R-:W-:Y:S02]  /*22eb60*/  LOP3.LUT R9, R14, 0xffff, RZ, 0xc0, !PT ;  /* 0x0000ffff0e097812 */ /* 0x000fe400078ec0ff */
[----:B------:R-:W-:Y:S02]  /*22eb70*/  LOP3.LUT R6, R17, 0xffff, RZ, 0xc0, !PT ;  /* 0x0000ffff11067812 */ /* 0x000fe400078ec0ff */
[----:B------:R-:W-:Y:S02]  /*22eb80*/  PRMT R17, R20, 0x4210, R9 ;  /* 0x0000421014117816 */ /* 0x000fe40000000009 */
[----:B------:R-:W-:Y:S02]  /*22eb90*/  LOP3.LUT R5, R16, 0xffff, RZ, 0xc0, !PT ;  /* 0x0000ffff10057812 */ /* 0x000fe400078ec0ff */
[----:B--2---:R-:W-:-:S02]  /*22eba0*/  LOP3.LUT R8, R13, 0xffff, RZ, 0xc0, !PT ;  /* 0x0000ffff0d087812 */ /* 0x004fc400078ec0ff */
[----:B------:R-:W-:Y:S02]  /*22ebb0*/  PRMT R13, R24, 0x4210, R5 ;  /* 0x00004210180d7816 */ /* 0x000fe40000000005 */
[----:B------:R-:W-:Y:S02]  /*22ebc0*/  PRMT R14, R18, 0x4210, R6 ;  /* 0x00004210120e7816 */ /* 0x000fe40000000006 */
[----:B------:R-:W-:Y:S02]  /*22ebd0*/  PRMT R16, R19, 0x4210, R8 ;  /* 0x0000421013107816 */ /* 0x000fe40000000008 */
[----:B----4-:R-:W-:Y:S02]  /*22ebe0*/  PRMT R18, R25, 0x4210, R10 ;  /* 0x0000421019127816 */ /* 0x010fe4000000000a */
[----:B------:R-:W-:Y:S01]  /*22ebf0*/  PRMT R19, R26, 0x4210, R3 ;  /* 0x000042101a137816 */ /* 0x000fe20000000003 */
[----:B------:R-:W-:Y:S01]  /*22ec00*/  BAR.SYNC.DEFER_BLOCKING 0x0 ;  /* 0x0000000000007b1d */ /* 0x000fe20000010000 */
[----:B------:R-:W-:-:S05]  /*22ec10*/  PRMT R15, R27, 0x4210, R7 ;  /* 0x000042101b0f7816 */ /* 0x000fca0000000007 */
[----:B---3--:R-:W-:Y:S04]  /*22ec20*/  STL.64 [R1+0x7500], R22 ;  /* 0x0075001601007387 */ /* 0x008fe80000100a00 */
[----:B------:R-:W-:Y:S04]  /*22ec30*/  STL [R1+0x74f8], R21 ;  /* 0x0074f81501007387 */ /* 0x000fe80000100800 */
[----:B------:R-:W0:Y:S04]  /*22ec40*/  LDS.128 R20, [R2] ;  /* 0x0000000002147984 */ /* 0x000e280000000c00 */
[----:B------:R-:W2:Y:S04]  /*22ec50*/  LDL.LU R24, [R1+0x3fc] ;  /* 0x0003fc0001187983 */ /* 0x000ea80000300800 */
[----:B------:R-:W3:Y:S04]  /*22ec60*/  LDL.LU R25, [R1+0x3f4] ;  /* 0x0003f40001197983 */ /* 0x000ee80000300800 */
[----:B------:R-:W4:Y:S04]  /*22ec70*/  LDL.LU R26, [R1+0x408] ;  /* 0x00040800011a7983 */ /* 0x000f280000300800 */
[----:B------:R-:W4:Y:S04]  /*22ec80*/  LDL.LU R27, [R1+0x3f0] ;  /* 0x0003f000011b7983 */ /* 0x000f280000300800 */
[----:B0-----:R-:W-:Y:S04]  /*22ec90*/  STL.64 [R1+0x390], R20 ;  /* 0x0003901401007387 */ /* 0x001fe80000100a00 */
[----:B------:R-:W-:Y:S04]  /*22eca0*/  STL.64 [R1+0x398], R22 ;  /* 0x0003981601007387 */ /* 0x000fe80000100a00 */
[----:B------:R-:W0:Y:S01]  /*22ecb0*/  LDS.128 R20, [R2+0x400] ;  /* 0x0004000002147984 */ /* 0x000e220000000c00 */
[----:B------:R-:W-:Y:S06]  /*22ecc0*/  BAR.SYNC.DEFER_BLOCKING 0x0 ;  /* 0x0000000000007b1d */ /* 0x000fec0000010000 */
[----:B------:R-:W-:Y:S04]  /*22ecd0*/  STSM.16.M88.4 [R0], R16 ;  /* 0x0000001000007844 */ /* 0x000fe80000000200 */
[----:B------:R-:W-:Y:S04]  /*22ece0*/  STSM.16.M88.4 [R0+0x200], R12 ;  /* 0x0002000c00007844 */ /* 0x000fe80000000200 */
[----:B0-----:R-:W-:Y:S04]  /*22ecf0*/  STL.64 [R1+0x410], R20 ;  /* 0x0004101401007387 */ /* 0x001fe80000100a00 */
[----:B------:R0:W-:Y:S04]  /*22ed00*/  STL.64 [R1+0x418], R22 ;  /* 0x0004181601007387 */ /* 0x0001e80000100a00 */
[----:B0-----:R-:W4:Y:S04]  /*22ed10*/  LDL.LU.64 R22, [R1+0x7500] ;  /* 0x0075000001167983 */ /* 0x001f280000300a00 */
[----:B------:R-:W4:Y:S04]  /*22ed20*/  LDL.LU R21, [R1+0x74f8] ;  /* 0x0074f80001157983 */ /* 0x000f280000300800 */
[----:B------:R-:W4:Y:S04]  /*22ed30*/  LDL.LU R13, [R1+0x1adc] ;  /* 0x001adc00010d7983 */ /* 0x000f280000300800 */
[----:B------:R-:W4:Y:S04]  /*22ed40*/  LDL.LU R14, [R1+0x1ad8] ;  /* 0x001ad800010e7983 */ /* 0x000f280000300800 */
[----:B------:R-:W4:Y:S01]  /*22ed50*/  LDL.LU R15, [R1+0x1a38] ;  /* 0x001a3800010f7983 */ /* 0x000f220000300800 */
[----:B------:R-:W-:Y:S01]  /*22ed60*/  PRMT R4, R28, 0x5210, R4 ;  /* 0x000052101c047816 */ /* 0x000fe20000000004 */
[----:B------:R-:W-:Y:S01]  /*22ed70*/  BAR.SYNC.DEFER_BLOCKING 0x0 ;  /* 0x0000000000007b1d */ /* 0x000fe20000010000 */
[----:B--2---:R-:W-:-:S02]  /*22ed80*/  PRMT R8, R24, 0x5210, R8 ;  /* 0x0000521018087816 */ /* 0x004fc40000000008 */
[----:B---3--:R-:W-:Y:S02]  /*22ed90*/  PRMT R9, R25, 0x5210, R9 ;  /* 0x0000521019097816 */ /* 0x008fe40000000009 */
[----:B----4-:R-:W-:Y:S02]  /*22eda0*/  PRMT R10, R26, 0x5210, R10 ;  /* 0x000052101a0a7816 */ /* 0x010fe4000000000a */
[----:B------:R-:W-:Y:S01]  /*22edb0*/  PRMT R11, R27, 0x5210, R3 ;  /* 0x000052101b0b7816 */ /* 0x000fe20000000003 */
[----:B------:R-:W-:Y:S04]  /*22edc0*/  STL.64 [R1+0x74f0], R14 ;  /* 0x0074f00e01007387 */ /* 0x000fe80000100a00 */
[----:B------:R-:W-:Y:S04]  /*22edd0*/  STL [R1+0x74e8], R13 ;  /* 0x0074e80d01007387 */ /* 0x000fe80000100800 */
[----:B------:R-:W0:Y:S01]  /*22ede0*/  LDS.128 R12, [R2] ;  /* 0x00000000020c7984 */ /* 0x000e220000000c00 */
[----:B------:R-:W-:-:S02]  /*22edf0*/  PRMT R5, R21, 0x5210, R5 ;  /* 0x0000521015057816 */ /* 0x000fc40000000005 */
[----:B------:R-:W-:Y:S01]  /*22ee00*/  PRMT R6, R22, 0x5210, R6 ;  /* 0x0000521016067816 */ /* 0x000fe20000000006 */
[----:B------:R-:W2:Y:S01]  /*22ee10*/  LDL.LU R21, [R1+0x1a30] ;  /* 0x001a300001157983 */ /* 0x000ea20000300800 */
[----:B------:R-:W-:-:S03]  /*22ee20*/  PRMT R7, R23, 0x5210, R7 ;  /* 0x0000521017077816 */ /* 0x000fc60000000007 */
        /* <DEDUP_REMOVED lines=16> */
[----:B------:R-:W4:Y:S04]  /*22ef30*/  LDL.LU R13, [R1+0x74e8] ;  /* 0x0074e800010d7983 */ /* 0x000f280000300800 */
[----:B------:R-:W4:Y:S04]  /*22ef40*/  LDL.LU R18, [R1+0x1838] ;  /* 0x0018380001127983 */ /* 0x000f280000300800 */
[----:B------:R-:W4:Y:S04]  /*22ef50*/  LDL.LU R19, [R1+0x1810] ;  /* 0x0018100001137983 */ /* 0x000f280000300800 */
[----:B------:R-:W4:Y:S04]  /*22ef60*/  LDL.LU R28, [R1+0x800] ;  /* 0x00080000011c7983 */ /* 0x000f280000300800 */
[----:B------:R-:W-:Y:S04]  /*22ef70*/  STSM.16.M88.4 [R0], R8 ;  /* 0x0000000800007844 */ /* 0x000fe80000000200 */
[----:B------:R3:W-:Y:S01]  /*22ef80*/  STSM.16.M88.4 [R0+0x200], R4 ;  /* 0x0002000400007844 */ /* 0x0007e20000000200 */
[----:B--2---:R-:W-:-:S03]  /*22ef90*/  LOP3.LUT R3, R21, 0xffff, RZ, 0xc0, !PT ;  /* 0x0000ffff15037812 */ /* 0x004fc600078ec0ff */
[----:B------:R-:W2:Y:S01]  /*22efa0*/  LDL.LU R21, [R1+0x464] ;  /* 0x0004640001157983 */ /* 0x000ea20000300800 */
[----:B---3--:R-:W-:-:S03]  /*22efb0*/  LOP3.LUT R4, R22, 0xffff, RZ, 0xc0, !PT ;  /* 0x0000ffff16047812 */ /* 0x008fc600078ec0ff */
[----:B------:R-:W3:Y:S01]  /*22efc0*/  LDL.LU R22, [R1+0x460] ;  /* 0x0004600001167983 */ /* 0x000ee20000300800 */
[----:B----4-:R-:W-:Y:S02]  /*22efd0*/  LOP3.LUT R5, R16, 0xffff, RZ, 0xc0, !PT ;  /* 0x0000ffff10057812 */ /* 0x010fe400078ec0ff */
[----:B------:R-:W-:Y:S02]  /*22efe0*/  LOP3.LUT R6, R17, 0xffff, RZ, 0xc0, !PT ;  /* 0x0000ffff11067812 */ /* 0x000fe400078ec0ff */
[----:B------:R-:W-:Y:S02]  /*22eff0*/  LOP3.LUT R7, R20, 0xffff, RZ, 0xc0, !PT ;  /* 0x0000ffff14077812 */ /* 0x000fe400078ec0ff */
[----:B------:R-:W-:Y:S02]  /*22f000*/  PRMT R12, R23, 0x4210, R4 ;  /* 0x00004210170c7816 */ /* 0x000fe40000000004 */
[----:B------:R-:W4:Y:S01]  /*22f010*/  LDL.LU R23, [R1+0x45c] ;  /* 0x00045c0001177983 */ /* 0x000f220000300800 */
[----:B------:R-:W-:-:S02]  /*22f020*/  LOP3.LUT R9, R14, 0xffff, RZ, 0xc0, !PT ;  /* 0x0000ffff0e097812 */ /* 0x000fc400078ec0ff */
[----:B------:R-:W-:Y:S02]  /*22f030*/  PRMT R14, R25, 0x4210, R6 ;  /* 0x00004210190e7816 */ /* 0x000fe40000000006 */
[----:B------:R-:W-:Y:S02]  /*22f040*/  LOP3.LUT R8, R13, 0xffff, RZ, 0xc0, !PT ;  /* 0x0000ffff0d087812 */ /* 0x000fe400078ec0ff */
[----:B------:R-:W-:Y:S02]  /*22f050*/  PRMT R13, R24, 0x4210, R5 ;  /* 0x00004210180d7816 */ /* 0x000fe40000000005 */
[----:B------:R-:W2:Y:S01]  /*22f060*/  LDL.LU R24, [R1+0x46c] ;  /* 0x00046c0001187983 */ /* 0x000ea20000300800 */
[----:B------:R-:W-:-:S03]  /*22f070*/  LOP3.LUT R10, R15, 0xffff, RZ, 0xc0, !PT ;  /* 0x0000ffff0f0a7812 */ /* 0x000fc600078ec0ff */
[----:B------:R-:W2:Y:S01]  /*22f080*/  LDL.LU R25, [R1+0x458] ;  /* 0x0004580001197983 */ /* 0x000ea20000300800 */
[----:B------:R-:W-:-:S03]  /*22f090*/  PRMT R15, R26, 0x4210, R7 ;  /* 0x000042101a0f7816 */ /* 0x000fc60000000007 */
[----:B------:R-:W-:Y:S04]  /*22f0a0*/  STL.64 [R1+0x74e0], R6 ;  /* 0x0074e00601007387 */ /* 0x000fe80000100a00 */
[----:B------:R-:W-:Y:S01]  /*22f0b0*/  STL.64 [R1+0x74d8], R4 ;  /* 0x0074d80401007387 */ /* 0x000fe20000100a00 */
[----:B------:R-:W-:Y:S01]  /*22f0c0*/  BAR.SYNC.DEFER_BLOCKING 0x0 ;  /* 0x0000000000007b1d */ /* 0x000fe20000010000 */
[----:B------:R-:W-:-:S05]  /*22f0d0*/  PRMT R16, R27, 0x4210, R8 ;  /* 0x000042101b107816 */ /* 0x000fca0000000008 */
[----:B------:R-:W3:Y:S04]  /*22f0e0*/  LDL.LU R20, [R1+0x468] ;  /* 0x0004680001147983 */ /* 0x000ee80000300800 */
[----:B------:R-:W3:Y:S04]  /*22f0f0*/  LDL.LU R26, [R1+0x454] ;  /* 0x00045400011a7983 */ /* 0x000ee80000300800 */
[----:B------:R-:W3:Y:S04]  /*22f100*/  LDL.LU R27, [R1+0x450] ;  /* 0x00045000011b7983 */ /* 0x000ee80000300800 */
[----:B------:R-:W0:Y:S01]  /*22f110*/  LDS.128 R4, [R2] ;  /* 0x0000000002047984 */ /* 0x000e220000000c00 */
[----:B------:R-:W-:-:S03]  /*22f120*/  PRMT R17, R18, 0x4210, R9 ;  /* 0x0000421012117816 */ /* 0x000fc60000000009 */
[----:B0-----:R-:W-:Y:S04]  /*22f130*/  STL.64 [R1+0x3e0], R4 ;  /* 0x0003e00401007387 */ /* 0x001fe80000100a00 */
[----:B------:R-:W-:Y:S04]  /*22f140*/  STL.64 [R1+0x3e8], R6 ;  /* 0x0003e80601007387 */ /* 0x000fe80000100a00 */
[----:B------:R-:W0:Y:S01]  /*22f150*/  LDS.128 R4, [R2+0x400] ;  /* 0x0004000002047984 */ /* 0x000e220000000c00 */
[----:B------:R-:W-:Y:S02]  /*22f160*/  PRMT R18, R19, 0x4210, R10 ;  /* 0x0000421013127816 */ /* 0x000fe4000000000a */
[----:B------:R-:W-:Y:S01]  /*22f170*/  PRMT R19, R28, 0x4210, R3 ;  /* 0x000042101c137816 */ /* 0x000fe20000000003 */
[----:B------:R-:W-:Y:S06]  /*22f180*/  BAR.SYNC.DEFER_BLOCKING 0x0 ;  /* 0x0000000000007b1d */ /* 0x000fec0000010000 */
[----:B------:R-:W-:Y:S04]  /*22f190*/  STSM.16.M88.4 [R0], R16 ;  /* 0x0000001000007844 */ /* 0x000fe80000000200 */
[----:B------:R-:W-:Y:S04]  /*22f1a0*/  STSM.16.M88.4 [R0+0x200], R12 ;  /* 0x0002000c00007844 */ /* 0x000fe80000000200 */
[----:B0-----:R-:W-:Y:S04]  /*22f1b0*/  STL.64 [R1+0x3d0], R4 ;  /* 0x0003d00401007387 */ /* 0x001fe80000100a00 */
[----:B------:R0:W-:Y:S04]  /*22f1c0*/  STL.64 [R1+0x3d8], R6 ;  /* 0x0003d80601007387 */ /* 0x0001e80000100a00 */
[----:B0-----:R-:W4:Y:S04]  /*22f1d0*/  LDL.LU.64 R6, [R1+0x74e0] ;  /* 0x0074e00001067983 */ /* 0x001f280000300a00 */
[----:B------:R-:W3:Y:S04]  /*22f1e0*/  LDL.LU.64 R4, [R1+0x74d8] ;  /* 0x0074d80001047983 */ /* 0x000ee80000300a00 */
[----:B------:R-:W3:Y:S04]  /*22f1f0*/  LDL.LU R28, [R1+0x2200] ;  /* 0x00220000011c7983 */ /* 0x000ee80000300800 */
[----:B------:R-:W3:Y:S04]  /*22f200*/  LDL.LU R14, [R1+0x1b28] ;  /* 0x001b2800010e7983 */ /* 0x000ee80000300800 */
[----:B------:R-:W3:Y:S01]  /*22f210*/  LDL.LU R15, [R1+0x1a64] ;  /* 0x001a6400010f7983 */ /* 0x000ee20000300800 */
[----:B--2---:R-:W-:-:S02]  /*22f220*/  PRMT R8, R25, 0x5210, R8 ;  /* 0x0000521019087816 */ /* 0x004fc40000000008 */
[----:B----4-:R-:W-:Y:S02]  /*22f230*/  PRMT R6, R23, 0x5210, R6 ;  /* 0x0000521017067816 */ /* 0x010fe40000000006 */
[----:B---3--:R-:W-:Y:S02]  /*22f240*/  PRMT R4, R21, 0x5210, R4 ;  /* 0x0000521015047816 */ /* 0x008fe40000000004 */
[----:B------:R-:W-:Y:S01]  /*22f250*/  PRMT R5, R22, 0x5210, R5 ;  /* 0x0000521016057816 */ /* 0x000fe20000000005 */
[----:B------:R-:W-:Y:S04]  /*22f260*/  STL.64 [R1+0x74d0], R14 ;  /* 0x0074d00e01007387 */ /* 0x000fe80000100a00 */
[----:B------:R-:W2:Y:S04]  /*22f270*/  LDL.LU R16, [R1+0x1a5c] ;  /* 0x001a5c0001107983 */ /* 0x000ea80000300800 */
[----:B------:R-:W3:Y:S04]  /*22f280*/  LDL.LU R21, [R1+0x19c0] ;  /* 0x0019c00001157983 */ /* 0x000ee80000300800 */
[----:B------:R-:W4:Y:S04]  /*22f290*/  LDL.LU R22, [R1+0x19b4] ;  /* 0x0019b40001167983 */ /* 0x000f280000300800 */
[----:B------:R-:W2:Y:S01]  /*22f2a0*/  LDL.LU R23, [R1+0x1904] ;  /* 0x0019040001177983 */ /* 0x000ea20000300800 */
[----:B------:R-:W-:Y:S06]  /*22f2b0*/  BAR.SYNC.DEFER_BLOCKING 0x0 ;  /* 0x0000000000007b1d */ /* 0x000fec0000010000 */
[----:B------:R-:W0:Y:S01]  /*22f2c0*/  LDS.128 R12, [R2] ;  /* 0x00000000020c7984 */ /* 0x000e220000000c00 */
[----:B------:R-:W-:-:S03]  /*22f2d0*/  PRMT R7, R24, 0x5210, R7 ;  /* 0x0000521018077816 */ /* 0x000fc60000000007 */
[----:B------:R-:W2:Y:S01]  /*22f2e0*/  LDL.LU R24, [R1+0x18e4] ;  /* 0x0018e40001187983 */ /* 0x000ea20000300800 */
[----:B------:R-:W-:-:S03]  /*22f2f0*/  PRMT R9, R20, 0x5210, R9 ;  /* 0x0000521014097816 */ /* 0x000fc60000000009 */
[----:B------:R-:W2:Y:S04]  /*22f300*/  LDL.LU R25, [R1+0x19cc] ;  /* 0x0019cc0001197983 */ /* 0x000ea80000300800 */
[----:B------:R-:W2:Y:S04]  /*22f310*/  LDL.LU R17, [R1+0x1984] ;  /* 0x0019840001117983 */ /* 0x000ea80000300800 */
[----:B------:R-:W2:Y:S04]  /*22f320*/  LDL.LU R18, [R1+0x19a8] ;  /* 0x0019a80001127983 */ /* 0x000ea80000300800 */
[----:B------:R-:W2:Y:S04]  /*22f330*/  LDL.LU R20, [R1+0x804] ;  /* 0x0008040001147983 */ /* 0x000ea80000300800 */
[----:B0-----:R-:W-:Y:S04]  /*22f340*/  STL.64 [R1+0x460], R12 ;  /* 0x0004600c01007387 */ /* 0x001fe80000100a00 */
[----:B------:R-:W-:Y:S04]  /*22f350*/  STL.64 [R1+0x468], R14 ;  /* 0x0004680e01007387 */ /* 0x000fe80000100a00 */
[----:B------:R-:W0:Y:S01]  /*22f360*/  LDS.128 R12, [R2+0x400] ;  /* 0x00040000020c7984 */ /* 0x000e220000000c00 */
[----:B------:R-:W-:-:S02]  /*22f370*/  PRMT R10, R26, 0x5210, R10 ;  /* 0x000052101a0a7816 */ /* 0x000fc4000000000a */
[----:B------:R-:W-:Y:S01]  /*22f380*/  PRMT R11, R27, 0x5210, R3 ;  /* 0x000052101b0b7816 */ /* 0x000fe20000000003 */
[----:B------:R-:W-:Y:S06]  /*22f390*/  BAR.SYNC.DEFER_BLOCKING 0x0 ;  /* 0x0000000000007b1d */ /* 0x000fec0000010000 */
[----:B------:R0:W-:Y:S04]  /*22f3a0*/  STSM.16.M88.4 [R0], R8 ;  /* 0x0000000800007844 */ /* 0x0001e80000000200 */
[----:B------:R-:W-:Y:S04]  /*22f3b0*/  STSM.16.M88.4 [R0+0x200], R4 ;  /* 0x0002000400007844 */ /* 0x000fe80000000200 */
[----:B0-----:R-:W-:Y:S04]  /*22f3c0*/  STL.64 [R1+0x450], R12 ;  /* 0x0004500c01007387 */ /* 0x001fe80000100a00 */
[----:B------:R0:W-:Y:S01]  /*22f3d0*/  STL.64 [R1+0x458], R14 ;  /* 0x0004580e01007387 */ /* 0x0001e20000100a00 */
[----:B------:R-:W-:-:S03]  /*22f3e0*/  LOP3.LUT R8, R28, 0xffff, RZ, 0xc0, !PT ;  /* 0x0000ffff1c087812 */ /* 0x000fc600078ec0ff */
[----:B0-----:R-:W2:Y:S04]  /*22f3f0*/  LDL.LU.64 R14, [R1+0x74d0] ;  /* 0x0074d000010e7983 */ /* 0x001ea80000300a00 */
[----:B------:R-:W2:Y:S04]  /*22f400*/  LDL.LU R26, [R1+0x1954] ;  /* 0x00195400011a7983 */ /* 0x000ea80000300800 */
[----:B------:R-:W2:Y:S04]  /*22f410*/  LDL.LU R27, [R1+0x1978] ;  /* 0x00197800011b7983 */ /* 0x000ea80000300800 */
[----:B------:R-:W2:Y:S04]  /*22f420*/  LDL.LU R19, [R1+0x1918] ;  /* 0x0019180001137983 */ /* 0x000ea80000300800 */
[----:B------:R-:W2:Y:S01]  /*22f430*/  LDL.LU R28, [R1+0x194c] ;  /* 0x00194c00011c7983 */ /* 0x000ea20000300800 */
[----:B---3--:R-:W-:-:S03]  /*22f440*/  LOP3.LUT R4, R21, 0xffff, RZ, 0xc0, !PT ;  /* 0x0000ffff15047812 */ /* 0x008fc600078ec0ff */
[----:B------:R-:W3:Y:S01]  /*22f450*/  LDL.LU R21, [R1+0x4ac] ;  /* 0x0004ac0001157983 */ /* 0x000ee20000300800 */
[----:B----4-:R-:W-:-:S03]  /*22f460*/  LOP3.LUT R5, R22, 0xffff, RZ, 0xc0, !PT ;  /* 0x0000ffff16057812 */ /* 0x010fc600078ec0ff */
[----:B------:R-:W4:Y:S01]  /*22f470*/  LDL.LU R22, [R1+0x4a8] ;  /* 0x0004a80001167983 */ /* 0x000f220000300800 */
[----:B--2---:R-:W-:-:S03]  /*22f480*/  LOP3.LUT R6, R23, 0xffff, RZ, 0xc0, !PT ;  /* 0x0000ffff17067812 */ /* 0x004fc600078ec0ff */
[----:B------:R-:W4:Y:S01]  /*22f490*/  LDL.LU R23, [R1+0x4a4] ;  /* 0x0004a40001177983 */ /* 0x000f220000300800 */
[----:B------:R-:W-:Y:S02]  /*22f4a0*/  LOP3.LUT R3, R24, 0xffff, RZ, 0xc0, !PT ;  /* 0x0000ffff18037812 */ /* 0x000fe400078ec0ff */
[----:B------:R-:W-:Y:S02]  /*22f4b0*/  PRMT R12, R25, 0x4210, R4 ;  /* 0x00004210190c7816 */ /* 0x000fe40000000004 */
[----:B------:R-:W-:Y:S02]  /*22f4c0*/  PRMT R13, R17, 0x4210, R5 ;  /* 0x00004210110d7816 */ /* 0x000fe40000000005 */
[----:B------:R-:W-:Y:S02]  /*22f4d0*/  LOP3.LUT R9, R14, 0xffff, RZ, 0xc0, !PT ;  /* 0x0000ffff0e097812 */ /* 0x000fe400078ec0ff */
[----:B------:R-:W-:Y:S02]  /*22f4e0*/  LOP3.LUT R10, R15, 0xffff, RZ, 0xc0, !PT ;  /* 0x0000ffff0f0a7812 */ /* 0x000fe400078ec0ff */
[----:B------:R-:W-:-:S02]  /*22f4f0*/  PRMT R14, R18, 0x4210, R6 ;  /* 0x00004210120e7816 */ /* 0x000fc40000000006 */
[----:B------:R-:W-:Y:S02]  /*22f500*/  PRMT R15, R20, 0x4210, R3 ;  /* 0x00004210140f7816 */ /* 0x000fe40000000003 */
[----:B------:R-:W-:Y:S02]  /*22f510*/  PRMT R20, R26, 0x4210, R8 ;  /* 0x000042101a147816 */ /* 0x000fe40000000008 */
[----:B------:R-:W-:Y:S01]  /*22f520*/  LOP3.LUT R7, R16, 0xffff, RZ, 0xc0, !PT ;  /* 0x0000ffff10077812 */ /* 0x000fe200078ec0ff */
[----:B----4-:R-:W-:Y:S04]  /*22f530*/  STL.64 [R1+0x74b8], R22 ;  /* 0x0074b81601007387 */ /* 0x010fe80000100a00 */
[----:B---3--:R0:W-:Y:S04]  /*22f540*/  STL [R1+0x74b0], R21 ;  /* 0x0074b01501007387 */ /* 0x0081e80000100800 */
[----:B------:R-:W2:Y:S04]  /*22f550*/  LDL.LU R24, [R1+0x4a0] ;  /* 0x0004a00001187983 */ /* 0x000ea80000300800 */
[----:B------:R-:W3:Y:S04]  /*22f560*/  LDL.LU R25, [R1+0x49c] ;  /* 0x00049c0001197983 */ /* 0x000ee80000300800 */
[----:B------:R-:W-:Y:S04]  /*22f570*/  STL.64 [R1+0x74c8], R14 ;  /* 0x0074c80e01007387 */ /* 0x000fe80000100a00 */
[----:B------:R-:W-:Y:S01]  /*22f580*/  STL.64 [R1+0x74c0], R12 ;  /* 0x0074c00c01007387 */ /* 0x000fe20000100a00 */
[----:B------:R-:W-:Y:S01]  /*22f590*/  BAR.SYNC.DEFER_BLOCKING 0x0 ;  /* 0x0000000000007b1d */ /* 0x000fe20000010000 */
[----:B0-----:R-:W-:-:S05]  /*22f5a0*/  PRMT R21, R27, 0x4210, R9 ;  /* 0x000042101b157816 */ /* 0x001fca0000000009 */
[----:B------:R-:W4:Y:S04]  /*22f5b0*/  LDL.LU R26, [R1+0x498] ;  /* 0x00049800011a7983 */ /* 0x000f280000300800 */
[----:B------:R-:W2:Y:S04]  /*22f5c0*/  LDL.LU R27, [R1+0x494] ;  /* 0x00049400011b7983 */ /* 0x000ea80000300800 */
[----:B------:R-:W3:Y:S04]  /*22f5d0*/  LDL.LU R17, [R1+0x490] ;  /* 0x0004900001117983 */ /* 0x000ee80000300800 */
[----:B------:R-:W0:Y:S04]  /*22f5e0*/  LDS.128 R12, [R2] ;  /* 0x00000000020c7984 */ /* 0x000e280000000c00 */
[----:B0-----:R-:W-:Y:S04]  /*22f5f0*/  STL.64 [R1+0x440], R12 ;  /* 0x0004400c01007387 */ /* 0x001fe80000100a00 */
[----:B------:R-:W-:Y:S04]  /*22f600*/  STL.64 [R1+0x448], R14 ;  /* 0x0004480e01007387 */ /* 0x000fe80000100a00 */
[----:B------:R-:W0:Y:S01]  /*22f610*/  LDS.128 R12, [R2+0x400] ;  /* 0x00040000020c7984 */ /* 0x000e220000000c00 */
[----:B------:R-:W-:-:S02]  /*22f620*/  PRMT R22, R19, 0x4210, R10 ;  /* 0x0000421013167816 */ /* 0x000fc4000000000a */
[--C-:B------:R-:W-:Y:S01]  /*22f630*/  PRMT R23, R28, 0x4210, R7.reuse ;  /* 0x000042101c177816 */ /* 0x100fe20000000007 */
[----:B------:R-:W-:Y:S06]  /*22f640*/  BAR.SYNC.DEFER_BLOCKING 0x0 ;  /* 0x0000000000007b1d */ /* 0x000fec0000010000 */
[----:B0-----:R-:W-:Y:S04]  /*22f650*/  STL.64 [R1+0x430], R12 ;  /* 0x0004300c01007387 */ /* 0x001fe80000100a00 */
[----:B------:R0:W-:Y:S04]  /*22f660*/  STL.64 [R1+0x438], R14 ;  /* 0x0004380e01007387 */ /* 0x0001e80000100a00 */
[----:B0-----:R-:W4:Y:S04]  /*22f670*/  LDL.LU.64 R14, [R1+0x74c8] ;  /* 0x0074c800010e7983 */ /* 0x001f280000300a00 */
[----:B------:R-:W4:Y:S04]  /*22f680*/  LDL.LU.64 R12, [R1+0x74c0] ;  /* 0x0074c000010c7983 */ /* 0x000f280000300a00 */
[----:B------:R0:W-:Y:S04]  /*22f690*/  STSM.16.M88.4 [R0], R20 ;  /* 0x0000001400007844 */ /* 0x0001e80000000200 */
[----:B0-----:R-:W4:Y:S04]  /*22f6a0*/  LDL.LU.64 R22, [R1+0x74b8] ;  /* 0x0074b80001167983 */ /* 0x001f280000300a00 */
[----:B------:R-:W4:Y:S04]  /*22f6b0*/  LDL.LU R21, [R1+0x74b0] ;  /* 0x0074b00001157983 */ /* 0x000f280000300800 */
[----:B------:R-:W4:Y:S04]  /*22f6c0*/  LDL.LU R18, [R1+0x2208] ;  /* 0x0022080001127983 */ /* 0x000f280000300800 */
[----:B------:R-:W4:Y:S01]  /*22f6d0*/  LDL.LU R19, [R1+0x2204] ;  /* 0x0022040001137983 */ /* 0x000f220000300800 */
[----:B--2---:R-:W-:-:S02]  /*22f6e0*/  PRMT R11, R27, 0x5210, R7 ;  /* 0x000052101b0b7816 */ /* 0x004fc40000000007 */
[----:B---3--:R-:W-:Y:S02]  /*22f6f0*/  PRMT R7, R17, 0x5210, R3 ;  /* 0x0000521011077816 */ /* 0x008fe40000000003 */
[----:B------:R-:W-:Y:S02]  /*22f700*/  PRMT R8, R24, 0x5210, R8 ;  /* 0x0000521018087816 */ /* 0x000fe40000000008 */
[----:B------:R-:W-:Y:S02]  /*22f710*/  PRMT R9, R25, 0x5210, R9 ;  /* 0x0000521019097816 */ /* 0x000fe40000000009 */
[----:B----4-:R-:W-:Y:S01]  /*22f720*/  PRMT R10, R26, 0x5210, R10 ;  /* 0x000052101a0a7816 */ /* 0x010fe2000000000a */
[----:B------:R0:W-:Y:S04]  /*22f730*/  STSM.16.M88.4 [R0+0x200], R12 ;  /* 0x0002000c00007844 */ /* 0x0001e80000000200 */
[----:B------:R-:W-:Y:S01]  /*22f740*/  STL.64 [R1+0x74a8], R18 ;  /* 0x0074a81201007387 */ /* 0x000fe20000100a00 */
[----:B------:R-:W-:Y:S01]  /*22f750*/  BAR.SYNC.DEFER_BLOCKING 0x0 ;  /* 0x0000000000007b1d */ /* 0x000fe20000010000 */
[----:B------:R-:W-:-:S02]  /*22f760*/  PRMT R4, R21, 0x5210, R4 ;  /* 0x0000521015047816 */ /* 0x000fc40000000004 */
[----:B------:R-:W-:-:S03]  /*22f770*/  PRMT R5, R22, 0x5210, R5 ;  /* 0x0000521016057816 */ /* 0x000fc60000000005 */
[----:B------:R-:W2:Y:S04]  /*22f780*/  LDL.LU R28, [R1+0x1a8c] ;  /* 0x001a8c00011c7983 */ /* 0x000ea80000300800 */
[----:B------:R-:W3:Y:S01]  /*22f790*/  LDL.LU R21, [R1+0x1a84] ;  /* 0x001a840001157983 */ /* 0x000ee20000300800 */
[----:B------:R-:W-:-:S03]  /*22f7a0*/  PRMT R6, R23, 0x5210, R6 ;  /* 0x0000521017067816 */ /* 0x000fc60000000006 */
[----:B0-----:R-:W4:Y:S04]  /*22f7b0*/  LDL.LU R14, [R1+0x19f0] ;  /* 0x0019f000010e7983 */ /* 0x001f280000300800 */
[----:B------:R-:W4:Y:S04]  /*22f7c0*/  LDL.LU R15, [R1+0x19e4] ;  /* 0x0019e400010f7983 */ /* 0x000f280000300800 */
[----:B------:R-:W0:Y:S04]  /*22f7d0*/  LDS.128 R16, [R2] ;  /* 0x0000000002107984 */ /* 0x000e280000000c00 */
        /* <DEDUP_REMOVED lines=14> */
[----:B------:R2:W-:Y:S04]  /*22f8c0*/  STSM.16.M88.4 [R0], R8 ;  /* 0x0000000800007844 */ /* 0x0005e80000000200 */
[----:B------:R4:W-:Y:S04]  /*22f8d0*/  STSM.16.M88.4 [R0+0x200], R4 ;  /* 0x0002000400007844 */ /* 0x0009e80000000200 */
[----:B------:R-:W4:Y:S01]  /*22f8e0*/  LDL.LU R17, [R1+0x1a40] ;  /* 0x001a400001117983 */ /* 0x000f220000300800 */
[----:B--2---:R-:W-:-:S02]  /*22f8f0*/  LOP3.LUT R8, R28, 0xffff, RZ, 0xc0, !PT ;  /* 0x0000ffff1c087812 */ /* 0x004fc400078ec0ff */
[----:B---3--:R-:W-:Y:S02]  /*22f900*/  LOP3.LUT R3, R21, 0xffff, RZ, 0xc0, !PT ;  /* 0x0000ffff15037812 */ /* 0x008fe400078ec0ff */
[----:B----4-:R-:W-:Y:S02]  /*22f910*/  LOP3.LUT R4, R14, 0xffff, RZ, 0xc0, !PT ;  /* 0x0000ffff0e047812 */ /* 0x010fe400078ec0ff */
[----:B------:R-:W-:Y:S02]  /*22f920*/  LOP3.LUT R7, R22, 0xffff, RZ, 0xc0, !PT ;  /* 0x0000ffff16077812 */ /* 0x000fe400078ec0ff */
[----:B------:R-:W-:Y:S02]  /*22f930*/  PRMT R12, R23, 0x4210, R4 ;  /* 0x00004210170c7816 */ /* 0x000fe40000000004 */
[----:B------:R-:W-:Y:S02]  /*22f940*/  LOP3.LUT R16, R18, 0xffff, RZ, 0xc0, !PT ;  /* 0x0000ffff12107812 */ /* 0x000fe400078ec0ff */
[----:B------:R-:W-:Y:S01]  /*22f950*/  LOP3.LUT R9, R19, 0xffff, RZ, 0xc0, !PT ;  /* 0x0000ffff13097812 */ /* 0x000fe200078ec0ff */
[----:B------:R-:W2:Y:S04]  /*22f960*/  LDL.LU R18, [R1+0x1a24] ;  /* 0x001a240001127983 */ /* 0x000ea80000300800 */
[----:B------:R-:W3:Y:S04]  /*22f970*/  LDL.LU R19, [R1+0x1a78] ;  /* 0x001a780001137983 */ /* 0x000ee80000300800 */
[----:B------:R-:W4:Y:S04]  /*22f980*/  LDL.LU R28, [R1+0x4d0] ;  /* 0x0004d000011c7983 */ /* 0x000f280000300800 */
[----:B------:R-:W2:Y:S04]  /*22f990*/  LDL.LU R21, [R1+0x4d4] ;  /* 0x0004d40001157983 */ /* 0x000ea80000300800 */
[----:B------:R-:W2:Y:S04]  /*22f9a0*/  LDL.LU R22, [R1+0x4d8] ;  /* 0x0004d80001167983 */ /* 0x000ea80000300800 */
[----:B------:R-:W2:Y:S01]  /*22f9b0*/  LDL.LU R23, [R1+0x4dc] ;  /* 0x0004dc0001177983 */ /* 0x000ea20000300800 */
[----:B------:R-:W-:-:S02]  /*22f9c0*/  LOP3.LUT R5, R15, 0xffff, RZ, 0xc0, !PT ;  /* 0x0000ffff0f057812 */ /* 0x000fc400078ec0ff */
[----:B------:R-:W-:Y:S02]  /*22f9d0*/  PRMT R11, R26, 0x4210, R16 ;  /* 0x000042101a0b7816 */ /* 0x000fe40000000010 */
[----:B------:R-:W-:Y:S02]  /*22f9e0*/  LOP3.LUT R6, R20, 0xffff, RZ, 0xc0, !PT ;  /* 0x0000ffff14067812 */ /* 0x000fe400078ec0ff */
[----:B------:R-:W-:Y:S02]  /*22f9f0*/  PRMT R13, R24, 0x4210, R5 ;  /* 0x00004210180d7816 */ /* 0x000fe40000000005 */
[----:B------:R-:W-:Y:S02]  /*22fa00*/  PRMT R14, R25, 0x4210, R6 ;  /* 0x00004210190e7816 */ /* 0x000fe40000000006 */
[----:B------:R-:W-:Y:S01]  /*22fa10*/  PRMT R10, R27, 0x4210, R9 ;  /* 0x000042101b0a7816 */ /* 0x000fe20000000009 */
[----:B------:R-:W-:Y:S01]  /*22fa20*/  IMAD.MOV.U32 R20, RZ, RZ, R11 ;  /* 0x000000ffff147224 */ /* 0x000fe200078e000b */
[----:B------:R-:W-:Y:S01]  /*22fa30*/  BAR.SYNC.DEFER_BLOCKING 0x0 ;  /* 0x0000000000007b1d */ /* 0x000fe20000010000 */
[----:B---3--:R-:W-:-:S05]  /*22fa40*/  PRMT R15, R19, 0x4210, R7 ;  /* 0x00004210130f7816 */ /* 0x008fca0000000007 */
[----:B--2---:R0:W-:Y:S04]  /*22fa50*/  STL.64 [R1+0x7498], R22 ;  /* 0x0074981601007387 */ /* 0x0041e80000100a00 */
[----:B------:R-:W-:Y:S04]  /*22fa60*/  STL [R1+0x7490], R21 ;  /* 0x0074901501007387 */ /* 0x000fe80000100800 */
[----:B------:R-:W-:Y:S01]  /*22fa70*/  STL [R1+0x74a0], R16 ;  /* 0x0074a01001007387 */ /* 0x000fe20000100800 */
[----:B0-----:R-:W-:-:S03]  /*22fa80*/  PRMT R22, R17, 0x4210, R8 ;  /* 0x0000421011167816 */ /* 0x001fc60000000008 */
[----:B------:R-:W2:Y:S01]  /*22fa90*/  LDL.LU R24, [R1+0x4e8] ;  /* 0x0004e80001187983 */ /* 0x000ea20000300800 */
[----:B------:R-:W-:-:S03]  /*22faa0*/  PRMT R23, R18, 0x4210, R3 ;  /* 0x0000421012177816 */ /* 0x000fc60000000003 */
[----:B------:R-:W0:Y:S04]  /*22fab0*/  LDS.128 R16, [R2] ;  /* 0x0000000002107984 */ /* 0x000e280000000c00 */
[----:B------:R-:W3:Y:S04]  /*22fac0*/  LDL.LU R25, [R1+0x4e4] ;  /* 0x0004e40001197983 */ /* 0x000ee80000300800 */
[----:B------:R-:W2:Y:S04]  /*22fad0*/  LDL.LU R26, [R1+0x4ec] ;  /* 0x0004ec00011a7983 */ /* 0x000ea80000300800 */
[----:B------:R-:W4:Y:S04]  /*22fae0*/  LDL.LU R27, [R1+0x4e0] ;  /* 0x0004e000011b7983 */ /* 0x000f280000300800 */
[----:B0-----:R-:W-:Y:S04]  /*22faf0*/  STL.64 [R1+0x490], R16 ;  /* 0x0004901001007387 */ /* 0x001fe80000100a00 */
[----:B------:R-:W-:Y:S04]  /*22fb00*/  STL.64 [R1+0x498], R18 ;  /* 0x0004981201007387 */ /* 0x000fe80000100a00 */
[----:B------:R-:W0:Y:S01]  /*22fb10*/  LDS.128 R16, [R2+0x400] ;  /* 0x0004000002107984 */ /* 0x000e220000000c00 */
[----:B------:R-:W-:Y:S01]  /*22fb20*/  IMAD.MOV.U32 R21, RZ, RZ, R10 ;  /* 0x000000ffff157224 */ /* 0x000fe200078e000a */
[----:B------:R-:W-:Y:S06]  /*22fb30*/  BAR.SYNC.DEFER_BLOCKING 0x0 ;  /* 0x0000000000007b1d */ /* 0x000fec0000010000 */
[----:B------:R-:W-:Y:S04]  /*22fb40*/  STSM.16.M88.4 [R0], R20 ;  /* 0x0000001400007844 */ /* 0x000fe80000000200 */
[----:B0-----:R0:W-:Y:S04]  /*22fb50*/  STL.64 [R1+0x480], R16 ;  /* 0x0004801001007387 */ /* 0x0011e80000100a00 */
[----:B------:R-:W-:Y:S04]  /*22fb60*/  STL.64 [R1+0x488], R18 ;  /* 0x0004881201007387 */ /* 0x000fe80000100a00 */
[----:B0-----:R-:W4:Y:S04]  /*22fb70*/  LDL.LU R16, [R1+0x74a0] ;  /* 0x0074a00001107983 */ /* 0x001f280000300800 */
[----:B------:R-:W4:Y:S04]  /*22fb80*/  LDL.LU.64 R22, [R1+0x7498] ;  /* 0x0074980001167983 */ /* 0x000f280000300a00 */
[----:B------:R-:W4:Y:S04]  /*22fb90*/  LDL.LU R21, [R1+0x7490] ;  /* 0x0074900001157983 */ /* 0x000f280000300800 */
[----:B------:R-:W4:Y:S04]  /*22fba0*/  LDL.LU R10, [R1+0x2210] ;  /* 0x00221000010a7983 */ /* 0x000f280000300800 */
[----:B------:R-:W4:Y:S04]  /*22fbb0*/  LDL.LU R11, [R1+0x220c] ;  /* 0x00220c00010b7983 */ /* 0x000f280000300800 */
[----:B------:R0:W-:Y:S01]  /*22fbc0*/  STSM.16.M88.4 [R0+0x200], R12 ;  /* 0x0002000c00007844 */ /* 0x0001e20000000200 */
[----:B------:R-:W-:Y:S01]  /*22fbd0*/  BAR.SYNC.DEFER_BLOCKING 0x0 ;  /* 0x0000000000007b1d */ /* 0x000fe20000010000 */
[----:B---3--:R-:W-:-:S02]  /*22fbe0*/  PRMT R25, R25, 0x5210, R9 ;  /* 0x0000521019197816 */ /* 0x008fc40000000009 */
[----:B--2---:R-:W-:-:S03]  /*22fbf0*/  PRMT R26, R26, 0x5210, R8 ;  /* 0x000052101a1a7816 */ /* 0x004fc60000000008 */
[----:B----4-:R-:W-:Y:S04]  /*22fc00*/  STL.64 [R1+0x7488], R10 ;  /* 0x0074880a01007387 */ /* 0x010fe80000100a00 */
[----:B------:R-:W2:Y:S01]  /*22fc10*/  LDS.128 R8, [R2] ;  /* 0x0000000002087984 */ /* 0x000ea20000000c00 */
[----:B------:R-:W-:-:S03]  /*22fc20*/  PRMT R5, R21, 0x5210, R5 ;  /* 0x0000521015057816 */ /* 0x000fc60000000005 */
[----:B------:R-:W3:Y:S04]  /*22fc30*/  LDL.LU R21, [R1+0x1ab4] ;  /* 0x001ab40001157983 */ /* 0x000ee80000300800 */
[----:B0-----:R-:W4:Y:S01]  /*22fc40*/  LDL.LU R12, [R1+0x1aac] ;  /* 0x001aac00010c7983 */ /* 0x001f220000300800 */
[----:B------:R-:W-:-:S03]  /*22fc50*/  PRMT R6, R22, 0x5210, R6 ;  /* 0x0000521016067816 */ /* 0x000fc60000000006 */
[----:B------:R-:W4:Y:S01]  /*22fc60*/  LDL.LU R13, [R1+0x19d4] ;  /* 0x0019d400010d7983 */ /* 0x000f220000300800 */
[----:B------:R-:W-:-:S03]  /*22fc70*/  PRMT R24, R24, 0x5210, R16 ;  /* 0x0000521018187816 */ /* 0x000fc60000000010 */
[----:B------:R-:W4:Y:S04]  /*22fc80*/  LDL.LU R14, [R1+0x1b94] ;  /* 0x001b9400010e7983 */ /* 0x000f280000300800 */
[----:B------:R-:W4:Y:S04]  /*22fc90*/  LDL.LU R15, [R1+0x1b68] ;  /* 0x001b6800010f7983 */ /* 0x000f280000300800 */
[----:B------:R-:W4:Y:S04]  /*22fca0*/  LDL.LU R19, [R1+0x1b44] ;  /* 0x001b440001137983 */ /* 0x000f280000300800 */
[----:B------:R-:W4:Y:S04]  /*22fcb0*/  LDL.LU R22, [R1+0x808] ;  /* 0x0008080001167983 */ /* 0x000f280000300800 */
[----:B------:R-:W4:Y:S04]  /*22fcc0*/  LDL.LU R16, [R1+0x19d8] ;  /* 0x0019d80001107983 */ /* 0x000f280000300800 */
[----:B------:R-:W4:Y:S04]  /*22fcd0*/  LDL.LU R17, [R1+0x1e50] ;  /* 0x001e500001117983 */ /* 0x000f280000300800 */
[----:B--2---:R-:W-:Y:S04]  /*22fce0*/  STL.64 [R1+0x470], R8 ;  /* 0x0004700801007387 */ /* 0x004fe80000100a00 */
[----:B------:R-:W-:Y:S04]  /*22fcf0*/  STL.64 [R1+0x478], R10 ;  /* 0x0004780a01007387 */ /* 0x000fe80000100a00 */
[----:B------:R-:W0:Y:S04]  /*22fd00*/  LDS.128 R8, [R2+0x400] ;  /* 0x0004000002087984 */ /* 0x000e280000000c00 */
[----:B0-----:R-:W-:Y:S04]  /*22fd10*/  STL.64 [R1+0x4e0], R8 ;  /* 0x0004e00801007387 */ /* 0x001fe80000100a00 */
[----:B------:R0:W-:Y:S04]  /*22fd20*/  STL.64 [R1+0x4e8], R10 ;  /* 0x0004e80a01007387 */ /* 0x0001e80000100a00 */
[----:B0-----:R-:W2:Y:S01]  /*22fd30*/  LDL.LU.64 R10, [R1+0x7488] ;  /* 0x00748800010a7983 */ /* 0x001ea20000300a00 */
[----:B------:R-:W-:-:S03]  /*22fd40*/  PRMT R7, R23, 0x5210, R7 ;  /* 0x0000521017077816 */ /* 0x000fc60000000007 */
[----:B------:R-:W2:Y:S01]  /*22fd50*/  LDL.LU R18, [R1+0x500] ;  /* 0x0005000001127983 */ /* 0x000ea20000300800 */
[----:B------:R-:W-:Y:S01]  /*22fd60*/  PRMT R27, R27, 0x5210, R3 ;  /* 0x000052101b1b7816 */ /* 0x000fe20000000003 */
[----:B------:R-:W-:Y:S01]  /*22fd70*/  BAR.SYNC.DEFER_BLOCKING 0x0 ;  /* 0x0000000000007b1d */ /* 0x000fe20000010000 */
[----:B------:R-:W-:-:S05]  /*22fd80*/  PRMT R4, R28, 0x5210, R4 ;  /* 0x000052101c047816 */ /* 0x000fca0000000004 */
[----:B------:R-:W2:Y:S04]  /*22fd90*/  LDL.LU R23, [R1+0x191c] ;  /* 0x00191c0001177983 */ /* 0x000ea80000300800 */
[----:B------:R-:W2:Y:S04]  /*22fda0*/  LDL.LU R20, [R1+0x1e4c] ;  /* 0x001e4c0001147983 */ /* 0x000ea80000300800 */
[----:B------:R0:W-:Y:S04]  /*22fdb0*/  STSM.16.M88.4 [R0], R24 ;  /* 0x0000001800007844 */ /* 0x0001e80000000200 */
[----:B0-----:R-:W2:Y:S04]  /*22fdc0*/  LDL.LU.64 R26, [R1+0x7480] ;  /* 0x00748000011a7983 */ /* 0x001ea80000300a00 */
[----:B------:R-:W2:Y:S04]  /*22fdd0*/  LDL.LU.64 R24, [R1+0x7478] ;  /* 0x0074780001187983 */ /* 0x000ea80000300a00 */
[----:B------:R-:W2:Y:S04]  /*22fde0*/  LDL.LU R28, [R1+0x504] ;  /* 0x00050400011c7983 */ /* 0x000ea80000300800 */
[----:B------:R3:W-:Y:S02]  /*22fdf0*/  STSM.16.M88.4 [R0+0x200], R4 ;  /* 0x0002000400007844 */ /* 0x0007e40000000200 */
[----:B---3--:R-:W-:-:S02]  /*22fe00*/  LOP3.LUT R6, R21, 0xffff, RZ, 0xc0, !PT ;  /* 0x0000ffff15067812 */ /* 0x008fc400078ec0ff */
[----:B------:R-:W3:Y:S01]  /*22fe10*/  LDL.LU R21, [R1+0x1b4c] ;  /* 0x001b4c0001157983 */ /* 0x000ee20000300800 */
[----:B----4-:R-:W-:Y:S02]  /*22fe20*/  LOP3.LUT R7, R12, 0xffff, RZ, 0xc0, !PT ;  /* 0x0000ffff0c077812 */ /* 0x010fe400078ec0ff */
[----:B--2---:R-:W-:Y:S02]  /*22fe30*/  LOP3.LUT R4, R10, 0xffff, RZ, 0xc0, !PT ;  /* 0x0000ffff0a047812 */ /* 0x004fe400078ec0ff */
[----:B------:R-:W-:Y:S01]  /*22fe40*/  LOP3.LUT R5, R11, 0xffff, RZ, 0xc0, !PT ;  /* 0x0000ffff0b057812 */ /* 0x000fe200078ec0ff */
[----:B------:R-:W-:Y:S06]  /*22fe50*/  BAR.SYNC.DEFER_BLOCKING 0x0 ;  /* 0x0000000000007b1d */ /* 0x000fec0000010000 */
[----:B------:R-:W-:Y:S04]  /*22fe60*/  STL [R1+0x6a8], R4 ;  /* 0x0006a80401007387 */ /* 0x000fe80000100800 */
[----:B------:R-:W-:Y:S04]  /*22fe70*/  STL [R1+0x6ac], R5 ;  /* 0x0006ac0501007387 */ /* 0x000fe80000100800 */
[----:B------:R-:W-:Y:S04]  /*22fe80*/  STL [R1+0x6b0], R6 ;  /* 0x0006b00601007387 */ /* 0x000fe80000100800 */
[----:B------:R0:W-:Y:S01]  /*22fe90*/  STL [R1+0x6b4], R7 ;  /* 0x0006b40701007387 */ /* 0x0001e20000100800 */
[----:B------:R-:W-:-:S03]  /*22fea0*/  LOP3.LUT R3, R13, 0xffff, RZ, 0xc0, !PT ;  /* 0x0000ffff0d037812 */ /* 0x000fc600078ec0ff */
[----:B------:R-:W-:Y:S01]  /*22feb0*/  LDS.128 R8, [R2+0x400] ;  /* 0x0004000002087984 */ /* 0x000fe20000000c00 */
[----:B0-----:R-:W-:-:S03]  /*22fec0*/  PRMT R7, R22, 0x4210, R7 ;  /* 0x0000421016077816 */ /* 0x001fc60000000007 */
[----:B------:R-:W2:Y:S01]  /*22fed0*/  LDL.LU R22, [R1+0x1e48] ;  /* 0x001e480001167983 */ /* 0x000ea20000300800 */
[----:B------:R-:W-:Y:S02]  /*22fee0*/  PRMT R4, R14, 0x4210, R4 ;  /* 0x000042100e047816 */ /* 0x000fe40000000004 */
[----:B------:R-:W-:Y:S02]  /*22fef0*/  PRMT R5, R15, 0x4210, R5 ;  /* 0x000042100f057816 */ /* 0x000fe40000000005 */
[----:B------:R-:W0:Y:S01]  /*22ff00*/  LDS.128 R12, [R2] ;  /* 0x00000000020c7984 */ /* 0x000e220000000c00 */
[----:B------:R-:W-:Y:S01]  /*22ff10*/  PRMT R6, R19, 0x4210, R6 ;  /* 0x0000421013067816 */ /* 0x000fe20000000006 */
[----:B------:R-:W-:Y:S06]  /*22ff20*/  BAR.SYNC.DEFER_BLOCKING 0x0 ;  /* 0x0000000000007b1d */ /* 0x000fec0000010000 */
[----:B------:R4:W-:Y:S04]  /*22ff30*/  STSM.16.M88.4 [R0], R4 ;  /* 0x0000000400007844 */ /* 0x0009e80000000200 */
[----:B0-----:R-:W-:Y:S04]  /*22ff40*/  STL.64 [R1+0x4d0], R12 ;  /* 0x0004d00c01007387 */ /* 0x001fe80000100a00 */
[----:B------:R-:W-:Y:S04]  /*22ff50*/  STL.64 [R1+0x4d8], R14 ;  /* 0x0004d80e01007387 */ /* 0x000fe80000100a00 */
[----:B------:R-:W-:Y:S01]  /*22ff60*/  STL.64 [R1+0x4c0], R8 ;  /* 0x0004c00801007387 */ /* 0x000fe20000100a00 */
[----:B----4-:R-:W-:-:S03]  /*22ff70*/  PRMT R6, R17, 0x4210, R3 ;  /* 0x0000421011067816 */ /* 0x010fc60000000003 */
[----:B------:R-:W-:Y:S04]  /*22ff80*/  STL.64 [R1+0x4c8], R10 ;  /* 0x0004c80a01007387 */ /* 0x000fe80000100a00 */
[----:B------:R-:W4:Y:S01]  /*22ff90*/  LDL.LU R4, [R1+0x508] ;  /* 0x0005080001047983 */ /* 0x000f220000300800 */
[----:B------:R-:W-:Y:S02]  /*22ffa0*/  PRMT R7, R18, 0x5210, R3 ;  /* 0x0000521012077816 */ /* 0x000fe40000000003 */
[----:B------:R-:W-:Y:S01]  /*22ffb0*/  LOP3.LUT R0, R16, 0xffff, RZ, 0xc0, !PT ;  /* 0x0000ffff10007812 */ /* 0x000fe200078ec0ff */
[----:B------:R-:W4:Y:S04]  /*22ffc0*/  LDL.LU R19, [R1+0x1b48] ;  /* 0x001b480001137983 */ /* 0x000f280000300800 */
[----:B------:R-:W4:Y:S01]  /*22ffd0*/  LDL.LU R2, [R1+0x1e44] ;  /* 0x001e440001027983 */ /* 0x000f220000300800 */
[----:B------:R-:W-:-:S03]  /*22ffe0*/  PRMT R3, R20, 0x4210, R0 ;  /* 0x0000421014037816 */ /* 0x000fc60000000000 */
[----:B------:R-:W4:Y:S04]  /*22fff0*/  LDL.LU R5, [R1+0x50c] ;  /* 0x00050c0001057983 */ /* 0x000f280000300800 */
[----:B------:R0:W-:Y:S01]  /*230000*/  STL [R1+0x8c0], R6 ;  /* 0x0008c00601007387 */ /* 0x0001e20000100800 */
[----:B------:R-:W-:-:S03]  /*230010*/  PRMT R0, R28, 0x5210, R0 ;  /* 0x000052101c007816 */ /* 0x000fc60000000000 */
[----:B0-----:R-:W4:Y:S04]  /*230020*/  LDL.LU R6, [R1+0x19fc] ;  /* 0x0019fc0001067983 */ /* 0x001f280000300800 */
[----:B------:R0:W-:Y:S04]  /*230030*/  STL [R1+0x880], R7 ;  /* 0x0008800701007387 */ /* 0x0001e80000100800 */
[----:B0-----:R-:W4:Y:S04]  /*230040*/  LDL.LU R7, [R1+0x1e40] ;  /* 0x001e400001077983 */ /* 0x001f280000300800 */
[----:B------:R-:W4:Y:S04]  /*230050*/  LDL.LU R8, [R1+0x510] ;  /* 0x0005100001087983 */ /* 0x000f280000300800 */
[----:B------:R-:W-:Y:S04]  /*230060*/  STL [R1+0x8c4], R3 ;  /* 0x0008c40301007387 */ /* 0x000fe80000100800 */
        /* <DEDUP_REMOVED lines=10> */
[----:B------:R-:W4:Y:S01]  /*230110*/  LDL.LU R18, [R1+0x1e2c] ;  /* 0x001e2c0001127983 */ /* 0x000f220000300800 */
[----:B---3--:R-:W-:-:S03]  /*230120*/  LOP3.LUT R0, R21, 0xffff, RZ, 0xc0, !PT ;  /* 0x0000ffff15007812 */ /* 0x008fc600078ec0ff */
[----:B------:R-:W3:Y:S01]  /*230130*/  LDL.LU R21, [R1+0x520] ;  /* 0x0005200001157983 */ /* 0x000ee20000300800 */
[----:B------:R-:W-:-:S03]  /*230140*/  LOP3.LUT R23, R23, 0xffff, RZ, 0xc0, !PT ;  /* 0x0000ffff17177812 */ /* 0x000fc600078ec0ff */
[----:B------:R-:W3:Y:S01]  /*230150*/  LDL.LU R3, [R1+0xa8] ;  /* 0x0000a80001037983 */ /* 0x000ee20000300800 */
[----:B--2---:R-:W-:-:S03]  /*230160*/  PRMT R20, R22, 0x4210, R23 ;  /* 0x0000421016147816 */ /* 0x004fc60000000017 */
[----:B------:R-:W2:Y:S04]  /*230170*/  LDL.LU R22, [R1+0x1b70] ;  /* 0x001b700001167983 */ /* 0x000ea80000300800 */
[----:B------:R-:W2:Y:S04]  /*230180*/  LDL R28, [R1+0x37c4] ;  /* 0x0037c400011c7983 */ /* 0x000ea80000100800 */
[----:B------:R0:W-:Y:S04]  /*230190*/  STL [R1+0x8c8], R20 ;  /* 0x0008c81401007387 */ /* 0x0001e80000100800 */
[----:B0-----:R-:W2:Y:S01]  /*2301a0*/  LDL R20, [R1+0x37c0] ;  /* 0x0037c00001147983 */ /* 0x001ea20000100800 */
[----:B----4-:R-:W-:-:S03]  /*2301b0*/  PRMT R4, R4, 0x5210, R23 ;  /* 0x0000521004047816 */ /* 0x010fc60000000017 */
[----:B------:R-:W4:Y:S04]  /*2301c0*/  LDL.LU R23, [R1+0x7470] ;  /* 0x0074700001177983 */ /* 0x000f280000300800 */
[----:B------:R0:W-:Y:S01]  /*2301d0*/  STL [R1+0x888], R4 ;  /* 0x0008880401007387 */ /* 0x0001e20000100800 */
[--C-:B------:R-:W-:Y:S02]  /*2301e0*/  PRMT R2, R2, 0x4210, R0.reuse ;  /* 0x0000421002027816 */ /* 0x100fe40000000000 */
[----:B------:R-:W-:Y:S02]  /*2301f0*/  PRMT R0, R5, 0x5210, R0 ;  /* 0x0000521005007816 */ /* 0x000fe40000000000 */
[----:B0-----:R-:W-:Y:S02]  /*230200*/  LOP3.LUT R4, R19, 0xffff, RZ, 0xc0, !PT ;  /* 0x0000ffff13047812 */ /* 0x001fe400078ec0ff */
[----:B------:R-:W4:Y:S04]  /*230210*/  LDL.LU R19, [R1+0x30] ;  /* 0x0000300001137983 */ /* 0x000f280000300800 */
[----:B------:R0:W-:Y:S01]  /*230220*/  STL [R1+0x8b0], R2 ;  /* 0x0008b00201007387 */ /* 0x0001e20000100800 */
[----:B------:R-:W-:-:S03]  /*230230*/  LOP3.LUT R5, R6, 0xffff, RZ, 0xc0, !PT ;  /* 0x0000ffff06057812 */ /* 0x000fc600078ec0ff */
[----:B0-----:R-:W4:Y:S04]  /*230240*/  LDL R2, [R1+0x37b8] ;  /* 0x0037b80001027983 */ /* 0x001f280000100800 */
[----:B------:R0:W-:Y:S01]  /*230250*/  STL [R1+0x870], R0 ;  /* 0x0008700001007387 */ /* 0x0001e20000100800 */
[--C-:B------:R-:W-:Y:S02]  /*230260*/  PRMT R7, R7, 0x4210, R4.reuse ;  /* 0x0000421007077816 */ /* 0x100fe40000000004 */
[----:B------:R-:W-:Y:S01]  /*230270*/  PRMT R6, R8, 0x5210, R4 ;  /* 0x0000521008067816 */ /* 0x000fe20000000004 */
[----:B0-----:R-:W4:Y:S04]  /*230280*/  LDL R0, [R1+0x37bc] ;  /* 0x0037bc0001007983 */ /* 0x001f280000100800 */
[----:B------:R0:W-:Y:S01]  /*230290*/  STL [R1+0x8b4], R7 ;  /* 0x0008b40701007387 */ /* 0x0001e20000100800 */
[----:B------:R-:W-:-:S03]  /*2302a0*/  LOP3.LUT R4, R9, 0xffff, RZ, 0xc0, !PT ;  /* 0x0000ffff09047812 */ /* 0x000fc600078ec0ff */
[----:B------:R1:W-:Y:S01]  /*2302b0*/  STL [R1+0x874], R6 ;  /* 0x0008740601007387 */ /* 0x0003e20000100800 */
[--C-:B0-----:R-:W-:Y:S02]  /*2302c0*/  PRMT R7, R10, 0x4210, R5.reuse ;  /* 0x000042100a077816 */ /* 0x101fe40000000005 */
[----:B-1----:R-:W-:-:S03]  /*2302d0*/  PRMT R6, R11, 0x5210, R5 ;  /* 0x000052100b067816 */ /* 0x002fc60000000005 */
[----:B------:R0:W-:Y:S04]  /*2302e0*/  STL [R1+0x830], R7 ;  /* 0x0008300701007387 */ /* 0x0001e80000100800 */
[----:B------:R1:W-:Y:S01]  /*2302f0*/  STL [R1+0x510], R6 ;  /* 0x0005100601007387 */ /* 0x0003e20000100800 */
[----:B------:R-:W-:Y:S02]  /*230300*/  LOP3.LUT R5, R12, 0xffff, RZ, 0xc0, !PT ;  /* 0x0000ffff0c057812 */ /* 0x000fe400078ec0ff */
[--C-:B0-----:R-:W-:Y:S02]  /*230310*/  PRMT R7, R13, 0x4210, R4.reuse ;  /* 0x000042100d077816 */ /* 0x101fe40000000004 */
[----:B-1----:R-:W-:-:S03]  /*230320*/  PRMT R6, R14, 0x5210, R4 ;  /* 0x000052100e067816 */ /* 0x002fc60000000004 */
[----:B------:R0:W-:Y:S01]  /*230330*/  STL [R1+0x834], R7 ;  /* 0x0008340701007387 */ /* 0x0001e20000100800 */
[----:B------:R-:W-:-:S03]  /*230340*/  LOP3.LUT R4, R15, 0xffff, RZ, 0xc0, !PT ;  /* 0x0000ffff0f047812 */ /* 0x000fc600078ec0ff */
[----:B------:R1:W-:Y:S01]  /*230350*/  STL [R1+0x514], R6 ;  /* 0x0005140601007387 */ /* 0x0003e20000100800 */
[--C-:B0-----:R-:W-:Y:S02]  /*230360*/  PRMT R7, R16, 0x4210, R5.reuse ;  /* 0x0000421010077816 */ /* 0x101fe40000000005 */
[----:B-1----:R-:W-:Y:S02]  /*230370*/  PRMT R6, R17, 0x5210, R5 ;  /* 0x0000521011067816 */ /* 0x002fe40000000005 */
[--C-:B------:R-:W-:Y:S01]  /*230380*/  PRMT R5, R18, 0x4210, R4.reuse ;  /* 0x0000421012057816 */ /* 0x100fe20000000004 */
[----:B------:R-:W-:Y:S04]  /*230390*/  STL [R1+0x838], R7 ;  /* 0x0008380701007387 */ /* 0x000fe80000100800 */
[----:B------:R-:W-:Y:S04]  /*2303a0*/  STL [R1+0x518], R6 ;  /* 0x0005180601007387 */ /* 0x000fe80000100800 */
[----:B------:R2:W-:Y:S01]  /*2303b0*/  STL [R1+0x83c], R5 ;  /* 0x00083c0501007387 */ /* 0x0005e20000100800 */
[----:B---3--:R-:W-:-:S03]  /*2303c0*/  PRMT R4, R21, 0x5210, R4 ;  /* 0x0000521015047816 */ /* 0x008fc60000000004 */
[----:B------:R-:W3:Y:S04]  /*2303d0*/  LDL.LU R15, [R1+0x1b6c] ;  /* 0x001b6c00010f7983 */ /* 0x000ee80000300800 */
[----:B------:R-:W3:Y:S04]  /*2303e0*/  LDL.LU R17, [R1+0x1e30] ;  /* 0x001e300001117983 */ /* 0x000ee80000300800 */
[----:B------:R0:W-:Y:S04]  /*2303f0*/  STL [R1+0x51c], R4 ;  /* 0x00051c0401007387 */ /* 0x0001e80000100800 */
[----:B------:R-:W3:Y:S04]  /*230400*/  LDL.LU R21, [R1+0x524] ;  /* 0x0005240001157983 */ /* 0x000ee80000300800 */
[----:B------:R-:W3:Y:S04]  /*230410*/  LDL.LU R16, [R1+0x1e28] ;  /* 0x001e280001107983 */ /* 0x000ee80000300800 */
[----:B------:R-:W3:Y:S01]  /*230420*/  LDL.LU R18, [R1+0x528] ;  /* 0x0005280001127983 */ /* 0x000ee20000300800 */
[----:B--2---:R-:W-:-:S03]  /*230430*/  LOP3.LUT R5, R22, 0xffff, RZ, 0xc0, !PT ;  /* 0x0000ffff16057812 */ /* 0x004fc600078ec0ff */
[----:B------:R-:W2:Y:S01]  /*230440*/  LDL.LU R22, [R1+0x1a10] ;  /* 0x001a100001167983 */ /* 0x000ea20000300800 */
[----:B------:R-:W-:Y:S01]  /*230450*/  ISETP.LT.AND P1, PT, R28, UR30, !P3 ;  /* 0x0000001e1c007c0c */ /* 0x000fe2000df21270 */
[----:B0-----:R-:W-:Y:S01]  /*230460*/  VIADD R4, R3, 0x1ad ;  /* 0x000001ad03047836 */ /* 0x001fe20000000000 */
[----:B------:R-:W0:Y:S01]  /*230470*/  LDCU UR30, c[0x0][0x398] ;  /* 0x00007300ff1e77ac */ /* 0x000e220008000800 */
[----:B------:R-:W-:Y:S02]  /*230480*/  ISETP.LT.AND P0, PT, R20, UR32, !P3 ;  /* 0x0000002014007c0c */ /* 0x000fe4000df01270 */
[----:B----4-:R-:W-:Y:S01]  /*230490*/  LOP3.LUT R19, R19, 0xffbfffff, RZ, 0xc0, !PT ;  /* 0xffbfffff13137812 */ /* 0x010fe200078ec0ff */
[----:B------:R-:W-:Y:S01]  /*2304a0*/  VIADD R6, R3, 0x1ae ;  /* 0x000001ae03067836 */ /* 0x000fe20000000000 */
[----:B------:R-:W1:Y:S06]  /*2304b0*/  LDCU UR32, c[0x0][0x398] ;  /* 0x00007300ff2077ac */ /* 0x000e6c0008000800 */
[----:B------:R-:W-:-:S04]  /*2304c0*/  @P1 LOP3.LUT R19, R19, 0x400000, RZ, 0xfc, !PT ;  /* 0x0040000013131812 */ /* 0x000fc800078efcff */
[----:B------:R-:W-:-:S04]  /*2304d0*/  LOP3.LUT R19, R19, 0xffdfffff, RZ, 0xc0, !PT ;  /* 0xffdfffff13137812 */ /* 0x000fc800078ec0ff */
[----:B------:R-:W-:Y:S02]  /*2304e0*/  @P0 LOP3.LUT R19, R19, 0x200000, RZ, 0xfc, !PT ;  /* 0x0020000013130812 */ /* 0x000fe400078efcff */
[----:B------:R-:W-:Y:S01]  /*2304f0*/  ISETP.GE.AND P0, PT, R4, UR46, PT ;  /* 0x0000002e04007c0c */ /* 0x000fe2000bf06270 */
[----:B------:R-:W4:Y:S01]  /*230500*/  LDCU.64 UR46, c[0x0][0x398] ;  /* 0x00007300ff2e77ac */ /* 0x000f220008000a00 */
[----:B---3--:R-:W-:-:S05]  /*230510*/  PRMT R7, R17, 0x4210, R5 ;  /* 0x0000421011077816 */ /* 0x008fca0000000005 */
[----:B------:R-:W-:Y:S01]  /*230520*/  STL [R1+0x8a0], R7 ;  /* 0x0008a00701007387 */ /* 0x000fe20000100800 */
[----:B------:R-:W-:-:S03]  /*230530*/  PRMT R5, R21, 0x5210, R5 ;  /* 0x0000521015057816 */ /* 0x000fc60000000005 */
[----:B------:R-:W3:Y:S04]  /*230540*/  LDL.LU R17, [R1+0x1a0c] ;  /* 0x001a0c0001117983 */ /* 0x000ee80000300800 */
[----:B------:R-:W3:Y:S01]  /*230550*/  LDL.LU R21, [R1+0x1e20] ;  /* 0x001e200001157983 */ /* 0x000ee20000300800 */
[----:B------:R-:W-:-:S03]  /*230560*/  LOP3.LUT R4, R15, 0xffff, RZ, 0xc0, !PT ;  /* 0x0000ffff0f047812 */ /* 0x000fc600078ec0ff */
[----:B------:R0:W-:Y:S02]  /*230570*/  STL [R1+0x850], R5 ;  /* 0x0008500501007387 */ /* 0x0001e40000100800 */
[--C-:B0-----:R-:W-:Y:S02]  /*230580*/  PRMT R5, R16, 0x4210, R4.reuse ;  /* 0x0000421010057816 */ /* 0x101fe40000000004 */
[----:B------:R-:W-:-:S03]  /*230590*/  PRMT R4, R18, 0x5210, R4 ;  /* 0x0000521012047816 */ /* 0x000fc60000000004 */
[----:B------:R2:W-:Y:S04]  /*2305a0*/  STL [R1+0x8a4], R5 ;  /* 0x0008a40501007387 */ /* 0x0005e80000100800 */
[----:B------:R0:W-:Y:S04]  /*2305b0*/  STL [R1+0x854], R4 ;  /* 0x0008540401007387 */ /* 0x0001e80000100800 */
[----:B------:R-:W3:Y:S01]  /*2305c0*/  LDL.LU R18, [R1+0x52c] ;  /* 0x00052c0001127983 */ /* 0x000ee20000300800 */
[----:B--2---:R-:W-:-:S03]  /*2305d0*/  LOP3.LUT R5, R22, 0xffff, RZ, 0xc0, !PT ;  /* 0x0000ffff16057812 */ /* 0x004fc600078ec0ff */
[----:B------:R-:W2:Y:S01]  /*2305e0*/  LDL.LU R22, [R1+0x1e1c] ;  /* 0x001e1c0001167983 */ /* 0x000ea20000300800 */
[----:B------:R-:W-:Y:S02]  /*2305f0*/  ISETP.LT.AND P4, PT, R2, UR34, !P0 ;  /* 0x0000002202007c0c */ /* 0x000fe4000c781270 */
[----:B------:R-:W-:Y:S02]  /*230600*/  ISETP.LT.AND P3, PT, R0, UR36, !P0 ;  /* 0x0000002400007c0c */ /* 0x000fe4000c761270 */
[----:B------:R-:W-:Y:S02]  /*230610*/  LOP3.LUT R19, R19, 0xffefffff, RZ, 0xc0, !PT ;  /* 0xffefffff13137812 */ /* 0x000fe400078ec0ff */
[----:B------:R-:W-:Y:S01]  /*230620*/  ISETP.LT.AND P1, PT, R28, UR38, !P0 ;  /* 0x000000261c007c0c */ /* 0x000fe2000c721270 */
[----:B------:R-:W1:Y:S01]  /*230630*/  LDCU UR38, c[0x0][0x39c] ;  /* 0x00007380ff2677ac */ /* 0x000e620008000800 */
[----:B0-----:R-:W-:Y:S01]  /*230640*/  VIADD R4, R3, 0x1af ;  /* 0x000001af03047836 */ /* 0x001fe20000000000 */
[----:B------:R-:W0:Y:S04]  /*230650*/  LDCU UR36, c[0x0][0x398] ;  /* 0x00007300ff2477ac */ /* 0x000e280008000800 */
        /* <DEDUP_REMOVED lines=12> */
[----:B------:R-:W-:Y:S02]  /*230720*/  ISETP.LT.AND P4, PT, R2, UR42, !P0 ;  /* 0x0000002a02007c0c */ /* 0x000fe4000c781270 */
[----:B------:R-:W-:Y:S01]  /*230730*/  LOP3.LUT R19, R19, 0xfffeffff, RZ, 0xc0, !PT ;  /* 0xfffeffff13137812 */ /* 0x000fe200078ec0ff */
[----:B------:R-:W-:Y:S01]  /*230740*/  VIADD R6, R3, 0x1b0 ;  /* 0x000001b003067836 */ /* 0x000fe20000000000 */
[----:B------:R-:W-:Y:S01]  /*230750*/  ISETP.LT.AND P3, PT, R0, UR44, !P0 ;  /* 0x0000002c00007c0c */ /* 0x000fe2000c761270 */
[----:B------:R-:W0:Y:S01]  /*230760*/  LDCU UR44, c[0x0][0x398] ;  /* 0x00007300ff2c77ac */ /* 0x000e220008000800 */
[----:B----4-:R-:W-:-:S02]  /*230770*/  ISETP.LT.AND P1, PT, R28, UR46, !P0 ;  /* 0x0000002e1c007c0c */ /* 0x010fc4000c721270 */
[----:B------:R-:W-:Y:S01]  /*230780*/  LOP3.LUT R29, R29, 0x7fffffff, RZ, 0xc0, !PT ;  /* 0x7fffffff1d1d7812 */ /* 0x000fe200078ec0ff */
[----:B------:R-:W4:Y:S04]  /*230790*/  LDCU UR46, c[0x0][0x398] ;  /* 0x00007300ff2e77ac */ /* 0x000f280008000800 */
[----:B------:R-:W-:Y:S02]  /*2307a0*/  @P4 LOP3.LUT R19, R19, 0x10000, RZ, 0xfc, !PT ;  /* 0x0001000013134812 */ /* 0x000fe400078efcff */
[----:B------:R-:W-:Y:S02]  /*2307b0*/  LOP3.LUT R27, R27, 0x7fffffff, RZ, 0xc0, !PT ;  /* 0x7fffffff1b1b7812 */ /* 0x000fe400078ec0ff */
[----:B------:R-:W-:Y:S02]  /*2307c0*/  LOP3.LUT R26, R26, 0x7fffffff, RZ, 0xc0, !PT ;  /* 0x7fffffff1a1a7812 */ /* 0x000fe400078ec0ff */
[----:B------:R-:W-:Y:S01]  /*2307d0*/  LOP3.LUT R25, R25, 0x7fffffff, RZ, 0xc0, !PT ;  /* 0x7fffffff19197812 */ /* 0x000fe200078ec0ff */
[----:B------:R-:W-:Y:S01]  /*2307e0*/  VIADD R11, R3, 0x1d6 ;  /* 0x000001d6030b7836 */ /* 0x000fe20000000000 */
[----:B------:R-:W-:Y:S01]  /*2307f0*/  LOP3.LUT R19, R19, 0xffff7fff, RZ, 0xc0, !PT ;  /* 0xffff7fff13137812 */ /* 0x000fe200078ec0ff */
[C---:B------:R-:W-:Y:S01]  /*230800*/  VIADD R10, R3.reuse, 0x1d7 ;  /* 0x000001d7030a7836 */ /* 0x040fe20000000000 */
[----:B------:R-:W-:Y:S01]  /*230810*/  LOP3.LUT R24, R24, 0x7fffffff, RZ, 0xc0, !PT ;  /* 0x7fffffff18187812 */ /* 0x000fe200078ec0ff */
[----:B------:R-:W-:Y:S01]  /*230820*/  VIADD R9, R3, 0x1d8 ;  /* 0x000001d803097836 */ /* 0x000fe20000000000 */
[----:B------:R-:W-:Y:S01]  /*230830*/  @P3 LOP3.LUT R19, R19, 0x8000, RZ, 0xfc, !PT ;  /* 0x0000800013133812 */ /* 0x000fe200078efcff */
[----:B------:R-:W-:Y:S01]  /*230840*/  VIADD R14, R3, 0x1e3 ;  /* 0x000001e3030e7836 */ /* 0x000fe20000000000 */
[----:B------:R-:W-:Y:S01]  /*230850*/  ISETP.LT.AND P0, PT, R20, UR48, !P0 ;  /* 0x0000003014007c0c */ /* 0x000fe2000c701270 */
[----:B------:R-:W0:Y:S01]  /*230860*/  LDCU UR48, c[0x0][0x39c] ;  /* 0x00007380ff3077ac */ /* 0x000e220008000800 */
[----:B------:R-:W-:Y:S01]  /*230870*/  LOP3.LUT R19, R19, 0xffffbfff, RZ, 0xc0, !PT ;  /* 0xffffbfff13137812 */ /* 0x000fe200078ec0ff */
[----:B------:R-:W-:-:S02]  /*230880*/  VIADD R13, R3, 0x1de ;  /* 0x000001de030d7836 */ /* 0x000fc40000000000 */
[----:B------:R-:W-:Y:S01]  /*230890*/  VIADD R12, R3, 0x1df ;  /* 0x000001df030c7836 */ /* 0x000fe20000000000 */
[----:B------:R-:W-:Y:S01]  /*2308a0*/  @P1 LOP3.LUT R19, R19, 0x4000, RZ, 0xfc, !PT ;  /* 0x0000400013131812 */ /* 0x000fe200078efcff */
[----:B------:R-:W0:Y:S03]  /*2308b0*/  LDCU UR42, c[0x0][0x39c] ;  /* 0x00007380ff2a77ac */ /* 0x000e260008000800 */
[----:B------:R-:W-:-:S04]  /*2308c0*/  LOP3.LUT R19, R19, 0xffffdfff, RZ, 0xc0, !PT ;  /* 0xffffdfff13137812 */ /* 0x000fc800078ec0ff */
[----:B------:R-:W-:Y:S02]  /*2308d0*/  @P0 LOP3.LUT R19, R19, 0x2000, RZ, 0xfc, !PT ;  /* 0x0000200013130812 */ /* 0x000fe400078efcff */
[----:B------:R-:W-:Y:S01]  /*2308e0*/  ISETP.LT.AND P0, PT, R3, UR51, !P2 ;  /* 0x0000003303007c0c */ /* 0x000fe2000d701270 */
[----:B------:R-:W0:Y:S01]  /*2308f0*/  LDCU UR51, c[0x0][0x39c] ;  /* 0x00007380ff3377ac */ /* 0x000e220008000800 */
[----:B------:R-:W-:-:S11]  /*230900*/  LOP3.LUT R19, R19, 0xffffefff, RZ, 0xc0, !PT ;  /* 0xffffefff13137812 */ /* 0x000fd600078ec0ff */
[----:B------:R-:W-:Y:S02]  /*230910*/  @P0 LOP3.LUT R19, R19, 0x1000, RZ, 0xfc, !PT ;  /* 0x0000100013130812 */ /* 0x000fe400078efcff */
[----:B-1----:R-:W-:Y:S01]  /*230920*/  ISETP.GE.AND P0, PT, R4, UR38, PT ;  /* 0x0000002604007c0c */ /* 0x002fe2000bf06270 */
[----:B------:R-:W1:Y:S03]  /*230930*/  LDCU UR38, c[0x0][0x398] ;  /* 0x00007300ff2677ac */ /* 0x000e660008000800 */
[----:B------:R-:W-:Y:S01]  /*230940*/  ISETP.LT.AND P3, PT, R0, UR50, !P0 ;  /* 0x0000003200007c0c */ /* 0x000fe2000c761270 */
[----:B------:R-:W1:Y:S01]  /*230950*/  LDCU UR50, c[0x0][0x398] ;  /* 0x00007300ff3277ac */ /* 0x000e620008000800 */
[----:B0-----:R-:W-:Y:S02]  /*230960*/  ISETP.LT.AND P2, PT, R2, UR52, !P0 ;  /* 0x0000003402007c0c */ /* 0x001fe4000c741270 */
[----:B------:R-:W-:Y:S01]  /*230970*/  LOP3.LUT R19, R19, 0xfffffbff, RZ, 0xc0, !PT ;  /* 0xfffffbff13137812 */ /* 0x000fe200078ec0ff */
[----:B------:R-:W0:Y:S01]  /*230980*/  LDCU UR52, c[0x0][0x39c] ;  /* 0x00007380ff3477ac */ /* 0x000e220008000800 */
[----:B------:R-:W-:-:S07]  /*230990*/  ISETP.LT.AND P1, PT, R28, UR76, !P0 ;  /* 0x0000004c1c007c0c */ /* 0x000fce000c721270 */
        /* <DEDUP_REMOVED lines=8> */
[----:B------:R-:W-:Y:S02]  /*230a20*/  LOP3.LUT R19, R19, 0xfffffeff, RZ, 0xc0, !PT ;  /* 0xfffffeff13137812 */ /* 0x000fe400078ec0ff */
[----:B---3--:R-:W-:Y:S02]  /*230a30*/  PRMT R7, R21, 0x4210, R5 ;  /* 0x0000421015077816 */ /* 0x008fe40000000005 */
[----:B------:R-:W-:-:S03]  /*230a40*/  LOP3.LUT R4, R17, 0xffff, RZ, 0xc0, !PT ;  /* 0x0000ffff11047812 */ /* 0x000fc600078ec0ff */
[----:B------:R-:W-:Y:S04]  /*230a50*/  STL [R1+0x890], R7 ;  /* 0x0008900701007387 */ /* 0x000fe80000100800 */
[----:B------:R-:W3:Y:S04]  /*230a60*/  LDL.LU R17, [R1+0x530] ;  /* 0x0005300001117983 */ /* 0x000ee80000300800 */
[----:B------:R-:W3:Y:S01]  /*230a70*/  LDL.LU R21, [R1+0x1970] ;  /* 0x0019700001157983 */ /* 0x000ee20000300800 */
[----:B------:R-:W-:Y:S02]  /*230a80*/  @P0 LOP3.LUT R19, R19, 0x100, RZ, 0xfc, !PT ;  /* 0x0000010013130812 */ /* 0x000fe400078efcff */
[----:B------:R-:W-:Y:S01]  /*230a90*/  ISETP.GE.AND P0, PT, R6, UR48, PT ;  /* 0x0000003006007c0c */ /* 0x000fe2000bf06270 */
[----:B------:R-:W0:Y:S01]  /*230aa0*/  LDCU UR48, c[0x0][0x398] ;  /* 0x00007300ff3077ac */ /* 0x000e220008000800 */
[----:B------:R-:W-:-:S05]  /*230ab0*/  PRMT R5, R18, 0x5210, R5 ;  /* 0x0000521012057816 */ /* 0x000fca0000000005 */
[----:B------:R0:W-:Y:S01]  /*230ac0*/  STL [R1+0x810], R5 ;  /* 0x0008100501007387 */ /* 0x0001e20000100800 */
[----:B--2---:R-:W-:-:S05]  /*230ad0*/  PRMT R6, R22, 0x4210, R4 ;  /* 0x0000421016067816 */ /* 0x004fca0000000004 */
[----:B------:R2:W-:Y:S04]  /*230ae0*/  STL [R1+0x894], R6 ;  /* 0x0008940601007387 */ /* 0x0005e80000100800 */
[----:B------:R-:W2:Y:S04]  /*230af0*/  LDL.LU R18, [R1+0x1b88] ;  /* 0x001b880001127983 */ /* 0x000ea80000300800 */
[----:B------:R-:W2:Y:S01]  /*230b00*/  LDL.LU R22, [R1+0x1e18] ;  /* 0x001e180001167983 */ /* 0x000ea20000300800 */
[----:B------:R-:W-:Y:S02]  /*230b10*/  ISETP.LT.AND P3, PT, R2, UR30, !P0 ;  /* 0x0000001e02007c0c */ /* 0x000fe4000c761270 */
[----:B------:R-:W-:-:S02]  /*230b20*/  ISETP.LT.AND P2, PT, R0, UR36, !P0 ;  /* 0x0000002400007c0c */ /* 0x000fc4000c741270 */
[----:B------:R-:W-:Y:S02]  /*230b30*/  LOP3.LUT R19, R19, 0xffffff7f, RZ, 0xc0, !PT ;  /* 0xffffff7f13137812 */ /* 0x000fe400078ec0ff */
[----:B------:R-:W-:Y:S01]  /*230b40*/  ISETP.LT.AND P1, PT, R28, UR34, !P0 ;  /* 0x000000221c007c0c */ /* 0x000fe2000c721270 */
[C---:B0-----:R-:W-:Y:S01]  /*230b50*/  VIADD R5, R3.reuse, 0x1b1 ;  /* 0x000001b103057836 */ /* 0x041fe20000000000 */
[----:B------:R-:W0:Y:S01]  /*230b60*/  LDCU UR36, c[0x0][0x398] ;  /* 0x00007300ff2477ac */ /* 0x000e220008000800 */
[----:B------:R-:W-:Y:S01]  /*230b70*/  VIADD R7, R3, 0x1b3 ;  /* 0x000001b303077836 */ /* 0x000fe20000000000 */
[----:B------:R-:W-:Y:S01]  /*230b80*/  LOP3.LUT R23, R23, 0x7fffffff, RZ, 0xc0, !PT ;  /* 0x7fffffff17177812 */ /* 0x000fe200078ec0ff */
[----:B------:R-:W0:Y:S02]  /*230b90*/  LDCU UR30, c[0x0][0x39c] ;  /* 0x00007380ff1e77ac */ /* 0x000e240008000800 */
        /* <DEDUP_REMOVED lines=11> */
[----:B------:R-:W0:Y:S01]  /*230c50*/  LDCU UR51, c[0x0][0x39c] ;  /* 0x00007380ff3377ac */ /* 0x000e220008000800 */
[----:B------:R-:W-:Y:S01]  /*230c60*/  LOP3.LUT R19, R19, 0xfffffff7, RZ, 0xc0, !PT ;  /* 0xfffffff713137812 */ /* 0x000fe200078ec0ff */
[----:B------:R-:W2:Y:S01]  /*230c70*/  LDL.LU R5, [R1+0x40] ;  /* 0x0000400001057983 */ /* 0x000ea20000300800 */
[----:B------:R-:W-:Y:S01]  /*230c80*/  ISETP.LT.AND P3, PT, R2, UR44, !P0 ;  /* 0x0000002c02007c0c */ /* 0x000fe2000c761270 */
        /* <DEDUP_REMOVED lines=8> */
[----:B----4-:R-:W-:Y:S01]  /*230d10*/  ISETP.LT.AND P0, PT, R20, UR46, !P0 ;  /* 0x0000002e14007c0c */ /* 0x010fe2000c701270 */
[----:B------:R-:W4:Y:S01]  /*230d20*/  LDCU UR46, c[0x0][0x398] ;  /* 0x00007300ff2e77ac */ /* 0x000f220008000800 */
[----:B------:R-:W-:-:S04]  /*230d30*/  LOP3.LUT R19, R19, 0xfffffffd, RZ, 0xc0, !PT ;  /* 0xfffffffd13137812 */ /* 0x000fc800078ec0ff */
[----:B------:R-:W-:-:S04]  /*230d40*/  @P1 LOP3.LUT R19, R19, 0x2, RZ, 0xfc, !PT ;  /* 0x0000000213131812 */ /* 0x000fc800078efcff */
[----:B------:R-:W-:-:S04]  /*230d50*/  LOP3.LUT R19, R19, 0xfffffffe, RZ, 0xc0, !PT ;  /* 0xfffffffe13137812 */ /* 0x000fc800078ec0ff */
[----:B------:R-:W-:Y:S02]  /*230d60*/  @P0 LOP3.LUT R19, R19, 0x1, RZ, 0xfc, !PT ;  /* 0x0000000113130812 */ /* 0x000fe400078efcff */
[----:B---3--:R-:W-:-:S05]  /*230d70*/  PRMT R4, R17, 0x5210, R4 ;  /* 0x0000521011047816 */ /* 0x008fca0000000004 */
[----:B------:R-:W-:Y:S01]  /*230d80*/  STL [R1+0x814], R4 ;  /* 0x0008140401007387 */ /* 0x000fe20000100800 */
[----:B--2---:R-:W-:-:S03]  /*230d90*/  LOP3.LUT R6, R21, 0xffff, RZ, 0xc0, !PT ;  /* 0x0000ffff15067812 */ /* 0x004fc600078ec0ff */
[----:B------:R2:W-:Y:S04]  /*230da0*/  STL [R1+0x30], R19 ;  /* 0x0000301301007387 */ /* 0x0005e80000100800 */
[----:B--2---:R-:W2:Y:S04]  /*230db0*/  LDL.LU R19, [R1+0x534] ;  /* 0x0005340001137983 */ /* 0x004ea80000300800 */
[----:B------:R-:W3:Y:S01]  /*230dc0*/  LDL.LU R21, [R1+0x1e14] ;  /* 0x001e140001157983 */ /* 0x000ee20000300800 */
[----:B------:R-:W-:-:S05]  /*230dd0*/  VIADD R4, R3, 0x1b2 ;  /* 0x000001b203047836 */ /* 0x000fca0000000000 */
[----:B0-----:R-:W-:Y:S01]  /*230de0*/  ISETP.GE.AND P0, PT, R4, UR51, PT ;  /* 0x0000003304007c0c */ /* 0x001fe2000bf06270 */
[----:B------:R-:W0:Y:S01]  /*230df0*/  LDCU UR51, c[0x0][0x398] ;  /* 0x00007300ff3377ac */ /* 0x000e220008000800 */
[----:B------:R-:W-:Y:S02]  /*230e00*/  PRMT R8, R22, 0x4210, R6 ;  /* 0x0000421016087816 */ /* 0x000fe40000000006 */
[----:B------:R-:W-:-:S03]  /*230e10*/  LOP3.LUT R4, R18, 0xffff, RZ, 0xc0, !PT ;  /* 0x0000ffff12047812 */ /* 0x000fc600078ec0ff */
[----:B------:R-:W-:Y:S04]  /*230e20*/  STL [R1+0x898], R8 ;  /* 0x0008980801007387 */ /* 0x000fe80000100800 */
[----:B------:R-:W3:Y:S04]  /*230e30*/  LDL.LU R18, [R1+0x538] ;  /* 0x0005380001127983 */ /* 0x000ee80000300800 */
[----:B------:R-:W3:Y:S01]  /*230e40*/  LDL.LU R22, [R1+0x1b8c] ;  /* 0x001b8c0001167983 */ /* 0x000ee20000300800 */
[----:B------:R-:W-:Y:S01]  /*230e50*/  ISETP.LT.AND P3, PT, R2, UR48, !P0 ;  /* 0x0000003002007c0c */ /* 0x000fe2000c761270 */
[----:B------:R-:W0:Y:S01]  /*230e60*/  LDCU UR48, c[0x0][0x398] ;  /* 0x00007300ff3077ac */ /* 0x000e220008000800 */
[----:B------:R-:W-:-:S02]  /*230e70*/  ISETP.LT.AND P2, PT, R0, UR36, !P0 ;  /* 0x0000002400007c0c */ /* 0x000fc4000c741270 */
[----:B------:R-:W-:Y:S01]  /*230e80*/  ISETP.LT.AND P1, PT, R28, UR34, !P0 ;  /* 0x000000221c007c0c */ /* 0x000fe2000c721270 */
[----:B------:R-:W0:Y:S01]  /*230e90*/  LDCU UR36, c[0x0][0x398] ;  /* 0x00007300ff2477ac */ /* 0x000e220008000800 */
[----:B------:R-:W-:Y:S01]  /*230ea0*/  ISETP.LT.AND P0, PT, R20, UR32, !P0 ;  /* 0x0000002014007c0c */ /* 0x000fe2000c701270 */
[----:B------:R-:W0:Y:S01]  /*230eb0*/  LDCU UR34, c[0x0][0x398] ;  /* 0x00007300ff2277ac */ /* 0x000e220008000800 */
[----:B------:R-:W0:Y:S01]  /*230ec0*/  LDCU UR32, c[0x0][0x39c] ;  /* 0x00007380ff2077ac */ /* 0x000e220008000800 */
        /* <DEDUP_REMOVED lines=9> */
[----:B------:R-:W0:Y:S03]  /*230f60*/  LDCU UR52, c[0x0][0x398] ;  /* 0x00007300ff3477ac */ /* 0x000e260008000800 */
[----:B----4-:R-:W-:Y:S01]  /*230f70*/  ISETP.LT.AND P3, PT, R2, UR46, !P0 ;  /* 0x0000002e02007c0c */ /* 0x010fe2000c761270 */
[----:B------:R-:W4:Y:S01]  /*230f80*/  LDCU UR46, c[0x0][0x398] ;  /* 0x00007300ff2e77ac */ /* 0x000f220008000800 */
[----:B-1----:R-:W-:Y:S02]  /*230f90*/  ISETP.LT.AND P2, PT, R0, UR40, !P0 ;  /* 0x0000002800007c0c */ /* 0x002fe4000c741270 */
[----:B------:R-:W-:Y:S01]  /*230fa0*/  LOP3.LUT R5, R5, 0xf7ffffff, RZ, 0xc0, !PT ;  /* 0xf7ffffff05057812 */ /* 0x000fe200078ec0ff */
[----:B------:R-:W1:Y:S01]  /*230fb0*/  LDCU UR40, c[0x0][0x39c] ;  /* 0x00007380ff2877ac */ /* 0x000e620008000800 */
        /* <DEDUP_REMOVED lines=11> */
[----:B--2---:R-:W-:Y:S02]  /*231070*/  PRMT R6, R19, 0x5210, R6 ;  /* 0x0000521013067816 */ /* 0x004fe40000000006 */
[----:B---3--:R-:W-:-:S03]  /*231080*/  PRMT R7, R21, 0x4210, R4 ;  /* 0x0000421015077816 */ /* 0x008fc60000000004 */
[----:B------:R2:W-:Y:S04]  /*231090*/  STL [R1+0x818], R6 ;  /* 0x0008180601007387 */ /* 0x0005e80000100800 */
[----:B------:R3:W-:Y:S04]  /*2310a0*/  STL [R1+0x860], R7 ;  /* 0x0008600701007387 */ /* 0x0007e80000100800 */
[----:B------:R-:W4:Y:S04]  /*2310b0*/  LDL.LU R19, [R1+0x1ad0] ;  /* 0x001ad00001137983 */ /* 0x000f280000300800 */
[----:B------:R-:W4:Y:S01]  /*2310c0*/  LDL.LU R21, [R1+0x1e08] ;  /* 0x001e080001157983 */ /* 0x000f220000300800 */
[----:B--2---:R-:W-:-:S05]  /*2310d0*/  VIADD R6, R3, 0x1b4 ;  /* 0x000001b403067836 */ /* 0x004fca0000000000 */
[----:B------:R-:W-:Y:S02]  /*2310e0*/  ISETP.GE.AND P0, PT, R6, UR76, PT ;  /* 0x0000004c06007c0c */ /* 0x000fe4000bf06270 */
[----:B------:R-:W-:Y:S02]  /*2310f0*/  PRMT R4, R18, 0x5210, R4 ;  /* 0x0000521012047816 */ /* 0x000fe40000000004 */
[----:B------:R-:W-:Y:S01]  /*231100*/  LOP3.LUT R5, R5, 0xff7fffff, RZ, 0xc0, !PT ;  /* 0xff7fffff05057812 */ /* 0x000fe200078ec0ff */
[----:B---3--:R-:W-:Y:S01]  /*231110*/  VIADD R7, R3, 0x1b6 ;  /* 0x000001b603077836 */ /* 0x008fe20000000000 */
[----:B------:R-:W-:Y:S01]  /*231120*/  LOP3.LUT R6, R22, 0xffff, RZ, 0xc0, !PT ;  /* 0x0000ffff16067812 */ /* 0x000fe200078ec0ff */
[----:B------:R2:W-:Y:S01]  /*231130*/  STL [R1+0x800], R4 ;  /* 0x0008000401007387 */ /* 0x0005e20000100800 */
[----:B------:R-:W3:Y:S03]  /*231140*/  LDCU UR76, c[0x0][0x398] ;  /* 0x00007300ff4c77ac */ /* 0x000ee60008000800 */
[----:B------:R-:W3:Y:S04]  /*231150*/  LDL.LU R18, [R1+0x53c] ;  /* 0x00053c0001127983 */ /* 0x000ee80000300800 */
[----:B------:R-:W3:Y:S01]  /*231160*/  LDL.LU R22, [R1+0x1e04] ;  /* 0x001e040001167983 */ /* 0x000ee20000300800 */
[----:B0-----:R-:W-:-:S02]  /*231170*/  ISETP.LT.AND P3, PT, R2, UR51, !P0 ;  /* 0x0000003302007c0c */ /* 0x001fc4000c761270 */
[----:B------:R-:W-:Y:S02]  /*231180*/  ISETP.LT.AND P2, PT, R0, UR48, !P0 ;  /* 0x0000003000007c0c */ /* 0x000fe4000c741270 */
[----:B------:R-:W-:Y:S01]  /*231190*/  ISETP.LT.AND P1, PT, R28, UR36, !P0 ;  /* 0x000000241c007c0c */ /* 0x000fe2000c721270 */
[----:B--2---:R-:W-:Y:S01]  /*2311a0*/  VIADD R4, R3, 0x1b5 ;  /* 0x000001b503047836 */ /* 0x004fe20000000000 */
[----:B------:R-:W0:Y:S07]  /*2311b0*/  LDCU UR51, c[0x0][0x398] ;  /* 0x00007300ff3377ac */ /* 0x000e2e0008000800 */
        /* <DEDUP_REMOVED lines=11> */
[----:B------:R-:W-:Y:S01]  /*231270*/  ISETP.GE.AND P0, PT, R4, UR77, PT ;  /* 0x0000004d04007c0c */ /* 0x000fe2000bf06270 */
[----:B------:R-:W0:Y:S03]  /*231280*/  LDCU UR77, c[0x0][0x398] ;  /* 0x00007300ff4d77ac */ /* 0x000e260008000800 */
[----:B------:R-:W-:Y:S01]  /*231290*/  ISETP.LT.AND P3, PT, R2, UR50, !P0 ;  /* 0x0000003202007c0c */ /* 0x000fe2000c761270 */
[----:B------:R-:W0:Y:S01]  /*2312a0*/  LDCU UR50, c[0x0][0x398] ;  /* 0x00007300ff3277ac */ /* 0x000e220008000800 */
[----:B----4-:R-:W-:Y:S02]  /*2312b0*/  ISETP.LT.AND P2, PT, R0, UR46, !P0 ;  /* 0x0000002e00007c0c */ /* 0x010fe4000c741270 */
[----:B------:R-:W-:Y:S01]  /*2312c0*/  LOP3.LUT R5, R5, 0xfff7ffff, RZ, 0xc0, !PT ;  /* 0xfff7ffff05057812 */ /* 0x000fe200078ec0ff */
[----:B------:R-:W4:Y:S01]  /*2312d0*/  LDCU UR46, c[0x0][0x398] ;  /* 0x00007300ff2e77ac */ /* 0x000f220008000800 */
        /* <DEDUP_REMOVED lines=12> */
[----:B------:R-:W-:Y:S01]  /*2313a0*/  VIADD R17, R3, 0x1f7 ;  /* 0x000001f703117836 */ /* 0x000fe20000000000 */
[--C-:B------:R-:W-:Y:S01]  /*2313b0*/  PRMT R8, R21, 0x4210, R6.reuse ;  /* 0x0000421015087816 */ /* 0x100fe20000000006 */
[----:B------:R-:W-:Y:S01]  /*2313c0*/  VIADD R16, R3, 0x1f8 ;  /* 0x000001f803107836 */ /* 0x000fe20000000000 */
[----:B------:R-:W-:Y:S01]  /*2313d0*/  LOP3.LUT R4, R19, 0xffff, RZ, 0xc0, !PT ;  /* 0x0000ffff13047812 */ /* 0x000fe200078ec0ff */
[----:B------:R-:W-:Y:S01]  /*2313e0*/  VIADD R15, R3, 0x1f9 ;  /* 0x000001f9030f7836 */ /* 0x000fe20000000000 */
[----:B------:R-:W-:Y:S01]  /*2313f0*/  LOP3.LUT R5, R5, 0xffff7fff, RZ, 0xc0, !PT ;  /* 0xffff7fff05057812 */ /* 0x000fe200078ec0ff */
[----:B------:R-:W-:Y:S01]  /*231400*/  STL [R1+0x864], R8 ;  /* 0x0008640801007387 */ /* 0x000fe20000100800 */
[----:B------:R-:W0:Y:S03]  /*231410*/  LDCU UR6, c[0x0][0x39c] ;  /* 0x00007380ff0677ac */ /* 0x000e260008000800 */
[----:B------:R-:W4:Y:S04]  /*231420*/  LDL.LU R19, [R1+0x540] ;  /* 0x0005400001137983 */ /* 0x000f280000300800 */
[----:B------:R-:W4:Y:S01]  /*231430*/  LDL.LU R21, [R1+0x1a2c] ;  /* 0x001a2c0001157983 */ /* 0x000f220000300800 */
[----:B---3--:R-:W-:-:S02]  /*231440*/  PRMT R6, R18, 0x5210, R6 ;  /* 0x0000521012067816 */ /* 0x008fc40000000006 */
[----:B------:R-:W-:-:S03]  /*231450*/  PRMT R7, R22, 0x4210, R4 ;  /* 0x0000421016077816 */ /* 0x000fc60000000004 */
[----:B------:R3:W-:Y:S04]  /*231460*/  STL [R1+0x804], R6 ;  /* 0x0008040601007387 */ /* 0x0007e80000100800 */
[----:B------:R0:W-:Y:S04]  /*231470*/  STL [R1+0x868], R7 ;  /* 0x0008680701007387 */ /* 0x0001e80000100800 */
[----:B------:R-:W4:Y:S04]  /*231480*/  LDL.LU R18, [R1+0x1a28] ;  /* 0x001a280001127983 */ /* 0x000f280000300800 */
[----:B------:R-:W4:Y:S01]  /*231490*/  LDL.LU R22, [R1+0x1df8] ;  /* 0x001df80001167983 */ /* 0x000f220000300800 */
[----:B--2---:R-:W-:-:S02]  /*2314a0*/  ISETP.LT.AND P3, PT, R2, UR36, !P0 ;  /* 0x0000002402007c0c */ /* 0x004fc4000c761270 */
[----:B0-----:R-:W-:Y:S02]  /*2314b0*/  ISETP.LT.AND P2, PT, R0, UR48, !P0 ;  /* 0x0000003000007c0c */ /* 0x001fe4000c741270 */
[----:B------:R-:W-:Y:S01]  /*2314c0*/  ISETP.LT.AND P1, PT, R28, UR51, !P0 ;  /* 0x000000331c007c0c */ /* 0x000fe2000c721270 */
[----:B---3--:R-:W-:Y:S01]  /*2314d0*/  VIADD R6, R3, 0x1b7 ;  /* 0x000001b703067836 */ /* 0x008fe20000000000 */
[----:B------:R-:W0:Y:S07]  /*2314e0*/  LDCU UR36, c[0x0][0x398] ;  /* 0x00007300ff2477ac */ /* 0x000e2e0008000800 */
[----:B------:R-:W-:Y:S01]  /*2314f0*/  @P3 LOP3.LUT R5, R5, 0x8000, RZ, 0xfc, !PT ;  /* 0x0000800005053812 */ /* 0x000fe200078efcff */
[----:B------:R-:W2:Y:S03]  /*231500*/  LDCU UR48, c[0x0][0x398] ;  /* 0x00007300ff3077ac */ /* 0x000ea60008000800 */
[----:B------:R-:W-:Y:S01]  /*231510*/  LOP3.LUT R5, R5, 0xffffbfff, RZ, 0xc0, !PT ;  /* 0xffffbfff05057812 */ /* 0x000fe200078ec0ff */
[----:B------:R-:W3:Y:S03]  /*231520*/  LDCU UR51, c[0x0][0x398] ;  /* 0x00007300ff3377ac */ /* 0x000ee60008000800 */
        /* <DEDUP_REMOVED lines=8> */
[----:B----4-:R-:W-:Y:S01]  /*2315b0*/  PRMT R4, R19, 0x5210, R4 ;  /* 0x0000521013047816 */ /* 0x010fe20000000004 */
[----:B------:R-:W-:Y:S01]  /*2315c0*/  VIADD R7, R3, 0x1b9 ;  /* 0x000001b903077836 */ /* 0x000fe20000000000 */
[----:B------:R-:W-:Y:S01]  /*2315d0*/  LOP3.LUT R5, R5, 0xfffff7ff, RZ, 0xc0, !PT ;  /* 0xfffff7ff05057812 */ /* 0x000fe200078ec0ff */
[----:B------:R-:W4:Y:S02]  /*2315e0*/  LDCU UR7, c[0x0][0x39c] ;  /* 0x00007380ff0777ac */ /* 0x000f240008000800 */
[----:B------:R0:W-:Y:S04]  /*2315f0*/  STL [R1+0x808], R4 ;  /* 0x0008080401007387 */ /* 0x0001e80000100800 */
[----:B------:R-:W4:Y:S01]  /*231600*/  LDL.LU R19, [R1+0x544] ;  /* 0x0005440001137983 */ /* 0x000f220000300800 */
[----:B------:R-:W-:-:S03]  /*231610*/  LOP3.LUT R6, R21, 0xffff, RZ, 0xc0, !PT ;  /* 0x0000ffff15067812 */ /* 0x000fc600078ec0ff */
[----:B------:R-:W4:Y:S01]  /*231620*/  LDL.LU R21, [R1+0x1de8] ;  /* 0x001de80001157983 */ /* 0x000f220000300800 */
[----:B------:R-:W-:Y:S02]  /*231630*/  ISETP.LT.AND P3, PT, R2, UR52, !P0 ;  /* 0x0000003402007c0c */ /* 0x000fe4000c761270 */
[----:B------:R-:W-:Y:S02]  /*231640*/  ISETP.LT.AND P2, PT, R0, UR50, !P0 ;  /* 0x0000003200007c0c */ /* 0x000fe4000c741270 */
[----:B------:R-:W-:Y:S01]  /*231650*/  ISETP.LT.AND P1, PT, R28, UR46, !P0 ;  /* 0x0000002e1c007c0c */ /* 0x000fe2000c721270 */
[----:B0-----:R-:W-:Y:S01]  /*231660*/  VIADD R4, R3, 0x1b8 ;  /* 0x000001b803047836 */ /* 0x001fe20000000000 */
[----:B------:R-:W0:Y:S07]  /*231670*/  LDCU UR52, c[0x0][0x398] ;  /* 0x00007300ff3477ac */ /* 0x000e2e0008000800 */
[----:B------:R-:W-:Y:S01]  /*231680*/  @P3 LOP3.LUT R5, R5, 0x800, RZ, 0xfc, !PT ;  /* 0x0000080005053812 */ /* 0x000fe200078efcff */
[----:B------:R-:W0:Y:S03]  /*231690*/  LDCU UR50, c[0x0][0x398] ;  /* 0x00007300ff3277ac */ /* 0x000e260008000800 */
        /* <DEDUP_REMOVED lines=11> */
[----:B------:R-:W-:Y:S02]  /*231750*/  PRMT R8, R22, 0x4210, R6 ;  /* 0x0000421016087816 */ /* 0x000fe40000000006 */
[----:B------:R-:W-:-:S03]  /*231760*/  LOP3.LUT R4, R18, 0xffff, RZ, 0xc0, !PT ;  /* 0x0000ffff12047812 */ /* 0x000fc600078ec0ff */
[----:B------:R0:W-:Y:S04]  /*231770*/  STL [R1+0x840], R8 ;  /* 0x0008400801007387 */ /* 0x0001e80000100800 */
[----:B------:R-:W4:Y:S04]  /*231780*/  LDL.LU R18, [R1+0x548] ;  /* 0x0005480001127983 */ /* 0x000f280000300800 */
[----:B------:R-:W4:Y:S01]  /*231790*/  LDL.LU R22, [R1+0x1988] ;  /* 0x0019880001167983 */ /* 0x000f220000300800 */
[----:B------:R-:W-:Y:S01]  /*2317a0*/  ISETP.LT.AND P3, PT, R2, UR36, !P0 ;  /* 0x0000002402007c0c */ /* 0x000fe2000c761270 */
[----:B------:R-:W0:Y:S01]  /*2317b0*/  LDCU UR36, c[0x0][0x398] ;  /* 0x00007300ff2477ac */ /* 0x000e220008000800 */
[----:B--2---:R-:W-:-:S02]  /*2317c0*/  ISETP.LT.AND P2, PT, R0, UR48, !P0 ;  /* 0x0000003000007c0c */ /* 0x004fc4000c741270 */
[----:B------:R-:W-:Y:S01]  /*2317d0*/  LOP3.LUT R5, R5, 0xffffff7f, RZ, 0xc0, !PT ;  /* 0xffffff7f05057812 */ /* 0x000fe200078ec0ff */
[----:B------:R-:W2:Y:S01]  /*2317e0*/  LDCU UR48, c[0x0][0x398] ;  /* 0x00007300ff3077ac */ /* 0x000ea20008000800 */
[----:B---3--:R-:W-:-:S07]  /*2317f0*/  ISETP.LT.AND P1, PT, R28, UR51, !P0 ;  /* 0x000000331c007c0c */ /* 0x008fce000c721270 */
[----:B------:R-:W-:Y:S01]  /*231800*/  @P3 LOP3.LUT R5, R5, 0x80, RZ, 0xfc, !PT ;  /* 0x0000008005053812 */ /* 0x000fe200078efcff */
[----:B------:R-:W3:Y:S03]  /*231810*/  LDCU UR51, c[0x0][0x398] ;  /* 0x00007300ff3377ac */ /* 0x000ee60008000800 */
        /* <DEDUP_REMOVED lines=10> */
[----:B0-----:R-:W-:Y:S01]  /*2318c0*/  VIADD R8, R3, 0x1d9 ;  /* 0x000001d903087836 */ /* 0x001fe20000000000 */
[----:B------:R-:W-:Y:S01]  /*2318d0*/  ISETP.LT.AND P3, PT, R2, UR52, !P0 ;  /* 0x0000003402007c0c */ /* 0x000fe2000c761270 */
[----:B------:R-:W0:Y:S01]  /*2318e0*/  LDCU UR52, c[0x0][0x398] ;  /* 0x00007300ff3477ac */ /* 0x000e220008000800 */
[----:B------:R-:W-:Y:S02]  /*2318f0*/  ISETP.LT.AND P2, PT, R0, UR50, !P0 ;  /* 0x0000003200007c0c */ /* 0x000fe4000c741270 */
[----:B------:R-:W-:Y:S01]  /*231900*/  LOP3.LUT R5, R5, 0xfffffff7, RZ, 0xc0, !PT ;  /* 0xfffffff705057812 */ /* 0x000fe200078ec0ff */
[----:B------:R-:W4:Y:S01]  /*231910*/  LDCU UR9, c[0x0][0x39c] ;  /* 0x00007380ff0977ac */ /* 0x000f220008000800 */
[----:B------:R-:W-:Y:S01]  /*231920*/  ISETP.LT.AND P1, PT, R28, UR46, !P0 ;  /* 0x0000002e1c007c0c */ /* 0x000fe2000c721270 */
[----:B------:R0:W-:Y:S01]  /*231930*/  STL [R1+0x7f0], R6 ;  /* 0x0007f00601007387 */ /* 0x0001e20000100800 */
[----:B------:R-:W0:Y:S05]  /*231940*/  LDCU UR50, c[0x0][0x398] ;  /* 0x00007300ff3277ac */ /* 0x000e2a0008000800 */
[----:B------:R-:W-:Y:S01]  /*231950*/  @P3 LOP3.LUT R5, R5, 0x8, RZ, 0xfc, !PT ;  /* 0x0000000805053812 */ /* 0x000fe200078efcff */
[----:B------:R-:W0:Y:S03]  /*231960*/  LDCU UR46, c[0x0][0x398] ;  /* 0x00007300ff2e77ac */ /* 0x000e260008000800 */
[----:B------:R-:W-:-:S04]  /*231970*/  LOP3.LUT R5, R5, 0xfffffffb, RZ, 0xc0, !PT ;  /* 0xfffffffb05057812 */ /* 0x000fc800078ec0ff */
[----:B------:R-:W-:Y:S02]  /*231980*/  @P2 LOP3.LUT R5, R5, 0x4, RZ, 0xfc, !PT ;  /* 0x0000000405052812 */ /* 0x000fe400078efcff */
[----:B------:R-:W-:Y:S01]  /*231990*/  ISETP.LT.AND P0, PT, R20, UR77, !P0 ;  /* 0x0000004d14007c0c */ /* 0x000fe2000c701270 */
[----:B------:R-:W1:Y:S01]  /*2319a0*/  LDCU UR77, c[0x0][0x398] ;  /* 0x00007300ff4d77ac */ /* 0x000e620008000800 */
[----:B------:R-:W-:-:S04]  /*2319b0*/  LOP3.LUT R5, R5, 0xfffffffd, RZ, 0xc0, !PT ;  /* 0xfffffffd05057812 */ /* 0x000fc800078ec0ff */
[----:B------:R-:W-:-:S04]  /*2319c0*/  @P1 LOP3.LUT R5, R5, 0x2, RZ, 0xfc, !PT ;  /* 0x0000000205051812 */ /* 0x000fc800078efcff */
[----:B------:R-:W-:Y:S02]  /*2319d0*/  LOP3.LUT R5, R5, 0xfffffffe, RZ, 0xc0, !PT ;  /* 0xfffffffe05057812 */ /* 0x000fe400078ec0ff */
[----:B0-----:R-:W-:Y:S02]  /*2319e0*/  PRMT R6, R21, 0x4210, R4 ;  /* 0x0000421015067816 */ /* 0x001fe40000000004 */
[----:B------:R-:W-:-:S05]  /*2319f0*/  @P0 LOP3.LUT R5, R5, 0x1, RZ, 0xfc, !PT ;  /* 0x0000000105050812 */ /* 0x000fca00078efcff */
[----:B------:R0:W-:Y:S04]  /*231a00*/  STL [R1+0x40], R5 ;  /* 0x0000400501007387 */ /* 0x0001e80000100800 */
[----:B------:R1:W-:Y:S04]  /*231a10*/  STL [R1+0x844], R6 ;  /* 0x0008440601007387 */ /* 0x0003e80000100800 */
[----:B------:R-:W4:Y:S04]  /*231a20*/  LDL.LU R19, [R1+0x1ba0] ;  /* 0x001ba00001137983 */ /* 0x000f280000300800 */
[----:B------:R-:W4:Y:S01]  /*231a30*/  LDL.LU R21, [R1+0x1df4] ;  /* 0x001df40001157983 */ /* 0x000f220000300800 */
[----:B0-----:R-:W-:-:S05]  /*231a40*/  VIADD R5, R3, 0x1ba ;  /* 0x000001ba03057836 */ /* 0x001fca0000000000 */
[----:B------:R-:W-:Y:S02]  /*231a50*/  ISETP.GE.AND P0, PT, R5, UR10, PT ;  /* 0x0000000a05007c0c */ /* 0x000fe4000bf06270 */
[----:B------:R-:W-:Y:S01]  /*231a60*/  PRMT R4, R18, 0x5210, R4 ;  /* 0x0000521012047816 */ /* 0x000fe20000000004 */
[----:B-1----:R-:W-:Y:S01]  /*231a70*/  VIADD R6, R3, 0x1bc ;  /* 0x000001bc03067836 */ /* 0x002fe20000000000 */
[----:B------:R-:W0:Y:S01]  /*231a80*/  LDCU UR10, c[0x0][0x39c] ;  /* 0x00007380ff0a77ac */ /* 0x000e220008000800 */
[----:B------:R-:W-:Y:S02]  /*231a90*/  LOP3.LUT R5, R22, 0xffff, RZ, 0xc0, !PT ;  /* 0x0000ffff16057812 */ /* 0x000fe400078ec0ff */
[----:B------:R1:W-:Y:S04]  /*231aa0*/  STL [R1+0x7f4], R4 ;  /* 0x0007f40401007387 */ /* 0x0003e80000100800 */
[----:B------:R-:W4:Y:S04]  /*231ab0*/  LDL.LU R18, [R1+0x54c] ;  /* 0x00054c0001127983 */ /* 0x000f280000300800 */
[----:B------:R-:W4:Y:S01]  /*231ac0*/  LDL.LU R22, [R1+0x1de0] ;  /* 0x001de00001167983 */ /* 0x000f220000300800 */
[----:B------:R-:W-:-:S02]  /*231ad0*/  ISETP.LT.AND P3, PT, R2, UR36, !P0 ;  /* 0x0000002402007c0c */ /* 0x000fc4000c761270 */
[----:B--2---:R-:W-:Y:S02]  /*231ae0*/  ISETP.LT.AND P2, PT, R0, UR48, !P0 ;  /* 0x0000003000007c0c */ /* 0x004fe4000c741270 */
[----:B---3--:R-:W-:Y:S01]  /*231af0*/  ISETP.LT.AND P1, PT, R28, UR51, !P0 ;  /* 0x000000331c007c0c */ /* 0x008fe2000c721270 */
[----:B-1----:R-:W-:Y:S01]  /*231b00*/  VIADD R4, R3, 0x1bb ;  /* 0x000001bb03047836 */ /* 0x002fe20000000000 */
[----:B------:R-:W1:Y:S07]  /*231b10*/  LDCU UR36, c[0x0][0x398] ;  /* 0x00007300ff2477ac */ /* 0x000e6e0008000800 */
        /* <DEDUP_REMOVED lines=15> */
[----:B------:R-:W-:Y:S02]  /*231c10*/  ISETP.LT.AND P2, PT, R0, UR50, !P0 ;  /* 0x0000003200007c0c */ /* 0x000fe4000c741270 */
        /* <DEDUP_REMOVED lines=15> */
[----:B----4-:R-:W-:Y:S02]  /*231d10*/  PRMT R7, R21, 0x4210, R5 ;  /* 0x0000421015077816 */ /* 0x010fe40000000005 */
[----:B------:R-:W-:-:S03]  /*231d20*/  LOP3.LUT R4, R19, 0xffff, RZ, 0xc0, !PT ;  /* 0x0000ffff13047812 */ /* 0x000fc600078ec0ff */
[----:B------:R-:W-:Y:S04]  /*231d30*/  STL [R1+0x848], R7 ;  /* 0x0008480701007387 */ /* 0x000fe80000100800 */
[----:B------:R-:W4:Y:S04]  /*231d40*/  LDL.LU R19, [R1+0x550] ;  /* 0x0005500001137983 */ /* 0x000f280000300800 */
[----:B------:R-:W4:Y:S01]  /*231d50*/  LDL.LU R21, [R1+0x1bac] ;  /* 0x001bac0001157983 */ /* 0x000f220000300800 */
[----:B------:R-:W-:Y:S02]  /*231d60*/  PRMT R5, R18, 0x5210, R5 ;  /* 0x0000521012057816 */ /* 0x000fe40000000005 */
[----:B------:R-:W-:-:S03]  /*231d70*/  PRMT R6, R22, 0x4210, R4 ;  /* 0x0000421016067816 */ /* 0x000fc60000000004 */
[----:B------:R0:W-:Y:S04]  /*231d80*/  STL [R1+0x7f8], R5 ;  /* 0x0007f80501007387 */ /* 0x0001e80000100800 */
[----:B------:R0:W-:Y:S04]  /*231d90*/  STL [R1+0x820], R6 ;  /* 0x0008200601007387 */ /* 0x0001e80000100800 */
[----:B------:R-:W4:Y:S04]  /*231da0*/  LDL.LU R18, [R1+0x1ae8] ;  /* 0x001ae80001127983 */ /* 0x000f280000300800 */
[----:B------:R-:W4:Y:S01]  /*231db0*/  LDL.LU R22, [R1+0x1de4] ;  /* 0x001de40001167983 */ /* 0x000f220000300800 */
[----:B-1----:R-:W-:-:S02]  /*231dc0*/  ISETP.LT.AND P3, PT, R2, UR36, !P0 ;  /* 0x0000002402007c0c */ /* 0x002fc4000c761270 */
[----:B--2---:R-:W-:Y:S02]  /*231dd0*/  ISETP.LT.AND P2, PT, R0, UR48, !P0 ;  /* 0x0000003000007c0c */ /* 0x004fe4000c741270 */
[----:B------:R-:W-:Y:S02]  /*231de0*/  LOP3.LUT R29, R29, 0xff7fffff, RZ, 0xc0, !PT ;  /* 0xff7fffff1d1d7812 */ /* 0x000fe400078ec0ff */
[----:B---3--:R-:W-:Y:S01]  /*231df0*/  ISETP.LT.AND P1, PT, R28, UR51, !P0 ;  /* 0x000000331c007c0c */ /* 0x008fe2000c721270 */
[----:B0-----:R-:W-:Y:S01]  /*231e00*/  VIADD R5, R3, 0x1bd ;  /* 0x000001bd03057836 */ /* 0x001fe20000000000 */
[----:B------:R-:W0:Y:S01]  /*231e10*/  LDCU UR48, c[0x0][0x398] ;  /* 0x00007300ff3077ac */ /* 0x000e220008000800 */
[----:B------:R-:W1:Y:S04]  /*231e20*/  LDCU UR36, c[0x0][0x398] ;  /* 0x00007300ff2477ac */ /* 0x000e680008000800 */
[----:B------:R-:W-:Y:S01]  /*231e30*/  @P3 LOP3.LUT R29, R29, 0x800000, RZ, 0xfc, !PT ;  /* 0x008000001d1d3812 */ /* 0x000fe200078efcff */
[----:B------:R-:W2:Y:S03]  /*231e40*/  LDCU UR51, c[0x0][0x398] ;  /* 0x00007300ff3377ac */ /* 0x000ea60008000800 */
[----:B------:R-:W-:-:S04]  /*231e50*/  LOP3.LUT R29, R29, 0xffbfffff, RZ, 0xc0, !PT ;  /* 0xffbfffff1d1d7812 */ /* 0x000fc800078ec0ff */
[----:B------:R-:W-:Y:S02]  /*231e60*/  @P2 LOP3.LUT R29, R29, 0x400000, RZ, 0xfc, !PT ;  /* 0x004000001d1d2812 */ /* 0x000fe400078efcff */
[----:B------:R-:W-:Y:S01]  /*231e70*/  ISETP.LT.AND P0, PT, R20, UR76, !P0 ;  /* 0x0000004c14007c0c */ /* 0x000fe2000c701270 */
[----:B------:R-:W3:Y:S01]  /*231e80*/  LDCU UR76, c[0x0][0x398] ;  /* 0x00007300ff4c77ac */ /* 0x000ee20008000800 */
        /* <DEDUP_REMOVED lines=8> */
[----:B------:R-:W4:Y:S01]  /*231f10*/  LDCU UR13, c[0x0][0x398] ;  /* 0x00007300ff0d77ac */ /* 0x000f220008000800 */
[----:B------:R-:W-:Y:S01]  /*231f20*/  LOP3.LUT R5, R21, 0xffff, RZ, 0xc0, !PT ;  /* 0x0000ffff15057812 */ /* 0x000fe200078ec0ff */
[----:B------:R0:W-:Y:S01]  /*231f30*/  STL [R1+0x7e0], R4 ;  /* 0x0007e00401007387 */ /* 0x0001e20000100800 */
[----:B------:R-:W-:Y:S01]  /*231f40*/  ISETP.LT.AND P3, PT, R2, UR77, !P0 ;  /* 0x0000004d02007c0c */ /* 0x000fe2000c761270 */
[----:B------:R-:W1:Y:S02]  /*231f50*/  LDCU UR77, c[0x0][0x398] ;  /* 0x00007300ff4d77ac */ /* 0x000e640008000800 */
[----:B------:R-:W4:Y:S04]  /*231f60*/  LDL.LU R19, [R1+0x554] ;  /* 0x0005540001137983 */ /* 0x000f280000300800 */
[----:B------:R-:W4:Y:S01]  /*231f70*/  LDL.LU R21, [R1+0x1ddc] ;  /* 0x001ddc0001157983 */ /* 0x000f220000300800 */
[----:B------:R-:W-:-:S02]  /*231f80*/  ISETP.LT.AND P2, PT, R0, UR52, !P0 ;  /* 0x0000003400007c0c */ /* 0x000fc4000c741270 */
[----:B------:R-:W-:Y:S01]  /*231f90*/  ISETP.LT.AND P1, PT, R28, UR50, !P0 ;  /* 0x000000321c007c0c */ /* 0x000fe2000c721270 */
[----:B0-----:R-:W-:Y:S02]  /*231fa0*/  VIADD R4, R3, 0x1be ;  /* 0x000001be03047836 */ /* 0x001fe40000000000 */
        /* <DEDUP_REMOVED lines=15> */
[----:B------:R-:W-:Y:S04]  /*2320a0*/  STL [R1+0x824], R7 ;  /* 0x0008240701007387 */ /* 0x000fe80000100800 */
[----:B------:R-:W4:Y:S04]  /*2320b0*/  LDL.LU R18, [R1+0x558] ;  /* 0x0005580001127983 */ /* 0x000f280000300800 */
[----:B------:R-:W4:Y:S01]  /*2320c0*/  LDL.LU R22, [R1+0x1a54] ;  /* 0x001a540001167983 */ /* 0x000f220000300800 */
[----:B---3--:R-:W-:Y:S01]  /*2320d0*/  ISETP.LT.AND P3, PT, R2, UR76, !P0 ;  /* 0x0000004c02007c0c */ /* 0x008fe2000c761270 */
[----:B------:R-:W3:Y:S01]  /*2320e0*/  LDCU UR76, c[0x0][0x398] ;  /* 0x00007300ff4c77ac */ /* 0x000ee20008000800 */
[----:B--2---:R-:W-:-:S02]  /*2320f0*/  ISETP.LT.AND P2, PT, R0, UR51, !P0 ;  /* 0x0000003300007c0c */ /* 0x004fc4000c741270 */
[----:B------:R-:W-:Y:S01]  /*232100*/  LOP3.LUT R29, R29, 0xffff7fff, RZ, 0xc0, !PT ;  /* 0xffff7fff1d1d7812 */ /* 0x000fe200078ec0ff */
[----:B------:R-:W2:Y:S01]  /*232110*/  LDCU UR51, c[0x0][0x398] ;  /* 0x00007300ff3377ac */ /* 0x000ea20008000800 */
[----:B------:R-:W-:-:S07]  /*232120*/  ISETP.LT.AND P1, PT, R28, UR48, !P0 ;  /* 0x000000301c007c0c */ /* 0x000fce000c721270 */
[----:B------:R-:W-:Y:S01]  /*232130*/  @P3 LOP3.LUT R29, R29, 0x8000, RZ, 0xfc, !PT ;  /* 0x000080001d1d3812 */ /* 0x000fe200078efcff */
[----:B------:R-:W0:Y:S03]  /*232140*/  LDCU UR48, c[0x0][0x398] ;  /* 0x00007300ff3077ac */ /* 0x000e260008000800 */
[----:B------:R-:W-:-:S04]  /*232150*/  LOP3.LUT R29, R29, 0xffffbfff, RZ, 0xc0, !PT ;  /* 0xffffbfff1d1d7812 */ /* 0x000fc800078ec0ff */
[----:B------:R-:W-:Y:S02]  /*232160*/  @P2 LOP3.LUT R29, R29, 0x4000, RZ, 0xfc, !PT ;  /* 0x000040001d1d2812 */ /* 0x000fe400078efcff */
[----:B-1----:R-:W-:Y:S01]  /*232170*/  ISETP.LT.AND P0, PT, R20, UR36, !P0 ;  /* 0x0000002414007c0c */ /* 0x002fe2000c701270 */
[----:B------:R-:W1:Y:S01]  /*232180*/  LDCU UR36, c[0x0][0x398] ;  /* 0x00007300ff2477ac */ /* 0x000e620008000800 */
[----:B------:R-:W-:-:S04]  /*232190*/  LOP3.LUT R29, R29, 0xffffdfff, RZ, 0xc0, !PT ;  /* 0xffffdfff1d1d7812 */ /* 0x000fc800078ec0ff */
[----:B------:R-:W-:-:S04]  /*2321a0*/  @P1 LOP3.LUT R29, R29, 0x2000, RZ, 0xfc, !PT ;  /* 0x000020001d1d1812 */ /* 0x000fc800078efcff */
[----:B------:R-:W-:-:S04]  /*2321b0*/  LOP3.LUT R29, R29, 0xffffefff, RZ, 0xc0, !PT ;  /* 0xffffefff1d1d7812 */ /* 0x000fc800078ec0ff */
[----:B------:R-:W-:Y:S02]  /*2321c0*/  @P0 LOP3.LUT R29, R29, 0x1000, RZ, 0xfc, !PT ;  /* 0x000010001d1d0812 */ /* 0x000fe400078efcff */
[----:B------:R-:W-:Y:S01]  /*2321d0*/  ISETP.GE.AND P0, PT, R6, UR15, PT ;  /* 0x0000000f06007c0c */ /* 0x000fe2000bf06270 */
[----:B------:R-:W1:Y:S03]  /*2321e0*/  LDCU UR15, c[0x0][0x398] ;  /* 0x00007300ff0f77ac */ /* 0x000e660008000800 */
[----:B------:R-:W-:Y:S01]  /*2321f0*/  ISETP.LT.AND P3, PT, R2, UR12, !P0 ;  /* 0x0000000c02007c0c */ /* 0x000fe2000c761270 */
[----:B------:R-:W1:Y:S01]  /*232200*/  LDCU UR12, c[0x0][0x398] ;  /* 0x00007300ff0c77ac */ /* 0x000e620008000800 */
[----:B------:R-:W-:Y:S02]  /*232210*/  ISETP.LT.AND P2, PT, R0, UR77, !P0 ;  /* 0x0000004d00007c0c */ /* 0x000fe4000c741270 */
[----:B------:R-:W-:Y:S01]  /*232220*/  LOP3.LUT R29, R29, 0xfffff7ff, RZ, 0xc0, !PT ;  /* 0xfffff7ff1d1d7812 */ /* 0x000fe200078ec0ff */
[----:B------:R-:W1:Y:S01]  /*232230*/  LDCU UR77, c[0x0][0x398] ;  /* 0x00007300ff4d77ac */ /* 0x000e620008000800 */
[----:B0-----:R-:W-:-:S07]  /*232240*/  ISETP.LT.AND P1, PT, R28, UR52, !P0 ;  /* 0x000000341c007c0c */ /* 0x001fce000c721270 */
        /* <DEDUP_REMOVED lines=10> */
[----:B----4-:R-:W-:Y:S02]  /*2322f0*/  PRMT R5, R19, 0x5210, R5 ;  /* 0x0000521013057816 */ /* 0x010fe40000000005 */
[----:B------:R-:W-:-:S03]  /*232300*/  PRMT R6, R21, 0x4210, R4 ;  /* 0x0000421015067816 */ /* 0x000fc60000000004 */
[----:B------:R4:W-:Y:S04]  /*232310*/  STL [R1+0x7e4], R5 ;  /* 0x0007e40501007387 */ /* 0x0009e80000100800 */
[----:B------:R0:W-:Y:S04]  /*232320*/  STL [R1+0x828], R6 ;  /* 0x0008280601007387 */ /* 0x0001e80000100800 */
[----:B------:R-:W2:Y:S04]  /*232330*/  LDL.LU R19, [R1+0x1a50] ;  /* 0x001a500001137983 */ /* 0x000ea80000300800 */
[----:B------:R-:W2:Y:S01]  /*232340*/  LDL.LU R21, [R1+0x1dd8] ;  /* 0x001dd80001157983 */ /* 0x000ea20000300800 */
[----:B----4-:R-:W-:-:S05]  /*232350*/  VIADD R5, R3, 0x1c0 ;  /* 0x000001c003057836 */ /* 0x010fca0000000000 */
[----:B------:R-:W-:Y:S02]  /*232360*/  ISETP.GE.AND P0, PT, R5, UR16, PT ;  /* 0x0000001005007c0c */ /* 0x000fe4000bf06270 */
[----:B------:R-:W-:Y:S02]  /*232370*/  PRMT R4, R18, 0x5210, R4 ;  /* 0x0000521012047816 */ /* 0x000fe40000000004 */
[----:B------:R-:W-:Y:S01]  /*232380*/  LOP3.LUT R29, R29, 0xffffff7f, RZ, 0xc0, !PT ;  /* 0xffffff7f1d1d7812 */ /* 0x000fe200078ec0ff */
[----:B0-----:R-:W-:Y:S01]  /*232390*/  VIADD R6, R3, 0x1c2 ;  /* 0x000001c203067836 */ /* 0x001fe20000000000 */
[----:B------:R-:W-:Y:S01]  /*2323a0*/  LOP3.LUT R5, R22, 0xffff, RZ, 0xc0, !PT ;  /* 0x0000ffff16057812 */ /* 0x000fe200078ec0ff */
[----:B------:R0:W-:Y:S01]  /*2323b0*/  STL [R1+0x7e8], R4 ;  /* 0x0007e80401007387 */ /* 0x0001e20000100800 */
[----:B------:R-:W4:Y:S03]  /*2323c0*/  LDCU UR16, c[0x0][0x398] ;  /* 0x00007300ff1077ac */ /* 0x000f260008000800 */
[----:B------:R-:W4:Y:S04]  /*2323d0*/  LDL.LU R18, [R1+0x55c] ;  /* 0x00055c0001127983 */ /* 0x000f280000300800 */
[----:B------:R-:W4:Y:S01]  /*2323e0*/  LDL.LU R22, [R1+0x1dd0] ;  /* 0x001dd00001167983 */ /* 0x000f220000300800 */
[----:B------:R-:W-:-:S02]  /*2323f0*/  ISETP.LT.AND P3, PT, R2, UR46, !P0 ;  /* 0x0000002e02007c0c */ /* 0x000fc4000c761270 */
[----:B------:R-:W-:Y:S02]  /*232400*/  ISETP.LT.AND P2, PT, R0, UR13, !P0 ;  /* 0x0000000d00007c0c */ /* 0x000fe4000c741270 */
[----:B---3--:R-:W-:Y:S01]  /*232410*/  ISETP.LT.AND P1, PT, R28, UR76, !P0 ;  /* 0x0000004c1c007c0c */ /* 0x008fe2000c721270 */
[----:B0-----:R-:W-:Y:S01]  /*232420*/  VIADD R4, R3, 0x1c1 ;  /* 0x000001c103047836 */ /* 0x001fe20000000000 */
[----:B------:R-:W0:Y:S07]  /*232430*/  LDCU UR46, c[0x0][0x398] ;  /* 0x00007300ff2e77ac */ /* 0x000e2e0008000800 */
[----:B------:R-:W-:Y:S01]  /*232440*/  @P3 LOP3.LUT R29, R29, 0x80, RZ, 0xfc, !PT ;  /* 0x000000801d1d3812 */ /* 0x000fe200078efcff */
[----:B------:R-:W3:Y:S03]  /*232450*/  LDCU UR76, c[0x0][0x398] ;  /* 0x00007300ff4c77ac */ /* 0x000ee60008000800 */
[----:B------:R-:W-:Y:S01]  /*232460*/  LOP3.LUT R29, R29, 0xffffffbf, RZ, 0xc0, !PT ;  /* 0xffffffbf1d1d7812 */ /* 0x000fe200078ec0ff */
[----:B------:R-:W0:Y:S03]  /*232470*/  LDCU UR13, c[0x0][0x398] ;  /* 0x00007300ff0d77ac */ /* 0x000e260008000800 */
[----:B------:R-:W-:-:S02]  /*232480*/  @P2 LOP3.LUT R29, R29, 0x40, RZ, 0xfc, !PT ;  /* 0x000000401d1d2812 */ /* 0x000fc400078efcff */
[----:B--2---:R-:W-:Y:S01]  /*232490*/  ISETP.LT.AND P0, PT, R20, UR51, !P0 ;  /* 0x0000003314007c0c */ /* 0x004fe2000c701270 */
[----:B------:R-:W2:Y:S01]  /*2324a0*/  LDCU UR51, c[0x0][0x398] ;  /* 0x00007300ff3377ac */ /* 0x000ea20008000800 */
[----:B------:R-:W-:-:S04]  /*2324b0*/  LOP3.LUT R29, R29, 0xffffffdf, RZ, 0xc0, !PT ;  /* 0xffffffdf1d1d7812 */ /* 0x000fc800078ec0ff */
[----:B------:R-:W-:-:S04]  /*2324c0*/  @P1 LOP3.LUT R29, R29, 0x20, RZ, 0xfc, !PT ;  /* 0x000000201d1d1812 */ /* 0x000fc800078efcff */
[----:B------:R-:W-:-:S04]  /*2324d0*/  LOP3.LUT R29, R29, 0xffffffef, RZ, 0xc0, !PT ;  /* 0xffffffef1d1d7812 */ /* 0x000fc800078ec0ff */
[----:B------:R-:W-:Y:S02]  /*2324e0*/  @P0 LOP3.LUT R29, R29, 0x10, RZ, 0xfc, !PT ;  /* 0x000000101d1d0812 */ /* 0x000fe400078efcff */
[----:B------:R-:W-:Y:S01]  /*2324f0*/  ISETP.GE.AND P0, PT, R4, UR17, PT ;  /* 0x0000001104007c0c */ /* 0x000fe2000bf06270 */
[----:B------:R-:W0:Y:S03]  /*232500*/  LDCU UR17, c[0x0][0x398] ;  /* 0x00007300ff1177ac */ /* 0x000e260008000800 */
[----:B-1----:R-:W-:Y:S01]  /*232510*/  ISETP.LT.AND P3, PT, R2, UR36, !P0 ;  /* 0x0000002402007c0c */ /* 0x002fe2000c761270 */
[----:B------:R-:W1:Y:S01]  /*232520*/  LDCU UR36, c[0x0][0x398] ;  /* 0x00007300ff2477ac */ /* 0x000e620008000800 */
        /* <DEDUP_REMOVED lines=13> */
[----:B------:R-:W-:-:S05]  /*232600*/  @P0 LOP3.LUT R29, R29, 0x1, RZ, 0xfc, !PT ;  /* 0x000000011d1d0812 */ /* 0x000fca00078efcff */
[----:B------:R-:W-:Y:S01]  /*232610*/  STL [R1+0x7434], R29 ;  /* 0x0074341d01007387 */ /* 0x000fe20000100800 */
[----:B------:R-:W-:Y:S01]  /*232620*/  ISETP.GE.AND P0, PT, R6, UR18, PT ;  /* 0x0000001206007c0c */ /* 0x000fe2000bf06270 */
[----:B------:R-:W0:Y:S01]  /*232630*/  LDCU UR18, c[0x0][0x398] ;  /* 0x00007300ff1277ac */ /* 0x000e220008000800 */
[----:B------:R-:W-:Y:S02]  /*232640*/  PRMT R7, R21, 0x4210, R5 ;  /* 0x0000421015077816 */ /* 0x000fe40000000005 */
[----:B------:R-:W-:-:S03]  /*232650*/  LOP3.LUT R4, R19, 0xffff, RZ, 0xc0, !PT ;  /* 0x0000ffff13047812 */ /* 0x000fc600078ec0ff */
[----:B------:R-:W-:Y:S04]  /*232660*/  STL [R1+0x540], R7 ;  /* 0x0005400701007387 */ /* 0x000fe80000100800 */
[----:B------:R-:W2:Y:S04]  /*232670*/  LDL.LU R19, [R1+0x560] ;  /* 0x0005600001137983 */ /* 0x000ea80000300800 */
[----:B------:R-:W3:Y:S01]  /*232680*/  LDL.LU R21, [R1+0x19b0] ;  /* 0x0019b00001157983 */ /* 0x000ee20000300800 */
[----:B----4-:R-:W-:Y:S02]  /*232690*/  PRMT R5, R18, 0x5210, R5 ;  /* 0x0000521012057816 */ /* 0x010fe40000000005 */
[----:B------:R-:W-:-:S03]  /*2326a0*/  PRMT R6, R22, 0x4210, R4 ;  /* 0x0000421016067816 */ /* 0x000fc60000000004 */
[----:B------:R4:W-:Y:S04]  /*2326b0*/  STL [R1+0x500], R5 ;  /* 0x0005000501007387 */ /* 0x0009e80000100800 */
[----:B------:R0:W-:Y:S04]  /*2326c0*/  STL [R1+0x544], R6 ;  /* 0x0005440601007387 */ /* 0x0001e80000100800 */
[----:B------:R-:W3:Y:S04]  /*2326d0*/  LDL.LU R18, [R1+0x19ac] ;  /* 0x0019ac0001127983 */ /* 0x000ee80000300800 */
[----:B------:R-:W3:Y:S01]  /*2326e0*/  LDL.LU R22, [R1+0x1dc0] ;  /* 0x001dc00001167983 */ /* 0x000ee20000300800 */
[----:B------:R-:W-:-:S02]  /*2326f0*/  ISETP.LT.AND P3, PT, R2, UR12, !P0 ;  /* 0x0000000c02007c0c */ /* 0x000fc4000c761270 */
[----:B------:R-:W-:Y:S02]  /*232700*/  ISETP.LT.AND P2, PT, R0, UR15, !P0 ;  /* 0x0000000f00007c0c */ /* 0x000fe4000c741270 */
[----:B------:R-:W-:Y:S01]  /*232710*/  ISETP.LT.AND P1, PT, R28, UR50, !P0 ;  /* 0x000000321c007c0c */ /* 0x000fe2000c721270 */
[----:B----4-:R-:W-:Y:S01]  /*232720*/  VIADD R5, R3, 0x1c3 ;  /* 0x000001c303057836 */ /* 0x010fe20000000000 */
[----:B------:R-:W4:Y:S07]  /*232730*/  LDCU UR12, c[0x0][0x398] ;  /* 0x00007300ff0c77ac */ /* 0x000f2e0008000800 */
[----:B------:R-:W-:-:S02]  /*232740*/  @P3 LOP3.LUT R27, R27, 0x80000000, RZ, 0xfc, !PT ;  /* 0x800000001b1b3812 */ /* 0x000fc400078efcff */
[----:B--2---:R-:W-:Y:S01]  /*232750*/  PRMT R4, R19, 0x5210, R4 ;  /* 0x0000521013047816 */ /* 0x004fe20000000004 */
[----:B0-----:R-:W-:Y:S01]  /*232760*/  VIADD R6, R3, 0x1c5 ;  /* 0x000001c503067836 */ /* 0x001fe20000000000 */
[----:B------:R-:W-:Y:S01]  /*232770*/  LOP3.LUT R27, R27, 0xbfffffff, RZ, 0xc0, !PT ;  /* 0xbfffffff1b1b7812 */ /* 0x000fe200078ec0ff */
[----:B------:R-:W0:Y:S03]  /*232780*/  LDCU UR50, c[0x0][0x398] ;  /* 0x00007300ff3277ac */ /* 0x000e260008000800 */
[----:B------:R-:W-:Y:S01]  /*232790*/  @P2 LOP3.LUT R27, R27, 0x40000000, RZ, 0xfc, !PT ;  /* 0x400000001b1b2812 */ /* 0x000fe200078efcff */
[----:B------:R-:W2:Y:S01]  /*2327a0*/  LDCU UR15, c[0x0][0x398] ;  /* 0x00007300ff0f77ac */ /* 0x000ea20008000800 */
[----:B------:R-:W-:Y:S02]  /*2327b0*/  ISETP.LT.AND P0, PT, R20, UR52, !P0 ;  /* 0x0000003414007c0c */ /* 0x000fe4000c701270 */
[----:B------:R-:W-:Y:S01]  /*2327c0*/  LOP3.LUT R27, R27, 0xdfffffff, RZ, 0xc0, !PT ;  /* 0xdfffffff1b1b7812 */ /* 0x000fe200078ec0ff */
[----:B------:R0:W-:Y:S01]  /*2327d0*/  STL [R1+0x504], R4 ;  /* 0x0005040401007387 */ /* 0x0001e20000100800 */
[----:B------:R-:W1:Y:S02]  /*2327e0*/  LDCU UR52, c[0x0][0x398] ;  /* 0x00007300ff3477ac */ /* 0x000e640008000800 */
[----:B------:R-:W-:Y:S01]  /*2327f0*/  @P1 LOP3.LUT R27, R27, 0x20000000, RZ, 0xfc, !PT ;  /* 0x200000001b1b1812 */ /* 0x000fe200078efcff */
[----:B------:R-:W2:Y:S03]  /*232800*/  LDL.LU R19, [R1+0x564] ;  /* 0x0005640001137983 */ /* 0x000ea60000300800 */
[----:B------:R-:W-:-:S04]  /*232810*/  LOP3.LUT R27, R27, 0xefffffff, RZ, 0xc0, !PT ;  /* 0xefffffff1b1b7812 */ /* 0x000fc800078ec0ff */
[----:B------:R-:W-:Y:S02]  /*232820*/  @P0 LOP3.LUT R27, R27, 0x10000000, RZ, 0xfc, !PT ;  /* 0x100000001b1b0812 */ /* 0x000fe400078efcff */
[----:B------:R-:W-:Y:S01]  /*232830*/  ISETP.GE.AND P0, PT, R5, UR19, PT ;  /* 0x0000001305007c0c */ /* 0x000fe2000bf06270 */
[----:B0-----:R-:W-:Y:S01]  /*232840*/  VIADD R4, R3, 0x1c4 ;  /* 0x000001c403047836 */ /* 0x001fe20000000000 */
[----:B---3--:R-:W-:Y:S01]  /*232850*/  LOP3.LUT R5, R21, 0xffff, RZ, 0xc0, !PT ;  /* 0x0000ffff15057812 */ /* 0x008fe200078ec0ff */
[----:B------:R-:W0:Y:S01]  /*232860*/  LDCU UR19, c[0x0][0x398] ;  /* 0x00007300ff1377ac */ /* 0x000e220008000800 */
[----:B------:R-:W3:Y:S01]  /*232870*/  LDL.LU R21, [R1+0x1dcc] ;  /* 0x001dcc0001157983 */ /* 0x000ee20000300800 */
[----:B------:R-:W-:Y:S02]  /*232880*/  ISETP.LT.AND P3, PT, R2, UR16, !P0 ;  /* 0x0000001002007c0c */ /* 0x000fe4000c761270 */
[----:B------:R-:W-:Y:S01]  /*232890*/  ISETP.LT.AND P2, PT, R0, UR76, !P0 ;  /* 0x0000004c00007c0c */ /* 0x000fe2000c741270 */
[----:B------:R-:W0:Y:S01]  /*2328a0*/  LDCU UR76, c[0x0][0x398] ;  /* 0x00007300ff4c77ac */ /* 0x000e220008000800 */
[----:B------:R-:W-:-:S02]  /*2328b0*/  LOP3.LUT R27, R27, 0xf7ffffff, RZ, 0xc0, !PT ;  /* 0xf7ffffff1b1b7812 */ /* 0x000fc400078ec0ff */
        /* <DEDUP_REMOVED lines=19> */
[----:B------:R-:W-:Y:S01]  /*2329f0*/  ISETP.LT.AND P3, PT, R2, UR13, !P0 ;  /* 0x0000000d02007c0c */ /* 0x000fe2000c761270 */
[----:B------:R-:W0:Y:S01]  /*232a00*/  LDCU UR13, c[0x0][0x398] ;  /* 0x00007300ff0d77ac */ /* 0x000e220008000800 */
[----:B------:R-:W-:-:S02]  /*232a10*/  ISETP.LT.AND P2, PT, R0, UR77, !P0 ;  /* 0x0000004d00007c0c */ /* 0x000fc4000c741270 */
[----:B------:R-:W-:Y:S01]  /*232a20*/  LOP3.LUT R27, R27, 0xff7fffff, RZ, 0xc0, !PT ;  /* 0xff7fffff1b1b7812 */ /* 0x000fe200078ec0ff */
[----:B------:R-:W0:Y:S01]  /*232a30*/  LDCU UR77, c[0x0][0x398] ;  /* 0x00007300ff4d77ac */ /* 0x000e220008000800 */
        /* <DEDUP_REMOVED lines=29> */
[----:B--2---:R-:W-:-:S05]  /*232c10*/  PRMT R5, R19, 0x5210, R5 ;  /* 0x0000521013057816 */ /* 0x004fca0000000005 */
[----:B------:R2:W-:Y:S01]  /*232c20*/  STL [R1+0x508], R5 ;  /* 0x0005080501007387 */ /* 0x0005e20000100800 */
[----:B---3--:R-:W-:-:S05]  /*232c30*/  PRMT R6, R21, 0x4210, R4 ;  /* 0x0000421015067816 */ /* 0x008fca0000000004 */
[----:B------:R3:W-:Y:S04]  /*232c40*/  STL [R1+0x54c], R6 ;  /* 0x00054c0601007387 */ /* 0x0007e80000100800 */
[----:B------:R-:W4:Y:S04]  /*232c50*/  LDL.LU R19, [R1+0x1bd0] ;  /* 0x001bd00001137983 */ /* 0x000f280000300800 */
[----:B------:R-:W4:Y:S01]  /*232c60*/  LDL.LU R21, [R1+0x1db4] ;  /* 0x001db40001157983 */ /* 0x000f220000300800 */
[----:B--2---:R-:W-:-:S05]  /*232c70*/  VIADD R5, R3, 0x1c6 ;  /* 0x000001c603057836 */ /* 0x004fca0000000000 */
[----:B------:R-:W-:Y:S02]  /*232c80*/  ISETP.GE.AND P0, PT, R5, UR22, PT ;  /* 0x0000001605007c0c */ /* 0x000fe4000bf06270 */
[----:B----4-:R-:W-:Y:S02]  /*232c90*/  PRMT R4, R18, 0x5210, R4 ;  /* 0x0000521012047816 */ /* 0x010fe40000000004 */
[----:B------:R-:W-:Y:S01]  /*232ca0*/  LOP3.LUT R27, R27, 0xffff7fff, RZ, 0xc0, !PT ;  /* 0xffff7fff1b1b7812 */ /* 0x000fe200078ec0ff */
[----:B---3--:R-:W-:Y:S01]  /*232cb0*/  VIADD R6, R3, 0x1c8 ;  /* 0x000001c803067836 */ /* 0x008fe20000000000 */
[----:B------:R-:W-:Y:S01]  /*232cc0*/  LOP3.LUT R5, R22, 0xffff, RZ, 0xc0, !PT ;  /* 0x0000ffff16057812 */ /* 0x000fe200078ec0ff */
[----:B------:R2:W-:Y:S01]  /*232cd0*/  STL [R1+0x50c], R4 ;  /* 0x00050c0401007387 */ /* 0x0005e20000100800 */
[----:B------:R-:W3:Y:S03]  /*232ce0*/  LDCU UR22, c[0x0][0x398] ;  /* 0x00007300ff1677ac */ /* 0x000ee60008000800 */
[----:B------:R-:W4:Y:S04]  /*232cf0*/  LDL.LU R18, [R1+0x56c] ;  /* 0x00056c0001127983 */ /* 0x000f280000300800 */
[----:B------:R-:W3:Y:S01]  /*232d00*/  LDL.LU R22, [R1+0x1dbc] ;  /* 0x001dbc0001167983 */ /* 0x000ee20000300800 */
[----:B------:R-:W-:-:S02]  /*232d10*/  ISETP.LT.AND P3, PT, R2, UR52, !P0 ;  /* 0x0000003402007c0c */ /* 0x000fc4000c761270 */
[----:B------:R-:W-:Y:S02]  /*232d20*/  ISETP.LT.AND P2, PT, R0, UR15, !P0 ;  /* 0x0000000f00007c0c */ /* 0x000fe4000c741270 */
[----:B------:R-:W-:Y:S01]  /*232d30*/  ISETP.LT.AND P1, PT, R28, UR12, !P0 ;  /* 0x0000000c1c007c0c */ /* 0x000fe2000c721270 */
[----:B--2---:R-:W-:Y:S01]  /*232d40*/  VIADD R4, R3, 0x1c7 ;  /* 0x000001c703047836 */ /* 0x004fe20000000000 */
[----:B------:R-:W2:Y:S07]  /*232d50*/  LDCU UR52, c[0x0][0x398] ;  /* 0x00007300ff3477ac */ /* 0x000eae0008000800 */
[----:B------:R-:W-:Y:S01]  /*232d60*/  @P3 LOP3.LUT R27, R27, 0x8000, RZ, 0xfc, !PT ;  /* 0x000080001b1b3812 */ /* 0x000fe200078efcff */
[----:B------:R-:W1:Y:S03]  /*232d70*/  LDCU UR15, c[0x0][0x398] ;  /* 0x00007300ff0f77ac */ /* 0x000e660008000800 */
[----:B------:R-:W-:Y:S01]  /*232d80*/  LOP3.LUT R27, R27, 0xffffbfff, RZ, 0xc0, !PT ;  /* 0xffffbfff1b1b7812 */ /* 0x000fe200078ec0ff */
[----:B------:R-:W1:Y:S03]  /*232d90*/  LDCU UR12, c[0x0][0x398] ;  /* 0x00007300ff0c77ac */ /* 0x000e660008000800 */
[----:B------:R-:W-:-:S02]  /*232da0*/  @P2 LOP3.LUT R27, R27, 0x4000, RZ, 0xfc, !PT ;  /* 0x000040001b1b2812 */ /* 0x000fc400078efcff */
[----:B0-----:R-:W-:Y:S01]  /*232db0*/  ISETP.LT.AND P0, PT, R20, UR46, !P0 ;  /* 0x0000002e14007c0c */ /* 0x001fe2000c701270 */
        /* <DEDUP_REMOVED lines=28> */
[----:B------:R-:W2:Y:S04]  /*232f80*/  LDL.LU R19, [R1+0x570] ;  /* 0x0005700001137983 */ /* 0x000ea80000300800 */
[----:B------:R-:W2:Y:S01]  /*232f90*/  LDL.LU R21, [R1+0x1a80] ;  /* 0x001a800001157983 */ /* 0x000ea20000300800 */
[----:B----4-:R-:W-:Y:S02]  /*232fa0*/  PRMT R5, R18, 0x5210, R5 ;  /* 0x0000521012057816 */ /* 0x010fe40000000005 */
[----:B---3--:R-:W-:-:S03]  /*232fb0*/  PRMT R6, R22, 0x4210, R4 ;  /* 0x0000421016067816 */ /* 0x008fc60000000004 */
[----:B------:R3:W-:Y:S04]  /*232fc0*/  STL [R1+0x550], R5 ;  /* 0x0005500501007387 */ /* 0x0007e80000100800 */
[----:B------:R4:W-:Y:S04]  /*232fd0*/  STL [R1+0x584], R6 ;  /* 0x0005840601007387 */ /* 0x0009e80000100800 */
[----:B------:R-:W2:Y:S04]  /*232fe0*/  LDL.LU R18, [R1+0x1a7c] ;  /* 0x001a7c0001127983 */ /* 0x000ea80000300800 */
[----:B------:R-:W2:Y:S01]  /*232ff0*/  LDL.LU R22, [R1+0x1dac] ;  /* 0x001dac0001167983 */ /* 0x000ea20000300800 */
[----:B------:R-:W-:-:S02]  /*233000*/  ISETP.LT.AND P3, PT, R2, UR48, !P0 ;  /* 0x0000003002007c0c */ /* 0x000fc4000c761270 */
[----:B------:R-:W-:Y:S02]  /*233010*/  ISETP.LT.AND P2, PT, R0, UR77, !P0 ;  /* 0x0000004d00007c0c */ /* 0x000fe4000c741270 */
[----:B------:R-:W-:Y:S02]  /*233020*/  LOP3.LUT R27, R27, 0xffffff7f, RZ, 0xc0, !PT ;  /* 0xffffff7f1b1b7812 */ /* 0x000fe400078ec0ff */
[----:B-1----:R-:W-:Y:S01]  /*233030*/  ISETP.LT.AND P1, PT, R28, UR36, !P0 ;  /* 0x000000241c007c0c */ /* 0x002fe2000c721270 */
[----:B---3--:R-:W-:Y:S01]  /*233040*/  VIADD R5, R3, 0x1c9 ;  /* 0x000001c903057836 */ /* 0x008fe20000000000 */
[----:B------:R-:W1:Y:S01]  /*233050*/  LDCU UR48, c[0x0][0x398] ;  /* 0x00007300ff3077ac */ /* 0x000e620008000800 */
[----:B--2---:R-:W-:Y:S01]  /*233060*/  PRMT R4, R19, 0x5210, R4 ;  /* 0x0000521013047816 */ /* 0x004fe20000000004 */
[----:B----4-:R-:W-:-:S03]  /*233070*/  VIADD R6, R3, 0x1cb ;  /* 0x000001cb03067836 */ /* 0x010fc60000000000 */
[----:B------:R-:W-:Y:S01]  /*233080*/  @P3 LOP3.LUT R27, R27, 0x80, RZ, 0xfc, !PT ;  /* 0x000000801b1b3812 */ /* 0x000fe200078efcff */
[----:B------:R-:W2:Y:S03]  /*233090*/  LDCU UR36, c[0x0][0x398] ;  /* 0x00007300ff2477ac */ /* 0x000ea60008000800 */
[----:B------:R-:W-:Y:S01]  /*2330a0*/  LOP3.LUT R27, R27, 0xffffffbf, RZ, 0xc0, !PT ;  /* 0xffffffbf1b1b7812 */ /* 0x000fe200078ec0ff */
[----:B------:R-:W3:Y:S03]  /*2330b0*/  LDCU UR77, c[0x0][0x398] ;  /* 0x00007300ff4d77ac */ /* 0x000ee60008000800 */
[----:B------:R-:W-:Y:S02]  /*2330c0*/  @P2 LOP3.LUT R27, R27, 0x40, RZ, 0xfc, !PT ;  /* 0x000000401b1b2812 */ /* 0x000fe400078efcff */
[----:B------:R-:W-:Y:S01]  /*2330d0*/  ISETP.LT.AND P0, PT, R20, UR13, !P0 ;  /* 0x0000000d14007c0c */ /* 0x000fe2000c701270 */
[----:B------:R4:W-:Y:S01]  /*2330e0*/  STL [R1+0x554], R4 ;  /* 0x0005540401007387 */ /* 0x0009e20000100800 */
[----:B------:R-:W-:Y:S01]  /*2330f0*/  LOP3.LUT R27, R27, 0xffffffdf, RZ, 0xc0, !PT ;  /* 0xffffffdf1b1b7812 */ /* 0x000fe200078ec0ff */
[----:B------:R-:W0:Y:S03]  /*233100*/  LDCU UR13, c[0x0][0x398] ;  /* 0x00007300ff0d77ac */ /* 0x000e260008000800 */
[----:B------:R-:W-:-:S04]  /*233110*/  @P1 LOP3.LUT R27, R27, 0x20, RZ, 0xfc, !PT ;  /* 0x000000201b1b1812 */ /* 0x000fc800078efcff */
[----:B------:R-:W-:-:S04]  /*233120*/  LOP3.LUT R27, R27, 0xffffffef, RZ, 0xc0, !PT ;  /* 0xffffffef1b1b7812 */ /* 0x000fc800078ec0ff */
[----:B------:R-:W-:Y:S02]  /*233130*/  @P0 LOP3.LUT R27, R27, 0x10, RZ, 0xfc, !PT ;  /* 0x000000101b1b0812 */ /* 0x000fe400078efcff */
[----:B------:R-:W-:Y:S01]  /*233140*/  ISETP.GE.AND P0, PT, R5, UR25, PT ;  /* 0x0000001905007c0c */ /* 0x000fe2000bf06270 */
[----:B----4-:R-:W-:Y:S01]  /*233150*/  VIADD R4, R3, 0x1ca ;  /* 0x000001ca03047836 */ /* 0x010fe20000000000 */
[----:B------:R-:W-:Y:S01]  /*233160*/  LOP3.LUT R27, R27, 0xfffffff7, RZ, 0xc0, !PT ;  /* 0xfffffff71b1b7812 */ /* 0x000fe200078ec0ff */
[----:B------:R-:W4:Y:S01]  /*233170*/  LDCU UR25, c[0x0][0x398] ;  /* 0x00007300ff1977ac */ /* 0x000f220008000800 */
[----:B------:R-:W-:Y:S02]  /*233180*/  ISETP.LT.AND P3, PT, R2, UR20, !P0 ;  /* 0x0000001402007c0c */ /* 0x000fe4000c761270 */
[----:B------:R-:W-:Y:S01]  /*233190*/  ISETP.LT.AND P2, PT, R0, UR21, !P0 ;  /* 0x0000001500007c0c */ /* 0x000fe2000c741270 */
[----:B------:R-:W0:Y:S01]  /*2331a0*/  LDCU UR20, c[0x0][0x398] ;  /* 0x00007300ff1477ac */ /* 0x000e220008000800 */
[----:B------:R-:W-:-:S09]  /*2331b0*/  ISETP.LT.AND P1, PT, R28, UR17, !P0 ;  /* 0x000000111c007c0c */ /* 0x000fd2000c721270 */
        /* <DEDUP_REMOVED lines=11> */
[----:B------:R-:W-:-:S03]  /*233270*/  LOP3.LUT R5, R21, 0xffff, RZ, 0xc0, !PT ;  /* 0x0000ffff15057812 */ /* 0x000fc600078ec0ff */
[----:B------:R-:W-:Y:S04]  /*233280*/  STL [R1+0x7438], R27 ;  /* 0x0074381b01007387 */ /* 0x000fe80000100800 */
[----:B------:R-:W2:Y:S04]  /*233290*/  LDL.LU R19, [R1+0x574] ;  /* 0x0005740001137983 */ /* 0x000ea80000300800 */
[----:B------:R-:W3:Y:S01]  /*2332a0*/  LDL.LU R21, [R1+0x1da4] ;  /* 0x001da40001157983 */ /* 0x000ee20000300800 */
[----:B------:R-:W-:Y:S02]  /*2332b0*/  PRMT R7, R22, 0x4210, R5 ;  /* 0x0000421016077816 */ /* 0x000fe40000000005 */
[----:B------:R-:W-:Y:S01]  /*2332c0*/  ISETP.GE.AND P0, PT, R4, UR26, PT ;  /* 0x0000001a04007c0c */ /* 0x000fe2000bf06270 */
[----:B------:R-:W0:Y:S01]  /*2332d0*/  LDCU UR26, c[0x0][0x398] ;  /* 0x00007300ff1a77ac */ /* 0x000e220008000800 */
[----:B------:R-:W-:Y:S01]  /*2332e0*/  LOP3.LUT R4, R18, 0xffff, RZ, 0xc0, !PT ;  /* 0x0000ffff12047812 */ /* 0x000fe200078ec0ff */
[----:B------:R-:W-:Y:S04]  /*2332f0*/  STL [R1+0x570], R7 ;  /* 0x0005700701007387 */ /* 0x000fe80000100800 */
[----:B------:R-:W4:Y:S04]  /*233300*/  LDL.LU R18, [R1+0x578] ;  /* 0x0005780001127983 */ /* 0x000f280000300800 */
[----:B------:R-:W4:Y:S01]  /*233310*/  LDL.LU R22, [R1+0x19dc] ;  /* 0x0019dc0001167983 */ /* 0x000f220000300800 */
[----:B------:R-:W-:Y:S01]  /*233320*/  ISETP.LT.AND P3, PT, R2, UR50, !P0 ;  /* 0x0000003202007c0c */ /* 0x000fe2000c761270 */
[----:B------:R-:W0:Y:S01]  /*233330*/  LDCU UR50, c[0x0][0x398] ;  /* 0x00007300ff3277ac */ /* 0x000e220008000800 */
[----:B------:R-:W-:-:S02]  /*233340*/  ISETP.LT.AND P2, PT, R0, UR14, !P0 ;  /* 0x0000000e00007c0c */ /* 0x000fc4000c741270 */
        /* <DEDUP_REMOVED lines=34> */
[----:B------:R-:W3:Y:S04]  /*233570*/  LDL.LU R19, [R1+0x2214] ;  /* 0x0022140001137983 */ /* 0x000ee80000300800 */
[----:B------:R-:W3:Y:S01]  /*233580*/  LDL.LU R21, [R1+0x1da0] ;  /* 0x001da00001157983 */ /* 0x000ee20000300800 */
[----:B--2---:R-:W-:Y:S01]  /*233590*/  VIADD R5, R3, 0x1cc ;  /* 0x000001cc03057836 */ /* 0x004fe20000000000 */
[----:B----4-:R-:W-:-:S04]  /*2335a0*/  PRMT R4, R18, 0x5210, R4 ;  /* 0x0000521012047816 */ /* 0x010fc80000000004 */
[----:B------:R-:W-:Y:S01]  /*2335b0*/  ISETP.GE.AND P0, PT, R5, UR28, PT ;  /* 0x0000001c05007c0c */ /* 0x000fe2000bf06270 */
[----:B------:R2:W-:Y:S01]  /*2335c0*/  STL [R1+0x534], R4 ;  /* 0x0005340401007387 */ /* 0x0005e20000100800 */
[----:B------:R-:W-:Y:S02]  /*2335d0*/  LOP3.LUT R5, R22, 0xffff, RZ, 0xc0, !PT ;  /* 0x0000ffff16057812 */ /* 0x000fe400078ec0ff */
[----:B------:R-:W-:Y:S01]  /*2335e0*/  LOP3.LUT R26, R26, 0xff7fffff, RZ, 0xc0, !PT ;  /* 0xff7fffff1a1a7812 */ /* 0x000fe200078ec0ff */
[----:B------:R-:W4:Y:S01]  /*2335f0*/  LDL.LU R18, [R1+0x57c] ;  /* 0x00057c0001127983 */ /* 0x000f220000300800 */
[----:B---3--:R-:W-:Y:S01]  /*233600*/  VIADD R6, R3, 0x1ce ;  /* 0x000001ce03067836 */ /* 0x008fe20000000000 */
[----:B------:R-:W3:Y:S02]  /*233610*/  LDCU UR28, c[0x0][0x398] ;  /* 0x00007300ff1c77ac */ /* 0x000ee40008000800 */
[----:B------:R-:W3:Y:S01]  /*233620*/  LDL.LU R22, [R1+0x1d9c] ;  /* 0x001d9c0001167983 */ /* 0x000ee20000300800 */
[----:B------:R-:W-:-:S02]  /*233630*/  ISETP.LT.AND P3, PT, R2, UR19, !P0 ;  /* 0x0000001302007c0c */ /* 0x000fc4000c761270 */
[----:B------:R-:W-:Y:S02]  /*233640*/  ISETP.LT.AND P2, PT, R0, UR51, !P0 ;  /* 0x0000003300007c0c */ /* 0x000fe4000c741270 */
[----:B------:R-:W-:Y:S01]  /*233650*/  ISETP.LT.AND P1, PT, R28, UR23, !P0 ;  /* 0x000000171c007c0c */ /* 0x000fe2000c721270 */
[----:B--2---:R-:W-:Y:S01]  /*233660*/  VIADD R4, R3, 0x1cd ;  /* 0x000001cd03047836 */ /* 0x004fe20000000000 */
[----:B------:R-:W2:Y:S07]  /*233670*/  LDCU UR19, c[0x0][0x398] ;  /* 0x00007300ff1377ac */ /* 0x000eae0008000800 */
        /* <DEDUP_REMOVED lines=34> */
[----:B------:R-:W2:Y:S01]  /*2338a0*/  LDL.LU R19, [R1+0x588] ;  /* 0x0005880001137983 */ /* 0x000ea20000300800 */
[----:B----4-:R-:W-:-:S03]  /*2338b0*/  PRMT R5, R18, 0x5210, R5 ;  /* 0x0000521012057816 */ /* 0x010fc60000000005 */
[----:B------:R-:W4:Y:S01]  /*2338c0*/  LDL.LU R21, [R1+0x2218] ;  /* 0x0022180001157983 */ /* 0x000f220000300800 */
[----:B---3--:R-:W-:-:S03]  /*2338d0*/  PRMT R6, R22, 0x4210, R4 ;  /* 0x0000421016067816 */ /* 0x008fc60000000004 */
[----:B------:R3:W-:Y:S04]  /*2338e0*/  STL [R1+0x538], R5 ;  /* 0x0005380501007387 */ /* 0x0007e80000100800 */
[----:B------:R0:W-:Y:S04]  /*2338f0*/  STL [R1+0x560], R6 ;  /* 0x0005600601007387 */ /* 0x0001e80000100800 */
[----:B------:R-:W4:Y:S04]  /*233900*/  LDL.LU R18, [R1+0x1b58] ;  /* 0x001b580001127983 */ /* 0x000f280000300800 */
[----:B------:R-:W4:Y:S01]  /*233910*/  LDL.LU R22, [R1+0x1d98] ;  /* 0x001d980001167983 */ /* 0x000f220000300800 */
[----:B------:R-:W-:-:S02]  /*233920*/  ISETP.LT.AND P3, PT, R2, UR13, !P0 ;  /* 0x0000000d02007c0c */ /* 0x000fc4000c761270 */
[----:B------:R-:W-:Y:S02]  /*233930*/  ISETP.LT.AND P2, PT, R0, UR20, !P0 ;  /* 0x0000001400007c0c */ /* 0x000fe4000c741270 */
[----:B------:R-:W-:Y:S02]  /*233940*/  LOP3.LUT R26, R26, 0xffff7fff, RZ, 0xc0, !PT ;  /* 0xffff7fff1a1a7812 */ /* 0x000fe400078ec0ff */
[----:B------:R-:W-:Y:S01]  /*233950*/  ISETP.LT.AND P1, PT, R28, UR18, !P0 ;  /* 0x000000121c007c0c */ /* 0x000fe2000c721270 */
[C---:B---3--:R-:W-:Y:S01]  /*233960*/  VIADD R5, R3.reuse, 0x1cf ;  /* 0x000001cf03057836 */ /* 0x048fe20000000000 */
[----:B------:R-:W3:Y:S01]  /*233970*/  LDCU UR13, c[0x0][0x398] ;  /* 0x00007300ff0d77ac */ /* 0x000ee20008000800 */
[----:B0-----:R-:W-:Y:S01]  /*233980*/  VIADD R6, R3, 0x1d1 ;  /* 0x000001d103067836 */ /* 0x001fe20000000000 */
[----:B------:R-:W0:Y:S03]  /*233990*/  LDCU UR20, c[0x0][0x398] ;  /* 0x00007300ff1477ac */ /* 0x000e260008000800 */
        /* <DEDUP_REMOVED lines=20> */
[----:B------:R-:W-:Y:S02]  /*233ae0*/  LOP3.LUT R26, R26, 0xfffffbff, RZ, 0xc0, !PT ;  /* 0xfffffbff1a1a7812 */ /* 0x000fe400078ec0ff */
[----:B--2---:R-:W-:-:S05]  /*233af0*/  PRMT R4, R19, 0x5210, R4 ;  /* 0x0000521013047816 */ /* 0x004fca0000000004 */
[----:B------:R2:W-:Y:S04]  /*233b00*/  STL [R1+0x520], R4 ;  /* 0x0005200401007387 */ /* 0x0005e80000100800 */
[----:B------:R-:W3:Y:S01]  /*233b10*/  LDL.LU R19, [R1+0x58c] ;  /* 0x00058c0001137983 */ /* 0x000ee20000300800 */
[----:B----4-:R-:W-:-:S03]  /*233b20*/  LOP3.LUT R5, R21, 0xffff, RZ, 0xc0, !PT ;  /* 0x0000ffff15057812 */ /* 0x010fc600078ec0ff */
[----:B------:R-:W4:Y:S01]  /*233b30*/  LDL.LU R21, [R1+0x1d94] ;  /* 0x001d940001157983 */ /* 0x000f220000300800 */
[----:B------:R-:W-:-:S05]  /*233b40*/  PRMT R7, R22, 0x4210, R5 ;  /* 0x0000421016077816 */ /* 0x000fca0000000005 */
[----:B------:R-:W-:Y:S04]  /*233b50*/  STL [R1+0x564], R7 ;  /* 0x0005640701007387 */ /* 0x000fe80000100800 */
[----:B------:R-:W4:Y:S01]  /*233b60*/  LDL.LU R22, [R1+0x590] ;  /* 0x0005900001167983 */ /* 0x000f220000300800 */
[----:B------:R-:W-:Y:S02]  /*233b70*/  @P2 LOP3.LUT R26, R26, 0x400, RZ, 0xfc, !PT ;  /* 0x000004001a1a2812 */ /* 0x000fe400078efcff */
[----:B------:R-:W-:Y:S01]  /*233b80*/  ISETP.LT.AND P0, PT, R20, UR14, !P0 ;  /* 0x0000000e14007c0c */ /* 0x000fe2000c701270 */
[----:B--2---:R-:W-:Y:S01]  /*233b90*/  VIADD R4, R3, 0x1d0 ;  /* 0x000001d003047836 */ /* 0x004fe20000000000 */
[----:B------:R-:W-:Y:S01]  /*233ba0*/  LOP3.LUT R26, R26, 0xfffffdff, RZ, 0xc0, !PT ;  /* 0xfffffdff1a1a7812 */ /* 0x000fe200078ec0ff */
[----:B------:R-:W2:Y:S03]  /*233bb0*/  LDCU UR14, c[0x0][0x398] ;  /* 0x00007300ff0e77ac */ /* 0x000ea60008000800 */
        /* <DEDUP_REMOVED lines=39> */
[----:B------:R-:W-:Y:S02]  /*233e30*/  LOP3.LUT R4, R18, 0xffff, RZ, 0xc0, !PT ;  /* 0x0000ffff12047812 */ /* 0x000fe400078ec0ff */
[----:B---3--:R-:W-:-:S05]  /*233e40*/  PRMT R5, R19, 0x5210, R5 ;  /* 0x0000521013057816 */ /* 0x008fca0000000005 */
[----:B------:R3:W-:Y:S02]  /*233e50*/  STL [R1+0x524], R5 ;  /* 0x0005240501007387 */ /* 0x0007e40000100800 */
[----:B---3--:R-:W-:-:S05]  /*233e60*/  VIADD R5, R3, 0x1d2 ;  /* 0x000001d203057836 */ /* 0x008fca0000000000 */
[----:B------:R-:W-:Y:S02]  /*233e70*/  ISETP.GE.AND P0, PT, R5, UR58, PT ;  /* 0x0000003a05007c0c */ /* 0x000fe4000bf06270 */
[--C-:B----4-:R-:W-:Y:S01]  /*233e80*/  PRMT R6, R21, 0x4210, R4.reuse ;  /* 0x0000421015067816 */ /* 0x110fe20000000004 */
[----:B------:R-:W-:Y:S01]  /*233e90*/  STL [R1+0x743c], R26 ;  /* 0x00743c1a01007387 */ /* 0x000fe20000100800 */
[----:B------:R-:W-:Y:S01]  /*233ea0*/  ISETP.LT.AND P3, PT, R2, UR23, !P0 ;  /* 0x0000001702007c0c */ /* 0x000fe2000c761270 */
[----:B------:R-:W-:Y:S01]  /*233eb0*/  VIADD R5, R3, 0x1d4 ;  /* 0x000001d403057836 */ /* 0x000fe20000000000 */
[----:B------:R-:W-:Y:S01]  /*233ec0*/  ISETP.LT.AND P2, PT, R0, UR76, !P0 ;  /* 0x0000004c00007c0c */ /* 0x000fe2000c741270 */
[----:B------:R-:W3:Y:S01]  /*233ed0*/  LDCU UR58, c[0x0][0x398] ;  /* 0x00007300ff3a77ac */ /* 0x000ee20008000800 */
[----:B------:R-:W-:Y:S02]  /*233ee0*/  ISETP.LT.AND P1, PT, R28, UR28, !P0 ;  /* 0x0000001c1c007c0c */ /* 0x000fe4000c721270 */
[----:B------:R-:W-:Y:S01]  /*233ef0*/  PRMT R4, R22, 0x5210, R4 ;  /* 0x0000521016047816 */ /* 0x000fe20000000004 */
[----:B------:R-:W-:Y:S01]  /*233f00*/  STL [R1+0x568], R6 ;  /* 0x0005680601007387 */ /* 0x000fe20000100800 */
[----:B------:R-:W4:Y:S05]  /*233f10*/  LDCU UR23, c[0x0][0x398] ;  /* 0x00007300ff1777ac */ /* 0x000f2a0008000800 */
[----:B------:R-:W-:Y:S01]  /*233f20*/  @P3 LOP3.LUT R25, R25, 0x80000000, RZ, 0xfc, !PT ;  /* 0x8000000019193812 */ /* 0x000fe200078efcff */
[----:B------:R-:W0:Y:S03]  /*233f30*/  LDCU UR76, c[0x0][0x398] ;  /* 0x00007300ff4c77ac */ /* 0x000e260008000800 */
[----:B------:R-:W-:Y:S01]  /*233f40*/  LOP3.LUT R25, R25, 0xbfffffff, RZ, 0xc0, !PT ;  /* 0xbfffffff19197812 */ /* 0x000fe200078ec0ff */
[----:B------:R-:W-:Y:S01]  /*233f50*/  VIADD R7, R3, 0x1da ;  /* 0x000001da03077836 */ /* 0x000fe20000000000 */
[----:B------:R-:W0:Y:S02]  /*233f60*/  LDCU UR28, c[0x0][0x398] ;  /* 0x00007300ff1c77ac */ /* 0x000e240008000800 */
[----:B------:R-:W-:-:S02]  /*233f70*/  @P2 LOP3.LUT R25, R25, 0x40000000, RZ, 0xfc, !PT ;  /* 0x4000000019192812 */ /* 0x000fc400078efcff */
[----:B------:R-:W-:Y:S01]  /*233f80*/  ISETP.LT.AND P0, PT, R20, UR51, !P0 ;  /* 0x0000003314007c0c */ /* 0x000fe2000c701270 */
[----:B------:R1:W-:Y:S01]  /*233f90*/  STL [R1+0x528], R4 ;  /* 0x0005280401007387 */ /* 0x0003e20000100800 */
[----:B------:R-:W-:Y:S01]  /*233fa0*/  LOP3.LUT R25, R25, 0xdfffffff, RZ, 0xc0, !PT ;  /* 0xdfffffff19197812 */ /* 0x000fe200078ec0ff */
[----:B------:R-:W0:Y:S03]  /*233fb0*/  LDCU UR51, c[0x0][0x398] ;  /* 0x00007300ff3377ac */ /* 0x000e260008000800 */
[----:B------:R-:W-:-:S04]  /*233fc0*/  @P1 LOP3.LUT R25, R25, 0x20000000, RZ, 0xfc, !PT ;  /* 0x2000000019191812 */ /* 0x000fc800078efcff */
[----:B------:R-:W-:Y:S01]  /*233fd0*/  LOP3.LUT R25, R25, 0xefffffff, RZ, 0xc0, !PT ;  /* 0xefffffff19197812 */ /* 0x000fe200078ec0ff */
[----:B-1----:R-:W-:-:S03]  /*233fe0*/  VIADD R4, R3, 0x1d3 ;  /* 0x000001d303047836 */ /* 0x002fc60000000000 */
[----:B------:R-:W-:Y:S02]  /*233ff0*/  @P0 LOP3.LUT R25, R25, 0x10000000, RZ, 0xfc, !PT ;  /* 0x1000000019190812 */ /* 0x000fe400078efcff */
[----:B------:R-:W-:Y:S02]  /*234000*/  ISETP.GE.AND P0, PT, R4, UR59, PT ;  /* 0x0000003b04007c0c */ /* 0x000fe4000bf06270 */
[----:B------:R-:W-:Y:S01]  /*234010*/  LOP3.LUT R25, R25, 0xf7ffffff, RZ, 0xc0, !PT ;  /* 0xf7ffffff19197812 */ /* 0x000fe200078ec0ff */
[C---:B------:R-:W-:Y:S01]  /*234020*/  VIADD R4, R3.reuse, 0x1d5 ;  /* 0x000001d503047836 */ /* 0x040fe20000000000 */
[----:B------:R-:W-:Y:S01]  /*234030*/  ISETP.LT.AND P3, PT, R2, UR19, !P0 ;  /* 0x0000001302007c0c */ /* 0x000fe2000c761270 */
[----:B------:R1:W-:Y:S01]  /*234040*/  STL [R1+0x5bc], R14 ;  /* 0x0005bc0e01007387 */ /* 0x0003e20000100800 */
[----:B------:R-:W-:Y:S01]  /*234050*/  ISETP.LT.AND P2, PT, R0, UR29, !P0 ;  /* 0x0000001d00007c0c */ /* 0x000fe2000c741270 */
[C---:B------:R-:W-:Y:S01]  /*234060*/  VIADD R22, R3.reuse, 0x1ea ;  /* 0x000001ea03167836 */ /* 0x040fe20000000000 */
[----:B------:R-:W-:Y:S01]  /*234070*/  ISETP.LT.AND P1, PT, R28, UR48, !P0 ;  /* 0x000000301c007c0c */ /* 0x000fe2000c721270 */
[C---:B------:R-:W-:Y:S01]  /*234080*/  VIADD R26, R3.reuse, 0x1eb ;  /* 0x000001eb031a7836 */ /* 0x040fe20000000000 */
[----:B------:R-:W0:Y:S01]  /*234090*/  LDCU UR19, c[0x0][0x398] ;  /* 0x00007300ff1377ac */ /* 0x000e220008000800 */
[----:B------:R-:W-:-:S02]  /*2340a0*/  VIADD R6, R3, 0x1db ;  /* 0x000001db03067836 */ /* 0x000fc40000000000 */
[----:B------:R-:W-:Y:S01]  /*2340b0*/  VIADD R27, R3, 0x1ec ;  /* 0x000001ec031b7836 */ /* 0x000fe20000000000 */
[----:B------:R-:W0:Y:S03]  /*2340c0*/  LDCU UR59, c[0x0][0x398] ;  /* 0x00007300ff3b77ac */ /* 0x000e260008000800 */
[----:B------:R-:W-:Y:S01]  /*2340d0*/  @P3 LOP3.LUT R25, R25, 0x8000000, RZ, 0xfc, !PT ;  /* 0x0800000019193812 */ /* 0x000fe200078efcff */
[----:B-1----:R-:W-:Y:S01]  /*2340e0*/  VIADD R14, R3, 0x1e5 ;  /* 0x000001e5030e7836 */ /* 0x002fe20000000000 */
[----:B------:R-:W1:Y:S02]  /*2340f0*/  LDCU UR29, c[0x0][0x398] ;  /* 0x00007300ff1d77ac */ /* 0x000e640008000800 */
[----:B------:R-:W-:Y:S01]  /*234100*/  LOP3.LUT R25, R25, 0xfbffffff, RZ, 0xc0, !PT ;  /* 0xfbffffff19197812 */ /* 0x000fe200078ec0ff */
[----:B------:R-:W-:Y:S01]  /*234110*/  VIADD R29, R3, 0x1ed ;  /* 0x000001ed031d7836 */ /* 0x000fe20000000000 */
[----:B------:R-:W0:Y:S02]  /*234120*/  LDCU UR48, c[0x0][0x398] ;  /* 0x00007300ff3077ac */ /* 0x000e240008000800 */
        /* <DEDUP_REMOVED lines=9> */
[C---:B------:R-:W-:Y:S01]  /*2341c0*/  VIADD R21, R3.reuse, 0x1ee ;  /* 0x000001ee03157836 */ /* 0x040fe20000000000 */
[----:B------:R-:W-:Y:S01]  /*2341d0*/  ISETP.LT.AND P3, PT, R2, UR36, !P0 ;  /* 0x0000002402007c0c */ /* 0x000fe2000c761270 */
[----:B------:R-:W-:Y:S01]  /*2341e0*/  VIADD R5, R3, 0x1dc ;  /* 0x000001dc03057836 */ /* 0x000fe20000000000 */
[----:B------:R-:W-:Y:S01]  /*2341f0*/  ISETP.LT.AND P2, PT, R0, UR24, !P0 ;  /* 0x0000001800007c0c */ /* 0x000fe2000c741270 */
[----:B------:R-:W0:Y:S01]  /*234200*/  LDCU UR24, c[0x0][0x398] ;  /* 0x00007300ff1877ac */ /* 0x000e220008000800 */
        /* <DEDUP_REMOVED lines=34> */
[----:B--2---:R-:W-:Y:S01]  /*234430*/  ISETP.LT.AND P3, PT, R2, UR14, !P0 ;  /* 0x0000000e02007c0c */ /* 0x004fe2000c761270 */
[----:B------:R-:W2:Y:S01]  /*234440*/  LDCU UR14, c[0x0][0x398] ;  /* 0x00007300ff0e77ac */ /* 0x000ea20008000800 */
        /* <DEDUP_REMOVED lines=23> */
[----:B------:R-:W-:Y:S01]  /*2345c0*/  VIADD R11, R3, 0x1e0 ;  /* 0x000001e0030b7836 */ /* 0x000fe20000000000 */
[----:B------:R-:W0:Y:S02]  /*2345d0*/  LDCU UR56, c[0x0][0x398] ;  /* 0x00007300ff3877ac */ /* 0x000e240008000800 */
        /* <DEDUP_REMOVED lines=12> */
[----:B------:R-:W0:Y:S01]  /*2346a0*/  LDCU UR64, c[0x0][0x398] ;  /* 0x00007300ff4077ac */ /* 0x000e220008000800 */
[----:B------:R-:W-:Y:S02]  /*2346b0*/  ISETP.LT.AND P2, PT, R0, UR46, !P0 ;  /* 0x0000002e00007c0c */ /* 0x000fe4000c741270 */
[----:B------:R-:W-:Y:S01]  /*2346c0*/  ISETP.LT.AND P1, PT, R28, UR27, !P0 ;  /* 0x0000001b1c007c0c */ /* 0x000fe2000c721270 */
[----:B------:R0:W-:Y:S01]  /*2346d0*/  STL [R1+0x5d4], R9 ;  /* 0x0005d40901007387 */ /* 0x0001e20000100800 */
[----:B------:R-:W-:Y:S01]  /*2346e0*/  VIADD R10, R3, 0x1e2 ;  /* 0x000001e2030a7836 */ /* 0x000fe20000000000 */
[----:B------:R-:W1:Y:S06]  /*2346f0*/  LDCU UR22, c[0x0][0x398] ;  /* 0x00007300ff1677ac */ /* 0x000e6c0008000800 */
[----:B------:R-:W-:Y:S01]  /*234700*/  @P3 LOP3.LUT R25, R25, 0x80, RZ, 0xfc, !PT ;  /* 0x0000008019193812 */ /* 0x000fe200078efcff */
[----:B------:R-:W1:Y:S03]  /*234710*/  LDCU UR27, c[0x0][0x398] ;  /* 0x00007300ff1b77ac */ /* 0x000e660008000800 */
[----:B------:R-:W-:Y:S01]  /*234720*/  LOP3.LUT R25, R25, 0xffffffbf, RZ, 0xc0, !PT ;  /* 0xffffffbf19197812 */ /* 0x000fe200078ec0ff */
[----:B------:R-:W1:Y:S03]  /*234730*/  LDCU UR46, c[0x0][0x398] ;  /* 0x00007300ff2e77ac */ /* 0x000e660008000800 */
[----:B------:R-:W-:-:S02]  /*234740*/  @P2 LOP3.LUT R25, R25, 0x40, RZ, 0xfc, !PT ;  /* 0x0000004019192812 */ /* 0x000fc400078efcff */
[----:B------:R-:W-:Y:S01]  /*234750*/  ISETP.LT.AND P0, PT, R20, UR57, !P0 ;  /* 0x0000003914007c0c */ /* 0x000fe2000c701270 */
[----:B0-----:R-:W-:Y:S01]  /*234760*/  VIADD R9, R3, 0x1e6 ;  /* 0x000001e603097836 */ /* 0x001fe20000000000 */
[----:B------:R-:W-:Y:S01]  /*234770*/  LOP3.LUT R25, R25, 0xffffffdf, RZ, 0xc0, !PT ;  /* 0xffffffdf19197812 */ /* 0x000fe200078ec0ff */
[----:B------:R-:W-:Y:S01]  /*234780*/  STL [R1+0x5d0], R14 ;  /* 0x0005d00e01007387 */ /* 0x000fe20000100800 */
        /* <DEDUP_REMOVED lines=8> */
[----:B------:R0:W-:Y:S01]  /*234810*/  STL [R1+0x5cc], R9 ;  /* 0x0005cc0901007387 */ /* 0x0001e20000100800 */
[----:B------:R-:W-:Y:S01]  /*234820*/  ISETP.LT.AND P2, PT, R0, UR12, !P0 ;  /* 0x0000000c00007c0c */ /* 0x000fe2000c741270 */
[----:B------:R-:W1:Y:S01]  /*234830*/  LDCU UR65, c[0x0][0x398] ;  /* 0x00007300ff4177ac */ /* 0x000e620008000800 */
[----:B------:R-:W-:Y:S01]  /*234840*/  ISETP.LT.AND P1, PT, R28, UR76, !P0 ;  /* 0x0000004c1c007c0c */ /* 0x000fe2000c721270 */
[----:B------:R-:W1:Y:S08]  /*234850*/  LDCU UR16, c[0x0][0x398] ;  /* 0x00007300ff1077ac */ /* 0x000e700008000800 */
[----:B------:R-:W-:Y:S01]  /*234860*/  @P3 LOP3.LUT R25, R25, 0x8, RZ, 0xfc, !PT ;  /* 0x0000000819193812 */ /* 0x000fe200078efcff */
[----:B------:R1:W-:Y:S01]  /*234870*/  STL [R1+0x5c8], R8 ;  /* 0x0005c80801007387 */ /* 0x0003e20000100800 */
[----:B0-----:R-:W-:Y:S01]  /*234880*/  VIADD R9, R3, 0x1ef ;  /* 0x000001ef03097836 */ /* 0x001fe20000000000 */
[----:B------:R-:W0:Y:S01]  /*234890*/  LDCU UR76, c[0x0][0x398] ;  /* 0x00007300ff4c77ac */ /* 0x000e220008000800 */
[----:B------:R-:W-:Y:S01]  /*2348a0*/  LOP3.LUT R25, R25, 0xfffffffb, RZ, 0xc0, !PT ;  /* 0xfffffffb19197812 */ /* 0x000fe200078ec0ff */
[----:B------:R-:W0:Y:S03]  /*2348b0*/  LDCU UR12, c[0x0][0x398] ;  /* 0x00007300ff0c77ac */ /* 0x000e260008000800 */
[----:B------:R-:W-:-:S02]  /*2348c0*/  @P2 LOP3.LUT R25, R25, 0x4, RZ, 0xfc, !PT ;  /* 0x0000000419192812 */ /* 0x000fc400078efcff */
[----:B---3--:R-:W-:Y:S01]  /*2348d0*/  ISETP.LT.AND P0, PT, R20, UR58, !P0 ;  /* 0x0000003a14007c0c */ /* 0x008fe2000c701270 */
[----:B-1----:R-:W-:Y:S01]  /*2348e0*/  VIADD R8, R3, 0x1e8 ;  /* 0x000001e803087836 */ /* 0x002fe20000000000 */
[----:B------:R-:W-:Y:S01]  /*2348f0*/  LOP3.LUT R25, R25, 0xfffffffd, RZ, 0xc0, !PT ;  /* 0xfffffffd19197812 */ /* 0x000fe200078ec0ff */
[----:B------:R-:W1:Y:S03]  /*234900*/  LDCU UR58, c[0x0][0x398] ;  /* 0x00007300ff3a77ac */ /* 0x000e660008000800 */
[----:B------:R-:W-:-:S04]  /*234910*/  @P1 LOP3.LUT R25, R25, 0x2, RZ, 0xfc, !PT ;  /* 0x0000000219191812 */ /* 0x000fc800078efcff */
[----:B------:R-:W-:-:S04]  /*234920*/  LOP3.LUT R25, R25, 0xfffffffe, RZ, 0xc0, !PT ;  /* 0xfffffffe19197812 */ /* 0x000fc800078ec0ff */
[----:B------:R-:W-:Y:S02]  /*234930*/  @P0 LOP3.LUT R25, R25, 0x1, RZ, 0xfc, !PT ;  /* 0x0000000119190812 */ /* 0x000fe400078efcff */
[----:B------:R-:W-:-:S03]  /*234940*/  ISETP.GE.AND P0, PT, R7, UR66, PT ;  /* 0x0000004207007c0c */ /* 0x000fc6000bf06270 */
[----:B------:R3:W-:Y:S01]  /*234950*/  STL [R1+0x7444], R25 ;  /* 0x0074441901007387 */ /* 0x0007e20000100800 */
[----:B----4-:R-:W-:Y:S01]  /*234960*/  ISETP.LT.AND P3, PT, R2, UR23, !P0 ;  /* 0x0000001702007c0c */ /* 0x010fe2000c761270 */
[C---:B------:R-:W-:Y:S01]  /*234970*/  VIADD R7, R3.reuse, 0x1f1 ;  /* 0x000001f103077836 */ /* 0x040fe20000000000 */
[----:B------:R-:W-:Y:S01]  /*234980*/  ISETP.LT.AND P2, PT, R0, UR51, !P0 ;  /* 0x0000003300007c0c */ /* 0x000fe2000c741270 */
[----:B------:R-:W4:Y:S01]  /*234990*/  LDCU UR51, c[0x0][0x398] ;  /* 0x00007300ff3377ac */ /* 0x000f220008000800 */
[----:B------:R-:W-:Y:S01]  /*2349a0*/  ISETP.LT.AND P1, PT, R28, UR28, !P0 ;  /* 0x0000001c1c007c0c */ /* 0x000fe2000c721270 */
[----:B------:R-:W0:Y:S01]  /*2349b0*/  LDCU UR66, c[0x0][0x398] ;  /* 0x00007300ff4277ac */ /* 0x000e220008000800 */
[----:B---3--:R-:W-:Y:S01]  /*2349c0*/  VIADD R25, R3, 0x1e9 ;  /* 0x000001e903197836 */ /* 0x008fe20000000000 */
[----:B------:R-:W3:Y:S06]  /*2349d0*/  LDCU UR23, c[0x0][0x398] ;  /* 0x00007300ff1777ac */ /* 0x000eec0008000800 */
[----:B------:R-:W-:Y:S01]  /*2349e0*/  @P3 LOP3.LUT R24, R24, 0x80000000, RZ, 0xfc, !PT ;  /* 0x8000000018183812 */ /* 0x000fe200078efcff */
[----:B------:R-:W0:Y:S03]  /*2349f0*/  LDCU UR28, c[0x0][0x398] ;  /* 0x00007300ff1c77ac */ /* 0x000e260008000800 */
[----:B------:R-:W-:-:S04]  /*234a00*/  LOP3.LUT R24, R24, 0xbfffffff, RZ, 0xc0, !PT ;  /* 0xbfffffff18187812 */ /* 0x000fc800078ec0ff */
[----:B------:R-:W-:Y:S02]  /*234a10*/  @P2 LOP3.LUT R24, R24, 0x40000000, RZ, 0xfc, !PT ;  /* 0x4000000018182812 */ /* 0x000fe400078efcff */
[----:B------:R-:W-:Y:S01]  /*234a20*/  ISETP.LT.AND P0, PT, R20, UR77, !P0 ;  /* 0x0000004d14007c0c */ /* 0x000fe2000c701270 */
[----:B------:R-:W-:Y:S01]  /*234a30*/  STL [R1+0x7448], R25 ;  /* 0x0074481901007387 */ /* 0x000fe20000100800 */
[----:B------:R-:W-:Y:S01]  /*234a40*/  LOP3.LUT R24, R24, 0xdfffffff, RZ, 0xc0, !PT ;  /* 0xdfffffff18187812 */ /* 0x000fe200078ec0ff */
[----:B------:R-:W0:Y:S03]  /*234a50*/  LDCU UR77, c[0x0][0x398] ;  /* 0x00007300ff4d77ac */ /* 0x000e260008000800 */
[----:B------:R-:W-:Y:S01]  /*234a60*/  @P1 LOP3.LUT R24, R24, 0x20000000, RZ, 0xfc, !PT ;  /* 0x2000000018181812 */ /* 0x000fe200078efcff */
[----:B------:R1:W-:Y:S03]  /*234a70*/  STL [R1+0x5c4], R8 ;  /* 0x0005c40801007387 */ /* 0x0003e60000100800 */
[----:B------:R-:W-:Y:S01]  /*234a80*/  LOP3.LUT R24, R24, 0xefffffff, RZ, 0xc0, !PT ;  /* 0xefffffff18187812 */ /* 0x000fe200078ec0ff */
[----:B------:R-:W-:Y:S03]  /*234a90*/  STL [R1+0x744c], R22 ;  /* 0x00744c1601007387 */ /* 0x000fe60000100800 */
[----:B------:R-:W-:Y:S01]  /*234aa0*/  @P0 LOP3.LUT R24, R24, 0x10000000, RZ, 0xfc, !PT ;  /* 0x1000000018180812 */ /* 0x000fe200078efcff */
[----:B------:R-:W-:Y:S01]  /*234ab0*/  STL [R1+0x7450], R26 ;  /* 0x0074501a01007387 */ /* 0x000fe20000100800 */
[----:B------:R-:W-:Y:S01]  /*234ac0*/  ISETP.GE.AND P0, PT, R6, UR67, PT ;  /* 0x0000004306007c0c */ /* 0x000fe2000bf06270 */
[C---:B-1----:R-:W-:Y:S01]  /*234ad0*/  VIADD R8, R3.reuse, 0x1f0 ;  /* 0x000001f003087836 */ /* 0x042fe20000000000 */
[----:B------:R-:W-:Y:S01]  /*234ae0*/  LOP3.LUT R24, R24, 0xf7ffffff, RZ, 0xc0, !PT ;  /* 0xf7ffffff18187812 */ /* 0x000fe200078ec0ff */
[----:B------:R1:W-:Y:S01]  /*234af0*/  STL [R1+0x7454], R27 ;  /* 0x0074541b01007387 */ /* 0x0003e20000100800 */
[C---:B------:R-:W-:Y:S01]  /*234b00*/  VIADD R6, R3.reuse, 0x1f2 ;  /* 0x000001f203067836 */ /* 0x040fe20000000000 */
[----:B------:R-:W0:Y:S02]  /*234b10*/  LDCU UR67, c[0x0][0x398] ;  /* 0x00007300ff4377ac */ /* 0x000e240008000800 */
[----:B------:R0:W-:Y:S04]  /*234b20*/  STL [R1+0x7458], R29 ;  /* 0x0074581d01007387 */ /* 0x0001e80000100800 */
[----:B------:R-:W-:Y:S04]  /*234b30*/  STL [R1+0x745c], R21 ;  /* 0x00745c1501007387 */ /* 0x000fe80000100800 */
[----:B------:R-:W-:Y:S04]  /*234b40*/  STL [R1+0x7460], R9 ;  /* 0x0074600901007387 */ /* 0x000fe80000100800 */
[----:B------:R-:W-:Y:S04]  /*234b50*/  STL [R1+0x7464], R8 ;  /* 0x0074640801007387 */ /* 0x000fe80000100800 */
[----:B------:R0:W-:Y:S04]  /*234b60*/  STL [R1+0x7468], R7 ;  /* 0x0074680701007387 */ /* 0x0001e80000100800 */
[----:B------:R0:W-:Y:S04]  /*234b70*/  STL [R1+0x746c], R6 ;  /* 0x00746c0601007387 */ /* 0x0001e80000100800 */
[----:B-1----:R-:W3:Y:S04]  /*234b80*/  LDL.LU R27, [R1+0x1b24] ;  /* 0x001b2400011b7983 */ /* 0x002ee80000300800 */
[----:B------:R-:W3:Y:S01]  /*234b90*/  LDL.LU R25, [R1+0x1b20] ;  /* 0x001b200001197983 */ /* 0x000ee20000300800 */
[----:B------:R-:W-:Y:S01]  /*234ba0*/  ISETP.LT.AND P3, PT, R2, UR29, !P0 ;  /* 0x0000001d02007c0c */ /* 0x000fe2000c761270 */
[----:B------:R-:W-:Y:S01]  /*234bb0*/  VIADD R22, R3, 0x1e1 ;  /* 0x000001e103167836 */ /* 0x000fe20000000000 */
[----:B------:R-:W-:Y:S01]  /*234bc0*/  ISETP.LT.AND P2, PT, R0, UR19, !P0 ;  /* 0x0000001300007c0c */ /* 0x000fe2000c741270 */
[----:B------:R-:W-:Y:S01]  /*234bd0*/  IMAD.MOV.U32 R26, RZ, RZ, R10 ;  /* 0x000000ffff1a7224 */ /* 0x000fe200078e000a */
[----:B------:R-:W-:Y:S01]  /*234be0*/  ISETP.LT.AND P1, PT, R28, UR59, !P0 ;  /* 0x0000003b1c007c0c */ /* 0x000fe2000c721270 */
[----:B------:R-:W1:Y:S01]  /*234bf0*/  LDCU UR59, c[0x0][0x398] ;  /* 0x00007300ff3b77ac */ /* 0x000e620008000800 */
        /* <DEDUP_REMOVED lines=102> */
[----:B------:R-:W1:Y:S01]  /*235260*/  LDCU UR73, c[0x0][0x398] ;  /* 0x00007300ff4977ac */ /* 0x000e620008000800 */
[----:B------:R-:W2:Y:S04]  /*235270*/  LDL.LU R22, [R1+0x1a4c] ;  /* 0x001a4c0001167983 */ /* 0x000ea80000300800 */
[----:B0-----:R-:W4:Y:S04]  /*235280*/  LDL.LU R29, [R1+0x1a48] ;  /* 0x001a4800011d7983 */ /* 0x001f280000300800 */
[----:B------:R-:W4:Y:S01]  /*235290*/  LDL.LU R7, [R1+0x1c8c] ;  /* 0x001c8c0001077983 */ /* 0x000f220000300800 */
[----:B---3--:R-:W-:-:S03]  /*2352a0*/  LOP3.LUT R8, R25, 0xffff, RZ, 0xc0, !PT ;  /* 0x0000ffff19087812 */ /* 0x008fc600078ec0ff */
[----:B------:R-:W3:Y:S01]  /*2352b0*/  LDL.LU R25, [R1+0x5bc] ;  /* 0x0005bc0001197983 */ /* 0x000ee20000300800 */
        /* <DEDUP_REMOVED lines=12> */
[----:B------:R-:W-:Y:S02]  /*235380*/  LOP3.LUT R24, R24, 0xfffffffd, RZ, 0xc0, !PT ;  /* 0xfffffffd18187812 */ /* 0x000fe400078ec0ff */
[----:B------:R-:W-:Y:S02]  /*235390*/  LOP3.LUT R6, R27, 0xffff, RZ, 0xc0, !PT ;  /* 0x0000ffff1b067812 */ /* 0x000fe400078ec0ff */
[----:B------:R-:W-:-:S03]  /*2353a0*/  @P1 LOP3.LUT R24, R24, 0x2, RZ, 0xfc, !PT ;  /* 0x0000000218181812 */ /* 0x000fc600078efcff */
[----:B------:R0:W-:Y:S01]  /*2353b0*/  STL [R1+0x59c], R6 ;  /* 0x00059c0601007387 */ /* 0x0001e20000100800 */
[----:B------:R-:W-:-:S03]  /*2353c0*/  LOP3.LUT R24, R24, 0xfffffffe, RZ, 0xc0, !PT ;  /* 0xfffffffe18187812 */ /* 0x000fc600078ec0ff */
[----:B------:R-:W-:Y:S01]  /*2353d0*/  STL [R1+0x6a0], R8 ;  /* 0x0006a00801007387 */ /* 0x000fe20000100800 */
[----:B------:R-:W-:-:S03]  /*2353e0*/  @P0 LOP3.LUT R24, R24, 0x1, RZ, 0xfc, !PT ;  /* 0x0000000118180812 */ /* 0x000fc600078efcff */
[----:B------:R-:W3:Y:S01]  /*2353f0*/  LDL.LU R9, [R1+0x1c80] ;  /* 0x001c800001097983 */ /* 0x000ee20000300800 */
[----:B------:R-:W-:Y:S01]  /*235400*/  ISETP.GE.AND P0, PT, R26, UR74, PT ;  /* 0x0000004a1a007c0c */ /* 0x000fe2000bf06270 */
[----:B------:R-:W0:Y:S02]  /*235410*/  LDCU UR74, c[0x0][0x398] ;  /* 0x00007300ff4a77ac */ /* 0x000e240008000800 */
[----:B------:R-:W3:Y:S01]  /*235420*/  LDL.LU R26, [R1+0x1c68] ;  /* 0x001c6800011a7983 */ /* 0x000ee20000300800 */
[----:B------:R-:W-:Y:S01]  /*235430*/  ISETP.LT.AND P3, PT, R2, UR22, !P0 ;  /* 0x0000001602007c0c */ /* 0x000fe2000c761270 */
[----:B------:R-:W0:Y:S01]  /*235440*/  LDCU UR22, c[0x0][0x398] ;  /* 0x00007300ff1677ac */ /* 0x000e220008000800 */
[----:B------:R-:W-:Y:S01]  /*235450*/  ISETP.LT.AND P2, PT, R0, UR58, !P0 ;  /* 0x0000003a00007c0c */ /* 0x000fe2000c741270 */
[----:B------:R-:W3:Y:S01]  /*235460*/  LDL.LU R27, [R1+0x1c48] ;  /* 0x001c4800011b7983 */ /* 0x000ee20000300800 */
        /* <DEDUP_REMOVED lines=12> */
[----:B--2---:R-:W-:Y:S02]  /*235530*/  LOP3.LUT R21, R22, 0xffff, RZ, 0xc0, !PT ;  /* 0x0000ffff16157812 */ /* 0x004fe400078ec0ff */
[----:B------:R-:W2:Y:S01]  /*235540*/  LDL.LU R22, [R1+0x5d4] ;  /* 0x0005d40001167983 */ /* 0x000ea20000300800 */
[----:B----4-:R-:W-:Y:S02]  /*235550*/  LOP3.LUT R29, R29, 0xffff, RZ, 0xc0, !PT ;  /* 0x0000ffff1d1d7812 */ /* 0x010fe400078ec0ff */
[----:B------:R-:W-:Y:S01]  /*235560*/  PRMT R7, R7, 0x4210, R6 ;  /* 0x0000421007077816 */ /* 0x000fe20000000006 */
[----:B------:R-:W-:Y:S04]  /*235570*/  STL [R1+0x5ac], R21 ;  /* 0x0005ac1501007387 */ /* 0x000fe80000100800 */
[----:B0-----:R-:W4:Y:S04]  /*235580*/  LDL.LU R6, [R1+0x746c] ;  /* 0x00746c0001067983 */ /* 0x001f280000300800 */
[----:B------:R0:W-:Y:S04]  /*235590*/  STL [R1+0xa0], R7 ;  /* 0x0000a00701007387 */ /* 0x0001e80000100800 */
[----:B0-----:R-:W4:Y:S04]  /*2355a0*/  LDL.LU R7, [R1+0x7468] ;  /* 0x0074680001077983 */ /* 0x001f280000300800 */
[----:B------:R-:W-:Y:S01]  /*2355b0*/  STL [R1+0x6a4], R29 ;  /* 0x0006a41d01007387 */ /* 0x000fe20000100800 */
[----:B---3--:R-:W-:Y:S01]  /*2355c0*/  ISETP.GE.AND P0, PT, R25, UR75, PT ;  /* 0x0000004b19007c0c */ /* 0x008fe2000bf06270 */
[----:B------:R-:W0:Y:S02]  /*2355d0*/  LDCU UR75, c[0x0][0x39c] ;  /* 0x00007380ff4b77ac */ /* 0x000e240008000800 */
[----:B------:R-:W3:Y:S01]  /*2355e0*/  LDL.LU R25, [R1+0x5d0] ;  /* 0x0005d00001197983 */ /* 0x000ee20000300800 */
[----:B------:R-:W-:Y:S01]  /*2355f0*/  ISETP.LT.AND P3, PT, R2, UR12, !P0 ;  /* 0x0000000c02007c0c */ /* 0x000fe2000c761270 */
[----:B------:R-:W0:Y:S01]  /*235600*/  LDCU UR12, c[0x0][0x398] ;  /* 0x00007300ff0c77ac */ /* 0x000e220008000800 */
[----:B------:R-:W-:-:S02]  /*235610*/  ISETP.LT.AND P2, PT, R0, UR16, !P0 ;  /* 0x0000001000007c0c */ /* 0x000fc4000c741270 */
[----:B------:R-:W-:Y:S01]  /*235620*/  LOP3.LUT R23, R23, 0xf7ffffff, RZ, 0xc0, !PT ;  /* 0xf7ffffff17177812 */ /* 0x000fe200078ec0ff */
[C---:B------:R-:W-:Y:S01]  /*235630*/  VIADD R19, R3.reuse, 0x1f5 ;  /* 0x000001f503137836 */ /* 0x040fe20000000000 */
[----:B------:R-:W-:Y:S01]  /*235640*/  ISETP.LT.AND P1, PT, R28, UR51, !P0 ;  /* 0x000000331c007c0c */ /* 0x000fe2000c721270 */
[----:B------:R-:W-:Y:S01]  /*235650*/  VIADD R18, R3, 0x1f6 ;  /* 0x000001f603127836 */ /* 0x000fe20000000000 */
[----:B------:R-:W0:Y:S05]  /*235660*/  LDCU UR16, c[0x0][0x398] ;  /* 0x00007300ff1077ac */ /* 0x000e2a0008000800 */
[----:B------:R-:W-:Y:S01]  /*235670*/  @P3 LOP3.LUT R23, R23, 0x8000000, RZ, 0xfc, !PT ;  /* 0x0800000017173812 */ /* 0x000fe200078efcff */
[----:B------:R-:W-:Y:S01]  /*235680*/  VIADD R14, R3, 0x1fa ;  /* 0x000001fa030e7836 */ /* 0x000fe20000000000 */
[----:B------:R-:W-:Y:S01]  /*235690*/  ISETP.LT.AND P0, PT, R20, UR66, !P0 ;  /* 0x0000004214007c0c */ /* 0x000fe2000c701270 */
[----:B------:R-:W2:Y:S01]  /*2356a0*/  LDCU UR66, c[0x0][0x39c] ;  /* 0x00007380ff4277ac */ /* 0x000ea20008000800 */
[----:B------:R-:W-:Y:S01]  /*2356b0*/  LOP3.LUT R23, R23, 0xfbffffff, RZ, 0xc0, !PT ;  /* 0xfbffffff17177812 */ /* 0x000fe200078ec0ff */
[----:B------:R-:W-:-:S02]  /*2356c0*/  VIADD R13, R3, 0x1fb ;  /* 0x000001fb030d7836 */ /* 0x000fc40000000000 */
[----:B------:R-:W-:Y:S01]  /*2356d0*/  VIADD R5, R3, 0x1f3 ;  /* 0x000001f303057836 */ /* 0x000fe20000000000 */
[----:B------:R-:W-:Y:S01]  /*2356e0*/  PRMT R9, R9, 0x4210, R8 ;  /* 0x0000421009097816 */ /* 0x000fe20000000008 */
[----:B------:R-:W-:Y:S01]  /*2356f0*/  VIADD R4, R3, 0x1f4 ;  /* 0x000001f403047836 */ /* 0x000fe20000000000 */
[----:B------:R-:W4:Y:S01]  /*235700*/  LDL.LU R8, [R1+0x7464] ;  /* 0x0074640001087983 */ /* 0x000f220000300800 */
[----:B------:R-:W0:Y:S01]  /*235710*/  LDCU UR51, c[0x0][0x398] ;  /* 0x00007300ff3377ac */ /* 0x000e220008000800 */
[----:B------:R-:W-:Y:S02]  /*235720*/  PRMT R26, R26, 0x4210, R21 ;  /* 0x000042101a1a7816 */ /* 0x000fe40000000015 */
[----:B------:R1:W-:Y:S04]  /*235730*/  STL [R1+0xa4], R9 ;  /* 0x0000a40901007387 */ /* 0x0003e80000100800 */
[----:B-1----:R-:W4:Y:S04]  /*235740*/  LDL.LU R9, [R1+0x7460] ;  /* 0x0074600001097983 */ /* 0x002f280000300800 */
[----:B------:R-:W4:Y:S04]  /*235750*/  LDL.LU R21, [R1+0x745c] ;  /* 0x00745c0001157983 */ /* 0x000f280000300800 */
[----:B------:R1:W-:Y:S04]  /*235760*/  STL [R1+0xa8], R26 ;  /* 0x0000a81a01007387 */ /* 0x0003e80000100800 */
[----:B-1----:R-:W4:Y:S01]  /*235770*/  LDL.LU R26, [R1+0x5cc] ;  /* 0x0005cc00011a7983 */ /* 0x002f220000300800 */
[----:B------:R-:W-:-:S04]  /*235780*/  @P2 LOP3.LUT R23, R23, 0x4000000, RZ, 0xfc, !PT ;  /* 0x0400000017172812 */ /* 0x000fc800078efcff */
[----:B------:R-:W-:-:S04]  /*235790*/  LOP3.LUT R23, R23, 0xfdffffff, RZ, 0xc0, !PT ;  /* 0xfdffffff17177812 */ /* 0x000fc800078ec0ff */
[----:B------:R-:W-:Y:S02]  /*2357a0*/  @P1 LOP3.LUT R23, R23, 0x2000000, RZ, 0xfc, !PT ;  /* 0x0200000017171812 */ /* 0x000fe400078efcff */
[----:B------:R-:W-:Y:S02]  /*2357b0*/  PRMT R27, R27, 0x4210, R29 ;  /* 0x000042101b1b7816 */ /* 0x000fe4000000001d */
[----:B------:R-:W-:Y:S01]  /*2357c0*/  LOP3.LUT R23, R23, 0xfeffffff, RZ, 0xc0, !PT ;  /* 0xfeffffff17177812 */ /* 0x000fe200078ec0ff */
[----:B------:R-:W4:Y:S03]  /*2357d0*/  LDL.LU R29, [R1+0x7458] ;  /* 0x00745800011d7983 */ /* 0x000f260000300800 */
[----:B------:R-:W-:Y:S01]  /*2357e0*/  @P0 LOP3.LUT R23, R23, 0x1000000, RZ, 0xfc, !PT ;  /* 0x0100000017170812 */ /* 0x000fe200078efcff */
[----:B------:R1:W-:Y:S04]  /*2357f0*/  STL [R1+0xac], R27 ;  /* 0x0000ac1b01007387 */ /* 0x0003e80000100800 */
[----:B-1----:R-:W4:Y:S01]  /*235800*/  LDL.LU R27, [R1+0x7454] ;  /* 0x00745400011b7983 */ /* 0x002f220000300800 */
[----:B------:R-:W-:-:S02]  /*235810*/  LOP3.LUT R23, R23, 0xff7fffff, RZ, 0xc0, !PT ;  /* 0xff7fffff17177812 */ /* 0x000fc400078ec0ff */
[----:B--2---:R-:W-:Y:S01]  /*235820*/  ISETP.GE.AND P0, PT, R22, UR66, PT ;  /* 0x0000004216007c0c */ /* 0x004fe2000bf06270 */
[----:B------:R-:W3:Y:S01]  /*235830*/  LDCU UR66, c[0x0][0x39c] ;  /* 0x00007380ff4277ac */ /* 0x000ee20008000800 */
[----:B------:R-:W0:Y:S02]  /*235840*/  LDL.LU R22, [R1+0x5c8] ;  /* 0x0005c80001167983 */ /* 0x000e240000300800 */
[----:B------:R-:W-:Y:S02]  /*235850*/  ISETP.LT.AND P1, PT, R2, UR23, !P0 ;  /* 0x0000001702007c0c */ /* 0x000fe4000c721270 */
[----:B------:R-:W-:Y:S02]  /*235860*/  ISETP.LT.AND P3, PT, R0, UR28, !P0 ;  /* 0x0000001c00007c0c */ /* 0x000fe4000c761270 */
[----:B------:R-:W-:-:S09]  /*235870*/  ISETP.LT.AND P2, PT, R20, UR67, !P0 ;  /* 0x0000004314007c0c */ /* 0x000fd2000c741270 */
[----:B------:R-:W-:Y:S02]  /*235880*/  @P1 LOP3.LUT R23, R23, 0x800000, RZ, 0xfc, !PT ;  /* 0x0080000017171812 */ /* 0x000fe400078efcff */
[----:B------:R-:W-:Y:S02]  /*235890*/  ISETP.LT.AND P1, PT, R28, UR77, !P0 ;  /* 0x0000004d1c007c0c */ /* 0x000fe4000c721270 */
[----:B---3--:R-:W-:Y:S01]  /*2358a0*/  ISETP.GE.AND P0, PT, R25, UR66, PT ;  /* 0x0000004219007c0c */ /* 0x008fe2000bf06270 */
[----:B------:R-:W4:Y:S01]  /*2358b0*/  LDCU UR66, c[0x0][0x39c] ;  /* 0x00007380ff4277ac */ /* 0x000f220008000800 */
[----:B------:R-:W2:Y:S01]  /*2358c0*/  LDL.LU R25, [R1+0x5c4] ;  /* 0x0005c40001197983 */ /* 0x000ea20000300800 */
[----:B------:R-:W-:-:S04]  /*2358d0*/  LOP3.LUT R23, R23, 0xffbfffff, RZ, 0xc0, !PT ;  /* 0xffbfffff17177812 */ /* 0x000fc800078ec0ff */
[----:B------:R-:W-:-:S04]  /*2358e0*/  @P3 LOP3.LUT R23, R23, 0x400000, RZ, 0xfc, !PT ;  /* 0x0040000017173812 */ /* 0x000fc800078efcff */
[----:B------:R-:W-:-:S04]  /*2358f0*/  LOP3.LUT R23, R23, 0xffdfffff, RZ, 0xc0, !PT ;  /* 0xffdfffff17177812 */ /* 0x000fc800078ec0ff */
        /* <DEDUP_REMOVED lines=12> */
[----:B------:R-:W-:-:S04]  /*2359c0*/  @P2 LOP3.LUT R23, R23, 0x20000, RZ, 0xfc, !PT ;  /* 0x0002000017172812 */ /* 0x000fc800078efcff */
[----:B------:R-:W-:-:S04]  /*2359d0*/  LOP3.LUT R23, R23, 0xfffeffff, RZ, 0xc0, !PT ;  /* 0xfffeffff17177812 */ /* 0x000fc800078ec0ff */
[----:B------:R-:W-:-:S04]  /*2359e0*/  @P1 LOP3.LUT R23, R23, 0x10000, RZ, 0xfc, !PT ;  /* 0x0001000017171812 */ /* 0x000fc800078efcff */
[----:B------:R-:W-:Y:S02]  /*2359f0*/  LOP3.LUT R23, R23, 0xffff7fff, RZ, 0xc0, !PT ;  /* 0xffff7fff17177812 */ /* 0x000fe400078ec0ff */
[----:B----4-:R-:W-:Y:S02]  /*235a00*/  ISETP.GE.AND P0, PT, R26, UR66, PT ;  /* 0x000000421a007c0c */ /* 0x010fe4000bf06270 */
[----:B------:R-:W3:Y:S02]  /*235a10*/  LDL.LU R26, [R1+0x7450] ;  /* 0x00745000011a7983 */ /* 0x000ee40000300800 */
[----:B------:R-:W-:Y:S02]  /*235a20*/  ISETP.LT.AND P2, PT, R2, UR68, !P0 ;  /* 0x0000004402007c0c */ /* 0x000fe4000c741270 */
[----:B------:R-:W-:Y:S02]  /*235a30*/  ISETP.LT.AND P3, PT, R0, UR60, !P0 ;  /* 0x0000003c00007c0c */ /* 0x000fe4000c761270 */
[----:B------:R-:W-:-:S09]  /*235a40*/  ISETP.LT.AND P1, PT, R28, UR36, !P0 ;  /* 0x000000241c007c0c */ /* 0x000fd2000c721270 */
[----:B------:R-:W-:-:S04]  /*235a50*/  @P2 LOP3.LUT R23, R23, 0x8000, RZ, 0xfc, !PT ;  /* 0x0000800017172812 */ /* 0x000fc800078efcff */
        /* <DEDUP_REMOVED lines=8> */
[----:B0-----:R-:W-:Y:S02]  /*235ae0*/  ISETP.GE.AND P0, PT, R22, UR75, PT ;  /* 0x0000004b16007c0c */ /* 0x001fe4000bf06270 */
[----:B------:R-:W4:Y:S02]  /*235af0*/  LDL.LU R22, [R1+0x744c] ;  /* 0x00744c0001167983 */ /* 0x000f240000300800 */
[----:B------:R-:W-:Y:S02]  /*235b00*/  ISETP.LT.AND P1, PT, R2, UR17, !P0 ;  /* 0x0000001102007c0c */ /* 0x000fe4000c721270 */
[----:B------:R-:W-:Y:S02]  /*235b10*/  ISETP.LT.AND P3, PT, R0, UR69, !P0 ;  /* 0x0000004500007c0c */ /* 0x000fe4000c761270 */
[----:B------:R-:W-:-:S09]  /*235b20*/  ISETP.LT.AND P2, PT, R28, UR61, !P0 ;  /* 0x0000003d1c007c0c */ /* 0x000fd2000c741270 */
[----:B------:R-:W-:Y:S02]  /*235b30*/  @P1 LOP3.LUT R23, R23, 0x800, RZ, 0xfc, !PT ;  /* 0x0000080017171812 */ /* 0x000fe400078efcff */
[----:B------:R-:W-:Y:S02]  /*235b40*/  ISETP.LT.AND P1, PT, R20, UR55, !P0 ;  /* 0x0000003714007c0c */ /* 0x000fe4000c721270 */
[----:B--2---:R-:W-:Y:S02]  /*235b50*/  ISETP.GE.AND P0, PT, R25, UR42, PT ;  /* 0x0000002a19007c0c */ /* 0x004fe4000bf06270 */
        /* <DEDUP_REMOVED lines=20> */
[----:B--2---:R-:W-:Y:S02]  /*235ca0*/  ISETP.GE.AND P0, PT, R25, UR30, PT ;  /* 0x0000001e19007c0c */ /* 0x004fe4000bf06270 */
[----:B------:R-:W2:Y:S02]  /*235cb0*/  LDL.LU R25, [R1+0x7444] ;  /* 0x0074440001197983 */ /* 0x000ea40000300800 */
[----:B------:R-:W-:Y:S02]  /*235cc0*/  ISETP.LT.AND P1, PT, R2, UR25, !P0 ;  /* 0x0000001902007c0c */ /* 0x000fe4000c721270 */
[----:B------:R-:W-:Y:S02]  /*235cd0*/  ISETP.LT.AND P3, PT, R0, UR20, !P0 ;  /* 0x0000001400007c0c */ /* 0x000fe4000c761270 */
[----:B------:R-:W-:-:S09]  /*235ce0*/  ISETP.LT.AND P2, PT, R28, UR18, !P0 ;  /* 0x000000121c007c0c */ /* 0x000fd2000c741270 */
[----:B------:R-:W-:Y:S02]  /*235cf0*/  @P1 LOP3.LUT R23, R23, 0x8, RZ, 0xfc, !PT ;  /* 0x0000000817171812 */ /* 0x000fe400078efcff */
[----:B------:R-:W-:Y:S02]  /*235d00*/  ISETP.LT.AND P1, PT, R20, UR71, !P0 ;  /* 0x0000004714007c0c */ /* 0x000fe4000c721270 */
[----:B----4-:R-:W-:Y:S02]  /*235d10*/  ISETP.GE.AND P0, PT, R22, UR44, PT ;  /* 0x0000002c16007c0c */ /* 0x010fe4000bf06270 */
[----:B------:R-:W4:Y:S01]  /*235d20*/  LDL.LU R22, [R1+0x7440] ;  /* 0x0074400001167983 */ /* 0x000f220000300800 */
[----:B------:R-:W-:-:S04]  /*235d30*/  LOP3.LUT R23, R23, 0xfffffffb, RZ, 0xc0, !PT ;  /* 0xfffffffb17177812 */ /* 0x000fc800078ec0ff */
[----:B------:R-:W-:-:S04]  /*235d40*/  @P3 LOP3.LUT R23, R23, 0x4, RZ, 0xfc, !PT ;  /* 0x0000000417173812 */ /* 0x000fc800078efcff */
[----:B------:R-:W-:-:S04]  /*235d50*/  LOP3.LUT R23, R23, 0xfffffffd, RZ, 0xc0, !PT ;  /* 0xfffffffd17177812 */ /* 0x000fc800078ec0ff */
[----:B------:R-:W-:Y:S02]  /*235d60*/  @P2 LOP3.LUT R23, R23, 0x2, RZ, 0xfc, !PT ;  /* 0x0000000217172812 */ /* 0x000fe400078efcff */
[----:B------:R-:W-:Y:S02]  /*235d70*/  ISETP.LT.AND P2, PT, R2, UR63, !P0 ;  /* 0x0000003f02007c0c */ /* 0x000fe4000c741270 */
[----:B------:R-:W-:Y:S02]  /*235d80*/  ISETP.LT.AND P3, PT, R0, UR21, !P0 ;  /* 0x0000001500007c0c */ /* 0x000fe4000c761270 */
[----:B------:R-:W-:-:S04]  /*235d90*/  LOP3.LUT R23, R23, 0xfffffffe, RZ, 0xc0, !PT ;  /* 0xfffffffe17177812 */ /* 0x000fc800078ec0ff */
[----:B------:R-:W-:Y:S02]  /*235da0*/  @P1 LOP3.LUT R23, R23, 0x1, RZ, 0xfc, !PT ;  /* 0x0000000117171812 */ /* 0x000fe400078efcff */
[----:B------:R-:W-:Y:S02]  /*235db0*/  ISETP.LT.AND P1, PT, R28, UR15, !P0 ;  /* 0x0000000f1c007c0c */ /* 0x000fe4000c721270 */
[----:B----4-:R-:W-:-:S04]  /*235dc0*/  LOP3.LUT R22, R22, 0x7fffffff, RZ, 0xc0, !PT ;  /* 0x7fffffff16167812 */ /* 0x010fc800078ec0ff */
[----:B------:R-:W-:-:S04]  /*235dd0*/  @P2 LOP3.LUT R22, R22, 0x80000000, RZ, 0xfc, !PT ;  /* 0x8000000016162812 */ /* 0x000fc800078efcff */
[----:B------:R-:W-:-:S04]  /*235de0*/  LOP3.LUT R22, R22, 0xbfffffff, RZ, 0xc0, !PT ;  /* 0xbfffffff16167812 */ /* 0x000fc800078ec0ff */
[----:B------:R-:W-:Y:S02]  /*235df0*/  @P3 LOP3.LUT R22, R22, 0x40000000, RZ, 0xfc, !PT ;  /* 0x4000000016163812 */ /* 0x000fe400078efcff */
[----:B------:R-:W-:Y:S02]  /*235e00*/  ISETP.LT.AND P2, PT, R20, UR14, !P0 ;  /* 0x0000000e14007c0c */ /* 0x000fe4000c741270 */
[----:B------:R-:W-:Y:S02]  /*235e10*/  LOP3.LUT R22, R22, 0xdfffffff, RZ, 0xc0, !PT ;  /* 0xdfffffff16167812 */ /* 0x000fe400078ec0ff */
[----:B---3--:R-:W-:Y:S02]  /*235e20*/  ISETP.GE.AND P0, PT, R26, UR32, PT ;  /* 0x000000201a007c0c */ /* 0x008fe4000bf06270 */
[----:B------:R-:W-:Y:S01]  /*235e30*/  @P1 LOP3.LUT R22, R22, 0x20000000, RZ, 0xfc, !PT ;  /* 0x2000000016161812 */ /* 0x000fe200078efcff */
[----:B------:R-:W3:Y:S01]  /*235e40*/  LDL.LU R26, [R1+0x743c] ;  /* 0x00743c00011a7983 */ /* 0x000ee20000300800 */
[----:B------:R-:W-:-:S02]  /*235e50*/  ISETP.LT.AND P1, PT, R2, UR72, !P0 ;  /* 0x0000004802007c0c */ /* 0x000fc4000c721270 */
        /* <DEDUP_REMOVED lines=10> */
[----:B------:R-:W-:Y:S02]  /*235f00*/  ISETP.GE.AND P0, PT, R27, UR40, PT ;  /* 0x000000281b007c0c */ /* 0x000fe4000bf06270 */
[----:B------:R-:W-:Y:S01]  /*235f10*/  @P2 LOP3.LUT R22, R22, 0x2000000, RZ, 0xfc, !PT ;  /* 0x0200000016162812 */ /* 0x000fe200078efcff */
[----:B------:R-:W4:Y:S01]  /*235f20*/  LDL.LU R27, [R1+0x7438] ;  /* 0x00743800011b7983 */ /* 0x000f220000300800 */
        /* <DEDUP_REMOVED lines=13> */
[----:B------:R-:W2:Y:S01]  /*236000*/  LDL.LU R29, [R1+0x7434] ;  /* 0x00743400011d7983 */ /* 0x000ea20000300800 */
[----:B------:R-:W-:-:S02]  /*236010*/  ISETP.LT.AND P1, PT, R2, UR46, !P0 ;  /* 0x0000002e02007c0c */ /* 0x000fc4000c721270 */
[----:B------:R-:W-:-:S04]  /*236020*/  LOP3.LUT R22, R22, 0xffefffff, RZ, 0xc0, !PT ;  /* 0xffefffff16167812 */ /* 0x000fc800078ec0ff */
[----:B------:R-:W-:-:S04]  /*236030*/  @P2 LOP3.LUT R22, R22, 0x100000, RZ, 0xfc, !PT ;  /* 0x0010000016162812 */ /* 0x000fc800078efcff */
[----:B------:R-:W-:Y:S02]  /*236040*/  LOP3.LUT R22, R22, 0xfffbffff, RZ, 0xc0, !PT ;  /* 0xfffbffff16167812 */ /* 0x000fe400078ec0ff */
[----:B------:R-:W-:Y:S02]  /*236050*/  ISETP.LT.AND P3, PT, R0, UR27, !P0 ;  /* 0x0000001b00007c0c */ /* 0x000fe4000c761270 */
[----:B------:R-:W-:Y:S02]  /*236060*/  @P1 LOP3.LUT R22, R22, 0x40000, RZ, 0xfc, !PT ;  /* 0x0004000016161812 */ /* 0x000fe400078efcff */
[----:B------:R-:W-:Y:S02]  /*236070*/  ISETP.LT.AND P2, PT, R28, UR22, !P0 ;  /* 0x000000161c007c0c */ /* 0x000fe4000c741270 */
[----:B------:R-:W-:Y:S02]  /*236080*/  ISETP.LT.AND P1, PT, R20, UR58, !P0 ;  /* 0x0000003a14007c0c */ /* 0x000fe4000c721270 */
[----:B------:R-:W-:-:S02]  /*236090*/  ISETP.GE.AND P0, PT, R21, UR38, PT ;  /* 0x0000002615007c0c */ /* 0x000fc4000bf06270 */
        /* <DEDUP_REMOVED lines=12> */
[----:B------:R-:W-:Y:S01]  /*236160*/  LOP3.LUT R22, R22, 0xfffffdff, RZ, 0xc0, !PT ;  /* 0xfffffdff16167812 */ /* 0x000fe200078ec0ff */
[----:B------:R-:W3:Y:S03]  /*236170*/  LDL.LU R28, [R1+0x742c] ;  /* 0x00742c00011c7983 */ /* 0x000ee60000300800 */
[----:B------:R-:W-:Y:S02]  /*236180*/  @P1 LOP3.LUT R22, R22, 0x200, RZ, 0xfc, !PT ;  /* 0x0000020016161812 */ /* 0x000fe400078efcff */
[----:B------:R-:W-:-:S02]  /*236190*/  ISETP.LT.AND P2, PT, R20, UR12, !P0 ;  /* 0x0000000c14007c0c */ /* 0x000fc4000c741270 */
[----:B------:R-:W-:Y:S01]  /*2361a0*/  LOP3.LUT R22, R22, 0xfffffeff, RZ, 0xc0, !PT ;  /* 0xfffffeff16167812 */ /* 0x000fe200078ec0ff */
[----:B------:R-:W3:Y:S03]  /*2361b0*/  LDL.LU R20, [R1+0x7428] ;  /* 0x0074280001147983 */ /* 0x000ee60000300800 */
[----:B------:R-:W-:Y:S02]  /*2361c0*/  @P3 LOP3.LUT R22, R22, 0x100, RZ, 0xfc, !PT ;  /* 0x0000010016163812 */ /* 0x000fe400078efcff */
[----:B------:R-:W-:Y:S02]  /*2361d0*/  ISETP.GE.AND P1, PT, R19, UR31, PT ;  /* 0x0000001f13007c0c */ /* 0x000fe4000bf26270 */
[----:B------:R-:W-:Y:S01]  /*2361e0*/  LOP3.LUT R22, R22, 0xffffff7f, RZ, 0xc0, !PT ;  /* 0xffffff7f16167812 */ /* 0x000fe200078ec0ff */
[----:B------:R-:W3:Y:S03]  /*2361f0*/  LDL.LU R19, [R1+0x7424] ;  /* 0x0074240001137983 */ /* 0x000ee60000300800 */
[----:B------:R-:W-:-:S02]  /*236200*/  @P2 LOP3.LUT R22, R22, 0x80, RZ, 0xfc, !PT ;  /* 0x0000008016162812 */ /* 0x000fc400078efcff */
[----:B------:R-:W-:Y:S02]  /*236210*/  ISETP.GE.AND P0, PT, R18, UR33, PT ;  /* 0x0000002112007c0c */ /* 0x000fe4000bf06270 */
[----:B------:R-:W-:Y:S01]  /*236220*/  LOP3.LUT R22, R22, 0xfffffbff, RZ, 0xc0, !PT ;  /* 0xfffffbff16167812 */ /* 0x000fe200078ec0ff */
[----:B------:R-:W-:Y:S01]  /*236230*/  VIADD R12, R3, 0x1fc ;  /* 0x000001fc030c7836 */ /* 0x000fe20000000000 */
[----:B------:R-:W-:Y:S01]  /*236240*/  ISETP.GE.AND P2, PT, R17, UR35, PT ;  /* 0x0000002311007c0c */ /* 0x000fe2000bf46270 */
[----:B------:R-:W3:Y:S01]  /*236250*/  LDL.LU R18, [R1+0x7420] ;  /* 0x0074200001127983 */ /* 0x000ee20000300800 */
[----:B------:R-:W-:Y:S02]  /*236260*/  @P1 LOP3.LUT R22, R22, 0x400, RZ, 0xfc, !PT ;  /* 0x0000040016161812 */ /* 0x000fe400078efcff */
[----:B------:R-:W-:Y:S01]  /*236270*/  ISETP.GE.AND P4, PT, R14, UR41, PT ;  /* 0x000000290e007c0c */ /* 0x000fe2000bf86270 */
[----:B------:R-:W-:Y:S01]  /*236280*/  VIADD R11, R3, 0x1fd ;  /* 0x000001fd030b7836 */ /* 0x000fe20000000000 */
[----:B------:R-:W-:Y:S01]  /*236290*/  LOP3.LUT R22, R22, 0xffffefff, RZ, 0xc0, !PT ;  /* 0xffffefff16167812 */ /* 0x000fe200078ec0ff */
[----:B------:R-:W3:Y:S03]  /*2362a0*/  LDL.LU R17, [R1+0x741c] ;  /* 0x00741c0001117983 */ /* 0x000ee60000300800 */
[----:B------:R-:W-:-:S02]  /*2362b0*/  @P0 LOP3.LUT R22, R22, 0x1000, RZ, 0xfc, !PT ;  /* 0x0000100016160812 */ /* 0x000fc400078efcff */
[----:B------:R-:W-:Y:S02]  /*2362c0*/  ISETP.GE.AND P1, PT, R16, UR37, PT ;  /* 0x0000002510007c0c */ /* 0x000fe4000bf26270 */
[----:B------:R-:W-:Y:S01]  /*2362d0*/  LOP3.LUT R22, R22, 0xffffbfff, RZ, 0xc0, !PT ;  /* 0xffffbfff16167812 */ /* 0x000fe200078ec0ff */
[----:B------:R-:W-:Y:S01]  /*2362e0*/  VIADD R10, R3, 0x1fe ;  /* 0x000001fe030a7836 */ /* 0x000fe20000000000 */
[----:B------:R-:W-:Y:S01]  /*2362f0*/  ISETP.GE.AND P0, PT, R15, UR39, PT ;  /* 0x000000270f007c0c */ /* 0x000fe2000bf06270 */
[----:B------:R-:W4:Y:S01]  /*236300*/  LDL.LU R16, [R1+0x7418] ;  /* 0x0074180001107983 */ /* 0x000f220000300800 */
[----:B------:R-:W-:Y:S02]  /*236310*/  @P2 LOP3.LUT R22, R22, 0x4000, RZ, 0xfc, !PT ;  /* 0x0000400016162812 */ /* 0x000fe400078efcff */
[----:B------:R-:W-:Y:S01]  /*236320*/  ISETP.GE.AND P3, PT, R13, UR43, PT ;  /* 0x0000002b0d007c0c */ /* 0x000fe2000bf66270 */
[----:B------:R-:W4:Y:S01]  /*236330*/  LDL.LU R15, [R1+0x7414] ;  /* 0x00741400010f7983 */ /* 0x000f220000300800 */
[----:B------:R-:W-:-:S02]  /*236340*/  LOP3.LUT R22, R22, 0xfffdffff, RZ, 0xc0, !PT ;  /* 0xfffdffff16167812 */ /* 0x000fc400078ec0ff */
[----:B------:R-:W-:Y:S01]  /*236350*/  ISETP.GE.AND P6, PT, R8, UR7, PT ;  /* 0x0000000708007c0c */ /* 0x000fe2000bfc6270 */
[----:B------:R-:W4:Y:S01]  /*236360*/  LDL.LU R14, [R1+0x7410] ;  /* 0x00741000010e7983 */ /* 0x000f220000300800 */
[----:B------:R-:W-:Y:S02]  /*236370*/  @P1 LOP3.LUT R22, R22, 0x20000, RZ, 0xfc, !PT ;  /* 0x0002000016161812 */ /* 0x000fe400078efcff */
[----:B------:R-:W-:Y:S01]  /*236380*/  ISETP.GE.AND P2, PT, R12, UR45, PT ;  /* 0x0000002d0c007c0c */ /* 0x000fe2000bf46270 */
[----:B------:R-:W4:Y:S01]  /*236390*/  LDL.LU R13, [R1+0x740c] ;  /* 0x00740c00010d7983 */ /* 0x000f220000300800 */
[----:B------:R-:W-:Y:S02]  /*2363a0*/  LOP3.LUT R22, R22, 0xfff7ffff, RZ, 0xc0, !PT ;  /* 0xfff7ffff16167812 */ /* 0x000fe400078ec0ff */
[----:B------:R-:W-:Y:S01]  /*2363b0*/  ISETP.GE.AND P1, PT, R11, UR47, PT ;  /* 0x0000002f0b007c0c */ /* 0x000fe2000bf26270 */
[----:B------:R-:W4:Y:S01]  /*2363c0*/  LDL.LU R12, [R1+0x7408] ;  /* 0x00740800010c7983 */ /* 0x000f220000300800 */
[----:B------:R-:W-:Y:S01]  /*2363d0*/  @P0 LOP3.LUT R22, R22, 0x80000, RZ, 0xfc, !PT ;  /* 0x0008000016160812 */ /* 0x000fe200078efcff */
[----:B------:R-:W-:-:S02]  /*2363e0*/  VIADD R3, R3, 0x1ff ;  /* 0x000001ff03037836 */ /* 0x000fc40000000000 */
[----:B------:R-:W4:Y:S01]  /*2363f0*/  LDL.LU R11, [R1+0x7404] ;  /* 0x00740400010b7983 */ /* 0x000f220000300800 */
[----:B------:R-:W-:-:S04]  /*236400*/  LOP3.LUT R22, R22, 0xfffffffd, RZ, 0xc0, !PT ;  /* 0xfffffffd16167812 */ /* 0x000fc800078ec0ff */
[----:B------:R-:W-:-:S04]  /*236410*/  @P6 LOP3.LUT R22, R22, 0x2, RZ, 0xfc, !PT ;  /* 0x0000000216166812 */ /* 0x000fc800078efcff */
[----:B------:R-:W-:-:S04]  /*236420*/  LOP3.LUT R22, R22, 0xfffffffb, RZ, 0xc0, !PT ;  /* 0xfffffffb16167812 */ /* 0x000fc800078ec0ff */
[----:B------:R-:W-:Y:S02]  /*236430*/  LOP3.LUT R22, R22, 0xfffffffe, RZ, 0xc0, !PT ;  /* 0xfffffffe16167812 */ /* 0x000fe400078ec0ff */
[----:B------:R-:W-:Y:S02]  /*236440*/  ISETP.GE.AND P6, PT, R5, UR10, PT ;  /* 0x0000000a05007c0c */ /* 0x000fe4000bfc6270 */
[----:B------:R-:W-:Y:S02]  /*236450*/  ISETP.GE.AND P0, PT, R10, UR49, PT ;  /* 0x000000310a007c0c */ /* 0x000fe4000bf06270 */
[----:B------:R-:W4:Y:S01]  /*236460*/  LDL.LU R10, [R1+0x7400] ;  /* 0x00740000010a7983 */ /* 0x000f220000300800 */
[----:B------:R-:W-:Y:S02]  /*236470*/  ISETP.GE.AND P5, PT, R6, UR9, PT ;  /* 0x0000000906007c0c */ /* 0x000fe4000bfa6270 */
[----:B--2---:R-:W-:-:S04]  /*236480*/  LOP3.LUT R21, R21, 0xfffffeff, RZ, 0xc0, !PT ;  /* 0xfffffeff15157812 */ /* 0x004fc800078ec0ff */
[----:B------:R-:W-:-:S04]  /*236490*/  @P4 LOP3.LUT R21, R21, 0x100, RZ, 0xfc, !PT ;  /* 0x0000010015154812 */ /* 0x000fc800078efcff */
[----:B------:R-:W-:-:S04]  /*2364a0*/  LOP3.LUT R21, R21, 0xfffffdff, RZ, 0xc0, !PT ;  /* 0xfffffdff15157812 */ /* 0x000fc800078ec0ff */
[----:B------:R-:W-:Y:S02]  /*2364b0*/  @P3 LOP3.LUT R21, R21, 0x200, RZ, 0xfc, !PT ;  /* 0x0000020015153812 */ /* 0x000fe400078efcff */
[----:B------:R-:W-:Y:S02]  /*2364c0*/  ISETP.GE.AND P3, PT, R7, UR8, PT ;  /* 0x0000000807007c0c */ /* 0x000fe4000bf66270 */
[----:B------:R-:W-:Y:S02]  /*2364d0*/  ISETP.GE.AND P4, PT, R9, UR6, PT ;  /* 0x0000000609007c0c */ /* 0x000fe4000bf86270 */
[----:B------:R-:W2:Y:S04]  /*2364e0*/  LDL.LU R9, [R1+0x73fc] ;  /* 0x0073fc0001097983 */ /* 0x000ea80000300800 */
[----:B------:R-:W2:Y:S04]  /*2364f0*/  LDL.LU R8, [R1+0x73f8] ;  /* 0x0073f80001087983 */ /* 0x000ea80000300800 */
[----:B------:R-:W2:Y:S01]  /*236500*/  LDL.LU R7, [R1+0x73f4] ;  /* 0x0073f40001077983 */ /* 0x000ea20000300800 */
[----:B------:R-:W-:-:S03]  /*236510*/  @P3 LOP3.LUT R22, R22, 0x1, RZ, 0xfc, !PT ;  /* 0x0000000116163812 */ /* 0x000fc600078efcff */
[----:B------:R-:W2:Y:S01]  /*236520*/  LDL.LU R6, [R1+0x73f0] ;  /* 0x0073f00001067983 */ /* 0x000ea20000300800 */
[----:B------:R-:W-:Y:S02]  /*236530*/  @P4 LOP3.LUT R22, R22, 0x4, RZ, 0xfc, !PT ;  /* 0x0000000416164812 */ /* 0x000fe400078efcff */
[----:B------:R-:W-:Y:S01]  /*236540*/  ISETP.GE.AND P3, PT, R4, UR11, PT ;  /* 0x0000000b04007c0c */ /* 0x000fe2000bf66270 */
[----:B------:R-:W2:Y:S01]  /*236550*/  LDL.LU R5, [R1+0x73ec] ;  /* 0x0073ec0001057983 */ /* 0x000ea20000300800 */
[----:B------:R-:W-:-:S03]  /*236560*/  LOP3.LUT R22, R22, 0xffffffef, RZ, 0xc0, !PT ;  /* 0xffffffef16167812 */ /* 0x000fc600078ec0ff */
[----:B------:R-:W2:Y:S01]  /*236570*/  LDL.LU R4, [R1+0x73e8] ;  /* 0x0073e80001047983 */ /* 0x000ea20000300800 */
[----:B------:R-:W-:-:S04]  /*236580*/  @P6 LOP3.LUT R22, R22, 0x10, RZ, 0xfc, !PT ;  /* 0x0000001016166812 */ /* 0x000fc800078efcff */
[----:B------:R-:W-:Y:S02]  /*236590*/  LOP3.LUT R22, R22, 0xffffffbf, RZ, 0xc0, !PT ;  /* 0xffffffbf16167812 */ /* 0x000fe400078ec0ff */
[----:B------:R-:W-:Y:S02]  /*2365a0*/  ISETP.GE.AND P6, PT, R3, UR53, PT ;  /* 0x0000003503007c0c */ /* 0x000fe4000bfc6270 */
[----:B------:R-:W-:Y:S01]  /*2365b0*/  @P3 LOP3.LUT R22, R22, 0x40, RZ, 0xfc, !PT ;  /* 0x0000004016163812 */ /* 0x000fe200078efcff */
[----:B------:R-:W2:Y:S01]  /*2365c0*/  LDL.LU R3, [R1+0x73e4] ;  /* 0x0073e40001037983 */ /* 0x000ea20000300800 */
[----:B------:R-:W-:Y:S02]  /*2365d0*/  ISETP.LT.AND P3, PT, R2, UR16, !P4 ;  /* 0x0000001002007c0c */ /* 0x000fe4000e761270 */
[----:B------:R-:W-:Y:S01]  /*2365e0*/  ISETP.LT.AND P4, PT, R0, UR51, !P4 ;  /* 0x0000003300007c0c */ /* 0x000fe2000e781270 */
[----:B------:R-:W2:Y:S04]  /*2365f0*/  LDL.LU R2, [R1+0x73e0] ;  /* 0x0073e00001027983 */ /* 0x000ea80000300800 */
[----:B------:R-:W2:Y:S01]  /*236600*/  LDL.LU R0, [R1+0x73dc] ;  /* 0x0073dc0001007983 */ /* 0x000ea20000300800 */
[----:B------:R-:W-:-:S05]  /*236610*/  LOP3.LUT R22, R22, 0xffffffdf, RZ, 0xc0, !PT ;  /* 0xffffffdf16167812 */ /* 0x000fca00078ec0ff */
[----:B------:R-:W-:-:S04]  /*236620*/  @P3 LOP3.LUT R22, R22, 0x20, RZ, 0xfc, !PT ;  /* 0x0000002016163812 */ /* 0x000fc800078efcff */
[----:B------:R-:W-:Y:S02]  /*236630*/  LOP3.LUT R22, R22, 0xfffffff7, RZ, 0xc0, !PT ;  /* 0xfffffff716167812 */ /* 0x000fe400078ec0ff */
[C---:B------:R-:W-:Y:S02]  /*236640*/  LOP3.LUT P3, RZ, R21.reuse, 0x200, RZ, 0xc0, !PT ;  /* 0x0000020015ff7812 */ /* 0x040fe4000786c0ff */
[----:B------:R-:W-:Y:S02]  /*236650*/  @P4 LOP3.LUT R22, R22, 0x8, RZ, 0xfc, !PT ;  /* 0x0000000816164812 */ /* 0x000fe400078efcff */
[C---:B------:R-:W-:Y:S01]  /*236660*/  LOP3.LUT P4, RZ, R21.reuse, 0x100, RZ, 0xc0, !PT ;  /* 0x0000010015ff7812 */ /* 0x040fe2000788c0ff */
[----:B---3--:R0:W-:Y:S01]  /*236670*/  STL [R1+0x7e68], R20 ;  /* 0x007e681401007387 */ /* 0x0081e20000100800 */
[----:B------:R-:W-:Y:S01]  /*236680*/  LOP3.LUT R21, R21, 0xefffffff, RZ, 0xc0, !PT ;  /* 0xefffffff15157812 */ /* 0x000fe200078ec0ff */
[----:B------:R-:W1:Y:S01]  /*236690*/  LDCU UR6, c[0x0][0x398] ;  /* 0x00007300ff0677ac */ /* 0x000e620008000800 */
[----:B------:R-:W3:Y:S01]  /*2366a0*/  LDCU UR7, c[0x0][0x398] ;  /* 0x00007300ff0777ac */ /* 0x000ee20008000800 */
[----:B0-----:R-:W2:Y:S01]  /*2366b0*/  LDL R20, [R1+0x28] ;  /* 0x0000280001147983 */ /* 0x001ea20000100800 */
[----:B------:R-:W0:Y:S03]  /*2366c0*/  LDCU UR8, c[0x0][0x398] ;  /* 0x00007300ff0877ac */ /* 0x000e260008000800 */
[----:B------:R-:W-:Y:S01]  /*2366d0*/  STL.64 [R1+0x7e40], R18 ;  /* 0x007e401201007387 */ /* 0x000fe20000100a00 */
[----:B------:R-:W0:Y:S03]  /*2366e0*/  LDCU UR9, c[0x0][0x398] ;  /* 0x00007300ff0977ac */ /* 0x000e260008000800 */
[----:B----4-:R4:W-:Y:S01]  /*2366f0*/  STL.64 [R1+0x7dd8], R16 ;  /* 0x007dd81001007387 */ /* 0x0109e20000100a00 */
[----:B------:R-:W0:Y:S01]  /*236700*/  LDCU UR10, c[0x0][0x398] ;  /* 0x00007300ff0a77ac */ /* 0x000e220008000800 */
[----:B------:R-:W0:Y:S01]  /*236710*/  LDCU UR11, c[0x0][0x398] ;  /* 0x00007300ff0b77ac */ /* 0x000e220008000800 */
[----:B------:R-:W0:Y:S01]  /*236720*/  LDCU UR12, c[0x0][0x398] ;  /* 0x00007300ff0c77ac */ /* 0x000e220008000800 */
[----:B----4-:R-:W4:Y:S01]  /*236730*/  LDL.LU R17, [R1+0x284] ;  /* 0x0002840001117983 */ /* 0x010f220000300800 */
[----:B------:R-:W0:Y:S03]  /*236740*/  LDCU UR13, c[0x0][0x398] ;  /* 0x00007300ff0d77ac */ /* 0x000e260008000800 */
[----:B------:R-:W4:Y:S01]  /*236750*/  LDL.LU R16, [R1+0x344] ;  /* 0x0003440001107983 */ /* 0x000f220000300800 */
[----:B------:R-:W0:Y:S03]  /*236760*/  LDCU UR14, c[0x0][0x398] ;  /* 0x00007300ff0e77ac */ /* 0x000e260008000800 */
[----:B------:R-:W2:Y:S04]  /*236770*/  LDL.LU R19, [R1+0x300] ;  /* 0x0003000001137983 */ /* 0x000ea80000300800 */
[----:B------:R-:W2:Y:S04]  /*236780*/  LDL.LU R18, [R1+0x458] ;  /* 0x0004580001127983 */ /* 0x000ea80000300800 */
        /* <DEDUP_REMOVED lines=8> */
[----:B0-----:R-:W2:Y:S04]  /*236810*/  LDL.LU R12, [R1+0xa0] ;  /* 0x0000a000010c7983 */ /* 0x001ea80000300800 */
[----:B------:R-:W2:Y:S04]  /*236820*/  LDL.LU R13, [R1+0xa4] ;  /* 0x0000a400010d7983 */ /* 0x000ea80000300800 */
[----:B------:R-:W2:Y:S04]  /*236830*/  LDL.LU R14, [R1+0xa8] ;  /* 0x0000a800010e7983 */ /* 0x000ea80000300800 */
[----:B------:R-:W2:Y:S04]  /*236840*/  LDL.LU R15, [R1+0xac] ;  /* 0x0000ac00010f7983 */ /* 0x000ea80000300800 */
[----:B------:R0:W-:Y:S04]  /*236850*/  STL.64 [R1+0x7c78], R10 ;  /* 0x007c780a01007387 */ /* 0x0001e80000100a00 */
[----:B0-----:R-:W3:Y:S04]  /*236860*/  LDL.LU R11, [R1+0x90] ;  /* 0x00009000010b7983 */ /* 0x001ee80000300800 */
[----:B------:R0:W-:Y:S04]  /*236870*/  STL.64 [R1+0x7c18], R8 ;  /* 0x007c180801007387 */ /* 0x0001e80000100a00 */
[----:B0-----:R-:W2:Y:S04]  /*236880*/  LDL.LU R9, [R1+0x6b4] ;  /* 0x0006b40001097983 */ /* 0x001ea80000300800 */
[----:B------:R-:W2:Y:S04]  /*236890*/  LDL R8, [R1+0x94] ;  /* 0x0000940001087983 */ /* 0x000ea80000100800 */
[----:B------:R0:W-:Y:S04]  /*2368a0*/  STL.64 [R1+0x7ba0], R6 ;  /* 0x007ba00601007387 */ /* 0x0001e80000100a00 */
[----:B0-----:R-:W2:Y:S04]  /*2368b0*/  LDL.LU R6, [R1+0x6b0] ;  /* 0x0006b00001067983 */ /* 0x001ea80000300800 */
[----:B------:R-:W2:Y:S04]  /*2368c0*/  LDL.LU R7, [R1+0x5dc] ;  /* 0x0005dc0001077983 */ /* 0x000ea80000300800 */
[----:B------:R0:W-:Y:S04]  /*2368d0*/  STL.64 [R1+0x7b30], R4 ;  /* 0x007b300401007387 */ /* 0x0001e80000100a00 */
[----:B0-----:R-:W4:Y:S04]  /*2368e0*/  LDL.LU R4, [R1+0x6ac] ;  /* 0x0006ac0001047983 */ /* 0x001f280000300800 */
[----:B------:R-:W4:Y:S04]  /*2368f0*/  LDL.LU R5, [R1+0x60c] ;  /* 0x00060c0001057983 */ /* 0x000f280000300800 */
[----:B------:R0:W-:Y:S04]  /*236900*/  STL [R1+0x7b08], R28 ;  /* 0x007b081c01007387 */ /* 0x0001e80000100800 */
[----:B0-----:R-:W4:Y:S04]  /*236910*/  LDL.LU R28, [R1+0x610] ;  /* 0x00061000011c7983 */ /* 0x001f280000300800 */
[----:B------:R0:W-:Y:S04]  /*236920*/  STL.64 [R1+0x7ab8], R2 ;  /* 0x007ab80201007387 */ /* 0x0001e80000100a00 */
[----:B0-----:R-:W4:Y:S04]  /*236930*/  LDL.LU R2, [R1+0x618] ;  /* 0x0006180001027983 */ /* 0x001f280000300800 */
[----:B------:R-:W4:Y:S04]  /*236940*/  LDL.LU R3, [R1+0x6a8] ;  /* 0x0006a80001037983 */ /* 0x000f280000300800 */
[----:B------:R0:W-:Y:S04]  /*236950*/  STL [R1+0x7a70], R0 ;  /* 0x007a700001007387 */ /* 0x0001e80000100800 */
[----:B0-----:R-:W4:Y:S04]  /*236960*/  LDL.LU R0, [R1+0x5ac] ;  /* 0x0005ac0001007983 */ /* 0x001f280000300800 */
        /* <DEDUP_REMOVED lines=9> */
[----:B0-----:R-:W4:Y:S04]  /*236a00*/  LDL R24, [R1+0x30] ;  /* 0x0000300001187983 */ /* 0x001f280000100800 */
[----:B------:R-:W-:Y:S04]  /*236a10*/  STL [R1+0x7404], R23 ;  /* 0x0074041701007387 */ /* 0x000fe80000100800 */
[----:B------:R-:W-:Y:S01]  /*236a20*/  STL [R1+0x7400], R22 ;  /* 0x0074001601007387 */ /* 0x000fe20000100800 */
        /* <DEDUP_REMOVED lines=13> */
[----:B------:R-:W-:Y:S01]  /*236b00*/  @P6 LOP3.LUT R11, R11, 0x100, RZ, 0xfc, !PT ;  /* 0x000001000b0b6812 */ /* 0x000fe200078efcff */
[----:B--2---:R-:W-:Y:S01]  /*236b10*/  STSM.16.M88.4 [R20+0x200], R12 ;  /* 0x0002000c14007844 */ /* 0x004fe20000000200 */
[----:B------:R-:W-:Y:S01]  /*236b20*/  BAR.SYNC.DEFER_BLOCKING 0x0 ;  /* 0x0000000000007b1d */ /* 0x000fe20000010000 */
[C---:B----4-:R-:W-:Y:S02]  /*236b30*/  LOP3.LUT P5, RZ, R24.reuse, 0x20000000, RZ, 0xc0, !PT ;  /* 0x2000000018ff7812 */ /* 0x050fe400078ac0ff */
[C---:B------:R-:W-:Y:S02]  /*236b40*/  LOP3.LUT P4, RZ, R24.reuse, 0x10000000, RZ, 0xc0, !PT ;  /* 0x1000000018ff7812 */ /* 0x040fe4000788c0ff */
[C---:B------:R-:W-:Y:S02]  /*236b50*/  LOP3.LUT P3, RZ, R24.reuse, 0x8000000, RZ, 0xc0, !PT ;  /* 0x0800000018ff7812 */ /* 0x040fe4000786c0ff */
[C---:B------:R-:W-:Y:S02]  /*236b60*/  LOP3.LUT P2, RZ, R24.reuse, 0x4000000, RZ, 0xc0, !PT ;  /* 0x0400000018ff7812 */ /* 0x040fe4000784c0ff */
[----:B------:R-:W-:-:S02]  /*236b70*/  LOP3.LUT P1, RZ, R24, 0x2000000, RZ, 0xc0, !PT ;  /* 0x0200000018ff7812 */ /* 0x000fc4000782c0ff */
[----:B------:R-:W-:-:S03]  /*236b80*/  LOP3.LUT P0, RZ, R24, 0x1000000, RZ, 0xc0, !PT ;  /* 0x0100000018ff7812 */ /* 0x000fc6000780c0ff */
[----:B------:R-:W-:Y:S02]  /*236b90*/  @P5 LOP3.LUT R21, R21, 0x10000000, RZ, 0xfc, !PT ;  /* 0x1000000015155812 */ /* 0x000fe400078efcff */
[----:B------:R-:W-:-:S03]  /*236ba0*/  LOP3.LUT P5, RZ, R24, 0x1000, RZ, 0xc0, !PT ;  /* 0x0000100018ff7812 */ /* 0x000fc600078ac0ff */
[----:B------:R-:W-:Y:S04]  /*236bb0*/  STL [R1+0x8018], R21 ;  /* 0x0080181501007387 */ /* 0x000fe80000100800 */
[----:B------:R-:W2:Y:S04]  /*236bc0*/  LDL.LU R10, [R1+0x2220] ;  /* 0x00222000010a7983 */ /* 0x000ea80000300800 */
[----:B------:R0:W-:Y:S04]  /*236bd0*/  STL [R1+0x90], R11 ;  /* 0x0000900b01007387 */ /* 0x0001e80000100800 */
[----:B0-----:R-:W3:Y:S01]  /*236be0*/  LDL.LU R11, [R1+0x221c] ;  /* 0x00221c00010b7983 */ /* 0x001ee20000300800 */
[----:B------:R-:W-:-:S03]  /*236bf0*/  LOP3.LUT P6, RZ, R24, 0x800000, RZ, 0xc0, !PT ;  /* 0x0080000018ff7812 */ /* 0x000fc600078cc0ff */
[----:B------:R-:W4:Y:S04]  /*236c00*/  LDL.LU.64 R14, [R1+0x81c0] ;  /* 0x0081c000010e7983 */ /* 0x000f280000300a00 */
[----:B------:R-:W4:Y:S01]  /*236c10*/  LDL.LU.64 R12, [R1+0x81b8] ;  /* 0x0081b800010c7983 */ /* 0x000f220000300a00 */
[----:B------:R-:W-:Y:S02]  /*236c20*/  PRMT R24, R26, 0x5210, R25 ;  /* 0x000052101a187816 */ /* 0x000fe40000000019 */
[----:B------:R-:W-:Y:S02]  /*236c30*/  PRMT R25, R29, 0x5210, R27 ;  /* 0x000052101d197816 */ /* 0x000fe4000000001b */
[----:B------:R-:W-:Y:S02]  /*236c40*/  PRMT R26, R2, 0x5210, R0 ;  /* 0x00005210021a7816 */ /* 0x000fe40000000000 */
[----:B----4-:R-:W-:-:S05]  /*236c50*/  PRMT R27, R14, 0x5210, R13 ;  /* 0x000052100e1b7816 */ /* 0x010fca000000000d */
[----:B------:R0:W-:Y:S04]  /*236c60*/  STL.64 [R1+0x81a0], R26 ;  /* 0x0081a01a01007387 */ /* 0x0001e80000100a00 */
[----:B------:R4:W-:Y:S04]  /*236c70*/  STL.64 [R1+0x8198], R24 ;  /* 0x0081981801007387 */ /* 0x0009e80000100a00 */
[----:B------:R-:W2:Y:S01]  /*236c80*/  LDL.LU R13, [R1+0x1bcc] ;  /* 0x001bcc00010d7983 */ /* 0x000ea20000300800 */
[----:B0-----:R-:W-:-:S03]  /*236c90*/  PRMT R26, R7, 0x5210, R6 ;  /* 0x00005210071a7816 */ /* 0x001fc60000000006 */
[----:B------:R-:W2:Y:S01]  /*236ca0*/  LDL.LU R14, [R1+0x1bc4] ;  /* 0x001bc400010e7983 */ /* 0x000ea20000300800 */
[----:B------:R-:W-:Y:S02]  /*236cb0*/  PRMT R27, R12, 0x5210, R9 ;  /* 0x000052100c1b7816 */ /* 0x000fe40000000009 */
[----:B----4-:R-:W-:Y:S02]  /*236cc0*/  PRMT R24, R28, 0x5210, R3 ;  /* 0x000052101c187816 */ /* 0x010fe40000000003 */
[----:B------:R-:W-:Y:S01]  /*236cd0*/  PRMT R25, R5, 0x5210, R4 ;  /* 0x0000521005197816 */ /* 0x000fe20000000004 */
[----:B------:R-:W-:Y:S04]  /*236ce0*/  STL.64 [R1+0x81b0], R26 ;  /* 0x0081b01a01007387 */ /* 0x000fe80000100a00 */
[----:B------:R-:W-:Y:S04]  /*236cf0*/  STL.64 [R1+0x81a8], R24 ;  /* 0x0081a81801007387 */ /* 0x000fe80000100a00 */
[----:B------:R-:W0:Y:S04]  /*236d00*/  LDS.128 R24, [R8] ;  /* 0x0000000008187984 */ /* 0x000e280000000c00 */
[----:B------:R-:W4:Y:S04]  /*236d10*/  LDL.LU R22, [R1+0x1b3c] ;  /* 0x001b3c0001167983 */ /* 0x000f280000300800 */
[----:B------:R-:W2:Y:S04]  /*236d20*/  LDL.LU R28, [R1+0x1b34] ;  /* 0x001b3400011c7983 */ /* 0x000ea80000300800 */
[----:B------:R-:W2:Y:S04]  /*236d30*/  LDL.LU R5, [R1+0x1a70] ;  /* 0x001a700001057983 */ /* 0x000ea80000300800 */
[----:B------:R-:W2:Y:S04]  /*236d40*/  LDL.LU R12, [R1+0x1a6c] ;  /* 0x001a6c00010c7983 */ /* 0x000ea80000300800 */
[----:B0-----:R-:W-:Y:S01]  /*236d50*/  STL [R1+0x7d0], R24 ;  /* 0x0007d01801007387 */ /* 0x001fe20000100800 */
[----:B------:R-:W-:-:S03]  /*236d60*/  IMAD.MOV.U32 R6, RZ, RZ, R25 ;  /* 0x000000ffff067224 */ /* 0x000fc600078e0019 */
[----:B------:R-:W-:Y:S04]  /*236d70*/  STL.64 [R1+0x7d8], R26 ;  /* 0x0007d81a01007387 */ /* 0x000fe80000100a00 */
[----:B------:R-:W0:Y:S04]  /*236d80*/  LDS.128 R24, [R8+0x400] ;  /* 0x0004000008187984 */ /* 0x000e280000000c00 */
[----:B------:R-:W-:Y:S04]  /*236d90*/  STL [R1+0x7d38], R6 ;  /* 0x007d380601007387 */ /* 0x000fe80000100800 */
[----:B0-----:R-:W-:Y:S04]  /*236da0*/  STL.64 [R1+0x7c0], R24 ;  /* 0x0007c01801007387 */ /* 0x001fe80000100a00 */
[----:B------:R0:W-:Y:S04]  /*236db0*/  STL.64 [R1+0x7c8], R26 ;  /* 0x0007c81a01007387 */ /* 0x0001e80000100a00 */
[----:B0-----:R-:W2:Y:S04]  /*236dc0*/  LDL.LU.64 R26, [R1+0x81b0] ;  /* 0x0081b000011a7983 */ /* 0x001ea80000300a00 */
[----:B------:R-:W2:Y:S01]  /*236dd0*/  LDL.LU.64 R24, [R1+0x81a8] ;  /* 0x0081a80001187983 */ /* 0x000ea20000300a00 */
[----:B------:R-:W-:Y:S06]  /*236de0*/  BAR.SYNC.DEFER_BLOCKING 0x0 ;  /* 0x0000000000007b1d */ /* 0x000fec0000010000 */
[----:B--2---:R0:W-:Y:S04]  /*236df0*/  STSM.16.M88.4 [R20], R24 ;  /* 0x0000001814007844 */ /* 0x0041e80000000200 */
[----:B0-----:R-:W2:Y:S04]  /*236e00*/  LDL.LU.64 R26, [R1+0x81a0] ;  /* 0x0081a000011a7983 */ /* 0x001ea80000300a00 */
[----:B------:R-:W2:Y:S01]  /*236e10*/  LDL.LU.64 R24, [R1+0x8198] ;  /* 0x0081980001187983 */ /* 0x000ea20000300a00 */
[----:B------:R-:W-:-:S02]  /*236e20*/  LOP3.LUT R4, R10, 0xffff, RZ, 0xc0, !PT ;  /* 0x0000ffff0a047812 */ /* 0x000fc400078ec0ff */
[----:B---3--:R-:W-:Y:S02]  /*236e30*/  LOP3.LUT R3, R11, 0xffff, RZ, 0xc0, !PT ;  /* 0x0000ffff0b037812 */ /* 0x008fe400078ec0ff */
[----:B------:R-:W-:Y:S02]  /*236e40*/  LOP3.LUT R2, R13, 0xffff, RZ, 0xc0, !PT ;  /* 0x0000ffff0d027812 */ /* 0x000fe400078ec0ff */
[----:B------:R-:W-:Y:S02]  /*236e50*/  LOP3.LUT R0, R14, 0xffff, RZ, 0xc0, !PT ;  /* 0x0000ffff0e007812 */ /* 0x000fe400078ec0ff */
[----:B------:R-:W-:Y:S02]  /*236e60*/  LOP3.LUT R21, R28, 0xffff, RZ, 0xc0, !PT ;  /* 0x0000ffff1c157812 */ /* 0x000fe400078ec0ff */
[----:B------:R-:W-:Y:S02]  /*236e70*/  LOP3.LUT R6, R5, 0xffff, RZ, 0xc0, !PT ;  /* 0x0000ffff05067812 */ /* 0x000fe400078ec0ff */
[----:B------:R-:W-:Y:S01]  /*236e80*/  LOP3.LUT R5, R12, 0xffff, RZ, 0xc0, !PT ;  /* 0x0000ffff0c057812 */ /* 0x000fe200078ec0ff */
[----:B--2---:R0:W-:Y:S04]  /*236e90*/  STSM.16.M88.4 [R20+0x200], R24 ;  /* 0x0002001814007844 */ /* 0x0041e80000000200 */
[----:B0-----:R-:W2:Y:S04]  /*236ea0*/  LDL.LU R24, [R1+0x1cdc] ;  /* 0x001cdc0001187983 */ /* 0x001ea80000300800 */
        /* <DEDUP_REMOVED lines=11> */
[----:B----4-:R-:W-:-:S03]  /*236f60*/  LOP3.LUT R22, R22, 0xffff, RZ, 0xc0, !PT ;  /* 0x0000ffff16167812 */ /* 0x010fc600078ec0ff */
[----:B------:R-:W4:Y:S04]  /*236f70*/  LDL.LU R28, [R1+0x630] ;  /* 0x00063000011c7983 */ /* 0x000f280000300800 */
[----:B------:R-:W3:Y:S01]  /*236f80*/  LDL.LU R12, [R1+0x5e0] ;  /* 0x0005e000010c7983 */ /* 0x000ee20000300800 */
[----:B------:R-:W-:Y:S06]  /*236f90*/  BAR.SYNC.DEFER_BLOCKING 0x0 ;  /* 0x0000000000007b1d */ /* 0x000fec0000010000 */
[----:B--2---:R0:W-:Y:S04]  /*236fa0*/  STL.64 [R1+0x8180], R14 ;  /* 0x0081800e01007387 */ /* 0x0041e80000100a00 */
[----:B0-----:R-:W2:Y:S04]  /*236fb0*/  LDL.LU R14, [R1+0x1cc8] ;  /* 0x001cc800010e7983 */ /* 0x001ea80000300800 */
[----:B------:R-:W4:Y:S01]  /*236fc0*/  LDL.LU R15, [R1+0x1cbc] ;  /* 0x001cbc00010f7983 */ /* 0x000f220000300800 */
[----:B------:R-:W-:-:S02]  /*236fd0*/  PRMT R24, R24, 0x4210, R22 ;  /* 0x0000421018187816 */ /* 0x000fc40000000016 */
[----:B---3--:R-:W-:Y:S01]  /*236fe0*/  PRMT R25, R25, 0x4210, R21 ;  /* 0x0000421019197816 */ /* 0x008fe20000000015 */
[----:B------:R-:W-:Y:S01]  /*236ff0*/  STL.64 [R1+0x8178], R12 ;  /* 0x0081780c01007387 */ /* 0x000fe20000100a00 */
[----:B------:R-:W-:Y:S02]  /*237000*/  PRMT R26, R26, 0x4210, R6 ;  /* 0x000042101a1a7816 */ /* 0x000fe40000000006 */
[----:B------:R-:W-:Y:S01]  /*237010*/  PRMT R27, R27, 0x4210, R5 ;  /* 0x000042101b1b7816 */ /* 0x000fe20000000005 */
[----:B------:R-:W-:Y:S04]  /*237020*/  STL.64 [R1+0x8190], R18 ;  /* 0x0081901201007387 */ /* 0x000fe80000100a00 */
[----:B------:R-:W-:Y:S04]  /*237030*/  STL.64 [R1+0x8188], R16 ;  /* 0x0081881001007387 */ /* 0x000fe80000100a00 */
[----:B------:R-:W0:Y:S04]  /*237040*/  LDS.128 R16, [R8] ;  /* 0x0000000008107984 */ /* 0x000e280000000c00 */
[----:B0-----:R-:W-:Y:S04]  /*237050*/  STL.64 [R1+0x7b0], R16 ;  /* 0x0007b01001007387 */ /* 0x001fe80000100a00 */
[----:B------:R-:W-:Y:S04]  /*237060*/  STL.64 [R1+0x7b8], R18 ;  /* 0x0007b81201007387 */ /* 0x000fe80000100a00 */
[----:B------:R-:W0:Y:S04]  /*237070*/  LDS.128 R16, [R8+0x400] ;  /* 0x0004000008107984 */ /* 0x000e280000000c00 */
[----:B0-----:R-:W-:Y:S04]  /*237080*/  STL.64 [R1+0x7a0], R16 ;  /* 0x0007a01001007387 */ /* 0x001fe80000100a00 */
[----:B------:R0:W-:Y:S04]  /*237090*/  STL.64 [R1+0x7a8], R18 ;  /* 0x0007a81201007387 */ /* 0x0001e80000100a00 */
[----:B0-----:R-:W3:Y:S04]  /*2370a0*/  LDL.LU.64 R18, [R1+0x8190] ;  /* 0x0081900001127983 */ /* 0x001ee80000300a00 */
[----:B------:R-:W3:Y:S01]  /*2370b0*/  LDL.LU.64 R16, [R1+0x8188] ;  /* 0x0081880001107983 */ /* 0x000ee20000300a00 */
[----:B--2---:R-:W-:-:S02]  /*2370c0*/  PRMT R12, R14, 0x4210, R4 ;  /* 0x000042100e0c7816 */ /* 0x004fc40000000004 */
[----:B------:R-:W-:Y:S02]  /*2370d0*/  PRMT R14, R23, 0x4210, R2 ;  /* 0x00004210170e7816 */ /* 0x000fe40000000002 */
[----:B----4-:R-:W-:Y:S02]  /*2370e0*/  PRMT R13, R15, 0x4210, R3 ;  /* 0x000042100f0d7816 */ /* 0x010fe40000000003 */
[----:B------:R-:W-:Y:S01]  /*2370f0*/  PRMT R15, R29, 0x4210, R0 ;  /* 0x000042101d0f7816 */ /* 0x000fe20000000000 */
[----:B------:R-:W-:Y:S06]  /*237100*/  BAR.SYNC.DEFER_BLOCKING 0x0 ;  /* 0x0000000000007b1d */ /* 0x000fec0000010000 */
[----:B------:R0:W-:Y:S04]  /*237110*/  STSM.16.M88.4 [R20], R12 ;  /* 0x0000000c14007844 */ /* 0x0001e80000000200 */
[----:B0-----:R-:W2:Y:S04]  /*237120*/  LDL.LU.64 R14, [R1+0x8180] ;  /* 0x00818000010e7983 */ /* 0x001ea80000300a00 */
[----:B------:R-:W4:Y:S04]  /*237130*/  LDL.LU.64 R12, [R1+0x8178] ;  /* 0x00817800010c7983 */ /* 0x000f280000300a00 */
[----:B------:R-:W-:Y:S01]  /*237140*/  STSM.16.M88.4 [R20+0x200], R24 ;  /* 0x0002001814007844 */ /* 0x000fe20000000200 */
[----:B------:R-:W-:Y:S01]  /*237150*/  BAR.SYNC.DEFER_BLOCKING 0x0 ;  /* 0x0000000000007b1d */ /* 0x000fe20000010000 */
[----:B------:R-:W-:-:S02]  /*237160*/  PRMT R6, R10, 0x5210, R6 ;  /* 0x000052100a067816 */ /* 0x000fc40000000006 */
[----:B------:R-:W-:Y:S02]  /*237170*/  PRMT R4, R11, 0x5210, R4 ;  /* 0x000052100b047816 */ /* 0x000fe40000000004 */
[----:B------:R-:W-:Y:S02]  /*237180*/  PRMT R9, R9, 0x5210, R22 ;  /* 0x0000521009097816 */ /* 0x000fe40000000016 */
[----:B------:R-:W-:Y:S01]  /*237190*/  PRMT R7, R7, 0x5210, R21 ;  /* 0x0000521007077816 */ /* 0x000fe20000000015 */
[----:B------:R-:W3:Y:S04]  /*2371a0*/  LDL.LU R10, [R1+0x2228] ;  /* 0x00222800010a7983 */ /* 0x000ee80000300800 */
[----:B------:R-:W3:Y:S04]  /*2371b0*/  LDL.LU R11, [R1+0x2224] ;  /* 0x00222400010b7983 */ /* 0x000ee80000300800 */
[----:B------:R-:W-:Y:S01]  /*2371c0*/  LDS.128 R24, [R8+0x400] ;  /* 0x0004000008187984 */ /* 0x000fe20000000c00 */
[----:B------:R-:W-:-:S02]  /*2371d0*/  PRMT R0, R28, 0x5210, R0 ;  /* 0x000052101c007816 */ /* 0x000fc40000000000 */
[----:B--2---:R-:W-:Y:S02]  /*2371e0*/  PRMT R2, R14, 0x5210, R2 ;  /* 0x000052100e027816 */ /* 0x004fe40000000002 */
[----:B----4-:R-:W-:Y:S02]  /*2371f0*/  PRMT R5, R12, 0x5210, R5 ;  /* 0x000052100c057816 */ /* 0x010fe40000000005 */
[----:B------:R-:W-:Y:S02]  /*237200*/  PRMT R3, R13, 0x5210, R3 ;  /* 0x000052100d037816 */ /* 0x000fe40000000003 */
[----:B------:R-:W2:Y:S04]  /*237210*/  LDL.LU R13, [R1+0x1be8] ;  /* 0x001be800010d7983 */ /* 0x000ea80000300800 */
[----:B------:R-:W4:Y:S04]  /*237220*/  LDL.LU R14, [R1+0x1be0] ;  /* 0x001be000010e7983 */ /* 0x000f280000300800 */
[----:B---3--:R0:W-:Y:S04]  /*237230*/  STL.64 [R1+0x8160], R18 ;  /* 0x0081601201007387 */ /* 0x0081e80000100a00 */
[----:B------:R3:W-:Y:S01]  /*237240*/  STL.64 [R1+0x8158], R16 ;  /* 0x0081581001007387 */ /* 0x0007e20000100a00 */
[----:B0-----:R-:W-:-:S02]  /*237250*/  IMAD.MOV.U32 R18, RZ, RZ, R6 ;  /* 0x000000ffff127224 */ /* 0x001fc400078e0006 */
[----:B------:R-:W-:Y:S02]  /*237260*/  IMAD.MOV.U32 R19, RZ, RZ, R5 ;  /* 0x000000ffff137224 */ /* 0x000fe400078e0005 */
[----:B---3--:R-:W-:Y:S02]  /*237270*/  IMAD.MOV.U32 R16, RZ, RZ, R9 ;  /* 0x000000ffff107224 */ /* 0x008fe400078e0009 */
[----:B------:R-:W-:Y:S01]  /*237280*/  IMAD.MOV.U32 R17, RZ, RZ, R7 ;  /* 0x000000ffff117224 */ /* 0x000fe200078e0007 */
[----:B------:R-:W-:Y:S04]  /*237290*/  STL.64 [R1+0x8170], R18 ;  /* 0x0081701201007387 */ /* 0x000fe80000100a00 */
[----:B------:R0:W-:Y:S02]  /*2372a0*/  STL.64 [R1+0x8168], R16 ;  /* 0x0081681001007387 */ /* 0x0001e40000100a00 */
[----:B0-----:R-:W-:-:S02]  /*2372b0*/  IMAD.MOV.U32 R16, RZ, RZ, R4 ;  /* 0x000000ffff107224 */ /* 0x001fc400078e0004 */
[----:B------:R-:W0:Y:S01]  /*2372c0*/  LDS.128 R4, [R8] ;  /* 0x0000000008047984 */ /* 0x000e220000000c00 */
[----:B------:R-:W-:Y:S02]  /*2372d0*/  IMAD.MOV.U32 R17, RZ, RZ, R3 ;  /* 0x000000ffff117224 */ /* 0x000fe400078e0003 */
[----:B------:R-:W-:Y:S02]  /*2372e0*/  IMAD.MOV.U32 R18, RZ, RZ, R2 ;  /* 0x000000ffff127224 */ /* 0x000fe400078e0002 */
[----:B------:R-:W-:Y:S01]  /*2372f0*/  IMAD.MOV.U32 R19, RZ, RZ, R0 ;  /* 0x000000ffff137224 */ /* 0x000fe200078e0000 */
[----:B------:R-:W-:Y:S01]  /*237300*/  BAR.SYNC.DEFER_BLOCKING 0x0 ;  /* 0x0000000000007b1d */ /* 0x000fe20000010000 */
[----:B0-----:R-:W-:-:S05]  /*237310*/  IMAD.MOV.U32 R3, RZ, RZ, R4 ;  /* 0x000000ffff037224 */ /* 0x001fca00078e0004 */
[----:B------:R-:W-:Y:S04]  /*237320*/  STL [R1+0x794], R5 ;  /* 0x0007940501007387 */ /* 0x000fe80000100800 */
[----:B------:R0:W-:Y:S04]  /*237330*/  STL.64 [R1+0x798], R6 ;  /* 0x0007980601007387 */ /* 0x0001e80000100a00 */
[----:B------:R-:W-:Y:S04]  /*237340*/  STL [R1+0x80e0], R3 ;  /* 0x0080e00301007387 */ /* 0x000fe80000100800 */
[----:B0-----:R-:W3:Y:S04]  /*237350*/  LDL.LU R7, [R1+0x1b60] ;  /* 0x001b600001077983 */ /* 0x001ee80000300800 */
[----:B------:R-:W3:Y:S04]  /*237360*/  LDL.LU R9, [R1+0x1b54] ;  /* 0x001b540001097983 */ /* 0x000ee80000300800 */
[----:B------:R0:W-:Y:S04]  /*237370*/  STL.64 [R1+0x780], R24 ;  /* 0x0007801801007387 */ /* 0x0001e80000100a00 */
[----:B------:R0:W-:Y:S04]  /*237380*/  STL.64 [R1+0x788], R26 ;  /* 0x0007881a01007387 */ /* 0x0001e80000100a00 */
[----:B------:R-:W3:Y:S04]  /*237390*/  LDL.LU R2, [R1+0x1aa0] ;  /* 0x001aa00001027983 */ /* 0x000ee80000300800 */
        /* <DEDUP_REMOVED lines=9> */
[----:B------:R0:W-:Y:S04]  /*237430*/  STSM.16.M88.4 [R20], R16 ;  /* 0x0000001014007844 */ /* 0x0001e80000000200 */
[----:B0-----:R-:W3:Y:S04]  /*237440*/  LDL.LU.64 R18, [R1+0x8170] ;  /* 0x0081700001127983 */ /* 0x001ee80000300a00 */
[----:B------:R-:W3:Y:S01]  /*237450*/  LDL.LU.64 R16, [R1+0x8168] ;  /* 0x0081680001107983 */ /* 0x000ee20000300a00 */
[----:B------:R-:W-:-:S02]  /*237460*/  LOP3.LUT R5, R10, 0xffff, RZ, 0xc0, !PT ;  /* 0x0000ffff0a057812 */ /* 0x000fc400078ec0ff */
[----:B------:R-:W-:Y:S02]  /*237470*/  LOP3.LUT R21, R11, 0xffff, RZ, 0xc0, !PT ;  /* 0x0000ffff0b157812 */ /* 0x000fe400078ec0ff */
[----:B--2---:R-:W-:Y:S02]  /*237480*/  LOP3.LUT R6, R13, 0xffff, RZ, 0xc0, !PT ;  /* 0x0000ffff0d067812 */ /* 0x004fe400078ec0ff */
[----:B----4-:R-:W-:Y:S01]  /*237490*/  LOP3.LUT R3, R14, 0xffff, RZ, 0xc0, !PT ;  /* 0x0000ffff0e037812 */ /* 0x010fe200078ec0ff */
[----:B---3--:R0:W-:Y:S04]  /*2374a0*/  STSM.16.M88.4 [R20+0x200], R16 ;  /* 0x0002001014007844 */ /* 0x0081e80000000200 */
[----:B0-----:R-:W2:Y:S04]  /*2374b0*/  LDL.LU.64 R18, [R1+0x8160] ;  /* 0x0081600001127983 */ /* 0x001ea80000300a00 */
[----:B------:R-:W3:Y:S04]  /*2374c0*/  LDL.LU.64 R16, [R1+0x8158] ;  /* 0x0081580001107983 */ /* 0x000ee80000300a00 */
[----:B------:R-:W4:Y:S04]  /*2374d0*/  LDL.LU R10, [R1+0x650] ;  /* 0x00065000010a7983 */ /* 0x000f280000300800 */
[----:B------:R-:W4:Y:S04]  /*2374e0*/  LDL.LU R11, [R1+0x64c] ;  /* 0x00064c00010b7983 */ /* 0x000f280000300800 */
[----:B------:R-:W4:Y:S04]  /*2374f0*/  LDL.LU R13, [R1+0x63c] ;  /* 0x00063c00010d7983 */ /* 0x000f280000300800 */
[----:B------:R-:W4:Y:S01]  /*237500*/  LDL.LU R14, [R1+0x654] ;  /* 0x00065400010e7983 */ /* 0x000f220000300800 */
[----:B------:R-:W-:Y:S01]  /*237510*/  LOP3.LUT R0, R0, 0xffff, RZ, 0xc0, !PT ;  /* 0x0000ffff00007812 */ /* 0x000fe200078ec0ff */
[----:B------:R-:W-:Y:S06]  /*237520*/  BAR.SYNC.DEFER_BLOCKING 0x0 ;  /* 0x0000000000007b1d */ /* 0x000fec0000010000 */
[----:B--2---:R-:W-:Y:S04]  /*237530*/  STL.64 [R1+0x8140], R18 ;  /* 0x0081401201007387 */ /* 0x004fe80000100a00 */
[----:B---3--:R0:W-:Y:S02]  /*237540*/  STL.64 [R1+0x8138], R16 ;  /* 0x0081381001007387 */ /* 0x0081e40000100a00 */
[----:B0-----:R-:W-:-:S02]  /*237550*/  PRMT R16, R27, 0x4210, R5 ;  /* 0x000042101b107816 */ /* 0x001fc40000000005 */
[----:B------:R-:W-:Y:S01]  /*237560*/  PRMT R27, R12, 0x4210, R0 ;  /* 0x000042100c1b7816 */ /* 0x000fe20000000000 */
[----:B----4-:R-:W-:Y:S04]  /*237570*/  STL.64 [R1+0x8150], R14 ;  /* 0x0081500e01007387 */ /* 0x010fe80000100a00 */
[----:B------:R-:W-:Y:S04]  /*237580*/  STL [R1+0x8148], R13 ;  /* 0x0081480d01007387 */ /* 0x000fe80000100800 */
[----:B------:R-:W0:Y:S01]  /*237590*/  LDS.128 R12, [R8] ;  /* 0x00000000080c7984 */ /* 0x000e220000000c00 */
[----:B------:R-:W-:-:S03]  /*2375a0*/  PRMT R19, R4, 0x4210, R3 ;  /* 0x0000421004137816 */ /* 0x000fc60000000003 */
[----:B0-----:R-:W-:Y:S01]  /*2375b0*/  STL.64 [R1+0x770], R12 ;  /* 0x0007700c01007387 */ /* 0x001fe20000100a00 */
[----:B------:R-:W-:-:S03]  /*2375c0*/  IMAD.MOV.U32 R4, RZ, RZ, R14 ;  /* 0x000000ffff047224 */ /* 0x000fc600078e000e */
[----:B------:R-:W-:Y:S04]  /*2375d0*/  STL [R1+0x77c], R15 ;  /* 0x00077c0f01007387 */ /* 0x000fe80000100800 */
[----:B------:R-:W0:Y:S04]  /*2375e0*/  LDS.128 R12, [R8+0x400] ;  /* 0x00040000080c7984 */ /* 0x000e280000000c00 */
[----:B------:R-:W-:Y:S04]  /*2375f0*/  STL [R1+0x7da4], R4 ;  /* 0x007da40401007387 */ /* 0x000fe80000100800 */
[----:B0-----:R-:W-:Y:S04]  /*237600*/  STL.64 [R1+0x760], R12 ;  /* 0x0007600c01007387 */ /* 0x001fe80000100a00 */
[----:B------:R0:W-:Y:S04]  /*237610*/  STL.64 [R1+0x768], R14 ;  /* 0x0007680e01007387 */ /* 0x0001e80000100a00 */
[----:B0-----:R-:W2:Y:S04]  /*237620*/  LDL.LU.64 R14, [R1+0x8150] ;  /* 0x00815000010e7983 */ /* 0x001ea80000300a00 */
[----:B------:R-:W3:Y:S01]  /*237630*/  LDL.LU R13, [R1+0x8148] ;  /* 0x00814800010d7983 */ /* 0x000ee20000300800 */
[----:B------:R-:W-:-:S02]  /*237640*/  PRMT R17, R29, 0x4210, R21 ;  /* 0x000042101d117816 */ /* 0x000fc40000000015 */
[----:B------:R-:W-:Y:S01]  /*237650*/  PRMT R18, R28, 0x4210, R6 ;  /* 0x000042101c127816 */ /* 0x000fe20000000006 */
[----:B------:R-:W-:Y:S01]  /*237660*/  BAR.SYNC.DEFER_BLOCKING 0x0 ;  /* 0x0000000000007b1d */ /* 0x000fe20000010000 */
[----:B------:R-:W-:Y:S02]  /*237670*/  LOP3.LUT R7, R7, 0xffff, RZ, 0xc0, !PT ;  /* 0x0000ffff07077812 */ /* 0x000fe400078ec0ff */
[----:B------:R-:W-:Y:S02]  /*237680*/  LOP3.LUT R9, R9, 0xffff, RZ, 0xc0, !PT ;  /* 0x0000ffff09097812 */ /* 0x000fe400078ec0ff */
[----:B------:R-:W-:Y:S02]  /*237690*/  LOP3.LUT R2, R2, 0xffff, RZ, 0xc0, !PT ;  /* 0x0000ffff02027812 */ /* 0x000fe400078ec0ff */
[----:B------:R-:W-:Y:S02]  /*2376a0*/  PRMT R24, R24, 0x4210, R7 ;  /* 0x0000421018187816 */ /* 0x000fe40000000007 */
[----:B------:R-:W-:-:S02]  /*2376b0*/  PRMT R25, R25, 0x4210, R9 ;  /* 0x0000421019197816 */ /* 0x000fc40000000009 */
[----:B------:R-:W-:Y:S02]  /*2376c0*/  PRMT R26, R26, 0x4210, R2 ;  /* 0x000042101a1a7816 */ /* 0x000fe40000000002 */
[----:B------:R-:W-:Y:S01]  /*2376d0*/  PRMT R7, R10, 0x5210, R7 ;  /* 0x000052100a077816 */ /* 0x000fe20000000007 */
[----:B------:R0:W-:Y:S04]  /*2376e0*/  STSM.16.M88.4 [R20], R16 ;  /* 0x0000001014007844 */ /* 0x0001e80000000200 */
[----:B------:R4:W-:Y:S04]  /*2376f0*/  STSM.16.M88.4 [R20+0x200], R24 ;  /* 0x0002001814007844 */ /* 0x0009e80000000200 */
[----:B0-----:R-:W4:Y:S04]  /*237700*/  LDL.LU.64 R18, [R1+0x8140] ;  /* 0x0081400001127983 */ /* 0x001f280000300a00 */
[----:B------:R-:W4:Y:S04]  /*237710*/  LDL.LU.64 R16, [R1+0x8138] ;  /* 0x0081380001107983 */ /* 0x000f280000300a00 */
[----:B------:R-:W4:Y:S04]  /*237720*/  LDL.LU R12, [R1+0x648] ;  /* 0x00064800010c7983 */ /* 0x000f280000300800 */
[----:B------:R-:W-:Y:S01]  /*237730*/  STL [R1+0x8130], R20 ;  /* 0x0081301401007387 */ /* 0x000fe20000100800 */
[----:B--2---:R-:W-:-:S02]  /*237740*/  PRMT R0, R14, 0x5210, R0 ;  /* 0x000052100e007816 */ /* 0x004fc40000000000 */
[----:B---3--:R-:W-:Y:S02]  /*237750*/  PRMT R2, R13, 0x5210, R2 ;  /* 0x000052100d027816 */ /* 0x008fe40000000002 */
[----:B------:R-:W2:Y:S04]  /*237760*/  LDL.LU R13, [R1+0x644] ;  /* 0x00064400010d7983 */ /* 0x000ea80000300800 */
[----:B------:R-:W3:Y:S04]  /*237770*/  LDL.LU R14, [R1+0x640] ;  /* 0x00064000010e7983 */ /* 0x000ee80000300800 */
[----:B------:R-:W2:Y:S04]  /*237780*/  LDL.LU R23, [R1+0x5e4] ;  /* 0x0005e40001177983 */ /* 0x000ea80000300800 */
[----:B----4-:R-:W4:Y:S04]  /*237790*/  LDL.LU R24, [R1+0x2230] ;  /* 0x0022300001187983 */ /* 0x010f280000300800 */
[----:B------:R-:W4:Y:S04]  /*2377a0*/  LDL.LU R25, [R1+0x222c] ;  /* 0x00222c0001197983 */ /* 0x000f280000300800 */
[----:B------:R-:W2:Y:S04]  /*2377b0*/  LDL.LU R26, [R1+0x1c04] ;  /* 0x001c0400011a7983 */ /* 0x000ea80000300800 */
[----:B------:R-:W2:Y:S04]  /*2377c0*/  LDL.LU R10, [R1+0x1c00] ;  /* 0x001c0000010a7983 */ /* 0x000ea80000300800 */
[----:B------:R-:W2:Y:S01]  /*2377d0*/  LDL.LU R27, [R1+0x1b84] ;  /* 0x001b8400011b7983 */ /* 0x000ea20000300800 */
[----:B------:R-:W-:Y:S01]  /*2377e0*/  PRMT R4, R11, 0x5210, R9 ;  /* 0x000052100b047816 */ /* 0x000fe20000000009 */
[----:B------:R-:W-:Y:S06]  /*2377f0*/  BAR.SYNC.DEFER_BLOCKING 0x0 ;  /* 0x0000000000007b1d */ /* 0x000fec0000010000 */
[----:B--2---:R0:W-:Y:S04]  /*237800*/  STL.64 [R1+0x8118], R26 ;  /* 0x0081181a01007387 */ /* 0x0041e80000100a00 */
[----:B----4-:R2:W-:Y:S01]  /*237810*/  STL.64 [R1+0x8110], R24 ;  /* 0x0081101801007387 */ /* 0x0105e20000100a00 */
[----:B0-----:R-:W-:-:S02]  /*237820*/  IMAD.MOV.U32 R26, RZ, RZ, R2 ;  /* 0x000000ffff1a7224 */ /* 0x001fc400078e0002 */
[----:B------:R-:W-:Y:S02]  /*237830*/  IMAD.MOV.U32 R27, RZ, RZ, R0 ;  /* 0x000000ffff1b7224 */ /* 0x000fe400078e0000 */
[----:B--2---:R-:W-:Y:S02]  /*237840*/  IMAD.MOV.U32 R24, RZ, RZ, R7 ;  /* 0x000000ffff187224 */ /* 0x004fe400078e0007 */
[----:B------:R-:W-:Y:S01]  /*237850*/  IMAD.MOV.U32 R25, RZ, RZ, R4 ;  /* 0x000000ffff197224 */ /* 0x000fe200078e0004 */
[----:B------:R0:W-:Y:S04]  /*237860*/  STL.64 [R1+0x8128], R26 ;  /* 0x0081281a01007387 */ /* 0x0001e80000100a00 */
[----:B------:R2:W-:Y:S04]  /*237870*/  STL.64 [R1+0x8120], R24 ;  /* 0x0081201801007387 */ /* 0x0005e80000100a00 */
[----:B------:R-:W4:Y:S01]  /*237880*/  LDL.LU R0, [R1+0x1b80] ;  /* 0x001b800001007983 */ /* 0x000f220000300800 */
[----:B0-----:R-:W-:-:S03]  /*237890*/  PRMT R27, R23, 0x5210, R3 ;  /* 0x00005210171b7816 */ /* 0x001fc60000000003 */
[----:B------:R-:W4:Y:S01]  /*2378a0*/  LDL.LU R9, [R1+0x1acc] ;  /* 0x001acc0001097983 */ /* 0x000f220000300800 */
[----:B--2---:R-:W-:-:S03]  /*2378b0*/  PRMT R25, R13, 0x5210, R21 ;  /* 0x000052100d197816 */ /* 0x004fc60000000015 */
[----:B------:R-:W2:Y:S04]  /*2378c0*/  LDL.LU R2, [R1+0x1ac8] ;  /* 0x001ac80001027983 */ /* 0x000ea80000300800 */
[----:B------:R-:W0:Y:S01]  /*2378d0*/  LDS.128 R20, [R8] ;  /* 0x0000000008147984 */ /* 0x000e220000000c00 */
[----:B------:R-:W-:-:S03]  /*2378e0*/  PRMT R24, R12, 0x5210, R5 ;  /* 0x000052100c187816 */ /* 0x000fc60000000005 */
[----:B------:R-:W2:Y:S04]  /*2378f0*/  LDL.LU R29, [R1+0x1d5c] ;  /* 0x001d5c00011d7983 */ /* 0x000ea80000300800 */
[----:B------:R-:W2:Y:S04]  /*237900*/  LDL.LU R7, [R1+0x1d58] ;  /* 0x001d580001077983 */ /* 0x000ea80000300800 */
[----:B------:R-:W2:Y:S01]  /*237910*/  LDL.LU R28, [R1+0x1d50] ;  /* 0x001d5000011c7983 */ /* 0x000ea20000300800 */
[----:B---3--:R-:W-:-:S03]  /*237920*/  PRMT R26, R14, 0x5210, R6 ;  /* 0x000052100e1a7816 */ /* 0x008fc60000000006 */
[----:B------:R-:W3:Y:S04]  /*237930*/  LDL.LU R5, [R1+0x1d54] ;  /* 0x001d540001057983 */ /* 0x000ee80000300800 */
[----:B------:R-:W2:Y:S04]  /*237940*/  LDL.LU R11, [R1+0x1d4c] ;  /* 0x001d4c00010b7983 */ /* 0x000ea80000300800 */
[----:B------:R-:W2:Y:S04]  /*237950*/  LDL.LU R12, [R1+0x1d48] ;  /* 0x001d4800010c7983 */ /* 0x000ea80000300800 */
[----:B------:R-:W2:Y:S04]  /*237960*/  LDL.LU R13, [R1+0x1618] ;  /* 0x00161800010d7983 */ /* 0x000ea80000300800 */
[----:B------:R-:W2:Y:S04]  /*237970*/  LDL.LU R14, [R1+0x1008] ;  /* 0x00100800010e7983 */ /* 0x000ea80000300800 */
[----:B0-----:R-:W-:Y:S04]  /*237980*/  STL.64 [R1+0x750], R20 ;  /* 0x0007501401007387 */ /* 0x001fe80000100a00 */
[----:B------:R-:W-:Y:S04]  /*237990*/  STL.64 [R1+0x758], R22 ;  /* 0x0007581601007387 */ /* 0x000fe80000100a00 */
[----:B------:R-:W0:Y:S04]  /*2379a0*/  LDS.128 R20, [R8+0x400] ;  /* 0x0004000008147984 */ /* 0x000e280000000c00 */
[----:B0-----:R0:W-:Y:S04]  /*2379b0*/  STL.64 [R1+0x740], R20 ;  /* 0x0007401401007387 */ /* 0x0011e80000100a00 */
[----:B------:R-:W-:Y:S04]  /*2379c0*/  STL.64 [R1+0x748], R22 ;  /* 0x0007481601007387 */ /* 0x000fe80000100a00 */
[----:B0-----:R-:W2:Y:S01]  /*2379d0*/  LDL.LU R20, [R1+0x8130] ;  /* 0x0081300001147983 */ /* 0x001ea20000300800 */
[----:B------:R-:W-:Y:S06]  /*2379e0*/  BAR.SYNC.DEFER_BLOCKING 0x0 ;  /* 0x0000000000007b1d */ /* 0x000fec0000010000 */
[----:B--2---:R0:W-:Y:S04]  /*2379f0*/  STSM.16.M88.4 [R20], R24 ;  /* 0x0000001814007844 */ /* 0x0041e80000000200 */
[----:B0-----:R-:W2:Y:S04]  /*237a00*/  LDL.LU.64 R26, [R1+0x8128] ;  /* 0x00812800011a7983 */ /* 0x001ea80000300a00 */
[----:B------:R-:W2:Y:S04]  /*237a10*/  LDL.LU.64 R24, [R1+0x8120] ;  /* 0x0081200001187983 */ /* 0x000ea80000300a00 */
[----:B--2---:R0:W-:Y:S04]  /*237a20*/  STSM.16.M88.4 [R20+0x200], R24 ;  /* 0x0002001814007844 */ /* 0x0041e80000000200 */
[----:B0-----:R-:W2:Y:S04]  /*237a30*/  LDL.LU.64 R26, [R1+0x8118] ;  /* 0x00811800011a7983 */ /* 0x001ea80000300a00 */
[----:B------:R-:W2:Y:S01]  /*237a40*/  LDL.LU.64 R24, [R1+0x8110] ;  /* 0x0081100001187983 */ /* 0x000ea20000300a00 */
[----:B------:R-:W-:-:S02]  /*237a50*/  LOP3.LUT R2, R2, 0xffff, RZ, 0xc0, !PT ;  /* 0x0000ffff02027812 */ /* 0x000fc400078ec0ff */
[----:B----4-:R-:W-:Y:S02]  /*237a60*/  LOP3.LUT R9, R9, 0xffff, RZ, 0xc0, !PT ;  /* 0x0000ffff09097812 */ /* 0x010fe400078ec0ff */
[----:B------:R-:W-:Y:S02]  /*237a70*/  LOP3.LUT R10, R10, 0xffff, RZ, 0xc0, !PT ;  /* 0x0000ffff0a0a7812 */ /* 0x000fe400078ec0ff */
[----:B------:R-:W-:Y:S01]  /*237a80*/  PRMT R4, R28, 0x4210, R9 ;  /* 0x000042101c047816 */ /* 0x000fe20000000009 */
[----:B------:R-:W-:Y:S01]  /*237a90*/  BAR.SYNC.DEFER_BLOCKING 0x0 ;  /* 0x0000000000007b1d */ /* 0x000fe20000010000 */
[----:B--2---:R-:W-:Y:S02]  /*237aa0*/  LOP3.LUT R3, R24, 0xffff, RZ, 0xc0, !PT ;  /* 0x0000ffff18037812 */ /* 0x004fe400078ec0ff */
[----:B------:R-:W-:Y:S02]  /*237ab0*/  LOP3.LUT R24, R27, 0xffff, RZ, 0xc0, !PT ;  /* 0x0000ffff1b187812 */ /* 0x000fe400078ec0ff */
[----:B------:R-:W-:-:S02]  /*237ac0*/  LOP3.LUT R21, R25, 0xffff, RZ, 0xc0, !PT ;  /* 0x0000ffff19157812 */ /* 0x000fc400078ec0ff */
[----:B------:R-:W-:Y:S02]  /*237ad0*/  PRMT R25, R29, 0x4210, R24 ;  /* 0x000042101d197816 */ /* 0x000fe40000000018 */
[----:B------:R-:W-:-:S03]  /*237ae0*/  LOP3.LUT R6, R26, 0xffff, RZ, 0xc0, !PT ;  /* 0x0000ffff1a067812 */ /* 0x000fc600078ec0ff */
[----:B------:R-:W-:Y:S04]  /*237af0*/  STL.64 [R1+0x8108], R24 ;  /* 0x0081081801007387 */ /* 0x000fe80000100a00 */
[----:B------:R-:W0:Y:S01]  /*237b00*/  LDS.128 R24, [R8] ;  /* 0x0000000008187984 */ /* 0x000e220000000c00 */
[----:B------:R-:W-:-:S03]  /*237b10*/  PRMT R22, R12, 0x4210, R21 ;  /* 0x000042100c167816 */ /* 0x000fc60000000015 */
[----:B------:R3:W-:Y:S01]  /*237b20*/  STL [R1+0x55c], R2 ;  /* 0x00055c0201007387 */ /* 0x0007e20000100800 */
[----:B------:R-:W-:Y:S02]  /*237b30*/  PRMT R23, R11, 0x4210, R3 ;  /* 0x000042100b177816 */ /* 0x000fe40000000003 */
[----:B------:R-:W-:Y:S02]  /*237b40*/  PRMT R11, R14, 0x4210, R10 ;  /* 0x000042100e0b7816 */ /* 0x000fe4000000000a */
[----:B---3--:R-:W-:Y:S02]  /*237b50*/  PRMT R2, R5, 0x4210, R2 ;  /* 0x0000421005027816 */ /* 0x008fe40000000002 */
[----:B------:R-:W2:Y:S04]  /*237b60*/  LDL.LU R5, [R1+0x668] ;  /* 0x0006680001057983 */ /* 0x000ea80000300800 */
[----:B------:R-:W3:Y:S04]  /*237b70*/  LDL.LU R12, [R1+0x664] ;  /* 0x00066400010c7983 */ /* 0x000ee80000300800 */
[----:B0-----:R0:W-:Y:S01]  /*237b80*/  STL [R1+0x730], R24 ;  /* 0x0007301801007387 */ /* 0x0011e20000100800 */
[----:B------:R-:W-:-:S03]  /*237b90*/  IMAD.MOV.U32 R28, RZ, RZ, R25 ;  /* 0x000000ffff1c7224 */ /* 0x000fc600078e0019 */
[----:B------:R4:W-:Y:S04]  /*237ba0*/  STL.64 [R1+0x738], R26 ;  /* 0x0007381a01007387 */ /* 0x0009e80000100a00 */
[----:B0-----:R-:W2:Y:S04]  /*237bb0*/  LDL.LU.64 R24, [R1+0x8108] ;  /* 0x0081080001187983 */ /* 0x001ea80000300a00 */
[----:B------:R-:W2:Y:S01]  /*237bc0*/  LDL.LU R14, [R1+0x660] ;  /* 0x00066000010e7983 */ /* 0x000ea20000300800 */
[----:B------:R-:W-:Y:S01]  /*237bd0*/  PRMT R13, R13, 0x4210, R6 ;  /* 0x000042100d0d7816 */ /* 0x000fe20000000006 */
[----:B----4-:R-:W-:-:S04]  /*237be0*/  IMAD.MOV.U32 R27, RZ, RZ, R11 ;  /* 0x000000ffff1b7224 */ /* 0x010fc800078e000b */
[----:B------:R-:W-:Y:S01]  /*237bf0*/  IMAD.MOV.U32 R26, RZ, RZ, R13 ;  /* 0x000000ffff1a7224 */ /* 0x000fe200078e000d */
[----:B--2---:R-:W-:Y:S04]  /*237c00*/  STL.64 [R1+0x80e8], R14 ;  /* 0x0080e80e01007387 */ /* 0x004fe80000100a00 */
[----:B---3--:R0:W-:Y:S04]  /*237c10*/  STL [R1+0x80e4], R12 ;  /* 0x0080e40c01007387 */ /* 0x0081e80000100800 */
[----:B------:R2:W-:Y:S01]  /*237c20*/  STL [R1+0x80f0], R24 ;  /* 0x0080f01801007387 */ /* 0x0005e20000100800 */
[----:B0-----:R-:W-:-:S02]  /*237c30*/  IMAD.MOV.U32 R12, RZ, RZ, R25 ;  /* 0x000000ffff0c7224 */ /* 0x001fc400078e0019 */
[----:B------:R-:W-:Y:S02]  /*237c40*/  IMAD.MOV.U32 R25, RZ, RZ, R22 ;  /* 0x000000ffff197224 */ /* 0x000fe400078e0016 */
[----:B--2---:R-:W-:Y:S01]  /*237c50*/  IMAD.MOV.U32 R24, RZ, RZ, R23 ;  /* 0x000000ffff187224 */ /* 0x004fe200078e0017 */
[----:B------:R-:W-:Y:S04]  /*237c60*/  STL.64 [R1+0x8100], R26 ;  /* 0x0081001a01007387 */ /* 0x000fe80000100a00 */
[----:B------:R-:W-:Y:S04]  /*237c70*/  STL.64 [R1+0x80f8], R24 ;  /* 0x0080f81801007387 */ /* 0x000fe80000100a00 */
[----:B------:R-:W0:Y:S01]  /*237c80*/  LDS.128 R24, [R8+0x400] ;  /* 0x0004000008187984 */ /* 0x000e220000000c00 */
[----:B------:R-:W-:-:S03]  /*237c90*/  IMAD.MOV.U32 R14, RZ, RZ, R4 ;  /* 0x000000ffff0e7224 */ /* 0x000fc600078e0004 */
[----:B------:R-:W2:Y:S04]  /*237ca0*/  LDL.LU R4, [R1+0x658] ;  /* 0x0006580001047983 */ /* 0x000ea80000300800 */
[----:B------:R-:W3:Y:S04]  /*237cb0*/  LDL.LU R22, [R1+0x66c] ;  /* 0x00066c0001167983 */ /* 0x000ee80000300800 */
[----:B------:R-:W4:Y:S04]  /*237cc0*/  LDL.LU R23, [R1+0x5ec] ;  /* 0x0005ec0001177983 */ /* 0x000f280000300800 */
[----:B------:R-:W2:Y:S04]  /*237cd0*/  LDL.LU R11, [R1+0x5e8] ;  /* 0x0005e800010b7983 */ /* 0x000ea80000300800 */
[----:B------:R1:W-:Y:S04]  /*237ce0*/  STL [R1+0x7b40], R28 ;  /* 0x007b401c01007387 */ /* 0x0003e80000100800 */
[----:B-1----:R-:W2:Y:S04]  /*237cf0*/  LDL.LU R28, [R1+0x65c] ;  /* 0x00065c00011c7983 */ /* 0x002ea80000300800 */
[----:B0-----:R-:W-:Y:S04]  /*237d00*/  STL.64 [R1+0x720], R24 ;  /* 0x0007201801007387 */ /* 0x001fe80000100a00 */
[----:B------:R0:W-:Y:S04]  /*237d10*/  STL.64 [R1+0x728], R26 ;  /* 0x0007281a01007387 */ /* 0x0001e80000100a00 */
[----:B0-----:R-:W2:Y:S04]  /*237d20*/  LDL.LU.64 R26, [R1+0x8100] ;  /* 0x00810000011a7983 */ /* 0x001ea80000300a00 */
[----:B------:R-:W2:Y:S01]  /*237d30*/  LDL.LU.64 R24, [R1+0x80f8] ;  /* 0x0080f80001187983 */ /* 0x000ea20000300a00 */
[----:B------:R-:W-:Y:S01]  /*237d40*/  BAR.SYNC.DEFER_BLOCKING 0x0 ;  /* 0x0000000000007b1d */ /* 0x000fe20000010000 */
[----:B------:R-:W-:-:S04]  /*237d50*/  LOP3.LUT R0, R0, 0xffff, RZ, 0xc0, !PT ;  /* 0x0000ffff00007812 */ /* 0x000fc800078ec0ff */
[----:B------:R-:W-:Y:S01]  /*237d60*/  PRMT R7, R7, 0x4210, R0 ;  /* 0x0000421007077816 */ /* 0x000fe20000000000 */
[----:B------:R-:W-:-:S04]  /*237d70*/  IMAD.MOV.U32 R15, RZ, RZ, R2 ;  /* 0x000000ffff0f7224 */ /* 0x000fc800078e0002 */
[----:B------:R-:W-:Y:S01]  /*237d80*/  IMAD.MOV.U32 R13, RZ, RZ, R7 ;  /* 0x000000ffff0d7224 */ /* 0x000fe200078e0007 */
[----:B--2---:R0:W-:Y:S04]  /*237d90*/  STSM.16.M88.4 [R20], R24 ;  /* 0x0000001814007844 */ /* 0x0041e80000000200 */
[----:B------:R1:W-:Y:S04]  /*237da0*/  STSM.16.M88.4 [R20+0x200], R12 ;  /* 0x0002000c14007844 */ /* 0x0003e80000000200 */
[----:B0-----:R-:W2:Y:S04]  /*237db0*/  LDL.LU R24, [R1+0x80f0] ;  /* 0x0080f00001187983 */ /* 0x001ea80000300800 */
[----:B-1----:R-:W3:Y:S04]  /*237dc0*/  LDL.LU.64 R14, [R1+0x80e8] ;  /* 0x0080e800010e7983 */ /* 0x002ee80000300a00 */
[----:B------:R-:W3:Y:S04]  /*237dd0*/  LDL.LU R12, [R1+0x80e4] ;  /* 0x0080e400010c7983 */ /* 0x000ee80000300800 */
[----:B------:R0:W-:Y:S04]  /*237de0*/  STL [R1+0x80dc], R20 ;  /* 0x0080dc1401007387 */ /* 0x0001e80000100800 */
[----:B0-----:R-:W3:Y:S04]  /*237df0*/  LDL.LU R20, [R1+0x55c] ;  /* 0x00055c0001147983 */ /* 0x001ee80000300800 */
[----:B------:R-:W3:Y:S04]  /*237e00*/  LDL.LU R13, [R1+0x2238] ;  /* 0x00223800010d7983 */ /* 0x000ee80000300800 */
[----:B------:R-:W3:Y:S01]  /*237e10*/  LDL.LU R27, [R1+0x2234] ;  /* 0x00223400011b7983 */ /* 0x000ee20000300800 */
[----:B----4-:R-:W-:-:S02]  /*237e20*/  PRMT R6, R23, 0x5210, R6 ;  /* 0x0000521017067816 */ /* 0x010fc40000000006 */
[----:B------:R-:W-:Y:S01]  /*237e30*/  PRMT R4, R4, 0x5210, R3 ;  /* 0x0000521004047816 */ /* 0x000fe20000000003 */
[----:B------:R-:W-:Y:S01]  /*237e40*/  BAR.SYNC.DEFER_BLOCKING 0x0 ;  /* 0x0000000000007b1d */ /* 0x000fe20000010000 */
[----:B--2---:R-:W-:Y:S02]  /*237e50*/  PRMT R24, R5, 0x5210, R24 ;  /* 0x0000521005187816 */ /* 0x004fe40000000018 */
[----:B---3--:R-:W-:-:S03]  /*237e60*/  PRMT R25, R12, 0x5210, R0 ;  /* 0x000052100c197816 */ /* 0x008fc60000000000 */
[----:B------:R0:W-:Y:S04]  /*237e70*/  STL [R1+0x80d0], R27 ;  /* 0x0080d01b01007387 */ /* 0x0001e80000100800 */
[----:B------:R-:W2:Y:S04]  /*237e80*/  LDL.LU R29, [R1+0x1c20] ;  /* 0x001c2000011d7983 */ /* 0x000ea80000300800 */
[----:B------:R-:W3:Y:S04]  /*237e90*/  LDL.LU R7, [R1+0x1c1c] ;  /* 0x001c1c0001077983 */ /* 0x000ee80000300800 */
[----:B------:R-:W4:Y:S04]  /*237ea0*/  LDL.LU R2, [R1+0x1ba4] ;  /* 0x001ba40001027983 */ /* 0x000f280000300800 */
[----:B------:R-:W2:Y:S04]  /*237eb0*/  LDL.LU R0, [R1+0x1b9c] ;  /* 0x001b9c0001007983 */ /* 0x000ea80000300800 */
[----:B------:R-:W2:Y:S01]  /*237ec0*/  LDL.LU R5, [R1+0x1ae4] ;  /* 0x001ae40001057983 */ /* 0x000ea20000300800 */
[----:B0-----:R-:W-:-:S02]  /*237ed0*/  PRMT R27, R28, 0x5210, R20 ;  /* 0x000052101c1b7816 */ /* 0x001fc40000000014 */
[----:B------:R-:W-:Y:S01]  /*237ee0*/  PRMT R26, R14, 0x5210, R9 ;  /* 0x000052100e1a7816 */ /* 0x000fe20000000009 */
[----:B---3--:R0:W-:Y:S04]  /*237ef0*/  STL [R1+0x80d8], R7 ;  /* 0x0080d80701007387 */ /* 0x0081e80000100800 */
[----:B--2---:R1:W-:Y:S01]  /*237f00*/  STL [R1+0x80d4], R5 ;  /* 0x0080d40501007387 */ /* 0x0043e20000100800 */
[----:B0-----:R-:W-:-:S03]  /*237f10*/  PRMT R7, R11, 0x5210, R10 ;  /* 0x000052100b077816 */ /* 0x001fc6000000000a */
[----:B------:R-:W2:Y:S04]  /*237f20*/  LDL.LU R12, [R1+0x1ae0] ;  /* 0x001ae000010c7983 */ /* 0x000ea80000300800 */
[----:B------:R-:W3:Y:S01]  /*237f30*/  LDL.LU R14, [R1+0x1d74] ;  /* 0x001d7400010e7983 */ /* 0x000ee20000300800 */
[----:B-1----:R-:W-:-:S03]  /*237f40*/  PRMT R5, R22, 0x5210, R21 ;  /* 0x0000521016057816 */ /* 0x002fc60000000015 */
        /* <DEDUP_REMOVED lines=13> */
[----:B------:R1:W-:Y:S04]  /*238020*/  STSM.16.M88.4 [R20+0x200], R24 ;  /* 0x0002001814007844 */ /* 0x0003e80000000200 */
[----:B0-----:R-:W2:Y:S04]  /*238030*/  LDL.LU R7, [R1+0x80d8] ;  /* 0x0080d80001077983 */ /* 0x001ea80000300800 */
[----:B------:R-:W2:Y:S04]  /*238040*/  LDL.LU R5, [R1+0x80d4] ;  /* 0x0080d40001057983 */ /* 0x000ea80000300800 */
[----:B-1----:R-:W3:Y:S01]  /*238050*/  LDL.LU R27, [R1+0x80d0] ;  /* 0x0080d000011b7983 */ /* 0x002ee20000300800 */
[----:B----4-:R-:W-:-:S02]  /*238060*/  LOP3.LUT R4, R2, 0xffff, RZ, 0xc0, !PT ;  /* 0x0000ffff02047812 */ /* 0x010fc400078ec0ff */
[----:B------:R-:W-:Y:S01]  /*238070*/  LOP3.LUT R23, R0, 0xffff, RZ, 0xc0, !PT ;  /* 0x0000ffff00177812 */ /* 0x000fe200078ec0ff */
[----:B------:R-:W4:Y:S01]  /*238080*/  LDL.LU R28, [R1+0x1d60] ;  /* 0x001d6000011c7983 */ /* 0x000f220000300800 */
[----:B------:R-:W-:-:S03]  /*238090*/  LOP3.LUT R0, R12, 0xffff, RZ, 0xc0, !PT ;  /* 0x0000ffff0c007812 */ /* 0x000fc600078ec0ff */
[----:B------:R-:W4:Y:S04]  /*2380a0*/  LDL.LU R2, [R1+0x163c] ;  /* 0x00163c0001027983 */ /* 0x000f280000300800 */
[----:B------:R-:W4:Y:S01]  /*2380b0*/  LDL.LU R12, [R1+0x688] ;  /* 0x00068800010c7983 */ /* 0x000f220000300800 */
[----:B------:R-:W-:Y:S01]  /*2380c0*/  LOP3.LUT R21, R29, 0xffff, RZ, 0xc0, !PT ;  /* 0x0000ffff1d157812 */ /* 0x000fe200078ec0ff */
[----:B------:R-:W-:Y:S01]  /*2380d0*/  BAR.SYNC.DEFER_BLOCKING 0x0 ;  /* 0x0000000000007b1d */ /* 0x000fe20000010000 */
[----:B--2---:R-:W-:-:S05]  /*2380e0*/  LOP3.LUT R6, R5, 0xffff, RZ, 0xc0, !PT ;  /* 0x0000ffff05067812 */ /* 0x004fca00078ec0ff */
[----:B------:R-:W2:Y:S01]  /*2380f0*/  LDL.LU R5, [R1+0x684] ;  /* 0x0006840001057983 */ /* 0x000ea20000300800 */
[----:B---3--:R-:W-:-:S03]  /*238100*/  LOP3.LUT R22, R27, 0xffff, RZ, 0xc0, !PT ;  /* 0x0000ffff1b167812 */ /* 0x008fc600078ec0ff */
[----:B------:R-:W3:Y:S01]  /*238110*/  LDL.LU R27, [R1+0x680] ;  /* 0x00068000011b7983 */ /* 0x000ee20000300800 */
[----:B------:R-:W-:Y:S02]  /*238120*/  PRMT R14, R14, 0x4210, R4 ;  /* 0x000042100e0e7816 */ /* 0x000fe40000000004 */
[----:B------:R-:W-:Y:S02]  /*238130*/  PRMT R9, R9, 0x4210, R23 ;  /* 0x0000421009097816 */ /* 0x000fe40000000017 */
[----:B------:R-:W-:Y:S01]  /*238140*/  PRMT R26, R10, 0x4210, R6 ;  /* 0x000042100a1a7816 */ /* 0x000fe20000000006 */
[----:B------:R-:W-:Y:S02]  /*238150*/  IMAD.MOV.U32 R24, RZ, RZ, R14 ;  /* 0x000000ffff187224 */ /* 0x000fe400078e000e */
[----:B------:R-:W-:Y:S01]  /*238160*/  IMAD.MOV.U32 R25, RZ, RZ, R9 ;  /* 0x000000ffff197224 */ /* 0x000fe200078e0009 */
[----:B---3--:R0:W-:Y:S04]  /*238170*/  STL [R1+0x80ac], R27 ;  /* 0x0080ac1b01007387 */ /* 0x0081e80000100800 */
[----:B------:R-:W3:Y:S01]  /*238180*/  LDL.LU R14, [R1+0x67c] ;  /* 0x00067c00010e7983 */ /* 0x000ee20000300800 */
[----:B0-----:R-:W-:-:S05]  /*238190*/  PRMT R27, R11, 0x4210, R0 ;  /* 0x000042100b1b7816 */ /* 0x001fca0000000000 */
[----:B------:R0:W-:Y:S04]  /*2381a0*/  STL.64 [R1+0x80b8], R26 ;  /* 0x0080b81a01007387 */ /* 0x0001e80000100a00 */
[----:B0-----:R-:W2:Y:S04]  /*2381b0*/  LDL.LU R26, [R1+0x1d68] ;  /* 0x001d6800011a7983 */ /* 0x001ea80000300800 */
[----:B------:R-:W2:Y:S04]  /*2381c0*/  LDL.LU R27, [R1+0x1d64] ;  /* 0x001d6400011b7983 */ /* 0x000ea80000300800 */
[----:B------:R2:W-:Y:S04]  /*2381d0*/  STL.64 [R1+0x80b0], R24 ;  /* 0x0080b01801007387 */ /* 0x0005e80000100a00 */
[----:B------:R-:W2:Y:S04]  /*2381e0*/  LDL.LU R29, [R1+0x678] ;  /* 0x00067800011d7983 */ /* 0x000ea80000300800 */
[----:B------:R-:W2:Y:S04]  /*2381f0*/  LDL.LU R9, [R1+0x674] ;  /* 0x0006740001097983 */ /* 0x000ea80000300800 */
[----:B------:R-:W2:Y:S04]  /*238200*/  LDL.LU R10, [R1+0x670] ;  /* 0x00067000010a7983 */ /* 0x000ea80000300800 */
[----:B------:R-:W2:Y:S01]  /*238210*/  LDL.LU R11, [R1+0x5f0] ;  /* 0x0005f000010b7983 */ /* 0x000ea20000300800 */
[----:B------:R-:W-:-:S03]  /*238220*/  LOP3.LUT R7, R7, 0xffff, RZ, 0xc0, !PT ;  /* 0x0000ffff07077812 */ /* 0x000fc600078ec0ff */
[----:B--2---:R-:W-:Y:S04]  /*238230*/  STL.64 [R1+0x80c8], R10 ;  /* 0x0080c80a01007387 */ /* 0x004fe80000100a00 */
[----:B------:R-:W-:Y:S04]  /*238240*/  STL [R1+0x80c0], R9 ;  /* 0x0080c00901007387 */ /* 0x000fe80000100800 */
[----:B------:R-:W0:Y:S01]  /*238250*/  LDS.128 R8, [R8] ;  /* 0x0000000008087984 */ /* 0x000e220000000c00 */
[----:B------:R-:W-:Y:S02]  /*238260*/  PRMT R25, R27, 0x4210, R22 ;  /* 0x000042101b197816 */ /* 0x000fe40000000016 */
[----:B----4-:R-:W-:Y:S01]  /*238270*/  PRMT R27, R2, 0x4210, R7 ;  /* 0x00004210021b7816 */ /* 0x010fe20000000007 */
[----:B0-----:R-:W-:Y:S01]  /*238280*/  IMAD.MOV.U32 R2, RZ, RZ, R8 ;  /* 0x000000ffff027224 */ /* 0x001fe200078e0008 */
[----:B------:R-:W-:Y:S04]  /*238290*/  STL [R1+0x6f4], R9 ;  /* 0x0006f40901007387 */ /* 0x000fe80000100800 */
[----:B------:R-:W-:Y:S04]  /*2382a0*/  STL.64 [R1+0x6f8], R10 ;  /* 0x0006f80a01007387 */ /* 0x000fe80000100a00 */
[----:B------:R0:W-:Y:S04]  /*2382b0*/  STL.64 [R1+0x7ae0], R2 ;  /* 0x007ae00201007387 */ /* 0x0001e80000100a00 */
[----:B0-----:R-:W2:Y:S01]  /*2382c0*/  LDL R3, [R1+0x94] ;  /* 0x0000940001037983 */ /* 0x001ea20000100800 */
[----:B------:R-:W-:-:S04]  /*2382d0*/  LOP3.LUT R13, R13, 0xffff, RZ, 0xc0, !PT ;  /* 0x0000ffff0d0d7812 */ /* 0x000fc800078ec0ff */
[----:B------:R-:W-:Y:S02]  /*2382e0*/  PRMT R24, R26, 0x4210, R13 ;  /* 0x000042101a187816 */ /* 0x000fe4000000000d */
[----:B------:R-:W-:Y:S01]  /*2382f0*/  PRMT R26, R28, 0x4210, R21 ;  /* 0x000042101c1a7816 */ /* 0x000fe20000000015 */
[----:B--2---:R-:W0:Y:S01]  /*238300*/  LDS.128 R8, [R3+0x400] ;  /* 0x0004000003087984 */ /* 0x004e220000000c00 */
[----:B------:R-:W-:Y:S06]  /*238310*/  BAR.SYNC.DEFER_BLOCKING 0x0 ;  /* 0x0000000000007b1d */ /* 0x000fec0000010000 */
[----:B------:R-:W-:Y:S04]  /*238320*/  STSM.16.M88.4 [R20], R24 ;  /* 0x0000001814007844 */ /* 0x000fe80000000200 */
[----:B0-----:R-:W-:Y:S04]  /*238330*/  STL.64 [R1+0x6e0], R8 ;  /* 0x0006e00801007387 */ /* 0x001fe80000100a00 */
[----:B------:R0:W-:Y:S04]  /*238340*/  STL.64 [R1+0x6e8], R10 ;  /* 0x0006e80a01007387 */ /* 0x0001e80000100a00 */
[----:B0-----:R-:W2:Y:S04]  /*238350*/  LDL.LU.64 R10, [R1+0x80c8] ;  /* 0x0080c800010a7983 */ /* 0x001ea80000300a00 */
[----:B------:R-:W4:Y:S04]  /*238360*/  LDL.LU R9, [R1+0x80c0] ;  /* 0x0080c00001097983 */ /* 0x000f280000300800 */
[----:B------:R-:W2:Y:S04]  /*238370*/  LDL.LU.64 R26, [R1+0x80b8] ;  /* 0x0080b800011a7983 */ /* 0x000ea80000300a00 */
[----:B------:R-:W2:Y:S01]  /*238380*/  LDL.LU.64 R24, [R1+0x80b0] ;  /* 0x0080b00001187983 */ /* 0x000ea20000300a00 */
[----:B------:R-:W-:-:S02]  /*238390*/  PRMT R5, R5, 0x5210, R23 ;  /* 0x0000521005057816 */ /* 0x000fc40000000017 */
[----:B------:R-:W-:Y:S01]  /*2383a0*/  PRMT R4, R12, 0x5210, R4 ;  /* 0x000052100c047816 */ /* 0x000fe20000000004 */
[----:B--2---:R0:W-:Y:S04]  /*2383b0*/  STSM.16.M88.4 [R20+0x200], R24 ;  /* 0x0002001814007844 */ /* 0x0041e80000000200 */
[----:B0-----:R-:W2:Y:S01]  /*2383c0*/  LDL.LU R27, [R1+0x80ac] ;  /* 0x0080ac00011b7983 */ /* 0x001ea20000300800 */
[----:B------:R-:W-:Y:S02]  /*2383d0*/  PRMT R25, R29, 0x5210, R22 ;  /* 0x000052101d197816 */ /* 0x000fe40000000016 */
[----:B----4-:R-:W-:Y:S01]  /*2383e0*/  PRMT R26, R9, 0x5210, R21 ;  /* 0x00005210091a7816 */ /* 0x010fe20000000015 */
[----:B------:R-:W-:Y:S01]  /*2383f0*/  STL [R1+0x80a8], R20 ;  /* 0x0080a81401007387 */ /* 0x000fe20000100800 */
[----:B------:R-:W-:Y:S01]  /*238400*/  BAR.SYNC.DEFER_BLOCKING 0x0 ;  /* 0x0000000000007b1d */ /* 0x000fe20000010000 */
[----:B---3--:R-:W-:-:S05]  /*238410*/  PRMT R24, R14, 0x5210, R13 ;  /* 0x000052100e187816 */ /* 0x008fca000000000d */
[----:B------:R-:W3:Y:S04]  /*238420*/  LDL.LU R8, [R1+0x2240] ;  /* 0x0022400001087983 */ /* 0x000ee80000300800 */
[----:B------:R-:W4:Y:S04]  /*238430*/  LDL.LU R12, [R1+0x223c] ;  /* 0x00223c00010c7983 */ /* 0x000f280000300800 */
[----:B------:R-:W3:Y:S04]  /*238440*/  LDL.LU R13, [R1+0x1c30] ;  /* 0x001c3000010d7983 */ /* 0x000ee80000300800 */
[----:B------:R-:W4:Y:S04]  /*238450*/  LDL.LU R14, [R1+0x1c2c] ;  /* 0x001c2c00010e7983 */ /* 0x000f280000300800 */
[----:B------:R-:W0:Y:S04]  /*238460*/  LDS.128 R20, [R3] ;  /* 0x0000000003147984 */ /* 0x000e280000000c00 */
[----:B0-----:R-:W-:Y:S04]  /*238470*/  STL.64 [R1+0x6d0], R20 ;  /* 0x0006d01401007387 */ /* 0x001fe80000100a00 */
[----:B------:R-:W-:Y:S04]  /*238480*/  STL.64 [R1+0x6d8], R22 ;  /* 0x0006d81601007387 */ /* 0x000fe80000100a00 */
[----:B------:R-:W0:Y:S04]  /*238490*/  LDS.128 R20, [R3+0x400] ;  /* 0x0004000003147984 */ /* 0x000e280000000c00 */
[----:B0-----:R0:W-:Y:S04]  /*2384a0*/  STL.64 [R1+0x6c0], R20 ;  /* 0x0006c01401007387 */ /* 0x0011e80000100a00 */
[----:B------:R1:W-:Y:S04]  /*2384b0*/  STL.64 [R1+0x6c8], R22 ;  /* 0x0006c81601007387 */ /* 0x0003e80000100a00 */
[----:B0-----:R-:W4:Y:S04]  /*2384c0*/  LDL.LU R20, [R1+0x80a8] ;  /* 0x0080a80001147983 */ /* 0x001f280000300800 */
[----:B-1----:R-:W4:Y:S04]  /*2384d0*/  LDL.LU R23, [R1+0x1bc8] ;  /* 0x001bc80001177983 */ /* 0x002f280000300800 */
[----:B------:R-:W4:Y:S04]  /*2384e0*/  LDL.LU R22, [R1+0x1bc0] ;  /* 0x001bc00001167983 */ /* 0x000f280000300800 */
[----:B------:R-:W4:Y:S01]  /*2384f0*/  LDL.LU R21, [R1+0x1b38] ;  /* 0x001b380001157983 */ /* 0x000f220000300800 */
[----:B--2---:R-:W-:-:S02]  /*238500*/  PRMT R6, R27, 0x5210, R6 ;  /* 0x000052101b067816 */ /* 0x004fc40000000006 */
[----:B------:R-:W-:Y:S01]  /*238510*/  PRMT R27, R10, 0x5210, R7 ;  /* 0x000052100a1b7816 */ /* 0x000fe20000000007 */
[----:B------:R-:W-:Y:S01]  /*238520*/  BAR.SYNC.DEFER_BLOCKING 0x0 ;  /* 0x0000000000007b1d */ /* 0x000fe20000010000 */
[----:B------:R-:W-:Y:S02]  /*238530*/  PRMT R7, R11, 0x5210, R0 ;  /* 0x000052100b077816 */ /* 0x000fe40000000000 */
[----:B---3--:R-:W-:Y:S02]  /*238540*/  LOP3.LUT R2, R13, 0xffff, RZ, 0xc0, !PT ;  /* 0x0000ffff0d027812 */ /* 0x008fe400078ec0ff */
[----:B----4-:R-:W-:Y:S01]  /*238550*/  LOP3.LUT R0, R14, 0xffff, RZ, 0xc0, !PT ;  /* 0x0000ffff0e007812 */ /* 0x010fe200078ec0ff */
[----:B------:R0:W-:Y:S04]  /*238560*/  STSM.16.M88.4 [R20], R24 ;  /* 0x0000001814007844 */ /* 0x0001e80000000200 */
[----:B------:R1:W-:Y:S04]  /*238570*/  STSM.16.M88.4 [R20+0x200], R4 ;  /* 0x0002000414007844 */ /* 0x0003e80000000200 */
[----:B0-----:R-:W2:Y:S04]  /*238580*/  LDL.LU R24, [R1+0x1b30] ;  /* 0x001b300001187983 */ /* 0x001ea80000300800 */
[----:B------:R-:W3:Y:S04]  /*238590*/  LDL.LU R25, [R1+0x1d90] ;  /* 0x001d900001197983 */ /* 0x000ee80000300800 */
[----:B------:R-:W4:Y:S04]  /*2385a0*/  LDL.LU R26, [R1+0x1d8c] ;  /* 0x001d8c00011a7983 */ /* 0x000f280000300800 */
[----:B------:R-:W4:Y:S04]  /*2385b0*/  LDL.LU R9, [R1+0x1d88] ;  /* 0x001d880001097983 */ /* 0x000f280000300800 */
[----:B------:R-:W4:Y:S01]  /*2385c0*/  LDL.LU R10, [R1+0x1d84] ;  /* 0x001d8400010a7983 */ /* 0x000f220000300800 */
[----:B-1----:R-:W-:-:S03]  /*2385d0*/  LOP3.LUT R4, R12, 0xffff, RZ, 0xc0, !PT ;  /* 0x0000ffff0c047812 */ /* 0x002fc600078ec0ff */
[----:B------:R-:W4:Y:S01]  /*2385e0*/  LDL.LU R11, [R1+0x1d80] ;  /* 0x001d8000010b7983 */ /* 0x000f220000300800 */
[----:B------:R-:W-:-:S03]  /*2385f0*/  LOP3.LUT R5, R8, 0xffff, RZ, 0xc0, !PT ;  /* 0x0000ffff08057812 */ /* 0x000fc600078ec0ff */
[----:B------:R-:W4:Y:S04]  /*238600*/  LDL.LU R28, [R1+0x1d7c] ;  /* 0x001d7c00011c7983 */ /* 0x000f280000300800 */
[----:B------:R-:W4:Y:S04]  /*238610*/  LDL.LU R27, [R1+0x1d78] ;  /* 0x001d7800011b7983 */ /* 0x000f280000300800 */
[----:B------:R-:W4:Y:S04]  /*238620*/  LDL.LU R29, [R1+0x1644] ;  /* 0x00164400011d7983 */ /* 0x000f280000300800 */
[----:B------:R-:W4:Y:S04]  /*238630*/  LDL.LU R12, [R1+0x69c] ;  /* 0x00069c00010c7983 */ /* 0x000f280000300800 */
[----:B------:R-:W4:Y:S04]  /*238640*/  LDL.LU R8, [R1+0x690] ;  /* 0x0006900001087983 */ /* 0x000f280000300800 */
[----:B------:R-:W4:Y:S04]  /*238650*/  LDL.LU R7, [R1+0x84c] ;  /* 0x00084c0001077983 */ /* 0x000f280000300800 */
[----:B------:R-:W4:Y:S04]  /*238660*/  LDL.LU R13, [R1+0x698] ;  /* 0x00069800010d7983 */ /* 0x000f280000300800 */
[----:B------:R-:W-:Y:S04]  /*238670*/  STL.64 [R1+0x80a0], R18 ;  /* 0x0080a01201007387 */ /* 0x000fe80000100a00 */
[----:B------:R-:W-:Y:S04]  /*238680*/  STL.64 [R1+0x8098], R16 ;  /* 0x0080981001007387 */ /* 0x000fe80000100a00 */
[----:B------:R-:W4:Y:S01]  /*238690*/  LDL.LU R14, [R1+0x68c] ;  /* 0x00068c00010e7983 */ /* 0x000f220000300800 */
[----:B------:R-:W-:Y:S06]  /*2386a0*/  BAR.SYNC.DEFER_BLOCKING 0x0 ;  /* 0x0000000000007b1d */ /* 0x000fec0000010000 */
[----:B------:R-:W0:Y:S01]  /*2386b0*/  LDS.128 R16, [R3] ;  /* 0x0000000003107984 */ /* 0x000e220000000c00 */
[----:B------:R-:W-:-:S02]  /*2386c0*/  LOP3.LUT R23, R23, 0xffff, RZ, 0xc0, !PT ;  /* 0x0000ffff17177812 */ /* 0x000fc400078ec0ff */
[----:B------:R-:W-:Y:S02]  /*2386d0*/  LOP3.LUT R22, R22, 0xffff, RZ, 0xc0, !PT ;  /* 0x0000ffff16167812 */ /* 0x000fe400078ec0ff */
[----:B------:R-:W-:Y:S02]  /*2386e0*/  LOP3.LUT R21, R21, 0xffff, RZ, 0xc0, !PT ;  /* 0x0000ffff15157812 */ /* 0x000fe400078ec0ff */
[----:B--2---:R-:W-:Y:S02]  /*2386f0*/  LOP3.LUT R6, R24, 0xffff, RZ, 0xc0, !PT ;  /* 0x0000ffff18067812 */ /* 0x004fe400078ec0ff */
[----:B---3--:R-:W-:Y:S02]  /*238700*/  PRMT R24, R25, 0x4210, R23 ;  /* 0x0000421019187816 */ /* 0x008fe40000000017 */
[----:B----4-:R-:W-:Y:S02]  /*238710*/  PRMT R25, R26, 0x4210, R22 ;  /* 0x000042101a197816 */ /* 0x010fe40000000016 */
[----:B------:R-:W-:Y:S01]  /*238720*/  PRMT R26, R9, 0x4210, R21 ;  /* 0x00004210091a7816 */ /* 0x000fe20000000015 */
[----:B------:R-:W-:Y:S04]  /*238730*/  STL.64 [R1+0x8090], R14 ;  /* 0x0080900e01007387 */ /* 0x000fe80000100a00 */
[----:B------:R1:W-:Y:S04]  /*238740*/  STL.64 [R1+0x8088], R12 ;  /* 0x0080880c01007387 */ /* 0x0003e80000100a00 */
[----:B------:R-:W2:Y:S01]  /*238750*/  LDL.LU R9, [R1+0x82c] ;  /* 0x00082c0001097983 */ /* 0x000ea20000300800 */
[----:B-1----:R-:W-:-:S02]  /*238760*/  PRMT R12, R10, 0x4210, R5 ;  /* 0x000042100a0c7816 */ /* 0x002fc40000000005 */
[----:B------:R-:W-:Y:S01]  /*238770*/  PRMT R13, R11, 0x4210, R4 ;  /* 0x000042100b0d7816 */ /* 0x000fe20000000004 */
[----:B------:R-:W3:Y:S04]  /*238780*/  LDL.LU R10, [R1+0x694] ;  /* 0x00069400010a7983 */ /* 0x000ee80000300800 */
[----:B------:R-:W4:Y:S04]  /*238790*/  LDL.LU R11, [R1+0x5f4] ;  /* 0x0005f400010b7983 */ /* 0x000f280000300800 */
[----:B0-----:R-:W-:Y:S04]  /*2387a0*/  STL.64 [R1+0x6b0], R16 ;  /* 0x0006b01001007387 */ /* 0x001fe80000100a00 */
[----:B------:R-:W-:Y:S04]  /*2387b0*/  STL.64 [R1+0x6b8], R18 ;  /* 0x0006b81201007387 */ /* 0x000fe80000100a00 */
[----:B------:R-:W0:Y:S01]  /*2387c0*/  LDS.128 R16, [R3+0x400] ;  /* 0x0004000003107984 */ /* 0x000e220000000c00 */
[----:B------:R-:W-:-:S02]  /*2387d0*/  PRMT R14, R28, 0x4210, R2 ;  /* 0x000042101c0e7816 */ /* 0x000fc40000000002 */
[----:B------:R-:W-:Y:S01]  /*2387e0*/  PRMT R15, R27, 0x4210, R0 ;  /* 0x000042101b0f7816 */ /* 0x000fe20000000000 */
[----:B------:R-:W-:Y:S06]  /*2387f0*/  BAR.SYNC.DEFER_BLOCKING 0x0 ;  /* 0x0000000000007b1d */ /* 0x000fec0000010000 */
[----:B------:R-:W-:Y:S04]  /*238800*/  STSM.16.M88.4 [R20], R12 ;  /* 0x0000000c14007844 */ /* 0x000fe80000000200 */
[----:B0-----:R-:W-:Y:S04]  /*238810*/  STL.64 [R1+0x6a0], R16 ;  /* 0x0006a01001007387 */ /* 0x001fe80000100a00 */
[----:B------:R0:W-:Y:S04]  /*238820*/  STL.64 [R1+0x6a8], R18 ;  /* 0x0006a81201007387 */ /* 0x0001e80000100a00 */
[----:B0-----:R-:W2:Y:S04]  /*238830*/  LDL.LU.64 R18, [R1+0x80a0] ;  /* 0x0080a00001127983 */ /* 0x001ea80000300a00 */
[----:B------:R-:W2:Y:S04]  /*238840*/  LDL.LU.64 R16, [R1+0x8098] ;  /* 0x0080980001107983 */ /* 0x000ea80000300a00 */
[----:B------:R-:W2:Y:S04]  /*238850*/  LDL.LU.64 R14, [R1+0x8090] ;  /* 0x00809000010e7983 */ /* 0x000ea80000300a00 */
[----:B------:R-:W3:Y:S01]  /*238860*/  LDL.LU.64 R12, [R1+0x8088] ;  /* 0x00808800010c7983 */ /* 0x000ee20000300a00 */
[----:B------:R-:W-:-:S05]  /*238870*/  PRMT R27, R29, 0x4210, R6 ;  /* 0x000042101d1b7816 */ /* 0x000fca0000000006 */
[----:B------:R-:W-:Y:S01]  /*238880*/  STSM.16.M88.4 [R20+0x200], R24 ;  /* 0x0002001814007844 */ /* 0x000fe20000000200 */
[----:B------:R-:W-:Y:S02]  /*238890*/  PRMT R7, R7, 0x5210, R21 ;  /* 0x0000521007077816 */ /* 0x000fe40000000015 */
[----:B------:R-:W-:Y:S01]  /*2388a0*/  PRMT R8, R8, 0x5210, R22 ;  /* 0x0000521008087816 */ /* 0x000fe20000000016 */
[----:B------:R-:W-:Y:S01]  /*2388b0*/  BAR.SYNC.DEFER_BLOCKING 0x0 ;  /* 0x0000000000007b1d */ /* 0x000fe20000010000 */
[----:B--2---:R-:W-:-:S05]  /*2388c0*/  PRMT R5, R14, 0x5210, R5 ;  /* 0x000052100e057816 */ /* 0x004fca0000000005 */
[----:B------:R-:W2:Y:S01]  /*2388d0*/  LDL.LU R14, [R1+0x2248] ;  /* 0x00224800010e7983 */ /* 0x000ea20000300800 */
[----:B---3--:R-:W-:Y:S01]  /*2388e0*/  PRMT R6, R13, 0x5210, R6 ;  /* 0x000052100d067816 */ /* 0x008fe20000000006 */
[----:B------:R-:W-:Y:S01]  /*2388f0*/  IMAD.MOV.U32 R13, RZ, RZ, R8 ;  /* 0x000000ffff0d7224 */ /* 0x000fe200078e0008 */
[----:B------:R-:W-:Y:S01]  /*238900*/  PRMT R12, R12, 0x5210, R23 ;  /* 0x000052100c0c7816 */ /* 0x000fe20000000017 */
[----:B--2---:R0:W-:Y:S02]  /*238910*/  STL.64 [R1+0x8060], R14 ;  /* 0x0080600e01007387 */ /* 0x0041e40000100a00 */
[----:B0-----:R-:W-:Y:S02]  /*238920*/  IMAD.MOV.U32 R14, RZ, RZ, R7 ;  /* 0x000000ffff0e7224 */ /* 0x001fe400078e0007 */
[----:B------:R-:W-:-:S05]  /*238930*/  IMAD.MOV.U32 R15, RZ, RZ, R6 ;  /* 0x000000ffff0f7224 */ /* 0x000fca00078e0006 */
[----:B------:R0:W-:Y:S04]  /*238940*/  STL.64 [R1+0x8070], R14 ;  /* 0x0080700e01007387 */ /* 0x0001e80000100a00 */
[----:B------:R1:W-:Y:S01]  /*238950*/  STL.64 [R1+0x8068], R12 ;  /* 0x0080680c01007387 */ /* 0x0003e20000100a00 */
[----:B0-----:R-:W-:Y:S02]  /*238960*/  PRMT R14, R10, 0x5210, R2 ;  /* 0x000052100a0e7816 */ /* 0x001fe40000000002 */
[----:B----4-:R-:W-:Y:S02]  /*238970*/  PRMT R15, R11, 0x5210, R0 ;  /* 0x000052100b0f7816 */ /* 0x010fe40000000000 */
[----:B-1----:R-:W-:Y:S02]  /*238980*/  PRMT R13, R9, 0x5210, R4 ;  /* 0x00005210090d7816 */ /* 0x002fe40000000004 */
[----:B------:R-:W0:Y:S01]  /*238990*/  LDS.128 R8, [R3] ;  /* 0x0000000003087984 */ /* 0x000e220000000c00 */
[----:B------:R-:W-:-:S03]  /*2389a0*/  IMAD.MOV.U32 R12, RZ, RZ, R5 ;  /* 0x000000ffff0c7224 */ /* 0x000fc600078e0005 */
[----:B------:R-:W-:Y:S04]  /*2389b0*/  STL.64 [R1+0x8080], R14 ;  /* 0x0080800e01007387 */ /* 0x000fe80000100a00 */
[----:B------:R-:W-:Y:S04]  /*2389c0*/  STL.64 [R1+0x8078], R12 ;  /* 0x0080780c01007387 */ /* 0x000fe80000100a00 */
[----:B------:R-:W1:Y:S04]  /*2389d0*/  LDS.128 R12, [R3+0x400] ;  /* 0x00040000030c7984 */ /* 0x000e680000000c00 */
[----:B------:R-:W2:Y:S04]  /*2389e0*/  LDL.LU R28, [R1+0x2244] ;  /* 0x00224400011c7983 */ /* 0x000ea80000300800 */
[----:B------:R-:W3:Y:S04]  /*2389f0*/  LDL.LU R4, [R1+0x1c40] ;  /* 0x001c400001047983 */ /* 0x000ee80000300800 */
[----:B0-----:R0:W-:Y:S04]  /*238a00*/  STL.64 [R1+0x690], R8 ;  /* 0x0006900801007387 */ /* 0x0011e80000100a00 */
[----:B------:R-:W-:Y:S04]  /*238a10*/  STL.64 [R1+0x698], R10 ;  /* 0x0006980a01007387 */ /* 0x000fe80000100a00 */
[----:B------:R-:W4:Y:S04]  /*238a20*/  LDL.LU R6, [R1+0x1c3c] ;  /* 0x001c3c0001067983 */ /* 0x000f280000300800 */
[----:B0-----:R-:W2:Y:S04]  /*238a30*/  LDL.LU R8, [R1+0x1be4] ;  /* 0x001be40001087983 */ /* 0x001ea80000300800 */
[----:B------:R-:W2:Y:S04]  /*238a40*/  LDL.LU R7, [R1+0x1bdc] ;  /* 0x001bdc0001077983 */ /* 0x000ea80000300800 */
[----:B------:R-:W2:Y:S04]  /*238a50*/  LDL.LU R21, [R1+0x1b5c] ;  /* 0x001b5c0001157983 */ /* 0x000ea80000300800 */
[----:B------:R-:W2:Y:S04]  /*238a60*/  LDL.LU R5, [R1+0x1b50] ;  /* 0x001b500001057983 */ /* 0x000ea80000300800 */
[----:B------:R-:W2:Y:S04]  /*238a70*/  LDL.LU R24, [R1+0x1dd4] ;  /* 0x001dd40001187983 */ /* 0x000ea80000300800 */
[----:B-1----:R-:W-:Y:S04]  /*238a80*/  STL.64 [R1+0x680], R12 ;  /* 0x0006800c01007387 */ /* 0x002fe80000100a00 */
[----:B------:R0:W-:Y:S04]  /*238a90*/  STL.64 [R1+0x688], R14 ;  /* 0x0006880e01007387 */ /* 0x0001e80000100a00 */
[----:B0-----:R-:W2:Y:S04]  /*238aa0*/  LDL.LU.64 R14, [R1+0x8080] ;  /* 0x00808000010e7983 */ /* 0x001ea80000300a00 */
[----:B------:R-:W2:Y:S01]  /*238ab0*/  LDL.LU.64 R12, [R1+0x8078] ;  /* 0x00807800010c7983 */ /* 0x000ea20000300a00 */
[----:B------:R-:W-:Y:S06]  /*238ac0*/  BAR.SYNC.DEFER_BLOCKING 0x0 ;  /* 0x0000000000007b1d */ /* 0x000fec0000010000 */
[----:B------:R-:W3:Y:S04]  /*238ad0*/  LDL.LU R25, [R1+0x1dc8] ;  /* 0x001dc80001197983 */ /* 0x000ee80000300800 */
[----:B------:R-:W3:Y:S04]  /*238ae0*/  LDL.LU R26, [R1+0x1dc4] ;  /* 0x001dc400011a7983 */ /* 0x000ee80000300800 */
[----:B------:R-:W3:Y:S04]  /*238af0*/  LDL.LU R27, [R1+0x1db8] ;  /* 0x001db800011b7983 */ /* 0x000ee80000300800 */
[----:B------:R-:W3:Y:S04]  /*238b00*/  LDL.LU R22, [R1+0x1db0] ;  /* 0x001db00001167983 */ /* 0x000ee80000300800 */
[----:B------:R-:W3:Y:S04]  /*238b10*/  LDL.LU R9, [R1+0x1da8] ;  /* 0x001da80001097983 */ /* 0x000ee80000300800 */
[----:B------:R-:W3:Y:S04]  /*238b20*/  LDL.LU R23, [R1+0x1664] ;  /* 0x0016640001177983 */ /* 0x000ee80000300800 */
[----:B------:R-:W3:Y:S04]  /*238b30*/  LDL.LU R29, [R1+0x1040] ;  /* 0x00104000011d7983 */ /* 0x000ee80000300800 */
[----:B--2---:R0:W-:Y:S04]  /*238b40*/  STSM.16.M88.4 [R20], R12 ;  /* 0x0000000c14007844 */ /* 0x0041e80000000200 */
[----:B0-----:R-:W2:Y:S04]  /*238b50*/  LDL.LU.64 R14, [R1+0x8070] ;  /* 0x00807000010e7983 */ /* 0x001ea80000300a00 */
[----:B------:R-:W2:Y:S04]  /*238b60*/  LDL.LU.64 R12, [R1+0x8068] ;  /* 0x00806800010c7983 */ /* 0x000ea80000300a00 */
[----:B--2---:R0:W-:Y:S04]  /*238b70*/  STSM.16.M88.4 [R20+0x200], R12 ;  /* 0x0002000c14007844 */ /* 0x0041e80000000200 */
[----:B0-----:R-:W2:Y:S04]  /*238b80*/  LDL.LU.64 R14, [R1+0x8060] ;  /* 0x00806000010e7983 */ /* 0x001ea80000300a00 */
[----:B------:R-:W-:Y:S04]  /*238b90*/  STL [R1+0x8058], R20 ;  /* 0x0080581401007387 */ /* 0x000fe80000100800 */
[----:B------:R-:W2:Y:S04]  /*238ba0*/  LDL.LU R10, [R1+0x87c] ;  /* 0x00087c00010a7983 */ /* 0x000ea80000300800 */
[----:B------:R-:W2:Y:S01]  /*238bb0*/  LDL.LU R11, [R1+0x8b8] ;  /* 0x0008b800010b7983 */ /* 0x000ea20000300800 */
[----:B------:R-:W-:-:S02]  /*238bc0*/  LOP3.LUT R8, R8, 0xffff, RZ, 0xc0, !PT ;  /* 0x0000ffff08087812 */ /* 0x000fc400078ec0ff */
[----:B---3--:R-:W-:Y:S01]  /*238bd0*/  LOP3.LUT R4, R4, 0xffff, RZ, 0xc0, !PT ;  /* 0x0000ffff04047812 */ /* 0x008fe200078ec0ff */
[----:B------:R-:W3:Y:S01]  /*238be0*/  LDL.LU R12, [R1+0x86c] ;  /* 0x00086c00010c7983 */ /* 0x000ee20000300800 */
[----:B----4-:R-:W-:-:S03]  /*238bf0*/  LOP3.LUT R2, R6, 0xffff, RZ, 0xc0, !PT ;  /* 0x0000ffff06027812 */ /* 0x010fc600078ec0ff */
[----:B------:R-:W4:Y:S01]  /*238c00*/  LDL.LU R13, [R1+0x8ac] ;  /* 0x0008ac00010d7983 */ /* 0x000f220000300800 */
[----:B------:R-:W-:Y:S02]  /*238c10*/  PRMT R24, R24, 0x4210, R8 ;  /* 0x0000421018187816 */ /* 0x000fe40000000008 */
[----:B------:R-:W-:Y:S01]  /*238c20*/  LOP3.LUT R6, R21, 0xffff, RZ, 0xc0, !PT ;  /* 0x0000ffff15067812 */ /* 0x000fe200078ec0ff */
[----:B------:R-:W-:Y:S01]  /*238c30*/  BAR.SYNC.DEFER_BLOCKING 0x0 ;  /* 0x0000000000007b1d */ /* 0x000fe20000010000 */
[----:B--2---:R-:W-:-:S05]  /*238c40*/  LOP3.LUT R0, R14, 0xffff, RZ, 0xc0, !PT ;  /* 0x0000ffff0e007812 */ /* 0x004fca00078ec0ff */
[----:B------:R-:W2:Y:S04]  /*238c50*/  LDL.LU R14, [R1+0x8a8] ;  /* 0x0008a800010e7983 */ /* 0x000ea80000300800 */
[----:B------:R0:W-:Y:S04]  /*238c60*/  STL.64 [R1+0x8050], R10 ;  /* 0x0080500a01007387 */ /* 0x0001e80000100a00 */
[----:B------:R1:W-:Y:S01]  /*238c70*/  STL [R1+0x8048], R8 ;  /* 0x0080480801007387 */ /* 0x0003e20000100800 */
[----:B0-----:R-:W-:Y:S02]  /*238c80*/  PRMT R10, R23, 0x4210, R4 ;  /* 0x00004210170a7816 */ /* 0x001fe40000000004 */
[----:B-1----:R-:W-:-:S02]  /*238c90*/  PRMT R8, R22, 0x4210, R0 ;  /* 0x0000421016087816 */ /* 0x002fc40000000000 */
[----:B------:R-:W0:Y:S04]  /*238ca0*/  LDS.128 R20, [R3] ;  /* 0x0000000003147984 */ /* 0x000e280000000c00 */
[----:B0-----:R-:W-:Y:S04]  /*238cb0*/  STL.64 [R1+0x670], R20 ;  /* 0x0006701401007387 */ /* 0x001fe80000100a00 */
[----:B------:R-:W-:Y:S04]  /*238cc0*/  STL.64 [R1+0x678], R22 ;  /* 0x0006781601007387 */ /* 0x000fe80000100a00 */
[----:B------:R-:W0:Y:S04]  /*238cd0*/  LDS.128 R20, [R3+0x400] ;  /* 0x0004000003147984 */ /* 0x000e280000000c00 */
[----:B0-----:R0:W-:Y:S04]  /*238ce0*/  STL.64 [R1+0x660], R20 ;  /* 0x0006601401007387 */ /* 0x0011e80000100a00 */
[----:B------:R-:W-:Y:S04]  /*238cf0*/  STL.64 [R1+0x668], R22 ;  /* 0x0006681601007387 */ /* 0x000fe80000100a00 */
[----:B0-----:R-:W2:Y:S01]  /*238d00*/  LDL.LU R20, [R1+0x8058] ;  /* 0x0080580001147983 */ /* 0x001ea20000300800 */
[----:B------:R-:W-:-:S02]  /*238d10*/  LOP3.LUT R28, R28, 0xffff, RZ, 0xc0, !PT ;  /* 0x0000ffff1c1c7812 */ /* 0x000fc400078ec0ff */
[----:B------:R-:W-:Y:S02]  /*238d20*/  PRMT R11, R29, 0x4210, R2 ;  /* 0x000042101d0b7816 */ /* 0x000fe40000000002 */
[----:B------:R-:W-:Y:S01]  /*238d30*/  PRMT R9, R9, 0x4210, R28 ;  /* 0x0000421009097816 */ /* 0x000fe2000000001c */
[----:B------:R-:W-:Y:S06]  /*238d40*/  BAR.SYNC.DEFER_BLOCKING 0x0 ;  /* 0x0000000000007b1d */ /* 0x000fec0000010000 */
[----:B--2---:R0:W-:Y:S04]  /*238d50*/  STSM.16.M88.4 [R20], R8 ;  /* 0x0000000814007844 */ /* 0x0041e80000000200 */
[----:B0-----:R-:W2:Y:S04]  /*238d60*/  LDL.LU.64 R10, [R1+0x8050] ;  /* 0x00805000010a7983 */ /* 0x001ea80000300a00 */
[----:B------:R-:W3:Y:S01]  /*238d70*/  LDL.LU R8, [R1+0x8048] ;  /* 0x0080480001087983 */ /* 0x000ee20000300800 */
[----:B------:R-:W-:-:S02]  /*238d80*/  LOP3.LUT R7, R7, 0xffff, RZ, 0xc0, !PT ;  /* 0x0000ffff07077812 */ /* 0x000fc400078ec0ff */
[----:B------:R-:W-:Y:S02]  /*238d90*/  LOP3.LUT R5, R5, 0xffff, RZ, 0xc0, !PT ;  /* 0x0000ffff05057812 */ /* 0x000fe400078ec0ff */
[----:B------:R-:W-:Y:S02]  /*238da0*/  PRMT R25, R25, 0x4210, R7 ;  /* 0x0000421019197816 */ /* 0x000fe40000000007 */
[----:B------:R-:W-:Y:S02]  /*238db0*/  PRMT R27, R27, 0x4210, R5 ;  /* 0x000042101b1b7816 */ /* 0x000fe40000000005 */
[----:B------:R-:W-:Y:S02]  /*238dc0*/  PRMT R26, R26, 0x4210, R6 ;  /* 0x000042101a1a7816 */ /* 0x000fe40000000006 */
[----:B--2---:R-:W-:Y:S02]  /*238dd0*/  PRMT R9, R11, 0x5210, R7 ;  /* 0x000052100b097816 */ /* 0x004fe40000000007 */
[----:B----4-:R-:W-:Y:S01]  /*238de0*/  PRMT R7, R13, 0x5210, R5 ;  /* 0x000052100d077816 */ /* 0x010fe20000000005 */
[----:B------:R-:W2:Y:S01]  /*238df0*/  LDL.LU R11, [R1+0x24ac] ;  /* 0x0024ac00010b7983 */ /* 0x000ea20000300800 */
[----:B---3--:R-:W-:-:S02]  /*238e00*/  PRMT R10, R10, 0x5210, R8 ;  /* 0x000052100a0a7816 */ /* 0x008fc40000000008 */
[----:B------:R-:W-:Y:S01]  /*238e10*/  PRMT R8, R12, 0x5210, R6 ;  /* 0x000052100c087816 */ /* 0x000fe20000000006 */
[----:B------:R-:W3:Y:S04]  /*238e20*/  LDL.LU R5, [R1+0x224c] ;  /* 0x00224c0001057983 */ /* 0x000ee80000300800 */
[----:B------:R-:W4:Y:S04]  /*238e30*/  LDL.LU R6, [R1+0x89c] ;  /* 0x00089c0001067983 */ /* 0x000f280000300800 */
[----:B------:R-:W2:Y:S04]  /*238e40*/  LDL.LU R21, [R1+0x5fc] ;  /* 0x0005fc0001157983 */ /* 0x000ea80000300800 */
[----:B------:R-:W2:Y:S04]  /*238e50*/  LDL.LU R22, [R1+0x5f8] ;  /* 0x0005f80001167983 */ /* 0x000ea80000300800 */
[----:B------:R-:W2:Y:S04]  /*238e60*/  LDL.LU R23, [R1+0x1c54] ;  /* 0x001c540001177983 */ /* 0x000ea80000300800 */
[----:B------:R0:W-:Y:S01]  /*238e70*/  STSM.16.M88.4 [R20+0x200], R24 ;  /* 0x0002001814007844 */ /* 0x0001e20000000200 */
[----:B------:R-:W-:Y:S01]  /*238e80*/  PRMT R0, R14, 0x5210, R0 ;  /* 0x000052100e007816 */ /* 0x000fe20000000000 */
[----:B------:R-:W-:Y:S06]  /*238e90*/  BAR.SYNC.DEFER_BLOCKING 0x0 ;  /* 0x0000000000007b1d */ /* 0x000fec0000010000 */
[----:B--2---:R-:W-:Y:S04]  /*238ea0*/  STL [R1+0x8044], R23 ;  /* 0x0080441701007387 */ /* 0x004fe80000100800 */
[----:B------:R-:W-:Y:S04]  /*238eb0*/  STL [R1+0x8040], R20 ;  /* 0x0080401401007387 */ /* 0x000fe80000100800 */
[----:B0-----:R-:W2:Y:S04]  /*238ec0*/  LDL.LU R24, [R1+0x1c4c] ;  /* 0x001c4c0001187983 */ /* 0x001ea80000300800 */
[----:B------:R-:W2:Y:S04]  /*238ed0*/  LDL.LU R25, [R1+0x1bfc] ;  /* 0x001bfc0001197983 */ /* 0x000ea80000300800 */
[----:B------:R0:W-:Y:S04]  /*238ee0*/  STL.64 [R1+0x8028], R18 ;  /* 0x0080281201007387 */ /* 0x0001e80000100a00 */
[----:B------:R-:W-:Y:S01]  /*238ef0*/  STL.64 [R1+0x8020], R16 ;  /* 0x0080201001007387 */ /* 0x000fe20000100a00 */
[----:B0-----:R-:W-:-:S02]  /*238f00*/  IMAD.MOV.U32 R18, RZ, RZ, R8 ;  /* 0x000000ffff127224 */ /* 0x001fc400078e0008 */
[----:B------:R-:W-:-:S05]  /*238f10*/  IMAD.MOV.U32 R19, RZ, RZ, R7 ;  /* 0x000000ffff137224 */ /* 0x000fca00078e0007 */
[----:B------:R0:W-:Y:S02]  /*238f20*/  STL.64 [R1+0x8038], R18 ;  /* 0x0080381201007387 */ /* 0x0001e40000100a00 */
[----:B0-----:R-:W-:Y:S02]  /*238f30*/  PRMT R18, R21, 0x5210, R4 ;  /* 0x0000521015127816 */ /* 0x001fe40000000004 */
[----:B------:R-:W-:Y:S02]  /*238f40*/  PRMT R19, R22, 0x5210, R2 ;  /* 0x0000521016137816 */ /* 0x000fe40000000002 */
[----:B------:R-:W0:Y:S01]  /*238f50*/  LDS.128 R20, [R3] ;  /* 0x0000000003147984 */ /* 0x000e220000000c00 */
[----:B------:R-:W-:Y:S02]  /*238f60*/  IMAD.MOV.U32 R16, RZ, RZ, R10 ;  /* 0x000000ffff107224 */ /* 0x000fe400078e000a */
[----:B------:R-:W-:-:S05]  /*238f70*/  IMAD.MOV.U32 R17, RZ, RZ, R9 ;  /* 0x000000ffff117224 */ /* 0x000fca00078e0009 */
[----:B------:R1:W-:Y:S04]  /*238f80*/  STL.64 [R1+0x8030], R16 ;  /* 0x0080301001007387 */ /* 0x0003e80000100a00 */
[----:B------:R-:W2:Y:S04]  /*238f90*/  LDL.LU R12, [R1+0x1b7c] ;  /* 0x001b7c00010c7983 */ /* 0x000ea80000300800 */
[----:B------:R-:W2:Y:S04]  /*238fa0*/  LDL.LU R26, [R1+0x1b78] ;  /* 0x001b7800011a7983 */ /* 0x000ea80000300800 */
[----:B------:R-:W2:Y:S01]  /*238fb0*/  LDL.LU R27, [R1+0x1c08] ;  /* 0x001c0800011b7983 */ /* 0x000ea20000300800 */
[----:B-1----:R-:W-:-:S03]  /*238fc0*/  IMAD.MOV.U32 R16, RZ, RZ, R0 ;  /* 0x000000ffff107224 */ /* 0x002fc600078e0000 */
        /* <DEDUP_REMOVED lines=13> */
[----:B0-----:R-:W2:Y:S04]  /*2390a0*/  LDL.LU R23, [R1+0x8044] ;  /* 0x0080440001177983 */ /* 0x001ea80000300800 */
[----:B------:R-:W2:Y:S01]  /*2390b0*/  LDL.LU R20, [R1+0x8040] ;  /* 0x0080400001147983 */ /* 0x000ea20000300800 */
[----:B----4-:R-:W-:Y:S01]  /*2390c0*/  PRMT R17, R6, 0x5210, R28 ;  /* 0x0000521006117816 */ /* 0x010fe2000000001c */
[----:B------:R-:W-:Y:S06]  /*2390d0*/  BAR.SYNC.DEFER_BLOCKING 0x0 ;  /* 0x0000000000007b1d */ /* 0x000fec0000010000 */
[----:B------:R-:W-:Y:S04]  /*2390e0*/  STL [R1+0x801c], R3 ;  /* 0x00801c0301007387 */ /* 0x000fe80000100800 */
[----:B--2---:R0:W-:Y:S04]  /*2390f0*/  STSM.16.M88.4 [R20], R16 ;  /* 0x0000001014007844 */ /* 0x0041e80000000200 */
[----:B0-----:R-:W2:Y:S04]  /*239100*/  LDL.LU.64 R18, [R1+0x8038] ;  /* 0x0080380001127983 */ /* 0x001ea80000300a00 */
[----:B------:R-:W2:Y:S01]  /*239110*/  LDL.LU.64 R16, [R1+0x8030] ;  /* 0x0080300001107983 */ /* 0x000ea20000300a00 */
[----:B---3--:R-:W-:-:S02]  /*239120*/  LOP3.LUT R5, R5, 0xffff, RZ, 0xc0, !PT ;  /* 0x0000ffff05057812 */ /* 0x008fc400078ec0ff */
[----:B------:R-:W-:Y:S02]  /*239130*/  LOP3.LUT R4, R23, 0xffff, RZ, 0xc0, !PT ;  /* 0x0000ffff17047812 */ /* 0x000fe400078ec0ff */
[----:B------:R-:W-:Y:S02]  /*239140*/  LOP3.LUT R3, R25, 0xffff, RZ, 0xc0, !PT ;  /* 0x0000ffff19037812 */ /* 0x000fe400078ec0ff */
[----:B------:R-:W-:Y:S02]  /*239150*/  LOP3.LUT R23, R24, 0xffff, RZ, 0xc0, !PT ;  /* 0x0000ffff18177812 */ /* 0x000fe400078ec0ff */
[----:B------:R-:W-:Y:S01]  /*239160*/  LOP3.LUT R2, R26, 0xffff, RZ, 0xc0, !PT ;  /* 0x0000ffff1a027812 */ /* 0x000fe200078ec0ff */
[----:B--2---:R0:W-:Y:S04]  /*239170*/  STSM.16.M88.4 [R20+0x200], R16 ;  /* 0x0002001014007844 */ /* 0x0041e80000000200 */
[----:B0-----:R-:W2:Y:S04]  /*239180*/  LDL.LU.64 R18, [R1+0x8028] ;  /* 0x0080280001127983 */ /* 0x001ea80000300a00 */
[----:B------:R-:W3:Y:S04]  /*239190*/  LDL.LU.64 R16, [R1+0x8020] ;  /* 0x0080200001107983 */ /* 0x000ee80000300a00 */
[----:B------:R-:W-:Y:S04]  /*2391a0*/  STL [R1+0x55c], R5 ;  /* 0x00055c0501007387 */ /* 0x000fe80000100800 */
[----:B------:R-:W-:Y:S04]  /*2391b0*/  STL [R1+0x56c], R4 ;  /* 0x00056c0401007387 */ /* 0x000fe80000100800 */
[----:B------:R0:W-:Y:S04]  /*2391c0*/  STL [R1+0x52c], R3 ;  /* 0x00052c0301007387 */ /* 0x0001e80000100800 */
[----:B------:R-:W4:Y:S04]  /*2391d0*/  LDL.LU R24, [R1+0x570] ;  /* 0x0005700001187983 */ /* 0x000f280000300800 */
[----:B------:R-:W4:Y:S04]  /*2391e0*/  LDL.LU R25, [R1+0x574] ;  /* 0x0005740001197983 */ /* 0x000f280000300800 */
[----:B------:R-:W2:Y:S01]  /*2391f0*/  LDL.LU R26, [R1+0x578] ;  /* 0x00057800011a7983 */ /* 0x000ea20000300800 */
[----:B------:R-:W-:-:S02]  /*239200*/  LOP3.LUT R11, R11, 0xffff, RZ, 0xc0, !PT ;  /* 0x0000ffff0b0b7812 */ /* 0x000fc400078ec0ff */
[----:B------:R-:W-:Y:S02]  /*239210*/  LOP3.LUT R22, R27, 0xffff, RZ, 0xc0, !PT ;  /* 0x0000ffff1b167812 */ /* 0x000fe400078ec0ff */
[----:B0-----:R-:W-:Y:S02]  /*239220*/  PRMT R3, R29, 0x4210, R3 ;  /* 0x000042101d037816 */ /* 0x001fe40000000003 */
[----:B------:R-:W-:Y:S02]  /*239230*/  PRMT R29, R8, 0x4210, R11 ;  /* 0x00004210081d7816 */ /* 0x000fe4000000000b */
[----:B------:R-:W-:Y:S02]  /*239240*/  PRMT R27, R13, 0x4210, R22 ;  /* 0x000042100d1b7816 */ /* 0x000fe40000000016 */
[----:B------:R-:W-:Y:S01]  /*239250*/  PRMT R8, R14, 0x4210, R23 ;  /* 0x000042100e087816 */ /* 0x000fe20000000017 */
[----:B------:R-:W3:Y:S04]  /*239260*/  LDL.LU R13, [R1+0x8bc] ;  /* 0x0008bc00010d7983 */ /* 0x000ee80000300800 */
[----:B------:R-:W3:Y:S01]  /*239270*/  LDL.LU R14, [R1+0xf54] ;  /* 0x000f5400010e7983 */ /* 0x000ee20000300800 */
[----:B------:R-:W-:-:S02]  /*239280*/  LOP3.LUT R12, R12, 0xffff, RZ, 0xc0, !PT ;  /* 0x0000ffff0c0c7812 */ /* 0x000fc400078ec0ff */
[----:B------:R-:W-:Y:S02]  /*239290*/  PRMT R9, R9, 0x4210, R4 ;  /* 0x0000421009097816 */ /* 0x000fe40000000004 */
[----:B------:R-:W-:Y:S02]  /*2392a0*/  PRMT R10, R10, 0x4210, R5 ;  /* 0x000042100a0a7816 */ /* 0x000fe40000000005 */
[----:B------:R-:W-:Y:S02]  /*2392b0*/  PRMT R21, R0, 0x4210, R12 ;  /* 0x0000421000157816 */ /* 0x000fe4000000000c */
[----:B------:R-:W-:Y:S01]  /*2392c0*/  PRMT R0, R7, 0x4210, R2 ;  /* 0x0000421007007816 */ /* 0x000fe20000000002 */
[----:B------:R-:W-:Y:S06]  /*2392d0*/  BAR.SYNC.DEFER_BLOCKING 0x0 ;  /* 0x0000000000007b1d */ /* 0x000fec0000010000 */
[----:B--2---:R0:W-:Y:S04]  /*2392e0*/  STL [R1+0x7fc8], R26 ;  /* 0x007fc81a01007387 */ /* 0x0041e80000100800 */
[----:B0-----:R-:W2:Y:S04]  /*2392f0*/  LDL.LU R26, [R1+0xf50] ;  /* 0x000f5000011a7983 */ /* 0x001ea80000300800 */
[----:B----4-:R0:W-:Y:S04]  /*239300*/  STL.64 [R1+0x7fc0], R24 ;  /* 0x007fc01801007387 */ /* 0x0101e80000100a00 */
[----:B0-----:R-:W4:Y:S04]  /*239310*/  LDL.LU R25, [R1+0x52c] ;  /* 0x00052c0001197983 */ /* 0x001f280000300800 */
[----:B------:R-:W2:Y:S04]  /*239320*/  LDL.LU R4, [R1+0x560] ;  /* 0x0005600001047983 */ /* 0x000ea80000300800 */
[----:B------:R-:W2:Y:S04]  /*239330*/  LDL.LU R5, [R1+0x564] ;  /* 0x0005640001057983 */ /* 0x000ea80000300800 */
[----:B------:R-:W2:Y:S04]  /*239340*/  LDL.LU R6, [R1+0x568] ;  /* 0x0005680001067983 */ /* 0x000ea80000300800 */
[----:B------:R-:W4:Y:S04]  /*239350*/  LDL.LU R24, [R1+0x56c] ;  /* 0x00056c0001187983 */ /* 0x000f280000300800 */
[----:B------:R-:W2:Y:S04]  /*239360*/  LDL.LU R28, [R1+0xef8] ;  /* 0x000ef800011c7983 */ /* 0x000ea80000300800 */
[----:B------:R-:W2:Y:S04]  /*239370*/  LDL.LU R7, [R1+0x8cc] ;  /* 0x0008cc0001077983 */ /* 0x000ea80000300800 */
[----:B------:R0:W-:Y:S02]  /*239380*/  STL.64 [R1+0x8010], R18 ;  /* 0x0080101201007387 */ /* 0x0001e40000100a00 */
[----:B0-----:R-:W-:-:S02]  /*239390*/  IMAD.MOV.U32 R18, RZ, RZ, R3 ;  /* 0x000000ffff127224 */ /* 0x001fc400078e0003 */
[----:B------:R-:W2:Y:S01]  /*2393a0*/  LDL.LU R3, [R1+0x801c] ;  /* 0x00801c0001037983 */ /* 0x000ea20000300800 */
[----:B------:R-:W-:-:S03]  /*2393b0*/  IMAD.MOV.U32 R19, RZ, RZ, R21 ;  /* 0x000000ffff137224 */ /* 0x000fc600078e0015 */
[----:B------:R-:W2:Y:S04]  /*2393c0*/  LDL.LU R21, [R1+0x8018] ;  /* 0x0080180001157983 */ /* 0x000ea80000300800 */
[----:B---3--:R0:W-:Y:S02]  /*2393d0*/  STL.64 [R1+0x8008], R16 ;  /* 0x0080081001007387 */ /* 0x0081e40000100a00 */
[----:B0-----:R-:W-:Y:S02]  /*2393e0*/  IMAD.MOV.U32 R17, RZ, RZ, R27 ;  /* 0x000000ffff117224 */ /* 0x001fe400078e001b */
[----:B------:R-:W2:Y:S04]  /*2393f0*/  LDL.LU R27, [R1+0x604] ;  /* 0x00060400011b7983 */ /* 0x000ea80000300800 */
[----:B--2---:R0:W-:Y:S04]  /*239400*/  STL.64 [R1+0x7ff0], R26 ;  /* 0x007ff01a01007387 */ /* 0x0041e80000100a00 */
[----:B----4-:R1:W-:Y:S01]  /*239410*/  STL.64 [R1+0x7fe8], R24 ;  /* 0x007fe81801007387 */ /* 0x0103e20000100a00 */
[----:B0-----:R-:W-:-:S02]  /*239420*/  IMAD.MOV.U32 R26, RZ, RZ, R19 ;  /* 0x000000ffff1a7224 */ /* 0x001fc400078e0013 */
[----:B-1----:R-:W-:Y:S02]  /*239430*/  IMAD.MOV.U32 R24, RZ, RZ, R17 ;  /* 0x000000ffff187224 */ /* 0x002fe400078e0011 */
[----:B------:R-:W-:Y:S02]  /*239440*/  IMAD.MOV.U32 R25, RZ, RZ, R18 ;  /* 0x000000ffff197224 */ /* 0x000fe400078e0012 */
[----:B------:R-:W0:Y:S01]  /*239450*/  LDS.128 R16, [R3] ;  /* 0x0000000003107984 */ /* 0x000e220000000c00 */
[----:B------:R-:W-:-:S03]  /*239460*/  IMAD.MOV.U32 R27, RZ, RZ, R0 ;  /* 0x000000ffff1b7224 */ /* 0x000fc600078e0000 */
[----:B------:R1:W-:Y:S04]  /*239470*/  STL.64 [R1+0x8000], R14 ;  /* 0x0080000e01007387 */ /* 0x0003e80000100a00 */
[----:B------:R2:W-:Y:S01]  /*239480*/  STL.64 [R1+0x7ff8], R12 ;  /* 0x007ff80c01007387 */ /* 0x0005e20000100a00 */
[----:B-1----:R-:W-:Y:S02]  /*239490*/  IMAD.MOV.U32 R15, RZ, RZ, R8 ;  /* 0x000000ffff0f7224 */ /* 0x002fe400078e0008 */
[----:B--2---:R-:W-:Y:S02]  /*2394a0*/  IMAD.MOV.U32 R12, RZ, RZ, R29 ;  /* 0x000000ffff0c7224 */ /* 0x004fe400078e001d */
[----:B------:R-:W2:Y:S04]  /*2394b0*/  LDL.LU R29, [R1+0x600] ;  /* 0x00060000011d7983 */ /* 0x000ea80000300800 */
[----:B------:R-:W3:Y:S04]  /*2394c0*/  LDL.LU R0, [R1+0x1c64] ;  /* 0x001c640001007983 */ /* 0x000ee80000300800 */
[----:B------:R-:W4:Y:S04]  /*2394d0*/  LDL.LU R8, [R1+0x1b98] ;  /* 0x001b980001087983 */ /* 0x000f280000300800 */
[----:B------:R1:W-:Y:S04]  /*2394e0*/  STL [R1+0x7fd8], R6 ;  /* 0x007fd80601007387 */ /* 0x0003e80000100800 */
[----:B-1----:R-:W2:Y:S04]  /*2394f0*/  LDL.LU R6, [R1+0xefc] ;  /* 0x000efc0001067983 */ /* 0x002ea80000300800 */
[----:B------:R1:W-:Y:S04]  /*239500*/  STL.64 [R1+0x7fd0], R4 ;  /* 0x007fd00401007387 */ /* 0x0003e80000100a00 */
[----:B-1----:R-:W2:Y:S04]  /*239510*/  LDL.LU R5, [R1+0x55c] ;  /* 0x00055c0001057983 */ /* 0x002ea80000300800 */
[----:B0-----:R-:W-:Y:S04]  /*239520*/  STL.64 [R1+0x630], R16 ;  /* 0x0006301001007387 */ /* 0x001fe80000100a00 */
[----:B------:R-:W-:Y:S04]  /*239530*/  STL.64 [R1+0x638], R18 ;  /* 0x0006381201007387 */ /* 0x000fe80000100a00 */
[----:B------:R-:W0:Y:S01]  /*239540*/  LDS.128 R16, [R3+0x400] ;  /* 0x0004000003107984 */ /* 0x000e220000000c00 */
[----:B------:R-:W-:-:S02]  /*239550*/  IMAD.MOV.U32 R13, RZ, RZ, R10 ;  /* 0x000000ffff0d7224 */ /* 0x000fc400078e000a */
[----:B------:R-:W-:Y:S01]  /*239560*/  IMAD.MOV.U32 R14, RZ, RZ, R9 ;  /* 0x000000ffff0e7224 */ /* 0x000fe200078e0009 */
[----:B------:R-:W-:Y:S06]  /*239570*/  BAR.SYNC.DEFER_BLOCKING 0x0 ;  /* 0x0000000000007b1d */ /* 0x000fec0000010000 */
[----:B------:R-:W-:Y:S04]  /*239580*/  STSM.16.M88.4 [R20], R12 ;  /* 0x0000000c14007844 */ /* 0x000fe80000000200 */
[----:B0-----:R-:W-:Y:S04]  /*239590*/  STL.64 [R1+0x620], R16 ;  /* 0x0006201001007387 */ /* 0x001fe80000100a00 */
[----:B------:R0:W-:Y:S04]  /*2395a0*/  STL.64 [R1+0x628], R18 ;  /* 0x0006281201007387 */ /* 0x0001e80000100a00 */
[----:B0-----:R-:W2:Y:S04]  /*2395b0*/  LDL.LU.64 R18, [R1+0x8010] ;  /* 0x0080100001127983 */ /* 0x001ea80000300a00 */
[----:B------:R-:W2:Y:S04]  /*2395c0*/  LDL.LU.64 R16, [R1+0x8008] ;  /* 0x0080080001107983 */ /* 0x000ea80000300a00 */
[----:B------:R-:W2:Y:S04]  /*2395d0*/  LDL.LU R9, [R1+0x1e24] ;  /* 0x001e240001097983 */ /* 0x000ea80000300800 */
[----:B------:R-:W2:Y:S04]  /*2395e0*/  LDL.LU R10, [R1+0x1674] ;  /* 0x00167400010a7983 */ /* 0x000ea80000300800 */
[----:B------:R-:W2:Y:S04]  /*2395f0*/  LDL.LU.64 R14, [R1+0x8000] ;  /* 0x00800000010e7983 */ /* 0x000ea80000300a00 */
[----:B------:R-:W3:Y:S04]  /*239600*/  LDL.LU.64 R12, [R1+0x7ff8] ;  /* 0x007ff800010c7983 */ /* 0x000ee80000300a00 */
[----:B------:R0:W-:Y:S04]  /*239610*/  STSM.16.M88.4 [R20+0x200], R24 ;  /* 0x0002001814007844 */ /* 0x0001e80000000200 */
[----:B0-----:R-:W3:Y:S04]  /*239620*/  LDL.LU.64 R26, [R1+0x7ff0] ;  /* 0x007ff000011a7983 */ /* 0x001ee80000300a00 */
[----:B------:R-:W3:Y:S04]  /*239630*/  LDL.LU.64 R24, [R1+0x7fe8] ;  /* 0x007fe80001187983 */ /* 0x000ee80000300a00 */
[----:B------:R-:W-:Y:S01]  /*239640*/  STL.64 [R1+0x7fe0], R20 ;  /* 0x007fe01401007387 */ /* 0x000fe20000100a00 */
[----:B------:R-:W-:Y:S01]  /*239650*/  PRMT R7, R7, 0x5210, R23 ;  /* 0x0000521007077816 */ /* 0x000fe20000000017 */
[----:B------:R-:W-:Y:S01]  /*239660*/  BAR.SYNC.DEFER_BLOCKING 0x0 ;  /* 0x0000000000007b1d */ /* 0x000fe20000010000 */
[----:B--2---:R-:W-:-:S05]  /*239670*/  PRMT R4, R14, 0x5210, R11 ;  /* 0x000052100e047816 */ /* 0x004fca000000000b */
[----:B------:R-:W2:Y:S01]  /*239680*/  LDL.LU R11, [R1+0xf58] ;  /* 0x000f5800010b7983 */ /* 0x000ea20000300800 */
[----:B------:R-:W-:Y:S02]  /*239690*/  PRMT R5, R6, 0x5210, R5 ;  /* 0x0000521006057816 */ /* 0x000fe40000000005 */
[----:B---3--:R-:W-:Y:S02]  /*2396a0*/  PRMT R6, R28, 0x5210, R24 ;  /* 0x000052101c067816 */ /* 0x008fe40000000018 */
[----:B------:R-:W-:Y:S02]  /*2396b0*/  PRMT R24, R27, 0x5210, R22 ;  /* 0x000052101b187816 */ /* 0x000fe40000000016 */
[----:B------:R-:W0:Y:S01]  /*2396c0*/  LDS.128 R20, [R3] ;  /* 0x0000000003147984 */ /* 0x000e220000000c00 */
[----:B------:R-:W-:Y:S02]  /*2396d0*/  PRMT R25, R26, 0x5210, R25 ;  /* 0x000052101a197816 */ /* 0x000fe40000000019 */
[----:B------:R-:W-:Y:S01]  /*2396e0*/  PRMT R26, R13, 0x5210, R12 ;  /* 0x000052100d1a7816 */ /* 0x000fe2000000000c */
[----:B--2---:R-:W-:Y:S04]  /*2396f0*/  STL [R1+0x7fb8], R11 ;  /* 0x007fb80b01007387 */ /* 0x004fe80000100800 */
[----:B------:R-:W2:Y:S04]  /*239700*/  LDL.LU R12, [R1+0x7ec] ;  /* 0x0007ec00010c7983 */ /* 0x000ea80000300800 */
[----:B------:R-:W3:Y:S04]  /*239710*/  LDL.LU R13, [R1+0x1c70] ;  /* 0x001c7000010d7983 */ /* 0x000ee80000300800 */
[----:B------:R-:W2:Y:S04]  /*239720*/  LDL.LU R14, [R1+0x1c6c] ;  /* 0x001c6c00010e7983 */ /* 0x000ea80000300800 */
[----:B0-----:R-:W-:Y:S04]  /*239730*/  STL.64 [R1+0x610], R20 ;  /* 0x0006101401007387 */ /* 0x001fe80000100a00 */
[----:B------:R-:W-:Y:S04]  /*239740*/  STL.64 [R1+0x618], R22 ;  /* 0x0006181601007387 */ /* 0x000fe80000100a00 */
[----:B------:R-:W0:Y:S04]  /*239750*/  LDS.128 R20, [R3+0x400] ;  /* 0x0004000003147984 */ /* 0x000e280000000c00 */
[----:B0-----:R0:W-:Y:S04]  /*239760*/  STL.64 [R1+0x600], R20 ;  /* 0x0006001401007387 */ /* 0x0011e80000100a00 */
[----:B------:R-:W-:Y:S04]  /*239770*/  STL.64 [R1+0x608], R22 ;  /* 0x0006081601007387 */ /* 0x000fe80000100a00 */
[----:B0-----:R-:W2:Y:S01]  /*239780*/  LDL.LU.64 R20, [R1+0x7fe0] ;  /* 0x007fe00001147983 */ /* 0x001ea20000300a00 */
[----:B------:R-:W-:Y:S01]  /*239790*/  BAR.SYNC.DEFER_BLOCKING 0x0 ;  /* 0x0000000000007b1d */ /* 0x000fe20000010000 */
[----:B------:R-:W-:-:S02]  /*2397a0*/  PRMT R27, R29, 0x5210, R2 ;  /* 0x000052101d1b7816 */ /* 0x000fc40000000002 */
[----:B------:R-:W-:Y:S02]  /*2397b0*/  LOP3.LUT R0, R0, 0xffff, RZ, 0xc0, !PT ;  /* 0x0000ffff00007812 */ /* 0x000fe400078ec0ff */
[----:B----4-:R-:W-:Y:S01]  /*2397c0*/  LOP3.LUT R2, R8, 0xffff, RZ, 0xc0, !PT ;  /* 0x0000ffff08027812 */ /* 0x010fe200078ec0ff */
[----:B--2---:R0:W-:Y:S04]  /*2397d0*/  STSM.16.M88.4 [R20], R4 ;  /* 0x0000000414007844 */ /* 0x0041e80000000200 */
[----:B------:R1:W-:Y:S04]  /*2397e0*/  STSM.16.M88.4 [R20+0x200], R24 ;  /* 0x0002001814007844 */ /* 0x0003e80000000200 */
[----:B0-----:R-:W2:Y:S04]  /*2397f0*/  LDL.LU R6, [R1+0x7fd8] ;  /* 0x007fd80001067983 */ /* 0x001ea80000300800 */
[----:B------:R-:W2:Y:S04]  /*239800*/  LDL.LU.64 R4, [R1+0x7fd0] ;  /* 0x007fd00001047983 */ /* 0x000ea80000300a00 */
[----:B-1----:R-:W4:Y:S04]  /*239810*/  LDL.LU R26, [R1+0x7fc8] ;  /* 0x007fc800011a7983 */ /* 0x002f280000300800 */
[----:B------:R-:W4:Y:S01]  /*239820*/  LDL.LU.64 R24, [R1+0x7fc0] ;  /* 0x007fc00001187983 */ /* 0x000f220000300a00 */
[----:B------:R-:W-:Y:S01]  /*239830*/  PRMT R7, R9, 0x4210, R0 ;  /* 0x0000421009077816 */ /* 0x000fe20000000000 */
[----:B------:R-:W-:Y:S01]  /*239840*/  BAR.SYNC.DEFER_BLOCKING 0x0 ;  /* 0x0000000000007b1d */ /* 0x000fe20000010000 */
[----:B------:R-:W-:-:S05]  /*239850*/  PRMT R27, R10, 0x4210, R2 ;  /* 0x000042100a1b7816 */ /* 0x000fca0000000002 */
[----:B------:R-:W0:Y:S04]  /*239860*/  LDS.128 R8, [R3] ;  /* 0x0000000003087984 */ /* 0x000e280000000c00 */
[----:B0-----:R-:W-:Y:S04]  /*239870*/  STL.64 [R1+0x5f0], R8 ;  /* 0x0005f00801007387 */ /* 0x001fe80000100a00 */
[----:B------:R-:W-:Y:S04]  /*239880*/  STL.64 [R1+0x5f8], R10 ;  /* 0x0005f80a01007387 */ /* 0x000fe80000100a00 */
[----:B------:R-:W0:Y:S01]  /*239890*/  LDS.128 R8, [R3+0x400] ;  /* 0x0004000003087984 */ /* 0x000e220000000c00 */
[----:B------:R-:W-:Y:S06]  /*2398a0*/  BAR.SYNC.DEFER_BLOCKING 0x0 ;  /* 0x0000000000007b1d */ /* 0x000fec0000010000 */
[----:B0-----:R-:W-:Y:S04]  /*2398b0*/  STL.64 [R1+0x5e0], R8 ;  /* 0x0005e00801007387 */ /* 0x001fe80000100a00 */
[----:B------:R0:W-:Y:S04]  /*2398c0*/  STL.64 [R1+0x5e8], R10 ;  /* 0x0005e80a01007387 */ /* 0x0001e80000100a00 */
[----:B0-----:R-:W3:Y:S04]  /*2398d0*/  LDL.LU R11, [R1+0x7fb8] ;  /* 0x007fb800010b7983 */ /* 0x001ee80000300800 */
[----:B------:R-:W-:Y:S04]  /*2398e0*/  STL.64 [R1+0x7fb0], R20 ;  /* 0x007fb01401007387 */ /* 0x000fe80000100a00 */
[----:B--2---:R-:W-:Y:S04]  /*2398f0*/  STSM.16.M88.4 [R20], R4 ;  /* 0x0000000414007844 */ /* 0x004fe80000000200 */
[----:B----4-:R0:W-:Y:S01]  /*239900*/  STSM.16.M88.4 [R20+0x200], R24 ;  /* 0x0002001814007844 */ /* 0x0101e20000000200 */
[----:B------:R-:W-:Y:S06]  /*239910*/  BAR.SYNC.DEFER_BLOCKING 0x0 ;  /* 0x0000000000007b1d */ /* 0x000fec0000010000 */
[----:B0-----:R-:W2:Y:S04]  /*239920*/  LDL.LU R24, [R1+0x820] ;  /* 0x0008200001187983 */ /* 0x001ea80000300800 */
[----:B------:R-:W2:Y:S04]  /*239930*/  LDL.LU R25, [R1+0x824] ;  /* 0x0008240001197983 */ /* 0x000ea80000300800 */
[----:B------:R-:W4:Y:S01]  /*239940*/  LDL.LU R26, [R1+0x828] ;  /* 0x00082800011a7983 */ /* 0x000f220000300800 */
[----:B------:R-:W-:-:S03]  /*239950*/  PRMT R4, R12, 0x5210, R0 ;  /* 0x000052100c047816 */ /* 0x000fc60000000000 */
[----:B------:R-:W-:Y:S04]  /*239960*/  LDS.128 R20, [R3+0x400] ;  /* 0x0004000003147984 */ /* 0x000fe80000000c00 */
[----:B----4-:R-:W-:Y:S04]  /*239970*/  STL [R1+0x7f68], R26 ;  /* 0x007f681a01007387 */ /* 0x010fe80000100800 */
[----:B--2---:R0:W-:Y:S04]  /*239980*/  STL.64 [R1+0x7f60], R24 ;  /* 0x007f601801007387 */ /* 0x0041e80000100a00 */
[----:B0-----:R-:W2:Y:S04]  /*239990*/  LDL.LU R24, [R1+0x550] ;  /* 0x0005500001187983 */ /* 0x001ea80000300800 */
[----:B------:R-:W2:Y:S04]  /*2399a0*/  LDL.LU R25, [R1+0x554] ;  /* 0x0005540001197983 */ /* 0x000ea80000300800 */
[----:B--2---:R0:W-:Y:S04]  /*2399b0*/  STL.64 [R1+0x7f80], R24 ;  /* 0x007f801801007387 */ /* 0x0041e80000100a00 */
[----:B0-----:R-:W2:Y:S04]  /*2399c0*/  LDL.LU R24, [R1+0x580] ;  /* 0x0005800001187983 */ /* 0x001ea80000300800 */
[----:B------:R-:W2:Y:S01]  /*2399d0*/  LDL.LU R25, [R1+0x584] ;  /* 0x0005840001197983 */ /* 0x000ea20000300800 */
[----:B---3--:R-:W-:-:S03]  /*2399e0*/  PRMT R5, R11, 0x5210, R2 ;  /* 0x000052100b057816 */ /* 0x008fc60000000002 */
[----:B--2---:R0:W-:Y:S04]  /*2399f0*/  STL.64 [R1+0x7f98], R24 ;  /* 0x007f981801007387 */ /* 0x0041e80000100a00 */
[----:B0-----:R-:W2:Y:S04]  /*239a00*/  LDL.LU R24, [R1+0x530] ;  /* 0x0005300001187983 */ /* 0x001ea80000300800 */
[----:B------:R-:W2:Y:S04]  /*239a10*/  LDL.LU R25, [R1+0x534] ;  /* 0x0005340001197983 */ /* 0x000ea80000300800 */
[----:B------:R-:W3:Y:S01]  /*239a20*/  LDL.LU R26, [R1+0x538] ;  /* 0x00053800011a7983 */ /* 0x000ee20000300800 */
[----:B------:R-:W-:-:S05]  /*239a30*/  IMAD.MOV.U32 R27, RZ, RZ, R5 ;  /* 0x000000ffff1b7224 */ /* 0x000fca00078e0005 */
[----:B---3--:R-:W-:Y:S04]  /*239a40*/  STL.64 [R1+0x7fa8], R26 ;  /* 0x007fa81a01007387 */ /* 0x008fe80000100a00 */
[----:B--2---:R0:W-:Y:S04]  /*239a50*/  STL.64 [R1+0x7fa0], R24 ;  /* 0x007fa01801007387 */ /* 0x0041e80000100a00 */
[----:B0-----:R-:W2:Y:S04]  /*239a60*/  LDL.LU R24, [R1+0x520] ;  /* 0x0005200001187983 */ /* 0x001ea80000300800 */
[----:B------:R-:W2:Y:S04]  /*239a70*/  LDL.LU R25, [R1+0x524] ;  /* 0x0005240001197983 */ /* 0x000ea80000300800 */
[----:B------:R-:W2:Y:S04]  /*239a80*/  LDL.LU R26, [R1+0x528] ;  /* 0x00052800011a7983 */ /* 0x000ea80000300800 */
[----:B------:R-:W3:Y:S04]  /*239a90*/  LDL.LU R29, [R1+0x167c] ;  /* 0x00167c00011d7983 */ /* 0x000ee80000300800 */
[----:B------:R-:W4:Y:S04]  /*239aa0*/  LDL.LU R8, [R1+0x1048] ;  /* 0x0010480001087983 */ /* 0x000f280000300800 */
[----:B------:R-:W2:Y:S04]  /*239ab0*/  LDL.LU R9, [R1+0x80c] ;  /* 0x00080c0001097983 */ /* 0x000ea80000300800 */
[----:B------:R-:W2:Y:S04]  /*239ac0*/  LDL.LU R10, [R1+0x7fc] ;  /* 0x0007fc00010a7983 */ /* 0x000ea80000300800 */
[----:B------:R-:W2:Y:S01]  /*239ad0*/  LDL.LU R11, [R1+0x1c78] ;  /* 0x001c7800010b7983 */ /* 0x000ea20000300800 */
[----:B------:R-:W-:-:S03]  /*239ae0*/  IMAD.MOV.U32 R27, RZ, RZ, R4 ;  /* 0x000000ffff1b7224 */ /* 0x000fc600078e0004 */
[----:B------:R-:W0:Y:S01]  /*239af0*/  LDS.128 R4, [R3] ;  /* 0x0000000003047984 */ /* 0x000e220000000c00 */
[----:B------:R-:W-:Y:S02]  /*239b00*/  LOP3.LUT R2, R13, 0xffff, RZ, 0xc0, !PT ;  /* 0x0000ffff0d027812 */ /* 0x000fe400078ec0ff */
[----:B------:R-:W-:Y:S01]  /*239b10*/  LOP3.LUT R0, R14, 0xffff, RZ, 0xc0, !PT ;  /* 0x0000ffff0e007812 */ /* 0x000fe200078ec0ff */
[----:B------:R-:W-:Y:S06]  /*239b20*/  BAR.SYNC.DEFER_BLOCKING 0x0 ;  /* 0x0000000000007b1d */ /* 0x000fec0000010000 */
[----:B--2---:R-:W-:Y:S04]  /*239b30*/  STL.64 [R1+0x7f90], R10 ;  /* 0x007f900a01007387 */ /* 0x004fe80000100a00 */
[----:B------:R-:W-:Y:S04]  /*239b40*/  STL [R1+0x7f88], R9 ;  /* 0x007f880901007387 */ /* 0x000fe80000100800 */
[----:B------:R-:W2:Y:S04]  /*239b50*/  LDL.LU R12, [R1+0x1bb0] ;  /* 0x001bb000010c7983 */ /* 0x000ea80000300800 */
[----:B0-----:R0:W-:Y:S04]  /*239b60*/  STL.64 [R1+0x5d0], R4 ;  /* 0x0005d00401007387 */ /* 0x0011e80000100a00 */
        /* <DEDUP_REMOVED lines=11> */
[----:B------:R0:W-:Y:S04]  /*239c20*/  STL.64 [R1+0x5c0], R20 ;  /* 0x0005c01401007387 */ /* 0x0001e80000100a00 */
[----:B------:R-:W-:Y:S04]  /*239c30*/  STL.64 [R1+0x5c8], R22 ;  /* 0x0005c81601007387 */ /* 0x000fe80000100a00 */
[----:B0-----:R-:W2:Y:S04]  /*239c40*/  LDL.LU.64 R20, [R1+0x7fb0] ;  /* 0x007fb00001147983 */ /* 0x001ea80000300a00 */
[----:B------:R-:W3:Y:S04]  /*239c50*/  LDL.LU R13, [R1+0x104c] ;  /* 0x00104c00010d7983 */ /* 0x000ee80000300800 */
[----:B------:R-:W3:Y:S04]  /*239c60*/  LDL.LU R14, [R1+0x1694] ;  /* 0x00169400010e7983 */ /* 0x000ee80000300800 */
[----:B--2---:R0:W-:Y:S04]  /*239c70*/  STSM.16.M88.4 [R20], R24 ;  /* 0x0000001814007844 */ /* 0x0041e80000000200 */
[----:B0-----:R-:W2:Y:S04]  /*239c80*/  LDL.LU.64 R26, [R1+0x7fa8] ;  /* 0x007fa800011a7983 */ /* 0x001ea80000300a00 */
[----:B------:R-:W2:Y:S04]  /*239c90*/  LDL.LU.64 R24, [R1+0x7fa0] ;  /* 0x007fa00001187983 */ /* 0x000ea80000300a00 */
[----:B--2---:R4:W-:Y:S02]  /*239ca0*/  STSM.16.M88.4 [R20+0x200], R24 ;  /* 0x0002001814007844 */ /* 0x0049e40000000200 */
[----:B----4-:R-:W-:Y:S01]  /*239cb0*/  PRMT R27, R8, 0x4210, R0 ;  /* 0x00004210081b7816 */ /* 0x010fe20000000000 */
[----:B------:R-:W-:Y:S06]  /*239cc0*/  BAR.SYNC.DEFER_BLOCKING 0x0 ;  /* 0x0000000000007b1d */ /* 0x000fec0000010000 */
[----:B------:R-:W2:Y:S04]  /*239cd0*/  LDL.LU.64 R24, [R1+0x7f98] ;  /* 0x007f980001187983 */ /* 0x000ea80000300a00 */
[----:B------:R-:W0:Y:S04]  /*239ce0*/  LDS.128 R8, [R3] ;  /* 0x0000000003087984 */ /* 0x000e280000000c00 */
[----:B0-----:R-:W-:Y:S04]  /*239cf0*/  STL.64 [R1+0x5b0], R8 ;  /* 0x0005b00801007387 */ /* 0x001fe80000100a00 */
[----:B------:R-:W-:Y:S04]  /*239d00*/  STL.64 [R1+0x5b8], R10 ;  /* 0x0005b80a01007387 */ /* 0x000fe80000100a00 */
[----:B------:R-:W0:Y:S04]  /*239d10*/  LDS.128 R8, [R3+0x400] ;  /* 0x0004000003087984 */ /* 0x000e280000000c00 */
[----:B0-----:R-:W-:Y:S04]  /*239d20*/  STL.64 [R1+0x5a0], R8 ;  /* 0x0005a00801007387 */ /* 0x001fe80000100a00 */
[----:B------:R0:W-:Y:S04]  /*239d30*/  STL.64 [R1+0x5a8], R10 ;  /* 0x0005a80a01007387 */ /* 0x0001e80000100a00 */
[----:B0-----:R-:W4:Y:S04]  /*239d40*/  LDL.LU.64 R10, [R1+0x7f90] ;  /* 0x007f9000010a7983 */ /* 0x001f280000300a00 */
[----:B------:R-:W4:Y:S01]  /*239d50*/  LDL.LU R9, [R1+0x7f88] ;  /* 0x007f880001097983 */ /* 0x000f220000300800 */
[--C-:B---3--:R-:W-:Y:S01]  /*239d60*/  PRMT R26, R29, 0x4210, R2.reuse ;  /* 0x000042101d1a7816 */ /* 0x108fe20000000002 */
[----:B------:R-:W-:Y:S06]  /*239d70*/  BAR.SYNC.DEFER_BLOCKING 0x0 ;  /* 0x0000000000007b1d */ /* 0x000fec0000010000 */
[----:B--2---:R0:W-:Y:S04]  /*239d80*/  STSM.16.M88.4 [R20], R24 ;  /* 0x0000001814007844 */ /* 0x0041e80000000200 */
[----:B------:R-:W-:Y:S01]  /*239d90*/  STSM.16.M88.4 [R20+0x200], R4 ;  /* 0x0002000414007844 */ /* 0x000fe20000000200 */
[----:B------:R-:W-:Y:S06]  /*239da0*/  BAR.SYNC.DEFER_BLOCKING 0x0 ;  /* 0x0000000000007b1d */ /* 0x000fec0000010000 */
[----:B0-----:R-:W2:Y:S04]  /*239db0*/  LDL.LU.64 R24, [R1+0x7f80] ;  /* 0x007f800001187983 */ /* 0x001ea80000300a00 */
[----:B------:R-:W0:Y:S04]  /*239dc0*/  LDS.128 R4, [R3] ;  /* 0x0000000003047984 */ /* 0x000e280000000c00 */
[----:B0-----:R-:W-:Y:S04]  /*239dd0*/  STL [R1+0x594], R5 ;  /* 0x0005940501007387 */ /* 0x001fe80000100800 */
[----:B------:R-:W-:Y:S01]  /*239de0*/  STL.64 [R1+0x598], R6 ;  /* 0x0005980601007387 */ /* 0x000fe20000100a00 */
[----:B----4-:R-:W-:Y:S01]  /*239df0*/  PRMT R26, R9, 0x5210, R2 ;  /* 0x00005210091a7816 */ /* 0x010fe20000000002 */
[----:B------:R-:W-:-:S02]  /*239e00*/  IMAD.MOV.U32 R2, RZ, RZ, R4 ;  /* 0x000000ffff027224 */ /* 0x000fc400078e0004 */
[----:B------:R-:W0:Y:S04]  /*239e10*/  LDS.128 R4, [R3+0x400] ;  /* 0x0004000003047984 */ /* 0x000e280000000c00 */
[----:B------:R-:W-:Y:S04]  /*239e20*/  STL [R1+0x7b68], R2 ;  /* 0x007b680201007387 */ /* 0x000fe80000100800 */
[----:B0-----:R-:W-:Y:S04]  /*239e30*/  STL.64 [R1+0x580], R4 ;  /* 0x0005800401007387 */ /* 0x001fe80000100a00 */
[----:B------:R0:W-:Y:S04]  /*239e40*/  STL.64 [R1+0x588], R6 ;  /* 0x0005880601007387 */ /* 0x0001e80000100a00 */
[----:B0-----:R-:W3:Y:S04]  /*239e50*/  LDL.LU.64 R6, [R1+0x7f78] ;  /* 0x007f780001067983 */ /* 0x001ee80000300a00 */
[----:B------:R-:W3:Y:S01]  /*239e60*/  LDL.LU.64 R4, [R1+0x7f70] ;  /* 0x007f700001047983 */ /* 0x000ee20000300a00 */
[----:B------:R-:W-:Y:S01]  /*239e70*/  PRMT R27, R10, 0x5210, R0 ;  /* 0x000052100a1b7816 */ /* 0x000fe20000000000 */
[----:B------:R-:W-:Y:S06]  /*239e80*/  BAR.SYNC.DEFER_BLOCKING 0x0 ;  /* 0x0000000000007b1d */ /* 0x000fec0000010000 */
[----:B--2---:R0:W-:Y:S04]  /*239e90*/  STSM.16.M88.4 [R20], R24 ;  /* 0x0000001814007844 */ /* 0x0041e80000000200 */
[----:B0-----:R-:W2:Y:S04]  /*239ea0*/  LDL.LU R26, [R1+0x7f68] ;  /* 0x007f6800011a7983 */ /* 0x001ea80000300800 */
[----:B------:R-:W2:Y:S04]  /*239eb0*/  LDL.LU.64 R24, [R1+0x7f60] ;  /* 0x007f600001187983 */ /* 0x000ea80000300a00 */
[----:B------:R-:W-:Y:S04]  /*239ec0*/  STL.64 [R1+0x7f58], R20 ;  /* 0x007f581401007387 */ /* 0x000fe80000100a00 */
[----:B---3--:R0:W-:Y:S01]  /*239ed0*/  STSM.16.M88.4 [R20+0x200], R4 ;  /* 0x0002000414007844 */ /* 0x0081e20000000200 */
[----:B------:R-:W-:Y:S06]  /*239ee0*/  BAR.SYNC.DEFER_BLOCKING 0x0 ;  /* 0x0000000000007b1d */ /* 0x000fec0000010000 */
[----:B0-----:R-:W3:Y:S04]  /*239ef0*/  LDL.LU R4, [R1+0x810] ;  /* 0x0008100001047983 */ /* 0x001ee80000300800 */
[----:B------:R-:W3:Y:S04]  /*239f00*/  LDL.LU R5, [R1+0x814] ;  /* 0x0008140001057983 */ /* 0x000ee80000300800 */
[----:B------:R-:W4:Y:S04]  /*239f10*/  LDL.LU R6, [R1+0x818] ;  /* 0x0008180001067983 */ /* 0x000f280000300800 */
[----:B------:R-:W0:Y:S01]  /*239f20*/  LDS.128 R20, [R3] ;  /* 0x0000000003147984 */ /* 0x000e220000000c00 */
[----:B------:R-:W-:-:S02]  /*239f30*/  LOP3.LUT R0, R12, 0xffff, RZ, 0xc0, !PT ;  /* 0x0000ffff0c007812 */ /* 0x000fc400078ec0ff */
[----:B------:R-:W-:Y:S02]  /*239f40*/  LOP3.LUT R8, R11, 0xffff, RZ, 0xc0, !PT ;  /* 0x0000ffff0b087812 */ /* 0x000fe400078ec0ff */
[----:B------:R-:W2:Y:S01]  /*239f50*/  LDL.LU R11, [R1+0xf5c] ;  /* 0x000f5c00010b7983 */ /* 0x000ea20000300800 */
[----:B------:R-:W-:Y:S02]  /*239f60*/  PRMT R2, R13, 0x4210, R0 ;  /* 0x000042100d027816 */ /* 0x000fe40000000000 */
[----:B------:R-:W-:Y:S01]  /*239f70*/  PRMT R27, R14, 0x4210, R8 ;  /* 0x000042100e1b7816 */ /* 0x000fe20000000008 */
[----:B------:R-:W2:Y:S04]  /*239f80*/  LDL.LU R12, [R1+0x81c] ;  /* 0x00081c00010c7983 */ /* 0x000ea80000300800 */
[----:B------:R-:W2:Y:S04]  /*239f90*/  LDL.LU R13, [R1+0x1c84] ;  /* 0x001c8400010d7983 */ /* 0x000ea80000300800 */
[----:B------:R-:W2:Y:S04]  /*239fa0*/  LDL.LU R14, [R1+0x1bbc] ;  /* 0x001bbc00010e7983 */ /* 0x000ea80000300800 */
[----:B----4-:R-:W-:Y:S04]  /*239fb0*/  STL [R1+0x7f20], R6 ;  /* 0x007f200601007387 */ /* 0x010fe80000100800 */
[----:B---3--:R1:W-:Y:S04]  /*239fc0*/  STL.64 [R1+0x7f18], R4 ;  /* 0x007f180401007387 */ /* 0x0083e80000100a00 */
[----:B-1----:R-:W3:Y:S04]  /*239fd0*/  LDL.LU R4, [R1+0x890] ;  /* 0x0008900001047983 */ /* 0x002ee80000300800 */
[----:B------:R-:W3:Y:S04]  /*239fe0*/  LDL.LU R5, [R1+0x894] ;  /* 0x0008940001057983 */ /* 0x000ee80000300800 */
[----:B------:R-:W4:Y:S04]  /*239ff0*/  LDL.LU R6, [R1+0x898] ;  /* 0x0008980001067983 */ /* 0x000f280000300800 */
[----:B0-----:R-:W-:Y:S04]  /*23a000*/  STL.64 [R1+0x570], R20 ;  /* 0x0005701401007387 */ /* 0x001fe80000100a00 */
[----:B------:R-:W-:Y:S04]  /*23a010*/  STL.64 [R1+0x578], R22 ;  /* 0x0005781601007387 */ /* 0x000fe80000100a00 */
[----:B------:R-:W0:Y:S04]  /*23a020*/  LDS.128 R20, [R3+0x400] ;  /* 0x0004000003147984 */ /* 0x000e280000000c00 */
[----:B0-----:R0:W-:Y:S04]  /*23a030*/  STL.64 [R1+0x560], R20 ;  /* 0x0005601401007387 */ /* 0x0011e80000100a00 */
[----:B------:R-:W-:Y:S04]  /*23a040*/  STL.64 [R1+0x568], R22 ;  /* 0x0005681601007387 */ /* 0x000fe80000100a00 */
[----:B0-----:R-:W3:Y:S01]  /*23a050*/  LDL.LU.64 R20, [R1+0x7f58] ;  /* 0x007f580001147983 */ /* 0x001ee20000300a00 */
[----:B------:R-:W-:Y:S06]  /*23a060*/  BAR.SYNC.DEFER_BLOCKING 0x0 ;  /* 0x0000000000007b1d */ /* 0x000fec0000010000 */
[----:B--2---:R-:W-:Y:S04]  /*23a070*/  STL [R1+0x7f54], R11 ;  /* 0x007f540b01007387 */ /* 0x004fe80000100800 */
[----:B------:R0:W-:Y:S04]  /*23a080*/  STL [R1+0x7f50], R8 ;  /* 0x007f500801007387 */ /* 0x0001e80000100800 */
[----:B0-----:R-:W2:Y:S04]  /*23a090*/  LDL.LU R8, [R1+0x840] ;  /* 0x0008400001087983 */ /* 0x001ea80000300800 */
[----:B------:R-:W2:Y:S04]  /*23a0a0*/  LDL.LU R9, [R1+0x844] ;  /* 0x0008440001097983 */ /* 0x000ea80000300800 */
[----:B------:R-:W2:Y:S04]  /*23a0b0*/  LDL.LU R10, [R1+0x848] ;  /* 0x00084800010a7983 */ /* 0x000ea80000300800 */
[----:B---3--:R0:W-:Y:S04]  /*23a0c0*/  STSM.16.M88.4 [R20], R24 ;  /* 0x0000001814007844 */ /* 0x0081e80000000200 */
[----:B0-----:R-:W3:Y:S04]  /*23a0d0*/  LDL.LU R27, [R1+0x1e54] ;  /* 0x001e5400011b7983 */ /* 0x001ee80000300800 */
[----:B---3--:R0:W-:Y:S04]  /*23a0e0*/  STL [R1+0x7f30], R27 ;  /* 0x007f301b01007387 */ /* 0x0081e80000100800 */
[----:B------:R-:W3:Y:S04]  /*23a0f0*/  LDL.LU R24, [R1+0x7f0] ;  /* 0x0007f00001187983 */ /* 0x000ee80000300800 */
[----:B------:R-:W3:Y:S04]  /*23a100*/  LDL.LU R25, [R1+0x7f4] ;  /* 0x0007f40001197983 */ /* 0x000ee80000300800 */
[----:B------:R-:W3:Y:S04]  /*23a110*/  LDL.LU R26, [R1+0x7f8] ;  /* 0x0007f800011a7983 */ /* 0x000ee80000300800 */
[----:B------:R-:W4:Y:S01]  /*23a120*/  LDL.LU R7, [R1+0x16a0] ;  /* 0x0016a00001077983 */ /* 0x000f220000300800 */
[----:B------:R-:W-:-:S05]  /*23a130*/  IMAD.MOV.U32 R11, RZ, RZ, R2 ;  /* 0x000000ffff0b7224 */ /* 0x000fca00078e0002 */
[----:B--2---:R-:W-:Y:S01]  /*23a140*/  STSM.16.M88.4 [R20+0x200], R8 ;  /* 0x0002000814007844 */ /* 0x004fe20000000200 */
[----:B0-----:R-:W-:Y:S01]  /*23a150*/  PRMT R27, R12, 0x5210, R0 ;  /* 0x000052100c1b7816 */ /* 0x001fe20000000000 */
[----:B------:R-:W-:Y:S06]  /*23a160*/  BAR.SYNC.DEFER_BLOCKING 0x0 ;  /* 0x0000000000007b1d */ /* 0x000fec0000010000 */
[----:B----4-:R-:W-:Y:S04]  /*23a170*/  STL.64 [R1+0x7f40], R6 ;  /* 0x007f400601007387 */ /* 0x010fe80000100a00 */
[----:B------:R0:W-:Y:S04]  /*23a180*/  STL.64 [R1+0x7f38], R4 ;  /* 0x007f380401007387 */ /* 0x0001e80000100a00 */
[----:B0-----:R-:W2:Y:S04]  /*23a190*/  LDL.LU R4, [R1+0x7e0] ;  /* 0x0007e00001047983 */ /* 0x001ea80000300800 */
[----:B------:R-:W2:Y:S04]  /*23a1a0*/  LDL.LU R5, [R1+0x7e4] ;  /* 0x0007e40001057983 */ /* 0x000ea80000300800 */
[----:B------:R-:W2:Y:S04]  /*23a1b0*/  LDL.LU R6, [R1+0x7e8] ;  /* 0x0007e80001067983 */ /* 0x000ea80000300800 */
[----:B------:R-:W4:Y:S04]  /*23a1c0*/  LDL.LU R11, [R1+0x7f54] ;  /* 0x007f5400010b7983 */ /* 0x000f280000300800 */
[----:B------:R-:W4:Y:S04]  /*23a1d0*/  LDL.LU R8, [R1+0x7f50] ;  /* 0x007f500001087983 */ /* 0x000f280000300800 */
[----:B------:R-:W-:Y:S04]  /*23a1e0*/  STL.64 [R1+0x7f48], R20 ;  /* 0x007f481401007387 */ /* 0x000fe80000100a00 */
[----:B------:R-:W2:Y:S04]  /*23a1f0*/  LDL.LU R9, [R1+0xf80] ;  /* 0x000f800001097983 */ /* 0x000ea80000300800 */
[----:B------:R-:W2:Y:S04]  /*23a200*/  LDL.LU R10, [R1+0x858] ;  /* 0x00085800010a7983 */ /* 0x000ea80000300800 */
[----:B------:R-:W0:Y:S01]  /*23a210*/  LDS.128 R20, [R3] ;  /* 0x0000000003147984 */ /* 0x000e220000000c00 */
[----:B----4-:R-:W-:-:S03]  /*23a220*/  PRMT R7, R11, 0x5210, R8 ;  /* 0x000052100b077816 */ /* 0x010fc60000000008 */
[----:B------:R-:W2:Y:S01]  /*23a230*/  LDL.LU R11, [R1+0x1c94] ;  /* 0x001c9400010b7983 */ /* 0x000ea20000300800 */
[----:B0-----:R-:W-:-:S03]  /*23a240*/  IMAD.MOV.U32 R29, RZ, RZ, R23 ;  /* 0x000000ffff1d7224 */ /* 0x001fc600078e0017 */
[----:B--2---:R-:W-:Y:S04]  /*23a250*/  STL.64 [R1+0x7f28], R10 ;  /* 0x007f280a01007387 */ /* 0x004fe80000100a00 */
[----:B------:R0:W-:Y:S04]  /*23a260*/  STL [R1+0x7f24], R9 ;  /* 0x007f240901007387 */ /* 0x0001e80000100800 */
[----:B------:R-:W2:Y:S04]  /*23a270*/  LDL.LU R8, [R1+0x860] ;  /* 0x0008600001087983 */ /* 0x000ea80000300800 */
[----:B0-----:R-:W2:Y:S04]  /*23a280*/  LDL.LU R9, [R1+0x864] ;  /* 0x0008640001097983 */ /* 0x001ea80000300800 */
[----:B------:R-:W2:Y:S04]  /*23a290*/  LDL.LU R10, [R1+0x868] ;  /* 0x00086800010a7983 */ /* 0x000ea80000300800 */
[----:B------:R-:W4:Y:S04]  /*23a2a0*/  LDL.LU R12, [R1+0x1c90] ;  /* 0x001c9000010c7983 */ /* 0x000f280000300800 */
[----:B------:R-:W-:Y:S04]  /*23a2b0*/  STL.64 [R1+0x550], R20 ;  /* 0x0005501401007387 */ /* 0x000fe80000100a00 */
[----:B------:R-:W-:Y:S04]  /*23a2c0*/  STL [R1+0x558], R22 ;  /* 0x0005581601007387 */ /* 0x000fe80000100800 */
[----:B------:R-:W0:Y:S04]  /*23a2d0*/  LDS.128 R20, [R3+0x400] ;  /* 0x0004000003147984 */ /* 0x000e280000000c00 */
[----:B------:R-:W-:Y:S04]  /*23a2e0*/  STL [R1+0x7784], R29 ;  /* 0x0077841d01007387 */ /* 0x000fe80000100800 */
[----:B0-----:R0:W-:Y:S04]  /*23a2f0*/  STL.64 [R1+0x540], R20 ;  /* 0x0005401401007387 */ /* 0x0011e80000100a00 */
[----:B------:R-:W-:Y:S04]  /*23a300*/  STL.64 [R1+0x548], R22 ;  /* 0x0005481601007387 */ /* 0x000fe80000100a00 */
[----:B0-----:R-:W2:Y:S01]  /*23a310*/  LDL.LU.64 R20, [R1+0x7f48] ;  /* 0x007f480001147983 */ /* 0x001ea20000300a00 */
[----:B------:R-:W-:Y:S01]  /*23a320*/  BAR.SYNC.DEFER_BLOCKING 0x0 ;  /* 0x0000000000007b1d */ /* 0x000fe20000010000 */
[----:B------:R-:W-:-:S02]  /*23a330*/  LOP3.LUT R0, R13, 0xffff, RZ, 0xc0, !PT ;  /* 0x0000ffff0d007812 */ /* 0x000fc400078ec0ff */
[----:B------:R-:W-:-:S03]  /*23a340*/  LOP3.LUT R2, R14, 0xffff, RZ, 0xc0, !PT ;  /* 0x0000ffff0e027812 */ /* 0x000fc600078ec0ff */
[----:B------:R-:W4:Y:S04]  /*23a350*/  LDL.LU R13, [R1+0x16ac] ;  /* 0x0016ac00010d7983 */ /* 0x000f280000300800 */
[----:B------:R-:W4:Y:S04]  /*23a360*/  LDL.LU R14, [R1+0x1090] ;  /* 0x00109000010e7983 */ /* 0x000f280000300800 */
[----:B--2---:R0:W-:Y:S04]  /*23a370*/  STSM.16.M88.4 [R20], R4 ;  /* 0x0000000414007844 */ /* 0x0041e80000000200 */
[----:B---3--:R1:W-:Y:S04]  /*23a380*/  STSM.16.M88.4 [R20+0x200], R24 ;  /* 0x0002001814007844 */ /* 0x0083e80000000200 */
[----:B0-----:R-:W2:Y:S04]  /*23a390*/  LDL.LU.64 R6, [R1+0x7f40] ;  /* 0x007f400001067983 */ /* 0x001ea80000300a00 */
[----:B------:R-:W3:Y:S04]  /*23a3a0*/  LDL.LU.64 R4, [R1+0x7f38] ;  /* 0x007f380001047983 */ /* 0x000ee80000300a00 */
[----:B-1----:R-:W2:Y:S01]  /*23a3b0*/  LDL.LU R27, [R1+0x7f30] ;  /* 0x007f3000011b7983 */ /* 0x002ea20000300800 */
[----:B------:R-:W-:Y:S01]  /*23a3c0*/  BAR.SYNC.DEFER_BLOCKING 0x0 ;  /* 0x0000000000007b1d */ /* 0x000fe20000010000 */
[----:B--2---:R-:W-:-:S05]  /*23a3d0*/  PRMT R11, R27, 0x4210, R0 ;  /* 0x000042101b0b7816 */ /* 0x004fca0000000000 */
[----:B------:R-:W0:Y:S04]  /*23a3e0*/  LDS.128 R24, [R3] ;  /* 0x0000000003187984 */ /* 0x000e280000000c00 */
[----:B0-----:R-:W-:Y:S04]  /*23a3f0*/  STL.64 [R1+0x530], R24 ;  /* 0x0005301801007387 */ /* 0x001fe80000100a00 */
[----:B------:R-:W-:Y:S04]  /*23a400*/  STL.64 [R1+0x538], R26 ;  /* 0x0005381a01007387 */ /* 0x000fe80000100a00 */
[----:B------:R-:W0:Y:S01]  /*23a410*/  LDS.128 R24, [R3+0x400] ;  /* 0x0004000003187984 */ /* 0x000e220000000c00 */
[----:B------:R-:W-:Y:S06]  /*23a420*/  BAR.SYNC.DEFER_BLOCKING 0x0 ;  /* 0x0000000000007b1d */ /* 0x000fec0000010000 */
[----:B------:R-:W-:Y:S04]  /*23a430*/  STSM.16.M88.4 [R20], R8 ;  /* 0x0000000814007844 */ /* 0x000fe80000000200 */
[----:B0-----:R0:W-:Y:S04]  /*23a440*/  STL.64 [R1+0x520], R24 ;  /* 0x0005201801007387 */ /* 0x0011e80000100a00 */
[----:B------:R1:W-:Y:S04]  /*23a450*/  STL [R1+0x528], R26 ;  /* 0x0005281a01007387 */ /* 0x0003e80000100800 */
[----:B------:R-:W-:Y:S04]  /*23a460*/  STL [R1+0x7f10], R27 ;  /* 0x007f101b01007387 */ /* 0x000fe80000100800 */
[----:B0-----:R-:W2:Y:S04]  /*23a470*/  LDL.LU R24, [R1+0x800] ;  /* 0x0008000001187983 */ /* 0x001ea80000300800 */
[----:B------:R-:W2:Y:S04]  /*23a480*/  LDL.LU R25, [R1+0x804] ;  /* 0x0008040001197983 */ /* 0x000ea80000300800 */
[----:B-1----:R-:W2:Y:S04]  /*23a490*/  LDL.LU R26, [R1+0x808] ;  /* 0x00080800011a7983 */ /* 0x002ea80000300800 */
[----:B------:R-:W2:Y:S04]  /*23a4a0*/  LDL.LU.64 R10, [R1+0x7f28] ;  /* 0x007f2800010a7983 */ /* 0x000ea80000300a00 */
[----:B------:R-:W4:Y:S01]  /*23a4b0*/  LDL.LU R9, [R1+0x7f24] ;  /* 0x007f240001097983 */ /* 0x000f220000300800 */
[----:B------:R-:W-:-:S05]  /*23a4c0*/  PRMT R7, R7, 0x4210, R2 ;  /* 0x0000421007077816 */ /* 0x000fca0000000002 */
[----:B---3--:R0:W-:Y:S04]  /*23a4d0*/  STSM.16.M88.4 [R20+0x200], R4 ;  /* 0x0002000414007844 */ /* 0x0081e80000000200 */
[----:B0-----:R-:W3:Y:S04]  /*23a4e0*/  LDL.LU R6, [R1+0x7f20] ;  /* 0x007f200001067983 */ /* 0x001ee80000300800 */
[----:B------:R-:W3:Y:S01]  /*23a4f0*/  LDL.LU.64 R4, [R1+0x7f18] ;  /* 0x007f180001047983 */ /* 0x000ee20000300a00 */
[----:B------:R-:W-:Y:S01]  /*23a500*/  BAR.SYNC.DEFER_BLOCKING 0x0 ;  /* 0x0000000000007b1d */ /* 0x000fe20000010000 */
[----:B--2---:R-:W-:-:S02]  /*23a510*/  PRMT R27, R10, 0x5210, R0 ;  /* 0x000052100a1b7816 */ /* 0x004fc40000000000 */
[----:B----4-:R-:W-:Y:S02]  /*23a520*/  PRMT R7, R9, 0x5210, R2 ;  /* 0x0000521009077816 */ /* 0x010fe40000000002 */
[----:B------:R-:W-:Y:S02]  /*23a530*/  LOP3.LUT R2, R11, 0xffff, RZ, 0xc0, !PT ;  /* 0x0000ffff0b027812 */ /* 0x000fe400078ec0ff */
[----:B------:R-:W0:Y:S04]  /*23a540*/  LDS.128 R8, [R3] ;  /* 0x0000000003087984 */ /* 0x000e280000000c00 */
[----:B0-----:R-:W-:Y:S04]  /*23a550*/  STL.64 [R1+0x7e0], R8 ;  /* 0x0007e00801007387 */ /* 0x001fe80000100a00 */
[----:B------:R-:W-:Y:S04]  /*23a560*/  STL.64 [R1+0x7e8], R10 ;  /* 0x0007e80a01007387 */ /* 0x000fe80000100a00 */
[----:B------:R-:W0:Y:S01]  /*23a570*/  LDS.128 R8, [R3+0x400] ;  /* 0x0004000003087984 */ /* 0x000e220000000c00 */
[----:B------:R-:W-:Y:S06]  /*23a580*/  BAR.SYNC.DEFER_BLOCKING 0x0 ;  /* 0x0000000000007b1d */ /* 0x000fec0000010000 */
[----:B------:R-:W-:Y:S04]  /*23a590*/  STSM.16.M88.4 [R20], R24 ;  /* 0x0000001814007844 */ /* 0x000fe80000000200 */
[----:B0-----:R0:W-:Y:S04]  /*23a5a0*/  STL.64 [R1+0x820], R8 ;  /* 0x0008200801007387 */ /* 0x0011e80000100a00 */
[----:B------:R1:W-:Y:S04]  /*23a5b0*/  STL.64 [R1+0x828], R10 ;  /* 0x0008280a01007387 */ /* 0x0003e80000100a00 */
[----:B0-----:R-:W2:Y:S04]  /*23a5c0*/  LDL.LU R9, [R1+0x878] ;  /* 0x0008780001097983 */ /* 0x001ea80000300800 */
[----:B-1----:R-:W4:Y:S04]  /*23a5d0*/  LDL.LU R11, [R1+0x85c] ;  /* 0x00085c00010b7983 */ /* 0x002f280000300800 */
[----:B------:R-:W2:Y:S04]  /*23a5e0*/  LDL.LU R27, [R1+0x7f10] ;  /* 0x007f1000011b7983 */ /* 0x000ea80000300800 */
[----:B------:R-:W-:Y:S04]  /*23a5f0*/  STL.64 [R1+0x7ef8], R18 ;  /* 0x007ef81201007387 */ /* 0x000fe80000100a00 */
[----:B------:R0:W-:Y:S04]  /*23a600*/  STL.64 [R1+0x7ef0], R16 ;  /* 0x007ef01001007387 */ /* 0x0001e80000100a00 */
[----:B0-----:R-:W2:Y:S04]  /*23a610*/  LDL.LU R16, [R1+0x850] ;  /* 0x0008500001107983 */ /* 0x001ea80000300800 */
[----:B------:R-:W2:Y:S04]  /*23a620*/  LDL.LU R17, [R1+0x854] ;  /* 0x0008540001117983 */ /* 0x000ea80000300800 */
[----:B---3--:R0:W-:Y:S01]  /*23a630*/  STSM.16.M88.4 [R20+0x200], R4 ;  /* 0x0002000414007844 */ /* 0x0081e20000000200 */
[----:B------:R-:W-:-:S02]  /*23a640*/  LOP3.LUT R0, R12, 0xffff, RZ, 0xc0, !PT ;  /* 0x0000ffff0c007812 */ /* 0x000fc400078ec0ff */
[----:B0-----:R-:W-:Y:S02]  /*23a650*/  PRMT R5, R13, 0x4210, R2 ;  /* 0x000042100d057816 */ /* 0x001fe40000000002 */
[----:B------:R-:W-:-:S03]  /*23a660*/  PRMT R4, R14, 0x4210, R0 ;  /* 0x000042100e047816 */ /* 0x000fc60000000000 */
[----:B------:R-:W-:Y:S02]  /*23a670*/  IMAD.MOV.U32 R18, RZ, RZ, R5 ;  /* 0x000000ffff127224 */ /* 0x000fe400078e0005 */
[----:B------:R-:W-:Y:S01]  /*23a680*/  IMAD.MOV.U32 R19, RZ, RZ, R4 ;  /* 0x000000ffff137224 */ /* 0x000fe200078e0004 */
[----:B------:R-:W-:Y:S06]  /*23a690*/  BAR.SYNC.DEFER_BLOCKING 0x0 ;  /* 0x0000000000007b1d */ /* 0x000fec0000010000 */
[----:B------:R-:W0:Y:S02]  /*23a6a0*/  LDS.128 R4, [R3] ;  /* 0x0000000003047984 */ /* 0x000e240000000c00 */
[----:B0-----:R-:W-:-:S02]  /*23a6b0*/  IMAD.MOV.U32 R26, RZ, RZ, R7 ;  /* 0x000000ffff1a7224 */ /* 0x001fc400078e0007 */
[----:B--2---:R0:W-:Y:S04]  /*23a6c0*/  STL.64 [R1+0x7f08], R16 ;  /* 0x007f081001007387 */ /* 0x0041e80000100a00 */
[----:B0-----:R-:W2:Y:S04]  /*23a6d0*/  LDL.LU R16, [R1+0x8a0] ;  /* 0x0008a00001107983 */ /* 0x001ea80000300800 */
[----:B------:R-:W2:Y:S04]  /*23a6e0*/  LDL.LU R17, [R1+0x8a4] ;  /* 0x0008a40001117983 */ /* 0x000ea80000300800 */
[----:B------:R0:W-:Y:S04]  /*23a6f0*/  STL.64 [R1+0x800], R4 ;  /* 0x0008000401007387 */ /* 0x0001e80000100a00 */
[----:B------:R-:W-:Y:S04]  /*23a700*/  STL [R1+0x808], R6 ;  /* 0x0008080601007387 */ /* 0x000fe80000100800 */
[----:B0-----:R-:W3:Y:S04]  /*23a710*/  LDL.LU R5, [R1+0x1bec] ;  /* 0x001bec0001057983 */ /* 0x001ee80000300800 */
[----:B------:R-:W2:Y:S04]  /*23a720*/  LDL.LU R7, [R1+0x1ca4] ;  /* 0x001ca40001077983 */ /* 0x000ea80000300800 */
[----:B--2---:R-:W-:Y:S04]  /*23a730*/  STL [R1+0x7f04], R7 ;  /* 0x007f040701007387 */ /* 0x004fe80000100800 */
[----:B---3--:R0:W-:Y:S04]  /*23a740*/  STL [R1+0x7f00], R5 ;  /* 0x007f000501007387 */ /* 0x0081e80000100800 */
[----:B------:R-:W2:Y:S04]  /*23a750*/  LDL.LU R4, [R1+0x830] ;  /* 0x0008300001047983 */ /* 0x000ea80000300800 */
[----:B0-----:R-:W2:Y:S04]  /*23a760*/  LDL.LU R5, [R1+0x834] ;  /* 0x0008340001057983 */ /* 0x001ea80000300800 */
[----:B------:R-:W2:Y:S04]  /*23a770*/  LDL.LU R6, [R1+0x838] ;  /* 0x0008380001067983 */ /* 0x000ea80000300800 */
[----:B------:R-:W2:Y:S04]  /*23a780*/  LDL.LU R7, [R1+0x83c] ;  /* 0x00083c0001077983 */ /* 0x000ea80000300800 */
[----:B------:R-:W3:Y:S04]  /*23a790*/  LDL.LU R10, [R1+0x1ca0] ;  /* 0x001ca000010a7983 */ /* 0x000ee80000300800 */
[----:B------:R-:W3:Y:S04]  /*23a7a0*/  LDL.LU R13, [R1+0x1094] ;  /* 0x00109400010d7983 */ /* 0x000ee80000300800 */
[----:B------:R-:W3:Y:S04]  /*23a7b0*/  LDL.LU R12, [R1+0x1e58] ;  /* 0x001e5800010c7983 */ /* 0x000ee80000300800 */
[----:B------:R-:W3:Y:S04]  /*23a7c0*/  LDL.LU R14, [R1+0x16b4] ;  /* 0x0016b400010e7983 */ /* 0x000ee80000300800 */
[----:B------:R-:W-:Y:S04]  /*23a7d0*/  STL.64 [R1+0x74a8], R26 ;  /* 0x0074a81a01007387 */ /* 0x000fe80000100a00 */
[----:B------:R-:W0:Y:S01]  /*23a7e0*/  LDS.128 R24, [R3+0x400] ;  /* 0x0004000003187984 */ /* 0x000e220000000c00 */
[----:B------:R-:W-:Y:S06]  /*23a7f0*/  BAR.SYNC.DEFER_BLOCKING 0x0 ;  /* 0x0000000000007b1d */ /* 0x000fec0000010000 */
[----:B------:R1:W-:Y:S04]  /*23a800*/  STSM.16.M88.4 [R20], R16 ;  /* 0x0000001014007844 */ /* 0x0003e80000000200 */
[----:B0-----:R-:W-:Y:S04]  /*23a810*/  STL.64 [R1+0x810], R24 ;  /* 0x0008101801007387 */ /* 0x001fe80000100a00 */
[----:B------:R-:W-:Y:S04]  /*23a820*/  STL [R1+0x81c], R27 ;  /* 0x00081c1b01007387 */ /* 0x000fe80000100800 */
[----:B-1----:R-:W3:Y:S01]  /*23a830*/  LDL.LU.64 R16, [R1+0x7f08] ;  /* 0x007f080001107983 */ /* 0x002ee20000300a00 */
[----:B------:R-:W-:-:S02]  /*23a840*/  PRMT R18, R9, 0x5210, R2 ;  /* 0x0000521009127816 */ /* 0x000fc40000000002 */
[----:B----4-:R-:W-:Y:S01]  /*23a850*/  PRMT R19, R11, 0x5210, R0 ;  /* 0x000052100b137816 */ /* 0x010fe20000000000 */
[----:B--2---:R-:W-:Y:S01]  /*23a860*/  STSM.16.M88.4 [R20+0x200], R4 ;  /* 0x0002000414007844 */ /* 0x004fe20000000200 */
[----:B------:R-:W-:Y:S06]  /*23a870*/  BAR.SYNC.DEFER_BLOCKING 0x0 ;  /* 0x0000000000007b1d */ /* 0x000fec0000010000 */
[----:B------:R-:W0:Y:S04]  /*23a880*/  LDS.128 R4, [R3] ;  /* 0x0000000003047984 */ /* 0x000e280000000c00 */
[----:B0-----:R-:W-:Y:S04]  /*23a890*/  STL.64 [R1+0x840], R4 ;  /* 0x0008400401007387 */ /* 0x001fe80000100a00 */
[----:B------:R-:W-:Y:S04]  /*23a8a0*/  STL.64 [R1+0x848], R6 ;  /* 0x0008480601007387 */ /* 0x000fe80000100a00 */
[----:B------:R-:W0:Y:S01]  /*23a8b0*/  LDS.128 R4, [R3+0x400] ;  /* 0x0004000003047984 */ /* 0x000e220000000c00 */
[----:B------:R-:W-:Y:S06]  /*23a8c0*/  BAR.SYNC.DEFER_BLOCKING 0x0 ;  /* 0x0000000000007b1d */ /* 0x000fec0000010000 */
[----:B---3--:R-:W-:Y:S04]  /*23a8d0*/  STSM.16.M88.4 [R20], R16 ;  /* 0x0000001014007844 */ /* 0x008fe80000000200 */
[----:B0-----:R-:W-:Y:S04]  /*23a8e0*/  STL.64 [R1+0x860], R4 ;  /* 0x0008600401007387 */ /* 0x001fe80000100a00 */
[----:B------:R0:W-:Y:S04]  /*23a8f0*/  STL.64 [R1+0x868], R6 ;  /* 0x0008680601007387 */ /* 0x0001e80000100a00 */
[----:B0-----:R-:W2:Y:S04]  /*23a900*/  LDL.LU R7, [R1+0x7f04] ;  /* 0x007f040001077983 */ /* 0x001ea80000300800 */
[----:B------:R-:W3:Y:S04]  /*23a910*/  LDL.LU R5, [R1+0x7f00] ;  /* 0x007f000001057983 */ /* 0x000ee80000300800 */
[----:B------:R-:W4:Y:S04]  /*23a920*/  LDL.LU.64 R18, [R1+0x7ef8] ;  /* 0x007ef80001127983 */ /* 0x000f280000300a00 */
[----:B------:R-:W2:Y:S04]  /*23a930*/  LDL.LU.64 R16, [R1+0x7ef0] ;  /* 0x007ef00001107983 */ /* 0x000ea80000300a00 */
[----:B------:R-:W2:Y:S04]  /*23a940*/  LDL.LU R11, [R1+0xf84] ;  /* 0x000f8400010b7983 */ /* 0x000ea80000300800 */
[----:B--2---:R-:W-:Y:S04]  /*23a950*/  STL [R1+0x7edc], R11 ;  /* 0x007edc0b01007387 */ /* 0x004fe80000100800 */
[----:B------:R-:W2:Y:S04]  /*23a960*/  LDL.LU R8, [R1+0x8b0] ;  /* 0x0008b00001087983 */ /* 0x000ea80000300800 */
[----:B------:R-:W2:Y:S04]  /*23a970*/  LDL.LU R9, [R1+0x8b4] ;  /* 0x0008b40001097983 */ /* 0x000ea80000300800 */
[----:B----4-:R-:W-:Y:S04]  /*23a980*/  STL.64 [R1+0x7ee8], R18 ;  /* 0x007ee81201007387 */ /* 0x010fe80000100a00 */
[----:B------:R0:W-:Y:S04]  /*23a990*/  STL.64 [R1+0x7ee0], R16 ;  /* 0x007ee01001007387 */ /* 0x0001e80000100a00 */
[----:B0-----:R-:W4:Y:S04]  /*23a9a0*/  LDL.LU R16, [R1+0x510] ;  /* 0x0005100001107983 */ /* 0x001f280000300800 */
[----:B------:R-:W4:Y:S04]  /*23a9b0*/  LDL.LU R17, [R1+0x514] ;  /* 0x0005140001117983 */ /* 0x000f280000300800 */
[----:B------:R-:W4:Y:S04]  /*23a9c0*/  LDL.LU R18, [R1+0x518] ;  /* 0x0005180001127983 */ /* 0x000f280000300800 */
[----:B------:R-:W4:Y:S01]  /*23a9d0*/  LDL.LU R19, [R1+0x51c] ;  /* 0x00051c0001137983 */ /* 0x000f220000300800 */
[----:B---3--:R-:W-:-:S02]  /*23a9e0*/  LOP3.LUT R4, R5, 0xffff, RZ, 0xc0, !PT ;  /* 0x0000ffff05047812 */ /* 0x008fc400078ec0ff */
[----:B------:R-:W-:Y:S01]  /*23a9f0*/  LOP3.LUT R5, R10, 0xffff, RZ, 0xc0, !PT ;  /* 0x0000ffff0a057812 */ /* 0x000fe200078ec0ff */
[----:B------:R-:W-:Y:S01]  /*23aa00*/  IMAD.MOV.U32 R25, RZ, RZ, R26 ;  /* 0x000000ffff197224 */ /* 0x000fe200078e001a */
[----:B------:R-:W-:Y:S02]  /*23aa10*/  PRMT R0, R13, 0x4210, R4 ;  /* 0x000042100d007816 */ /* 0x000fe40000000004 */
[----:B------:R-:W3:Y:S01]  /*23aa20*/  LDL.LU R13, [R1+0xf88] ;  /* 0x000f8800010d7983 */ /* 0x000ee20000300800 */
[----:B------:R-:W-:-:S03]  /*23aa30*/  PRMT R11, R14, 0x4210, R5 ;  /* 0x000042100e0b7816 */ /* 0x000fc60000000005 */
[----:B------:R-:W2:Y:S04]  /*23aa40*/  LDL.LU R14, [R1+0x88c] ;  /* 0x00088c00010e7983 */ /* 0x000ea80000300800 */
[----:B----4-:R-:W-:Y:S01]  /*23aa50*/  STSM.16.M88.4 [R20+0x200], R16 ;  /* 0x0002001014007844 */ /* 0x010fe20000000200 */
[----:B------:R-:W-:Y:S06]  /*23aa60*/  BAR.SYNC.DEFER_BLOCKING 0x0 ;  /* 0x0000000000007b1d */ /* 0x000fec0000010000 */
[----:B------:R-:W0:Y:S02]  /*23aa70*/  LDS.128 R16, [R3] ;  /* 0x0000000003107984 */ /* 0x000e240000000c00 */
[----:B0-----:R-:W-:-:S02]  /*23aa80*/  IMAD.MOV.U32 R24, RZ, RZ, R19 ;  /* 0x000000ffff187224 */ /* 0x001fc400078e0013 */
[----:B------:R-:W-:Y:S04]  /*23aa90*/  STL.64 [R1+0x830], R16 ;  /* 0x0008301001007387 */ /* 0x000fe80000100a00 */
[----:B------:R-:W-:Y:S04]  /*23aaa0*/  STL [R1+0x838], R18 ;  /* 0x0008381201007387 */ /* 0x000fe80000100800 */
[----:B------:R0:W-:Y:S04]  /*23aab0*/  STL.64 [R1+0x7460], R24 ;  /* 0x0074601801007387 */ /* 0x0001e80000100a00 */
[----:B------:R-:W1:Y:S04]  /*23aac0*/  LDS.128 R16, [R3+0x400] ;  /* 0x0004000003107984 */ /* 0x000e680000000c00 */
[----:B0-----:R-:W4:Y:S04]  /*23aad0*/  LDL.LU R24, [R1+0x880] ;  /* 0x0008800001187983 */ /* 0x001f280000300800 */
[----:B------:R-:W4:Y:S04]  /*23aae0*/  LDL.LU R25, [R1+0x884] ;  /* 0x0008840001197983 */ /* 0x000f280000300800 */
[----:B------:R-:W2:Y:S01]  /*23aaf0*/  LDL.LU R26, [R1+0x888] ;  /* 0x00088800011a7983 */ /* 0x000ea20000300800 */
[----:B-1----:R-:W-:Y:S01]  /*23ab00*/  IMAD.MOV.U32 R23, RZ, RZ, R19 ;  /* 0x000000ffff177224 */ /* 0x002fe200078e0013 */
[----:B------:R-:W-:Y:S01]  /*23ab10*/  LOP3.LUT R6, R7, 0xffff, RZ, 0xc0, !PT ;  /* 0x0000ffff07067812 */ /* 0x000fe200078ec0ff */
[----:B------:R-:W-:Y:S01]  /*23ab20*/  IMAD.MOV.U32 R27, RZ, RZ, R0 ;  /* 0x000000ffff1b7224 */ /* 0x000fe200078e0000 */
[----:B------:R-:W-:Y:S06]  /*23ab30*/  BAR.SYNC.DEFER_BLOCKING 0x0 ;  /* 0x0000000000007b1d */ /* 0x000fec0000010000 */
[----:B--2---:R-:W-:Y:S04]  /*23ab40*/  STL [R1+0x7ed8], R26 ;  /* 0x007ed81a01007387 */ /* 0x004fe80000100800 */
[----:B----4-:R0:W-:Y:S04]  /*23ab50*/  STL.64 [R1+0x7ed0], R24 ;  /* 0x007ed01801007387 */ /* 0x0101e80000100a00 */
[----:B0-----:R-:W2:Y:S04]  /*23ab60*/  LDL.LU R24, [R1+0x8c0] ;  /* 0x0008c00001187983 */ /* 0x001ea80000300800 */
[----:B------:R-:W2:Y:S04]  /*23ab70*/  LDL.LU R25, [R1+0x8c4] ;  /* 0x0008c40001197983 */ /* 0x000ea80000300800 */
[----:B------:R-:W2:Y:S04]  /*23ab80*/  LDL.LU R26, [R1+0x8c8] ;  /* 0x0008c800011a7983 */ /* 0x000ea80000300800 */
[----:B------:R-:W-:Y:S04]  /*23ab90*/  STL.64 [R1+0x850], R16 ;  /* 0x0008501001007387 */ /* 0x000fe80000100a00 */
[----:B------:R0:W-:Y:S04]  /*23aba0*/  STL [R1+0x858], R18 ;  /* 0x0008581201007387 */ /* 0x0001e80000100800 */
[----:B0-----:R-:W4:Y:S04]  /*23abb0*/  LDL.LU.64 R18, [R1+0x7ee8] ;  /* 0x007ee80001127983 */ /* 0x001f280000300a00 */
[----:B------:R-:W3:Y:S01]  /*23abc0*/  LDL.LU.64 R16, [R1+0x7ee0] ;  /* 0x007ee00001107983 */ /* 0x000ee20000300a00 */
[----:B------:R-:W-:-:S05]  /*23abd0*/  PRMT R10, R12, 0x4210, R6 ;  /* 0x000042100c0a7816 */ /* 0x000fca0000000006 */
[----:B------:R0:W-:Y:S04]  /*23abe0*/  STSM.16.M88.4 [R20], R8 ;  /* 0x0000000814007844 */ /* 0x0001e80000000200 */
[----:B0-----:R-:W3:Y:S04]  /*23abf0*/  LDL.LU R11, [R1+0x7edc] ;  /* 0x007edc00010b7983 */ /* 0x001ee80000300800 */
[----:B------:R-:W3:Y:S04]  /*23ac00*/  LDL.LU R10, [R1+0x24bc] ;  /* 0x0024bc00010a7983 */ /* 0x000ee80000300800 */
[----:B------:R-:W3:Y:S04]  /*23ac10*/  LDL.LU R0, [R1+0x24b8] ;  /* 0x0024b80001007983 */ /* 0x000ee80000300800 */
[----:B------:R-:W3:Y:S04]  /*23ac20*/  LDL.LU R12, [R1+0x1cb0] ;  /* 0x001cb000010c7983 */ /* 0x000ee80000300800 */
[----:B------:R-:W3:Y:S04]  /*23ac30*/  LDL.LU R2, [R1+0x1cac] ;  /* 0x001cac0001027983 */ /* 0x000ee80000300800 */
[----:B--2---:R0:W-:Y:S04]  /*23ac40*/  STSM.16.M88.4 [R20+0x200], R24 ;  /* 0x0002001814007844 */ /* 0x0041e80000000200 */
[----:B0-----:R-:W2:Y:S04]  /*23ac50*/  LDL.LU R26, [R1+0x7ed8] ;  /* 0x007ed800011a7983 */ /* 0x001ea80000300800 */
[----:B------:R-:W2:Y:S04]  /*23ac60*/  LDL.LU.64 R24, [R1+0x7ed0] ;  /* 0x007ed00001187983 */ /* 0x000ea80000300a00 */
[----:B----4-:R-:W-:Y:S04]  /*23ac70*/  STL.64 [R1+0x7eb8], R18 ;  /* 0x007eb81201007387 */ /* 0x010fe80000100a00 */
[----:B---3--:R0:W-:Y:S04]  /*23ac80*/  STL.64 [R1+0x7eb0], R16 ;  /* 0x007eb01001007387 */ /* 0x0081e80000100a00 */
[----:B0-----:R-:W3:Y:S04]  /*23ac90*/  LDL.LU R16, [R1+0x870] ;  /* 0x0008700001107983 */ /* 0x001ee80000300800 */
[----:B------:R-:W3:Y:S01]  /*23aca0*/  LDL.LU R17, [R1+0x874] ;  /* 0x0008740001117983 */ /* 0x000ee20000300800 */
[----:B------:R-:W-:-:S02]  /*23acb0*/  PRMT R6, R11, 0x5210, R6 ;  /* 0x000052100b067816 */ /* 0x000fc40000000006 */
[----:B------:R-:W-:-:S03]  /*23acc0*/  PRMT R19, R13, 0x5210, R5 ;  /* 0x000052100d137816 */ /* 0x000fc60000000005 */
[----:B------:R-:W-:-:S05]  /*23acd0*/  IMAD.MOV.U32 R18, RZ, RZ, R6 ;  /* 0x000000ffff127224 */ /* 0x000fca00078e0006 */
[----:B------:R-:W-:Y:S01]  /*23ace0*/  STL.64 [R1+0x7ec8], R18 ;  /* 0x007ec81201007387 */ /* 0x000fe20000100a00 */
[----:B------:R-:W-:Y:S01]  /*23acf0*/  PRMT R27, R14, 0x5210, R4 ;  /* 0x000052100e1b7816 */ /* 0x000fe20000000004 */
[----:B------:R-:W-:Y:S06]  /*23ad00*/  BAR.SYNC.DEFER_BLOCKING 0x0 ;  /* 0x0000000000007b1d */ /* 0x000fec0000010000 */
[----:B---3--:R-:W-:Y:S04]  /*23ad10*/  STL.64 [R1+0x7ec0], R16 ;  /* 0x007ec01001007387 */ /* 0x008fe80000100a00 */
[----:B------:R-:W0:Y:S04]  /*23ad20*/  LDS.128 R16, [R3] ;  /* 0x0000000003107984 */ /* 0x000e280000000c00 */
        /* <DEDUP_REMOVED lines=19> */
[----:B------:R-:W-:Y:S01]  /*23ae60*/  BAR.SYNC.DEFER_BLOCKING 0x0 ;  /* 0x0000000000007b1d */ /* 0x000fe20000010000 */
[----:B------:R-:W-:-:S05]  /*23ae70*/  LOP3.LUT R0, R0, 0xffff, RZ, 0xc0, !PT ;  /* 0x0000ffff00007812 */ /* 0x000fca00078ec0ff */
[----:B--2---:R0:W-:Y:S04]  /*23ae80*/  STSM.16.M88.4 [R20], R16 ;  /* 0x0000001014007844 */ /* 0x0041e80000000200 */
[----:B0-----:R-:W2:Y:S04]  /*23ae90*/  LDL.LU.64 R18, [R1+0x7eb8] ;  /* 0x007eb80001127983 */ /* 0x001ea80000300a00 */
[----:B------:R-:W2:Y:S04]  /*23aea0*/  LDL.LU.64 R16, [R1+0x7eb0] ;  /* 0x007eb00001107983 */ /* 0x000ea80000300a00 */
[----:B------:R0:W-:Y:S01]  /*23aeb0*/  STSM.16.M88.4 [R20+0x200], R24 ;  /* 0x0002001814007844 */ /* 0x0001e20000000200 */
[----:B------:R-:W-:-:S03]  /*23aec0*/  LOP3.LUT R2, R2, 0xffff, RZ, 0xc0, !PT ;  /* 0x0000ffff02027812 */ /* 0x000fc600078ec0ff */
[----:B------:R-:W-:Y:S04]  /*23aed0*/  STL [R1+0x8a4], R0 ;  /* 0x0008a40001007387 */ /* 0x000fe80000100800 */
[----:B------:R-:W-:Y:S01]  /*23aee0*/  STL [R1+0x8ac], R2 ;  /* 0x0008ac0201007387 */ /* 0x000fe20000100800 */
[----:B------:R-:W-:Y:S02]  /*23aef0*/  LOP3.LUT R6, R6, 0xffff, RZ, 0xc0, !PT ;  /* 0x0000ffff06067812 */ /* 0x000fe400078ec0ff */
[----:B------:R-:W-:Y:S02]  /*23af00*/  LOP3.LUT R8, R8, 0xffff, RZ, 0xc0, !PT ;  /* 0x0000ffff08087812 */ /* 0x000fe400078ec0ff */
[----:B---3--:R-:W-:Y:S02]  /*23af10*/  LOP3.LUT R29, R29, 0xffff, RZ, 0xc0, !PT ;  /* 0x0000ffff1d1d7812 */ /* 0x008fe400078ec0ff */
[----:B----4-:R-:W-:-:S02]  /*23af20*/  LOP3.LUT R4, R4, 0xffff, RZ, 0xc0, !PT ;  /* 0x0000ffff04047812 */ /* 0x010fc400078ec0ff */
[----:B0-----:R-:W-:Y:S02]  /*23af30*/  PRMT R26, R5, 0x4210, R6 ;  /* 0x00004210051a7816 */ /* 0x001fe40000000006 */
[----:B------:R-:W-:Y:S02]  /*23af40*/  PRMT R27, R7, 0x4210, R8 ;  /* 0x00004210071b7816 */ /* 0x000fe40000000008 */
[----:B------:R-:W-:Y:S02]  /*23af50*/  PRMT R24, R28, 0x4210, R29 ;  /* 0x000042101c187816 */ /* 0x000fe4000000001d */
[----:B------:R-:W-:Y:S02]  /*23af60*/  PRMT R25, R22, 0x4210, R4 ;  /* 0x0000421016197816 */ /* 0x000fe40000000004 */
[----:B------:R-:W-:Y:S02]  /*23af70*/  LOP3.LUT R10, R10, 0xffff, RZ, 0xc0, !PT ;  /* 0x0000ffff0a0a7812 */ /* 0x000fe400078ec0ff */
[----:B------:R-:W-:Y:S01]  /*23af80*/  LOP3.LUT R12, R12, 0xffff, RZ, 0xc0, !PT ;  /* 0x0000ffff0c0c7812 */ /* 0x000fe200078ec0ff */
[----:B------:R-:W-:Y:S06]  /*23af90*/  BAR.SYNC.DEFER_BLOCKING 0x0 ;  /* 0x0000000000007b1d */ /* 0x000fec0000010000 */
[----:B--2---:R-:W-:Y:S04]  /*23afa0*/  STL.64 [R1+0x7ea8], R18 ;  /* 0x007ea81201007387 */ /* 0x004fe80000100a00 */
[----:B------:R-:W-:Y:S04]  /*23afb0*/  STL.64 [R1+0x7ea0], R16 ;  /* 0x007ea01001007387 */ /* 0x000fe80000100a00 */
[----:B------:R-:W0:Y:S04]  /*23afc0*/  LDS.128 R16, [R3] ;  /* 0x0000000003107984 */ /* 0x000e280000000c00 */
[----:B------:R-:W-:Y:S04]  /*23afd0*/  STL.64 [R1+0x7e98], R26 ;  /* 0x007e981a01007387 */ /* 0x000fe80000100a00 */
[----:B------:R1:W-:Y:S02]  /*23afe0*/  STL.64 [R1+0x7e90], R24 ;  /* 0x007e901801007387 */ /* 0x0003e40000100a00 */
[----:B-1----:R-:W-:-:S02]  /*23aff0*/  PRMT R25, R11, 0x4210, R0 ;  /* 0x000042100b197816 */ /* 0x002fc40000000000 */
[----:B------:R-:W2:Y:S04]  /*23b000*/  LDL.LU R0, [R1+0xe0] ;  /* 0x0000e00001007983 */ /* 0x000ea80000300800 */
[----:B------:R-:W3:Y:S04]  /*23b010*/  LDL.LU R28, [R1+0xf8c] ;  /* 0x000f8c00011c7983 */ /* 0x000ee80000300800 */
[----:B------:R-:W4:Y:S04]  /*23b020*/  LDL.LU R5, [R1+0xf90] ;  /* 0x000f900001057983 */ /* 0x000f280000300800 */
[----:B------:R-:W2:Y:S04]  /*23b030*/  LDL.LU R7, [R1+0xf94] ;  /* 0x000f940001077983 */ /* 0x000ea80000300800 */
[----:B0-----:R-:W-:Y:S01]  /*23b040*/  STL.64 [R1+0x500], R16 ;  /* 0x0005001001007387 */ /* 0x001fe20000100a00 */
[----:B------:R-:W-:-:S03]  /*23b050*/  IMAD.MOV.U32 R22, RZ, RZ, R18 ;  /* 0x000000ffff167224 */ /* 0x000fc600078e0012 */
[----:B------:R-:W-:Y:S04]  /*23b060*/  STL [R1+0x50c], R19 ;  /* 0x00050c1301007387 */ /* 0x000fe80000100800 */
[----:B------:R-:W0:Y:S04]  /*23b070*/  LDS.128 R16, [R3+0x400] ;  /* 0x0004000003107984 */ /* 0x000e280000000c00 */
[----:B------:R-:W-:Y:S01]  /*23b080*/  STL.64 [R1+0x7410], R22 ;  /* 0x0074101601007387 */ /* 0x000fe20000100a00 */
[----:B------:R-:W-:Y:S02]  /*23b090*/  PRMT R24, R9, 0x4210, R10 ;  /* 0x0000421009187816 */ /* 0x000fe4000000000a */
[----:B------:R-:W-:-:S02]  /*23b0a0*/  PRMT R26, R13, 0x4210, R12 ;  /* 0x000042100d1a7816 */ /* 0x000fc4000000000c */
[----:B------:R-:W-:Y:S01]  /*23b0b0*/  PRMT R27, R14, 0x4210, R2 ;  /* 0x000042100e1b7816 */ /* 0x000fe20000000002 */
[----:B------:R-:W-:Y:S06]  /*23b0c0*/  BAR.SYNC.DEFER_BLOCKING 0x0 ;  /* 0x0000000000007b1d */ /* 0x000fec0000010000 */
[----:B0-----:R-:W-:Y:S04]  /*23b0d0*/  STL.64 [R1+0x4f0], R16 ;  /* 0x0004f01001007387 */ /* 0x001fe80000100a00 */
[----:B------:R0:W-:Y:S04]  /*23b0e0*/  STL.64 [R1+0x4f8], R18 ;  /* 0x0004f81201007387 */ /* 0x0001e80000100a00 */
[----:B------:R1:W-:Y:S04]  /*23b0f0*/  STSM.16.M88.4 [R20], R24 ;  /* 0x0000001814007844 */ /* 0x0003e80000000200 */
[----:B0-----:R-:W2:Y:S04]  /*23b100*/  LDL.LU.64 R18, [R1+0x7ea8] ;  /* 0x007ea80001127983 */ /* 0x001ea80000300a00 */
[----:B------:R-:W2:Y:S04]  /*23b110*/  LDL.LU.64 R16, [R1+0x7ea0] ;  /* 0x007ea00001107983 */ /* 0x000ea80000300a00 */
[----:B------:R-:W2:Y:S04]  /*23b120*/  LDL.LU R9, [R1+0xf98] ;  /* 0x000f980001097983 */ /* 0x000ea80000300800 */
[----:B------:R-:W2:Y:S04]  /*23b130*/  LDL.LU R11, [R1+0xf9c] ;  /* 0x000f9c00010b7983 */ /* 0x000ea80000300800 */
[----:B------:R-:W2:Y:S04]  /*23b140*/  LDL.LU R13, [R1+0xef4] ;  /* 0x000ef400010d7983 */ /* 0x000ea80000300800 */
[----:B------:R-:W2:Y:S04]  /*23b150*/  LDL.LU R22, [R1+0x8ac] ;  /* 0x0008ac0001167983 */ /* 0x000ea80000300800 */
[----:B------:R-:W2:Y:S04]  /*23b160*/  LDL.LU R2, [R1+0xef0] ;  /* 0x000ef00001027983 */ /* 0x000ea80000300800 */
[----:B-1----:R-:W2:Y:S04]  /*23b170*/  LDL.LU.64 R26, [R1+0x7e98] ;  /* 0x007e9800011a7983 */ /* 0x002ea80000300a00 */
[----:B------:R-:W2:Y:S04]  /*23b180*/  LDL.LU.64 R24, [R1+0x7e90] ;  /* 0x007e900001187983 */ /* 0x000ea80000300a00 */
[----:B--2---:R0:W-:Y:S04]  /*23b190*/  STSM.16.M88.4 [R20+0x200], R24 ;  /* 0x0002001814007844 */ /* 0x0041e80000000200 */
[----:B0-----:R-:W2:Y:S04]  /*23b1a0*/  LDL.LU.64 R24, [R1+0x44d8] ;  /* 0x0044d80001187983 */ /* 0x001ea80000300a00 */
[----:B------:R-:W2:Y:S01]  /*23b1b0*/  LDL.LU.64 R26, [R1+0x44d0] ;  /* 0x0044d000011a7983 */ /* 0x000ea20000300a00 */
[----:B------:R-:W-:Y:S06]  /*23b1c0*/  BAR.SYNC.DEFER_BLOCKING 0x0 ;  /* 0x0000000000007b1d */ /* 0x000fec0000010000 */
[----:B--2---:R0:W-:Y:S04]  /*23b1d0*/  STL.64 [R1+0x7e60], R26 ;  /* 0x007e601a01007387 */ /* 0x0041e80000100a00 */
[----:B------:R3:W-:Y:S04]  /*23b1e0*/  STL.64 [R1+0x7e58], R24 ;  /* 0x007e581801007387 */ /* 0x0007e80000100a00 */
[----:B------:R-:W2:Y:S04]  /*23b1f0*/  LDL.LU R14, [R1+0xc0] ;  /* 0x0000c000010e7983 */ /* 0x000ea80000300800 */
[----:B------:R-:W2:Y:S01]  /*23b200*/  LDL.LU R23, [R1+0x30] ;  /* 0x0000300001177983 */ /* 0x000ea20000300800 */
[----:B0-----:R-:W-:-:S02]  /*23b210*/  PRMT R26, R7, 0x5210, R6 ;  /* 0x00005210071a7816 */ /* 0x001fc40000000006 */
[----:B---3--:R-:W-:Y:S02]  /*23b220*/  PRMT R24, R28, 0x5210, R29 ;  /* 0x000052101c187816 */ /* 0x008fe4000000001d */
[----:B----4-:R-:W-:Y:S01]  /*23b230*/  PRMT R25, R5, 0x5210, R4 ;  /* 0x0000521005197816 */ /* 0x010fe20000000004 */
[----:B--2---:R0:W-:Y:S04]  /*23b240*/  STL [R1+0x7e88], R23 ;  /* 0x007e881701007387 */ /* 0x0041e80000100800 */
[----:B0-----:R-:W2:Y:S04]  /*23b250*/  LDL.LU R23, [R1+0x1000] ;  /* 0x0010000001177983 */ /* 0x001ea80000300800 */
[----:B------:R0:W-:Y:S04]  /*23b260*/  STL.64 [R1+0x7e80], R20 ;  /* 0x007e801401007387 */ /* 0x0001e80000100a00 */
[----:B0-----:R-:W2:Y:S04]  /*23b270*/  LDL.LU R21, [R1+0x8a4] ;  /* 0x0008a40001157983 */ /* 0x001ea80000300800 */
[----:B------:R-:W3:Y:S04]  /*23b280*/  LDL.LU.64 R28, [R1+0x4288] ;  /* 0x00428800011c7983 */ /* 0x000ee80000300a00 */
[----:B------:R-:W4:Y:S04]  /*23b290*/  LDL.LU.64 R4, [R1+0xec8] ;  /* 0x000ec80001047983 */ /* 0x000f280000300a00 */
[----:B------:R-:W2:Y:S01]  /*23b2a0*/  LDL.LU.64 R6, [R1+0x44c8] ;  /* 0x0044c80001067983 */ /* 0x000ea20000300a00 */
[----:B------:R-:W-:-:S03]  /*23b2b0*/  PRMT R27, R9, 0x5210, R8 ;  /* 0x00005210091b7816 */ /* 0x000fc60000000008 */
[----:B--2---:R0:W-:Y:S04]  /*23b2c0*/  STL.64 [R1+0x7e78], R6 ;  /* 0x007e780601007387 */ /* 0x0041e80000100a00 */
[----:B----4-:R1:W-:Y:S04]  /*23b2d0*/  STL.64 [R1+0x7e70], R4 ;  /* 0x007e700401007387 */ /* 0x0103e80000100a00 */
[----:B------:R-:W2:Y:S01]  /*23b2e0*/  LDL.LU.64 R8, [R1+0x44c0] ;  /* 0x0044c00001087983 */ /* 0x000ea20000300a00 */
[----:B0-----:R-:W-:Y:S02]  /*23b2f0*/  PRMT R7, R2, 0x5210, R22 ;  /* 0x0000521002077816 */ /* 0x001fe40000000016 */
[----:B-1----:R-:W-:-:S02]  /*23b300*/  PRMT R5, R23, 0x5210, R21 ;  /* 0x0000521017057816 */ /* 0x002fc40000000015 */
[----:B------:R-:W0:Y:S01]  /*23b310*/  LDS.128 R20, [R3] ;  /* 0x0000000003147984 */ /* 0x000e220000000c00 */
[----:B------:R-:W-:Y:S02]  /*23b320*/  PRMT R4, R11, 0x5210, R10 ;  /* 0x000052100b047816 */ /* 0x000fe4000000000a */
[----:B------:R-:W-:Y:S01]  /*23b330*/  PRMT R6, R13, 0x5210, R12 ;  /* 0x000052100d067816 */ /* 0x000fe2000000000c */
[----:B------:R-:W4:Y:S04]  /*23b340*/  LDL.LU.64 R10, [R1+0x4280] ;  /* 0x00428000010a7983 */ /* 0x000f280000300a00 */
[----:B------:R-:W2:Y:S04]  /*23b350*/  LDL.LU.64 R12, [R1+0xed0] ;  /* 0x000ed000010c7983 */ /* 0x000ea80000300a00 */
[----:B0-----:R-:W-:Y:S04]  /*23b360*/  STL.64 [R1+0xa0], R20 ;  /* 0x0000a01401007387 */ /* 0x001fe80000100a00 */
[----:B------:R-:W-:Y:S04]  /*23b370*/  STL.64 [R1+0xa8], R22 ;  /* 0x0000a81601007387 */ /* 0x000fe80000100a00 */
[----:B------:R-:W0:Y:S04]  /*23b380*/  LDS.128 R20, [R3+0x400] ;  /* 0x0004000003147984 */ /* 0x000e280000000c00 */
[----:B0-----:R-:W-:Y:S04]  /*23b390*/  STL.64 [R1+0x870], R20 ;  /* 0x0008701401007387 */ /* 0x001fe80000100a00 */
[----:B------:R0:W-:Y:S04]  /*23b3a0*/  STL.64 [R1+0x878], R22 ;  /* 0x0008781601007387 */ /* 0x0001e80000100a00 */
[----:B0-----:R-:W2:Y:S04]  /*23b3b0*/  LDL.LU R23, [R1+0x7e88] ;  /* 0x007e880001177983 */ /* 0x001ea80000300800 */
[----:B------:R-:W2:Y:S01]  /*23b3c0*/  LDL.LU.64 R20, [R1+0x7e80] ;  /* 0x007e800001147983 */ /* 0x000ea20000300a00 */
[----:B------:R-:W-:Y:S06]  /*23b3d0*/  BAR.SYNC.DEFER_BLOCKING 0x0 ;  /* 0x0000000000007b1d */ /* 0x000fec0000010000 */
[----:B--2---:R0:W-:Y:S04]  /*23b3e0*/  STSM.16.M88.4 [R20], R4 ;  /* 0x0000000414007844 */ /* 0x0041e80000000200 */
[----:B------:R1:W-:Y:S04]  /*23b3f0*/  STSM.16.M88.4 [R20+0x200], R24 ;  /* 0x0002001814007844 */ /* 0x0003e80000000200 */
[----:B0-----:R-:W2:Y:S04]  /*23b400*/  LDL.LU.64 R6, [R1+0x7e78] ;  /* 0x007e780001067983 */ /* 0x001ea80000300a00 */
[----:B------:R-:W2:Y:S04]  /*23b410*/  LDL.LU.64 R4, [R1+0x7e70] ;  /* 0x007e700001047983 */ /* 0x000ea80000300a00 */
[----:B-1----:R-:W2:Y:S04]  /*23b420*/  LDL.LU R20, [R1+0x7e68] ;  /* 0x007e680001147983 */ /* 0x002ea80000300800 */
[----:B------:R-:W2:Y:S04]  /*23b430*/  LDL.LU.64 R26, [R1+0x7e60] ;  /* 0x007e6000011a7983 */ /* 0x000ea80000300a00 */
[----:B------:R-:W2:Y:S01]  /*23b440*/  LDL.LU.64 R24, [R1+0x7e58] ;  /* 0x007e580001187983 */ /* 0x000ea20000300a00 */
[C---:B------:R-:W-:Y:S01]  /*23b450*/  PRMT R2, R0.reuse, 0x7770, RZ ;  /* 0x0000777000027816 */ /* 0x040fe200000000ff */
[----:B------:R-:W-:Y:S06]  /*23b460*/  BAR.SYNC.DEFER_BLOCKING 0x0 ;  /* 0x0000000000007b1d */ /* 0x000fec0000010000 */
[----:B--2---:R0:W-:Y:S02]  /*23b470*/  @P5 STG.E.U8 desc[UR4][R24.64], R2 ;  /* 0x0000000218005986 */ /* 0x0041e4000c101104 */
[----:B0-----:R-:W-:-:S05]  /*23b480*/  PRMT R2, R0, 0x7771, RZ ;  /* 0x0000777100027816 */ /* 0x001fca00000000ff */
[----:B------:R0:W-:Y:S02]  /*23b490*/  @P6 STG.E.U8 desc[UR4][R26.64], R2 ;  /* 0x000000021a006986 */ /* 0x0001e4000c101104 */
[C---:B0-----:R-:W-:Y:S02]  /*23b4a0*/  PRMT R2, R0.reuse, 0x7772, RZ ;  /* 0x0000777200027816 */ /* 0x041fe400000000ff */
[----:B------:R-:W-:-:S03]  /*23b4b0*/  PRMT R0, R0, 0x7773, RZ ;  /* 0x0000777300007816 */ /* 0x000fc600000000ff */
[----:B---3--:R0:W-:Y:S04]  /*23b4c0*/  @P0 STG.E.U8 desc[UR4][R28.64], R2 ;  /* 0x000000021c000986 */ /* 0x0081e8000c101104 */
[----:B------:R1:W-:Y:S01]  /*23b4d0*/  @P1 STG.E.U8 desc[UR4][R4.64], R0 ;  /* 0x0000000004001986 */ /* 0x0003e2000c101104 */
[----:B------:R-:W-:-:S03]  /*23b4e0*/  LOP3.LUT P5, RZ, R21, 0x10000000, RZ, 0xc0, !PT ;  /* 0x1000000015ff7812 */ /* 0x000fc600078ac0ff */
[----:B0-----:R-:W2:Y:S01]  /*23b4f0*/  LDL.LU.64 R2, [R1+0x44b8] ;  /* 0x0044b80001027983 */ /* 0x001ea20000300a00 */
[----:B-1----:R-:W-:-:S03]  /*23b500*/  PRMT R0, R14, 0x7770, RZ ;  /* 0x000077700e007816 */ /* 0x002fc600000000ff */
[----:B------:R-:W3:Y:S04]  /*23b510*/  LDL.LU.64 R4, [R1+0x44b0] ;  /* 0x0044b00001047983 */ /* 0x000ee80000300a00 */
[----:B------:R0:W-:Y:S02]  /*23b520*/  @P2 STG.E.U8 desc[UR4][R6.64], R0 ;  /* 0x0000000006002986 */ /* 0x0001e4000c101104 */
[----:B0-----:R-:W-:-:S05]  /*23b530*/  PRMT R0, R14, 0x7771, RZ ;  /* 0x000077710e007816 */ /* 0x001fca00000000ff */
[----:B------:R0:W-:Y:S02]  /*23b540*/  @P3 STG.E.U8 desc[UR4][R8.64], R0 ;  /* 0x0000000008003986 */ /* 0x0001e4000c101104 */
[----:B0-----:R-:W-:-:S05]  /*23b550*/  PRMT R0, R14, 0x7772, RZ ;  /* 0x000077720e007816 */ /* 0x001fca00000000ff */
[----:B----4-:R0:W-:Y:S02]  /*23b560*/  @P4 STG.E.U8 desc[UR4][R10.64], R0 ;  /* 0x000000000a004986 */ /* 0x0101e4000c101104 */
[----:B0-----:R-:W-:Y:S02]  /*23b570*/  PRMT R0, R14, 0x7773, RZ ;  /* 0x000077730e007816 */ /* 0x001fe400000000ff */
[----:B------:R-:W4:Y:S04]  /*23b580*/  LDL.LU.64 R10, [R1+0x4278] ;  /* 0x00427800010a7983 */ /* 0x000f280000300a00 */
[----:B------:R0:W-:Y:S04]  /*23b590*/  @P5 STG.E.U8 desc[UR4][R12.64], R0 ;  /* 0x000000000c005986 */ /* 0x0001e8000c101104 */
[----:B0-----:R-:W2:Y:S01]  /*23b5a0*/  LDL.LU R12, [R1+0xe4] ;  /* 0x0000e400010c7983 */ /* 0x001ea20000300800 */
[----:B------:R-:W-:-:S02]  /*23b5b0*/  IMAD.MOV.U32 R14, RZ, RZ, R16 ;  /* 0x000000ffff0e7224 */ /* 0x000fc400078e0010 */
[----:B------:R-:W-:Y:S01]  /*23b5c0*/  IMAD.MOV.U32 R13, RZ, RZ, R18 ;  /* 0x000000ffff0d7224 */ /* 0x000fe200078e0012 */
[----:B------:R-:W3:Y:S01]  /*23b5d0*/  LDL.LU.64 R6, [R1+0xf00] ;  /* 0x000f000001067983 */ /* 0x000ee20000300a00 */
[----:B------:R-:W-:-:S03]  /*23b5e0*/  IMAD.MOV.U32 R16, RZ, RZ, R19 ;  /* 0x000000ffff107224 */ /* 0x000fc600078e0013 */
[----:B------:R-:W3:Y:S04]  /*23b5f0*/  LDL.LU.64 R18, [R1+0x44a8] ;  /* 0x0044a80001127983 */ /* 0x000ee80000300a00 */
[----:B------:R-:W3:Y:S01]  /*23b600*/  LDL.LU R9, [R1+0xc4] ;  /* 0x0000c40001097983 */ /* 0x000ee20000300800 */
[----:B------:R-:W-:Y:S02]  /*23b610*/  LOP3.LUT P6, RZ, R20, 0x400, RZ, 0xc0, !PT ;  /* 0x0000040014ff7812 */ /* 0x000fe400078cc0ff */
[----:B------:R-:W-:-:S11]  /*23b620*/  LOP3.LUT R21, R21, 0xffefffff, RZ, 0xc0, !PT ;  /* 0xffefffff15157812 */ /* 0x000fd600078ec0ff */
[----:B------:R-:W-:Y:S02]  /*23b630*/  @P6 LOP3.LUT R21, R21, 0x100000, RZ, 0xfc, !PT ;  /* 0x0010000015156812 */ /* 0x000fe400078efcff */
        /* <DEDUP_REMOVED lines=16> */
[----:B------:R-:W-:Y:S02]  /*23b740*/  LOP3.LUT P2, RZ, R23, 0x40000000, RZ, 0xc0, !PT ;  /* 0x4000000017ff7812 */ /* 0x000fe4000784c0ff */
[----:B------:R-:W-:Y:S02]  /*23b750*/  LOP3.LUT R21, R21, 0xfbffffff, RZ, 0xc0, !PT ;  /* 0xfbffffff15157812 */ /* 0x000fe400078ec0ff */
[----:B------:R-:W-:-:S07]  /*23b760*/  LOP3.LUT P3, RZ, R23, 0x80000000, RZ, 0xc0, !PT ;  /* 0x8000000017ff7812 */ /* 0x000fce000786c0ff */
[----:B------:R-:W-:Y:S02]  /*23b770*/  @P6 LOP3.LUT R21, R21, 0x4000000, RZ, 0xfc, !PT ;  /* 0x0400000015156812 */ /* 0x000fe400078efcff */
[C---:B------:R-:W-:Y:S02]  /*23b780*/  LOP3.LUT P6, RZ, R20.reuse, 0x8, RZ, 0xc0, !PT ;  /* 0x0000000814ff7812 */ /* 0x040fe400078cc0ff */
[C---:B------:R-:W-:Y:S02]  /*23b790*/  LOP3.LUT P4, RZ, R20.reuse, 0x1, RZ, 0xc0, !PT ;  /* 0x0000000114ff7812 */ /* 0x040fe4000788c0ff */
[----:B------:R-:W-:Y:S02]  /*23b7a0*/  LOP3.LUT P5, RZ, R20, 0x2, RZ, 0xc0, !PT ;  /* 0x0000000214ff7812 */ /* 0x000fe400078ac0ff */
[----:B------:R-:W-:-:S07]  /*23b7b0*/  LOP3.LUT R21, R21, 0xf7ffffff, RZ, 0xc0, !PT ;  /* 0xf7ffffff15157812 */ /* 0x000fce00078ec0ff */
[----:B------:R-:W-:Y:S02]  /*23b7c0*/  @P6 LOP3.LUT R21, R21, 0x8000000, RZ, 0xfc, !PT ;  /* 0x0800000015156812 */ /* 0x000fe400078efcff */
[----:B------:R-:W-:Y:S01]  /*23b7d0*/  LOP3.LUT P6, RZ, R20, 0x4, RZ, 0xc0, !PT ;  /* 0x0000000414ff7812 */ /* 0x000fe200078cc0ff */
[----:B------:R-:W-:Y:S04]  /*23b7e0*/  STL [R1+0x75b0], R23 ;  /* 0x0075b01701007387 */ /* 0x000fe80000100800 */
[----:B------:R-:W4:Y:S01]  /*23b7f0*/  LDL.LU.64 R28, [R1+0x44a0] ;  /* 0x0044a000011c7983 */ /* 0x000f220000300a00 */
[----:B--2---:R-:W-:-:S05]  /*23b800*/  PRMT R0, R12, 0x7770, RZ ;  /* 0x000077700c007816 */ /* 0x004fca00000000ff */
[----:B------:R0:W-:Y:S02]  /*23b810*/  @P2 STG.E.U8 desc[UR4][R2.64], R0 ;  /* 0x0000000002002986 */ /* 0x0001e4000c101104 */
[C---:B0-----:R-:W-:Y:S02]  /*23b820*/  PRMT R0, R12.reuse, 0x7771, RZ ;  /* 0x000077710c007816 */ /* 0x041fe400000000ff */
[----:B------:R-:W-:-:S03]  /*23b830*/  PRMT R2, R12, 0x7773, RZ ;  /* 0x000077730c027816 */ /* 0x000fc600000000ff */
[----:B---3--:R0:W-:Y:S02]  /*23b840*/  @P3 STG.E.U8 desc[UR4][R4.64], R0 ;  /* 0x0000000004003986 */ /* 0x0081e4000c101104 */
[----:B0-----:R-:W-:Y:S02]  /*23b850*/  PRMT R0, R12, 0x7772, RZ ;  /* 0x000077720c007816 */ /* 0x001fe400000000ff */
[----:B------:R-:W2:Y:S04]  /*23b860*/  LDL.LU.64 R4, [R1+0x4270] ;  /* 0x0042700001047983 */ /* 0x000ea80000300a00 */
[----:B----4-:R0:W-:Y:S04]  /*23b870*/  @P4 STG.E.U8 desc[UR4][R10.64], R0 ;  /* 0x000000000a004986 */ /* 0x0101e8000c101104 */
[----:B------:R1:W-:Y:S04]  /*23b880*/  @P5 STG.E.U8 desc[UR4][R6.64], R2 ;  /* 0x0000000206005986 */ /* 0x0003e8000c101104 */
[----:B0-----:R-:W3:Y:S01]  /*23b890*/  LDL.LU R0, [R1+0xe8] ;  /* 0x0000e80001007983 */ /* 0x001ee20000300800 */
[----:B-1----:R-:W-:-:S03]  /*23b8a0*/  PRMT R2, R9, 0x7770, RZ ;  /* 0x0000777009027816 */ /* 0x002fc600000000ff */
[----:B------:R-:W4:Y:S04]  /*23b8b0*/  LDL.LU.64 R10, [R1+0xf10] ;  /* 0x000f1000010a7983 */ /* 0x000f280000300a00 */
[----:B------:R0:W-:Y:S04]  /*23b8c0*/  @P6 STG.E.U8 desc[UR4][R18.64], R2 ;  /* 0x0000000212006986 */ /* 0x0001e8000c101104 */
[----:B0-----:R-:W2:Y:S04]  /*23b8d0*/  LDL.LU.64 R18, [R1+0x4268] ;  /* 0x0042680001127983 */ /* 0x001ea80000300a00 */
[----:B--2---:R0:W-:Y:S04]  /*23b8e0*/  STL.64 [R1+0x7e48], R18 ;  /* 0x007e481201007387 */ /* 0x0041e80000100a00 */
[----:B0-----:R-:W2:Y:S01]  /*23b8f0*/  LDL.LU.64 R18, [R1+0x4490] ;  /* 0x0044900001127983 */ /* 0x001ea20000300a00 */
[----:B------:R-:W-:-:S02]  /*23b900*/  LOP3.LUT P6, RZ, R21, 0x8000000, RZ, 0xc0, !PT ;  /* 0x0800000015ff7812 */ /* 0x000fc400078cc0ff */
[----:B------:R-:W-:-:S11]  /*23b910*/  PRMT R2, R9, 0x7771, RZ ;  /* 0x0000777109027816 */ /* 0x000fd600000000ff */
[----:B------:R0:W-:Y:S01]  /*23b920*/  @P6 STG.E.U8 desc[UR4][R28.64], R2 ;  /* 0x000000021c006986 */ /* 0x0001e2000c101104 */
[----:B------:R-:W-:Y:S02]  /*23b930*/  LOP3.LUT P6, RZ, R21, 0x4000000, RZ, 0xc0, !PT ;  /* 0x0400000015ff7812 */ /* 0x000fe400078cc0ff */
[----:B0-----:R-:W-:Y:S01]  /*23b940*/  PRMT R2, R9, 0x7772, RZ ;  /* 0x0000777209027816 */ /* 0x001fe200000000ff */
[----:B--2---:R0:W-:Y:S04]  /*23b950*/  STL.64 [R1+0x7e50], R18 ;  /* 0x007e501201007387 */ /* 0x0041e80000100a00 */
[----:B0-----:R-:W2:Y:S06]  /*23b960*/  LDL.LU.64 R18, [R1+0x4498] ;  /* 0x0044980001127983 */ /* 0x001eac0000300a00 */
[----:B------:R-:W-:Y:S01]  /*23b970*/  @P6 STG.E.U8 desc[UR4][R4.64], R2 ;  /* 0x0000000204006986 */ /* 0x000fe2000c101104 */
[----:B------:R-:W-:-:S02]  /*23b980*/  LOP3.LUT P6, RZ, R21, 0x2000000, RZ, 0xc0, !PT ;  /* 0x0200000015ff7812 */ /* 0x000fc400078cc0ff */
[----:B------:R-:W-:Y:S01]  /*23b990*/  PRMT R6, R9, 0x7773, RZ ;  /* 0x0000777309067816 */ /* 0x000fe200000000ff */
[----:B------:R-:W2:Y:S04]  /*23b9a0*/  LDL.LU.64 R22, [R1+0xf18] ;  /* 0x000f180001167983 */ /* 0x000ea80000300a00 */
[----:B------:R-:W2:Y:S04]  /*23b9b0*/  LDL.LU R12, [R1+0xc8] ;  /* 0x0000c800010c7983 */ /* 0x000ea80000300800 */
[----:B------:R-:W2:Y:S04]  /*23b9c0*/  LDL.LU R7, [R1+0xec] ;  /* 0x0000ec0001077983 */ /* 0x000ea80000300800 */
[----:B----4-:R3:W-:Y:S01]  /*23b9d0*/  @P6 STG.E.U8 desc[UR4][R10.64], R6 ;  /* 0x000000060a006986 */ /* 0x0107e2000c101104 */
[----:B------:R-:W-:-:S03]  /*23b9e0*/  LOP3.LUT P6, RZ, R21, 0x1000000, RZ, 0xc0, !PT ;  /* 0x0100000015ff7812 */ /* 0x000fc600078cc0ff */
[----:B------:R-:W4:Y:S04]  /*23b9f0*/  LDL.LU.64 R24, [R1+0x4488] ;  /* 0x0044880001187983 */ /* 0x000f280000300a00 */
[----:B------:R-:W4:Y:S01]  /*23ba00*/  LDL.LU.64 R26, [R1+0x4480] ;  /* 0x00448000011a7983 */ /* 0x000f220000300a00 */
[----:B---3--:R-:W-:-:S03]  /*23ba10*/  PRMT R6, R0, 0x7770, RZ ;  /* 0x0000777000067816 */ /* 0x008fc600000000ff */
[----:B------:R-:W3:Y:S04]  /*23ba20*/  LDL.LU.64 R28, [R1+0x4260] ;  /* 0x00426000011c7983 */ /* 0x000ee80000300a00 */
[----:B------:R-:W3:Y:S04]  /*23ba30*/  LDL.LU.64 R2, [R1+0xf38] ;  /* 0x000f380001027983 */ /* 0x000ee80000300a00 */
[----:B------:R-:W3:Y:S04]  /*23ba40*/  LDL.LU.64 R4, [R1+0x4478] ;  /* 0x0044780001047983 */ /* 0x000ee80000300a00 */
[----:B------:R-:W3:Y:S04]  /*23ba50*/  LDL.LU.64 R8, [R1+0x4470] ;  /* 0x0044700001087983 */ /* 0x000ee80000300a00 */
[----:B------:R-:W3:Y:S04]  /*23ba60*/  LDL.LU.64 R10, [R1+0x4258] ;  /* 0x00425800010a7983 */ /* 0x000ee80000300a00 */
[----:B--2---:R0:W-:Y:S04]  /*23ba70*/  @P6 STG.E.U8 desc[UR4][R18.64], R6 ;  /* 0x0000000612006986 */ /* 0x0041e8000c101104 */
[----:B0-----:R-:W2:Y:S01]  /*23ba80*/  LDL.LU.64 R18, [R1+0x7e50] ;  /* 0x007e500001127983 */ /* 0x001ea20000300a00 */
[----:B------:R-:W-:-:S02]  /*23ba90*/  LOP3.LUT P6, RZ, R21, 0x800000, RZ, 0xc0, !PT ;  /* 0x0080000015ff7812 */ /* 0x000fc400078cc0ff */
[----:B------:R-:W-:-:S11]  /*23baa0*/  PRMT R6, R0, 0x7771, RZ ;  /* 0x0000777100067816 */ /* 0x000fd600000000ff */
[----:B--2---:R0:W-:Y:S04]  /*23bab0*/  @P6 STG.E.U8 desc[UR4][R18.64], R6 ;  /* 0x0000000612006986 */ /* 0x0041e8000c101104 */
[----:B0-----:R-:W2:Y:S01]  /*23bac0*/  LDL.LU.64 R18, [R1+0x7e48] ;  /* 0x007e480001127983 */ /* 0x001ea20000300a00 */
[----:B------:R-:W-:Y:S02]  /*23bad0*/  LOP3.LUT P6, RZ, R21, 0x400000, RZ, 0xc0, !PT ;  /* 0x0040000015ff7812 */ /* 0x000fe400078cc0ff */
[C---:B------:R-:W-:Y:S02]  /*23bae0*/  PRMT R6, R0.reuse, 0x7772, RZ ;  /* 0x0000777200067816 */ /* 0x040fe400000000ff */
[----:B------:R-:W-:Y:S02]  /*23baf0*/  PRMT R0, R0, 0x7773, RZ ;  /* 0x0000777300007816 */ /* 0x000fe400000000ff */
[----:B------:R-:W-:-:S02]  /*23bb00*/  LOP3.LUT P0, RZ, R20, 0x800, RZ, 0xc0, !PT ;  /* 0x0000080014ff7812 */ /* 0x000fc4000780c0ff */
[C---:B------:R-:W-:Y:S02]  /*23bb10*/  LOP3.LUT P1, RZ, R20.reuse, 0x1000, RZ, 0xc0, !PT ;  /* 0x0000100014ff7812 */ /* 0x040fe4000782c0ff */
[C---:B------:R-:W-:Y:S02]  /*23bb20*/  LOP3.LUT P2, RZ, R20.reuse, 0x2000, RZ, 0xc0, !PT ;  /* 0x0000200014ff7812 */ /* 0x040fe4000784c0ff */
[C---:B------:R-:W-:Y:S02]  /*23bb30*/  LOP3.LUT P3, RZ, R20.reuse, 0x4000, RZ, 0xc0, !PT ;  /* 0x0000400014ff7812 */ /* 0x040fe4000786c0ff */
[C---:B------:R-:W-:Y:S02]  /*23bb40*/  LOP3.LUT P4, RZ, R20.reuse, 0x8000, RZ, 0xc0, !PT ;  /* 0x0000800014ff7812 */ /* 0x040fe4000788c0ff */
[----:B------:R-:W-:Y:S01]  /*23bb50*/  LOP3.LUT P5, RZ, R20, 0x10000, RZ, 0xc0, !PT ;  /* 0x0001000014ff7812 */ /* 0x000fe200078ac0ff */
[----:B--2---:R0:W-:Y:S01]  /*23bb60*/  @P6 STG.E.U8 desc[UR4][R18.64], R6 ;  /* 0x0000000612006986 */ /* 0x0041e2000c101104 */
[----:B------:R-:W-:-:S03]  /*23bb70*/  LOP3.LUT P6, RZ, R21, 0x200000, RZ, 0xc0, !PT ;  /* 0x0020000015ff7812 */ /* 0x000fc600078cc0ff */
[----:B0-----:R-:W2:Y:S10]  /*23bb80*/  LDL.LU.64 R18, [R1+0x7e40] ;  /* 0x007e400001127983 */ /* 0x001eb40000300a00 */
[----:B------:R0:W-:Y:S01]  /*23bb90*/  @P6 STG.E.U8 desc[UR4][R22.64], R0 ;  /* 0x0000000016006986 */ /* 0x0001e2000c101104 */
[----:B------:R-:W-:-:S02]  /*23bba0*/  LOP3.LUT P6, RZ, R21, 0x100000, RZ, 0xc0, !PT ;  /* 0x0010000015ff7812 */ /* 0x000fc400078cc0ff */
[----:B0-----:R-:W-:-:S11]  /*23bbb0*/  PRMT R0, R12, 0x7770, RZ ;  /* 0x000077700c007816 */ /* 0x001fd600000000ff */
[----:B----4-:R0:W-:Y:S02]  /*23bbc0*/  @P6 STG.E.U8 desc[UR4][R24.64], R0 ;  /* 0x0000000018006986 */ /* 0x0101e4000c101104 */
[----:B0-----:R-:W-:-:S05]  /*23bbd0*/  PRMT R0, R12, 0x7771, RZ ;  /* 0x000077710c007816 */ /* 0x001fca00000000ff */
[----:B------:R0:W-:Y:S02]  /*23bbe0*/  @P0 STG.E.U8 desc[UR4][R26.64], R0 ;  /* 0x000000001a000986 */ /* 0x0001e4000c101104 */
[----:B0-----:R-:W-:-:S05]  /*23bbf0*/  PRMT R0, R12, 0x7772, RZ ;  /* 0x000077720c007816 */ /* 0x001fca00000000ff */
[----:B---3--:R0:W-:Y:S02]  /*23bc00*/  @P1 STG.E.U8 desc[UR4][R28.64], R0 ;  /* 0x000000001c001986 */ /* 0x0081e4000c101104 */
[----:B0-----:R-:W-:-:S05]  /*23bc10*/  PRMT R0, R12, 0x7773, RZ ;  /* 0x000077730c007816 */ /* 0x001fca00000000ff */
[----:B------:R0:W-:Y:S02]  /*23bc20*/  @P2 STG.E.U8 desc[UR4][R2.64], R0 ;  /* 0x0000000002002986 */ /* 0x0001e4000c101104 */
[----:B0-----:R-:W-:-:S05]  /*23bc30*/  PRMT R0, R7, 0x7770, RZ ;  /* 0x0000777007007816 */ /* 0x001fca00000000ff */
[----:B------:R0:W-:Y:S02]  /*23bc40*/  @P3 STG.E.U8 desc[UR4][R4.64], R0 ;  /* 0x0000000004003986 */ /* 0x0001e4000c101104 */
[C---:B0-----:R-:W-:Y:S02]  /*23bc50*/  PRMT R0, R7.reuse, 0x7771, RZ ;  /* 0x0000777107007816 */ /* 0x041fe400000000ff */
[----:B------:R-:W3:Y:S04]  /*23bc60*/  LDL.LU.64 R4, [R1+0xf48] ;  /* 0x000f480001047983 */ /* 0x000ee80000300a00 */
[----:B------:R0:W-:Y:S02]  /*23bc70*/  @P4 STG.E.U8 desc[UR4][R8.64], R0 ;  /* 0x0000000008004986 */ /* 0x0001e4000c101104 */
[----:B0-----:R-:W-:-:S02]  /*23bc80*/  PRMT R0, R7, 0x7772, RZ ;  /* 0x0000777207007816 */ /* 0x001fc400000000ff */
[----:B------:R-:W4:Y:S04]  /*23bc90*/  LDL.LU.64 R8, [R1+0x4468] ;  /* 0x0044680001087983 */ /* 0x000f280000300a00 */
[----:B------:R0:W-:Y:S04]  /*23bca0*/  @P5 STG.E.U8 desc[UR4][R10.64], R0 ;  /* 0x000000000a005986 */ /* 0x0001e8000c101104 */
[----:B------:R-:W4:Y:S04]  /*23bcb0*/  LDL.LU.64 R2, [R1+0x4460] ;  /* 0x0044600001027983 */ /* 0x000f280000300a00 */
[----:B0-----:R-:W4:Y:S04]  /*23bcc0*/  LDL.LU.64 R10, [R1+0x4250] ;  /* 0x00425000010a7983 */ /* 0x001f280000300a00 */
[----:B------:R-:W4:Y:S01]  /*23bcd0*/  LDL.LU R12, [R1+0xcc] ;  /* 0x0000cc00010c7983 */ /* 0x000f220000300800 */
[----:B------:R-:W-:-:S02]  /*23bce0*/  LOP3.LUT P2, RZ, R20, 0x20000, RZ, 0xc0, !PT ;  /* 0x0002000014ff7812 */ /* 0x000fc4000784c0ff */
[C---:B------:R-:W-:Y:S01]  /*23bcf0*/  LOP3.LUT P3, RZ, R20.reuse, 0x40000, RZ, 0xc0, !PT ;  /* 0x0004000014ff7812 */ /* 0x040fe2000786c0ff */
[----:B------:R-:W4:Y:S01]  /*23bd00*/  LDL.LU.64 R28, [R1+0xf60] ;  /* 0x000f6000011c7983 */ /* 0x000f220000300a00 */
[----:B------:R-:W-:Y:S02]  /*23bd10*/  PRMT R0, R7, 0x7773, RZ ;  /* 0x0000777307007816 */ /* 0x000fe400000000ff */
[C---:B------:R-:W-:Y:S01]  /*23bd20*/  LOP3.LUT P4, RZ, R20.reuse, 0x80000, RZ, 0xc0, !PT ;  /* 0x0008000014ff7812 */ /* 0x040fe2000788c0ff */
[----:B------:R-:W4:Y:S01]  /*23bd30*/  LDL.LU R6, [R1+0xd0] ;  /* 0x0000d00001067983 */ /* 0x000f220000300800 */
[----:B------:R-:W-:-:S05]  /*23bd40*/  LOP3.LUT P5, RZ, R20, 0x100000, RZ, 0xc0, !PT ;  /* 0x0010000014ff7812 */ /* 0x000fca00078ac0ff */
[----:B---3--:R0:W-:Y:S01]  /*23bd50*/  @P2 STG.E.U8 desc[UR4][R4.64], R0 ;  /* 0x0000000004002986 */ /* 0x0081e2000c101104 */
[----:B--2---:R-:W-:-:S03]  /*23bd60*/  LOP3.LUT P2, RZ, R19, 0x1, RZ, 0xc0, !PT ;  /* 0x0000000113ff7812 */ /* 0x004fc6000784c0ff */
[----:B0-----:R-:W2:Y:S04]  /*23bd70*/  LDL.LU.64 R4, [R1+0x4458] ;  /* 0x0044580001047983 */ /* 0x001ea80000300a00 */
[----:B------:R-:W-:Y:S01]  /*23bd80*/  STL [R1+0x77a4], R20 ;  /* 0x0077a41401007387 */ /* 0x000fe20000100800 */
[----:B----4-:R-:W-:-:S05]  /*23bd90*/  PRMT R0, R12, 0x7770, RZ ;  /* 0x000077700c007816 */ /* 0x010fca00000000ff */
[----:B------:R0:W-:Y:S02]  /*23bda0*/  @P3 STG.E.U8 desc[UR4][R8.64], R0 ;  /* 0x0000000008003986 */ /* 0x0001e4000c101104 */
[----:B0-----:R-:W-:Y:S02]  /*23bdb0*/  PRMT R0, R12, 0x7771, RZ ;  /* 0x000077710c007816 */ /* 0x001fe400000000ff */
[----:B------:R-:W3:Y:S04]  /*23bdc0*/  LDL.LU.64 R8, [R1+0x4450] ;  /* 0x0044500001087983 */ /* 0x000ee80000300a00 */
[----:B------:R0:W-:Y:S01]  /*23bdd0*/  @P4 STG.E.U8 desc[UR4][R2.64], R0 ;  /* 0x0000000002004986 */ /* 0x0001e2000c101104 */
[C---:B------:R-:W-:Y:S02]  /*23bde0*/  LOP3.LUT P3, RZ, R19.reuse, 0x2, RZ, 0xc0, !PT ;  /* 0x0000000213ff7812 */ /* 0x040fe4000786c0ff */
[----:B------:R-:W-:-:S02]  /*23bdf0*/  LOP3.LUT P4, RZ, R19, 0x4, RZ, 0xc0, !PT ;  /* 0x0000000413ff7812 */ /* 0x000fc4000788c0ff */
[----:B0-----:R-:W-:-:S05]  /*23be00*/  PRMT R0, R12, 0x7772, RZ ;  /* 0x000077720c007816 */ /* 0x001fca00000000ff */
[----:B------:R0:W-:Y:S01]  /*23be10*/  @P5 STG.E.U8 desc[UR4][R10.64], R0 ;  /* 0x000000000a005986 */ /* 0x0001e2000c101104 */
[----:B------:R-:W-:-:S03]  /*23be20*/  LOP3.LUT P5, RZ, R19, 0x8, RZ, 0xc0, !PT ;  /* 0x0000000813ff7812 */ /* 0x000fc600078ac0ff */
[----:B0-----:R-:W4:Y:S04]  /*23be30*/  LDL.LU.64 R10, [R1+0x4248] ;  /* 0x00424800010a7983 */ /* 0x001f280000300a00 */
[----:B------:R-:W2:Y:S04]  /*23be40*/  LDL.LU R0, [R1+0xb0] ;  /* 0x0000b00001007983 */ /* 0x000ea80000300800 */
[----:B------:R0:W-:Y:S04]  /*23be50*/  STL.64 [R1+0x7e28], R18 ;  /* 0x007e281201007387 */ /* 0x0001e80000100a00 */
[----:B0-----:R-:W2:Y:S04]  /*23be60*/  LDL.LU.64 R18, [R1+0x4440] ;  /* 0x0044400001127983 */ /* 0x001ea80000300a00 */
[----:B--2---:R0:W-:Y:S04]  /*23be70*/  STL.64 [R1+0x7e30], R18 ;  /* 0x007e301201007387 */ /* 0x0041e80000100a00 */
[----:B0-----:R-:W2:Y:S01]  /*23be80*/  LDL.LU.64 R18, [R1+0x4448] ;  /* 0x0044480001127983 */ /* 0x001ea20000300a00 */
[----:B------:R-:W-:-:S02]  /*23be90*/  LOP3.LUT P6, RZ, R20, 0x20000000, RZ, 0xc0, !PT ;  /* 0x2000000014ff7812 */ /* 0x000fc400078cc0ff */
        /* <DEDUP_REMOVED lines=17> */
[----:B------:R-:W-:Y:S01]  /*23bfb0*/  LOP3.LUT P6, RZ, R20, 0x800000, RZ, 0xc0, !PT ;  /* 0x0080000014ff7812 */ /* 0x000fe200078cc0ff */
[----:B--2---:R0:W-:Y:S04]  /*23bfc0*/  STL.64 [R1+0x7e38], R18 ;  /* 0x007e381201007387 */ /* 0x0041e80000100a00 */
[----:B0-----:R-:W2:Y:S01]  /*23bfd0*/  LDL.LU.64 R18, [R1+0xfa0] ;  /* 0x000fa00001127983 */ /* 0x001ea20000300a00 */
[----:B------:R-:W-:Y:S02]  /*23bfe0*/  LOP3.LUT R21, R21, 0xfffbffff, RZ, 0xc0, !PT ;  /* 0xfffbffff15157812 */ /* 0x000fe400078ec0ff */
[----:B------:R-:W-:Y:S01]  /*23bff0*/  PRMT R2, R12, 0x7773, RZ ;  /* 0x000077730c027816 */ /* 0x000fe200000000ff */
[----:B------:R-:W2:Y:S04]  /*23c000*/  LDL.LU.64 R22, [R1+0x4240] ;  /* 0x0042400001167983 */ /* 0x000ea80000300a00 */
[----:B------:R-:W-:-:S02]  /*23c010*/  @P6 LOP3.LUT R21, R21, 0x40000, RZ, 0xfc, !PT ;  /* 0x0004000015156812 */ /* 0x000fc400078efcff */
[----:B------:R-:W-:Y:S01]  /*23c020*/  LOP3.LUT P6, RZ, R20, 0x400000, RZ, 0xc0, !PT ;  /* 0x0040000014ff7812 */ /* 0x000fe200078cc0ff */
[----:B------:R-:W2:Y:S01]  /*23c030*/  LDL.LU R12, [R1+0xd4] ;  /* 0x0000d400010c7983 */ /* 0x000ea20000300800 */
[----:B------:R-:W-:-:S03]  /*23c040*/  LOP3.LUT R21, R21, 0xfff7ffff, RZ, 0xc0, !PT ;  /* 0xfff7ffff15157812 */ /* 0x000fc600078ec0ff */
[----:B------:R-:W2:Y:S04]  /*23c050*/  LDL.LU R7, [R1+0xb4] ;  /* 0x0000b40001077983 */ /* 0x000ea80000300800 */
[----:B------:R-:W2:Y:S04]  /*23c060*/  LDL.LU.64 R24, [R1+0xfb0] ;  /* 0x000fb00001187983 */ /* 0x000ea80000300a00 */
[----:B------:R-:W-:Y:S01]  /*23c070*/  @P6 LOP3.LUT R21, R21, 0x80000, RZ, 0xfc, !PT ;  /* 0x0008000015156812 */ /* 0x000fe200078efcff */
[----:B------:R-:W2:Y:S01]  /*23c080*/  LDL.LU.64 R26, [R1+0x4438] ;  /* 0x00443800011a7983 */ /* 0x000ea20000300a00 */
[----:B------:R-:W-:-:S13]  /*23c090*/  LOP3.LUT P6, RZ, R20, 0x200000, RZ, 0xc0, !PT ;  /* 0x0020000014ff7812 */ /* 0x000fda00078cc0ff */
[----:B------:R0:W-:Y:S01]  /*23c0a0*/  @P6 STG.E.U8 desc[UR4][R28.64], R2 ;  /* 0x000000021c006986 */ /* 0x0001e2000c101104 */
[C---:B------:R-:W-:Y:S02]  /*23c0b0*/  LOP3.LUT P6, RZ, R21.reuse, 0x80000, RZ, 0xc0, !PT ;  /* 0x0008000015ff7812 */ /* 0x040fe400078cc0ff */
[----:B0-----:R-:W-:Y:S01]  /*23c0c0*/  PRMT R2, R6, 0x7770, RZ ;  /* 0x0000777006027816 */ /* 0x001fe200000000ff */
[----:B------:R-:W2:Y:S10]  /*23c0d0*/  LDL.LU.64 R28, [R1+0x4430] ;  /* 0x00443000011c7983 */ /* 0x000eb40000300a00 */
[----:B------:R0:W-:Y:S01]  /*23c0e0*/  @P6 STG.E.U8 desc[UR4][R4.64], R2 ;  /* 0x0000000204006986 */ /* 0x0001e2000c101104 */
[----:B------:R-:W-:-:S02]  /*23c0f0*/  LOP3.LUT P6, RZ, R21, 0x40000, RZ, 0xc0, !PT ;  /* 0x0004000015ff7812 */ /* 0x000fc400078cc0ff */
[----:B0-----:R-:W-:-:S11]  /*23c100*/  PRMT R2, R6, 0x7771, RZ ;  /* 0x0000777106027816 */ /* 0x001fd600000000ff */
[----:B---3--:R0:W-:Y:S01]  /*23c110*/  @P6 STG.E.U8 desc[UR4][R8.64], R2 ;  /* 0x0000000208006986 */ /* 0x0081e2000c101104 */
[C---:B------:R-:W-:Y:S02]  /*23c120*/  LOP3.LUT P6, RZ, R21.reuse, 0x20000, RZ, 0xc0, !PT ;  /* 0x0002000015ff7812 */ /* 0x040fe400078cc0ff */
[----:B0-----:R-:W-:Y:S01]  /*23c130*/  PRMT R8, R6, 0x7772, RZ ;  /* 0x0000777206087816 */ /* 0x001fe200000000ff */
[----:B------:R-:W3:Y:S10]  /*23c140*/  LDL.LU.64 R2, [R1+0x4238] ;  /* 0x0042380001027983 */ /* 0x000ef40000300a00 */
[----:B----4-:R0:W-:Y:S01]  /*23c150*/  @P6 STG.E.U8 desc[UR4][R10.64], R8 ;  /* 0x000000080a006986 */ /* 0x0101e2000c101104 */
[----:B------:R-:W-:-:S02]  /*23c160*/  LOP3.LUT P6, RZ, R21, 0x10000, RZ, 0xc0, !PT ;  /* 0x0001000015ff7812 */ /* 0x000fc400078cc0ff */
[----:B------:R-:W-:Y:S01]  /*23c170*/  PRMT R6, R6, 0x7773, RZ ;  /* 0x0000777306067816 */ /* 0x000fe200000000ff */
[----:B------:R-:W4:Y:S04]  /*23c180*/  LDL.LU.64 R4, [R1+0xfb8] ;  /* 0x000fb80001047983 */ /* 0x000f280000300a00 */
[----:B0-----:R-:W3:Y:S04]  /*23c190*/  LDL.LU.64 R8, [R1+0x4428] ;  /* 0x0044280001087983 */ /* 0x001ee80000300a00 */
        /* <DEDUP_REMOVED lines=8> */
[----:B------:R-:W-:Y:S02]  /*23c220*/  PRMT R6, R0, 0x7771, RZ ;  /* 0x0000777100067816 */ /* 0x000fe400000000ff */
[C---:B------:R-:W-:Y:S02]  /*23c230*/  LOP3.LUT P0, RZ, R20.reuse, 0x40000000, RZ, 0xc0, !PT ;  /* 0x4000000014ff7812 */ /* 0x040fe4000780c0ff */
[----:B------:R-:W-:-:S07]  /*23c240*/  LOP3.LUT P1, RZ, R20, 0x80000000, RZ, 0xc0, !PT ;  /* 0x8000000014ff7812 */ /* 0x000fce000782c0ff */
[----:B--2---:R0:W-:Y:S04]  /*23c250*/  @P6 STG.E.U8 desc[UR4][R18.64], R6 ;  /* 0x0000000612006986 */ /* 0x0041e8000c101104 */
[----:B0-----:R-:W2:Y:S01]  /*23c260*/  LDL.LU.64 R18, [R1+0x7e28] ;  /* 0x007e280001127983 */ /* 0x001ea20000300a00 */
[----:B------:R-:W-:Y:S02]  /*23c270*/  LOP3.LUT P6, RZ, R21, 0x2000, RZ, 0xc0, !PT ;  /* 0x0000200015ff7812 */ /* 0x000fe400078cc0ff */
[C---:B------:R-:W-:Y:S02]  /*23c280*/  PRMT R6, R0.reuse, 0x7772, RZ ;  /* 0x0000777200067816 */ /* 0x040fe400000000ff */
[----:B------:R-:W-:-:S09]  /*23c290*/  PRMT R0, R0, 0x7773, RZ ;  /* 0x0000777300007816 */ /* 0x000fd200000000ff */
[----:B------:R-:W-:Y:S01]  /*23c2a0*/  @P6 STG.E.U8 desc[UR4][R22.64], R6 ;  /* 0x0000000616006986 */ /* 0x000fe2000c101104 */
[----:B------:R-:W-:-:S13]  /*23c2b0*/  LOP3.LUT P6, RZ, R21, 0x1000, RZ, 0xc0, !PT ;  /* 0x0000100015ff7812 */ /* 0x000fda00078cc0ff */
[----:B------:R0:W-:Y:S02]  /*23c2c0*/  @P6 STG.E.U8 desc[UR4][R24.64], R0 ;  /* 0x0000000018006986 */ /* 0x0001e4000c101104 */
[----:B0-----:R-:W-:-:S05]  /*23c2d0*/  PRMT R0, R12, 0x7770, RZ ;  /* 0x000077700c007816 */ /* 0x001fca00000000ff */
[----:B------:R0:W-:Y:S02]  /*23c2e0*/  @P0 STG.E.U8 desc[UR4][R26.64], R0 ;  /* 0x000000001a000986 */ /* 0x0001e4000c101104 */
[----:B0-----:R-:W-:-:S05]  /*23c2f0*/  PRMT R0, R12, 0x7771, RZ ;  /* 0x000077710c007816 */ /* 0x001fca00000000ff */
[----:B------:R0:W-:Y:S02]  /*23c300*/  @P1 STG.E.U8 desc[UR4][R28.64], R0 ;  /* 0x000000001c001986 */ /* 0x0001e4000c101104 */
[----:B0-----:R-:W-:-:S05]  /*23c310*/  PRMT R0, R12, 0x7772, RZ ;  /* 0x000077720c007816 */ /* 0x001fca00000000ff */
[----:B---3--:R0:W-:Y:S02]  /*23c320*/  @P2 STG.E.U8 desc[UR4][R2.64], R0 ;  /* 0x0000000002002986 */ /* 0x0081e4000c101104 */
[----:B0-----:R-:W-:-:S05]  /*23c330*/  PRMT R0, R12, 0x7773, RZ ;  /* 0x000077730c007816 */ /* 0x001fca00000000ff */
[----:B----4-:R0:W-:Y:S02]  /*23c340*/  @P3 STG.E.U8 desc[UR4][R4.64], R0 ;  /* 0x0000000004003986 */ /* 0x0101e4000c101104 */
        /* <DEDUP_REMOVED lines=8> */
[----:B------:R-:W4:Y:S04]  /*23c3d0*/  LDL.LU.64 R28, [R1+0x4228] ;  /* 0x00422800011c7983 */ /* 0x000f280000300a00 */
[----:B------:R-:W4:Y:S01]  /*23c3e0*/  LDL.LU R12, [R1+0xd8] ;  /* 0x0000d800010c7983 */ /* 0x000f220000300800 */
[----:B------:R-:W-:-:S02]  /*23c3f0*/  LOP3.LUT R21, R21, 0xffffffef, RZ, 0xc0, !PT ;  /* 0xffffffef15157812 */ /* 0x000fc400078ec0ff */
[----:B------:R-:W-:Y:S01]  /*23c400*/  PRMT R0, R7, 0x7772, RZ ;  /* 0x0000777207007816 */ /* 0x000fe200000000ff */
[----:B------:R-:W4:Y:S01]  /*23c410*/  LDL.LU R6, [R1+0xb8] ;  /* 0x0000b80001067983 */ /* 0x000f220000300800 */
[----:B--2---:R-:W-:-:S13]  /*23c420*/  LOP3.LUT P6, RZ, R19, 0x10000, RZ, 0xc0, !PT ;  /* 0x0001000013ff7812 */ /* 0x004fda00078cc0ff */
        /* <DEDUP_REMOVED lines=11> */
[----:B------:R-:W-:Y:S02]  /*23c4e0*/  LOP3.LUT R21, R21, 0xfffffeff, RZ, 0xc0, !PT ;  /* 0xfffffeff15157812 */ /* 0x000fe400078ec0ff */
[----:B------:R-:W-:-:S09]  /*23c4f0*/  LOP3.LUT P2, RZ, R19, 0x10, RZ, 0xc0, !PT ;  /* 0x0000001013ff7812 */ /* 0x000fd2000784c0ff */
[----:B------:R-:W-:Y:S02]  /*23c500*/  @P6 LOP3.LUT R21, R21, 0x100, RZ, 0xfc, !PT ;  /* 0x0000010015156812 */ /* 0x000fe400078efcff */
[----:B------:R-:W-:Y:S02]  /*23c510*/  LOP3.LUT P6, RZ, R19, 0x800, RZ, 0xc0, !PT ;  /* 0x0000080013ff7812 */ /* 0x000fe400078cc0ff */
[----:B------:R-:W-:Y:S02]  /*23c520*/  LOP3.LUT R21, R21, 0xfffffdff, RZ, 0xc0, !PT ;  /* 0xfffffdff15157812 */ /* 0x000fe400078ec0ff */
[C---:B------:R-:W-:Y:S02]  /*23c530*/  LOP3.LUT P3, RZ, R19.reuse, 0x20, RZ, 0xc0, !PT ;  /* 0x0000002013ff7812 */ /* 0x040fe4000786c0ff */
[----:B------:R-:W-:-:S07]  /*23c540*/  LOP3.LUT P4, RZ, R19, 0x40, RZ, 0xc0, !PT ;  /* 0x0000004013ff7812 */ /* 0x000fce000788c0ff */
[----:B------:R-:W-:Y:S02]  /*23c550*/  @P6 LOP3.LUT R21, R21, 0x200, RZ, 0xfc, !PT ;  /* 0x0000020015156812 */ /* 0x000fe400078efcff */
[----:B------:R-:W-:Y:S02]  /*23c560*/  LOP3.LUT P6, RZ, R19, 0x400, RZ, 0xc0, !PT ;  /* 0x0000040013ff7812 */ /* 0x000fe400078cc0ff */
[----:B------:R-:W-:Y:S02]  /*23c570*/  LOP3.LUT R21, R21, 0xfffffbff, RZ, 0xc0, !PT ;  /* 0xfffffbff15157812 */ /* 0x000fe400078ec0ff */
[----:B------:R-:W-:Y:S01]  /*23c580*/  LOP3.LUT P5, RZ, R19, 0x80, RZ, 0xc0, !PT ;  /* 0x0000008013ff7812 */ /* 0x000fe200078ac0ff */
[----:B---3--:R0:W-:Y:S08]  /*23c590*/  @P2 STG.E.U8 desc[UR4][R4.64], R0 ;  /* 0x0000000004002986 */ /* 0x0081f0000c101104 */
[----:B------:R-:W-:-:S02]  /*23c5a0*/  @P6 LOP3.LUT R21, R21, 0x400, RZ, 0xfc, !PT ;  /* 0x0000040015156812 */ /* 0x000fc400078efcff */
[----:B------:R-:W-:Y:S02]  /*23c5b0*/  LOP3.LUT P6, RZ, R19, 0x200, RZ, 0xc0, !PT ;  /* 0x0000020013ff7812 */ /* 0x000fe400078cc0ff */
[----:B0-----:R-:W-:Y:S01]  /*23c5c0*/  PRMT R0, R7, 0x7773, RZ ;  /* 0x0000777307007816 */ /* 0x001fe200000000ff */
[----:B------:R-:W2:Y:S04]  /*23c5d0*/  LDL.LU.64 R4, [R1+0xfe8] ;  /* 0x000fe80001047983 */ /* 0x000ea80000300a00 */
[----:B----4-:R0:W-:Y:S01]  /*23c5e0*/  @P3 STG.E.U8 desc[UR4][R8.64], R0 ;  /* 0x0000000008003986 */ /* 0x0101e2000c101104 */
[----:B------:R-:W-:Y:S02]  /*23c5f0*/  LOP3.LUT R21, R21, 0xfffff7ff, RZ, 0xc0, !PT ;  /* 0xfffff7ff15157812 */ /* 0x000fe400078ec0ff */
[----:B------:R-:W-:-:S03]  /*23c600*/  LOP3.LUT P0, RZ, R19, 0x20000, RZ, 0xc0, !PT ;  /* 0x0002000013ff7812 */ /* 0x000fc6000780c0ff */
[----:B------:R-:W-:Y:S02]  /*23c610*/  @P6 LOP3.LUT R21, R21, 0x800, RZ, 0xfc, !PT ;  /* 0x0000080015156812 */ /* 0x000fe400078efcff */
[----:B------:R-:W-:Y:S01]  /*23c620*/  LOP3.LUT P6, RZ, R19, 0x100, RZ, 0xc0, !PT ;  /* 0x0000010013ff7812 */ /* 0x000fe200078cc0ff */
[----:B0-----:R-:W3:Y:S01]  /*23c630*/  LDL.LU.64 R8, [R1+0x4408] ;  /* 0x0044080001087983 */ /* 0x001ee20000300a00 */
[----:B------:R-:W-:-:S05]  /*23c640*/  PRMT R0, R12, 0x7770, RZ ;  /* 0x000077700c007816 */ /* 0x000fca00000000ff */
[----:B------:R0:W-:Y:S01]  /*23c650*/  @P4 STG.E.U8 desc[UR4][R2.64], R0 ;  /* 0x0000000002004986 */ /* 0x0001e2000c101104 */
[----:B------:R-:W-:Y:S02]  /*23c660*/  LOP3.LUT P1, RZ, R19, 0x40000, RZ, 0xc0, !PT ;  /* 0x0004000013ff7812 */ /* 0x000fe4000782c0ff */
[----:B0-----:R-:W-:-:S05]  /*23c670*/  PRMT R0, R12, 0x7771, RZ ;  /* 0x000077710c007816 */ /* 0x001fca00000000ff */
[----:B------:R0:W-:Y:S01]  /*23c680*/  @P5 STG.E.U8 desc[UR4][R10.64], R0 ;  /* 0x000000000a005986 */ /* 0x0001e2000c101104 */
[C---:B------:R-:W-:Y:S02]  /*23c690*/  LOP3.LUT P2, RZ, R19.reuse, 0x80000, RZ, 0xc0, !PT ;  /* 0x0008000013ff7812 */ /* 0x040fe4000784c0ff */
[C---:B------:R-:W-:Y:S02]  /*23c6a0*/  LOP3.LUT P3, RZ, R19.reuse, 0x100000, RZ, 0xc0, !PT ;  /* 0x0010000013ff7812 */ /* 0x040fe4000786c0ff */
[C---:B------:R-:W-:Y:S02]  /*23c6b0*/  LOP3.LUT P4, RZ, R19.reuse, 0x200000, RZ, 0xc0, !PT ;  /* 0x0020000013ff7812 */ /* 0x040fe4000788c0ff */
[----:B------:R-:W-:Y:S01]  /*23c6c0*/  LOP3.LUT P5, RZ, R19, 0x400000, RZ, 0xc0, !PT ;  /* 0x0040000013ff7812 */ /* 0x000fe200078ac0ff */
[----:B0-----:R-:W4:Y:S04]  /*23c6d0*/  LDL.LU.64 R10, [R1+0x4400] ;  /* 0x00440000010a7983 */ /* 0x001f280000300a00 */
[----:B------:R0:W-:Y:S04]  /*23c6e0*/  STL.64 [R1+0x7e20], R16 ;  /* 0x007e201001007387 */ /* 0x0001e80000100a00 */
[----:B0-----:R-:W2:Y:S04]  /*23c6f0*/  LDL.LU.64 R16, [R1+0x4220] ;  /* 0x0042200001107983 */ /* 0x001ea80000300a00 */
[----:B------:R-:W2:Y:S04]  /*23c700*/  LDL.LU R0, [R1+0xdc] ;  /* 0x0000dc0001007983 */ /* 0x000ea80000300800 */
[----:B------:R0:W-:Y:S04]  /*23c710*/  STL.64 [R1+0x7e10], R18 ;  /* 0x007e101201007387 */ /* 0x0001e80000100a00 */
[----:B0-----:R-:W2:Y:S01]  /*23c720*/  LDL.LU.64 R18, [R1+0x43f8] ;  /* 0x0043f80001127983 */ /* 0x001ea20000300a00 */
[----:B------:R-:W-:-:S05]  /*23c730*/  PRMT R2, R12, 0x7772, RZ ;  /* 0x000077720c027816 */ /* 0x000fca00000000ff */
[----:B------:R0:W-:Y:S01]  /*23c740*/  @P6 STG.E.U8 desc[UR4][R28.64], R2 ;  /* 0x000000021c006986 */ /* 0x0001e2000c101104 */
[C---:B------:R-:W-:Y:S02]  /*23c750*/  LOP3.LUT P6, RZ, R21.reuse, 0x800, RZ, 0xc0, !PT ;  /* 0x0000080015ff7812 */ /* 0x040fe400078cc0ff */
[----:B0-----:R-:W-:Y:S01]  /*23c760*/  PRMT R2, R12, 0x7773, RZ ;  /* 0x000077730c027816 */ /* 0x001fe200000000ff */
[----:B--2---:R0:W-:Y:S04]  /*23c770*/  STL.64 [R1+0x7e18], R18 ;  /* 0x007e181201007387 */ /* 0x0041e80000100a00 */
[----:B0-----:R-:W2:Y:S06]  /*23c780*/  LDL.LU.64 R18, [R1+0xff0] ;  /* 0x000ff00001127983 */ /* 0x001eac0000300a00 */
[----:B------:R0:W-:Y:S01]  /*23c790*/  @P6 STG.E.U8 desc[UR4][R4.64], R2 ;  /* 0x0000000204006986 */ /* 0x0001e2000c101104 */
[----:B------:R-:W-:-:S03]  /*23c7a0*/  LOP3.LUT P6, RZ, R21, 0x400, RZ, 0xc0, !PT ;  /* 0x0000040015ff7812 */ /* 0x000fc600078cc0ff */
[----:B------:R-:W2:Y:S04]  /*23c7b0*/  LDL.LU.64 R22, [R1+0x43f0] ;  /* 0x0043f00001167983 */ /* 0x000ea80000300a00 */
[----:B------:R-:W2:Y:S01]  /*23c7c0*/  LDL.LU.64 R24, [R1+0x4218] ;  /* 0x0042180001187983 */ /* 0x000ea20000300a00 */
[----:B0-----:R-:W-:-:S03]  /*23c7d0*/  PRMT R2, R6, 0x7770, RZ ;  /* 0x0000777006027816 */ /* 0x001fc600000000ff */
[----:B------:R-:W2:Y:S04]  /*23c7e0*/  LDL.LU R7, [R1+0xbc] ;  /* 0x0000bc0001077983 */ /* 0x000ea80000300800 */
[----:B---3--:R0:W-:Y:S01]  /*23c7f0*/  @P6 STG.E.U8 desc[UR4][R8.64], R2 ;  /* 0x0000000208006986 */ /* 0x0081e2000c101104 */
[C---:B------:R-:W-:Y:S02]  /*23c800*/  LOP3.LUT P6, RZ, R21.reuse, 0x200, RZ, 0xc0, !PT ;  /* 0x0000020015ff7812 */ /* 0x040fe400078cc0ff */
[----:B------:R-:W-:Y:S01]  /*23c810*/  PRMT R4, R6, 0x7771, RZ ;  /* 0x0000777106047816 */ /* 0x000fe200000000ff */
[----:B------:R-:W3:Y:S04]  /*23c820*/  LDL.LU.64 R26, [R1+0x1020] ;  /* 0x00102000011a7983 */ /* 0x000ee80000300a00 */
[----:B------:R-:W3:Y:S04]  /*23c830*/  LDL.LU.64 R28, [R1+0x43e8] ;  /* 0x0043e800011c7983 */ /* 0x000ee80000300a00 */
[----:B0-----:R-:W3:Y:S04]  /*23c840*/  LDL.LU.64 R2, [R1+0x43e0] ;  /* 0x0043e00001027983 */ /* 0x001ee80000300a00 */
[----:B----4-:R0:W-:Y:S01]  /*23c850*/  @P6 STG.E.U8 desc[UR4][R10.64], R4 ;  /* 0x000000040a006986 */ /* 0x0101e2000c101104 */
[----:B------:R-:W-:-:S03]  /*23c860*/  LOP3.LUT P6, RZ, R21, 0x100, RZ, 0xc0, !PT ;  /* 0x0000010015ff7812 */ /* 0x000fc600078cc0ff */
[----:B------:R-:W4:Y:S01]  /*23c870*/  LDL.LU R12, [R1+0x120] ;  /* 0x00012000010c7983 */ /* 0x000f220000300800 */
[----:B0-----:R-:W-:-:S03]  /*23c880*/  PRMT R10, R6, 0x7772, RZ ;  /* 0x00007772060a7816 */ /* 0x001fc600000000ff */
[----:B------:R-:W3:Y:S06]  /*23c890*/  LDL.LU.64 R4, [R1+0x4210] ;  /* 0x0042100001047983 */ /* 0x000eec0000300a00 */
[----:B------:R0:W-:Y:S01]  /*23c8a0*/  @P6 STG.E.U8 desc[UR4][R16.64], R10 ;  /* 0x0000000a10006986 */ /* 0x0001e2000c101104 */
[C---:B------:R-:W-:Y:S02]  /*23c8b0*/  LOP3.LUT P6, RZ, R21.reuse, 0x80, RZ, 0xc0, !PT ;  /* 0x0000008015ff7812 */ /* 0x040fe400078cc0ff */
[----:B------:R-:W-:Y:S01]  /*23c8c0*/  PRMT R6, R6, 0x7773, RZ ;  /* 0x0000777306067816 */ /* 0x000fe200000000ff */
[----:B------:R-:W3:Y:S04]  /*23c8d0*/  LDL.LU.64 R8, [R1+0x1030] ;  /* 0x0010300001087983 */ /* 0x000ee80000300a00 */
[----:B0-----:R-:W3:Y:S04]  /*23c8e0*/  LDL.LU.64 R16, [R1+0x7e20] ;  /* 0x007e200001107983 */ /* 0x001ee80000300a00 */
[----:B------:R-:W3:Y:S04]  /*23c8f0*/  LDL.LU.64 R10, [R1+0x43d8] ;  /* 0x0043d800010a7983 */ /* 0x000ee80000300a00 */
[----:B--2---:R0:W-:Y:S04]  /*23c900*/  @P6 STG.E.U8 desc[UR4][R18.64], R6 ;  /* 0x0000000612006986 */ /* 0x0041e8000c101104 */
[----:B0-----:R-:W2:Y:S01]  /*23c910*/  LDL.LU.64 R18, [R1+0x7e18] ;  /* 0x007e180001127983 */ /* 0x001ea20000300a00 */
[----:B------:R-:W-:-:S02]  /*23c920*/  LOP3.LUT P6, RZ, R21, 0x40, RZ, 0xc0, !PT ;  /* 0x0000004015ff7812 */ /* 0x000fc400078cc0ff */
[----:B------:R-:W-:-:S11]  /*23c930*/  PRMT R6, R0, 0x7770, RZ ;  /* 0x0000777000067816 */ /* 0x000fd600000000ff */
[----:B--2---:R0:W-:Y:S01]  /*23c940*/  @P6 STG.E.U8 desc[UR4][R18.64], R6 ;  /* 0x0000000612006986 */ /* 0x0041e2000c101104 */
[C---:B------:R-:W-:Y:S02]  /*23c950*/  LOP3.LUT P6, RZ, R21.reuse, 0x20, RZ, 0xc0, !PT ;  /* 0x0000002015ff7812 */ /* 0x040fe400078cc0ff */
[----:B0-----:R-:W-:Y:S01]  /*23c960*/  PRMT R6, R0, 0x7771, RZ ;  /* 0x0000777100067816 */ /* 0x001fe200000000ff */
[----:B------:R-:W2:Y:S10]  /*23c970*/  LDL.LU.64 R18, [R1+0x7e10] ;  /* 0x007e100001127983 */ /* 0x000eb40000300a00 */
[----:B------:R0:W-:Y:S01]  /*23c980*/  @P6 STG.E.U8 desc[UR4][R22.64], R6 ;  /* 0x0000000616006986 */ /* 0x0001e2000c101104 */
[----:B------:R-:W-:-:S02]  /*23c990*/  LOP3.LUT P6, RZ, R21, 0x10, RZ, 0xc0, !PT ;  /* 0x0000001015ff7812 */ /* 0x000fc400078cc0ff */
[----:B0-----:R-:W-:-:S11]  /*23c9a0*/  PRMT R6, R0, 0x7772, RZ ;  /* 0x0000777200067816 */ /* 0x001fd600000000ff */
[----:B------:R0:W-:Y:S04]  /*23c9b0*/  @P6 STG.E.U8 desc[UR4][R24.64], R6 ;  /* 0x0000000618006986 */ /* 0x0001e8000c101104 */
[----:B0-----:R-:W2:Y:S01]  /*23c9c0*/  LDL.LU R6, [R1+0x4c] ;  /* 0x00004c0001067983 */ /* 0x001ea20000300800 */
[----:B------:R-:W-:-:S05]  /*23c9d0*/  PRMT R0, R0, 0x7773, RZ ;  /* 0x0000777300007816 */ /* 0x000fca00000000ff */
        /* <DEDUP_REMOVED lines=8> */
[----:B0-----:R-:W-:-:S05]  /*23ca60*/  PRMT R0, R7, 0x7773, RZ ;  /* 0x0000777307007816 */ /* 0x001fca00000000ff */
[----:B------:R4:W-:Y:S02]  /*23ca70*/  @P4 STG.E.U8 desc[UR4][R8.64], R0 ;  /* 0x0000000008004986 */ /* 0x0009e4000c101104 */
[----:B----4-:R-:W-:Y:S02]  /*23ca80*/  PRMT R0, R12, 0x7770, RZ ;  /* 0x000077700c007816 */ /* 0x010fe400000000ff */
[----:B------:R-:W4:Y:S04]  /*23ca90*/  LDL.LU.64 R8, [R1+0x4330] ;  /* 0x0043300001087983 */ /* 0x000f280000300a00 */
[----:B------:R0:W-:Y:S04]  /*23caa0*/  @P5 STG.E.U8 desc[UR4][R10.64], R0 ;  /* 0x000000000a005986 */ /* 0x0001e8000c101104 */
[----:B------:R-:W4:Y:S04]  /*23cab0*/  LDL.LU.64 R24, [R1+0x1058] ;  /* 0x0010580001187983 */ /* 0x000f280000300a00 */
[----:B0-----:R-:W4:Y:S04]  /*23cac0*/  LDL.LU.64 R10, [R1+0x46a0] ;  /* 0x0046a000010a7983 */ /* 0x001f280000300a00 */
[----:B------:R-:W4:Y:S04]  /*23cad0*/  LDL.LU.64 R26, [R1+0x4698] ;  /* 0x00469800011a7983 */ /* 0x000f280000300a00 */
[----:B------:R-:W4:Y:S01]  /*23cae0*/  LDL.LU R5, [R1+0x100] ;  /* 0x0001000001057983 */ /* 0x000f220000300800 */
[----:B------:R-:W-:-:S02]  /*23caf0*/  LOP3.LUT R21, R21, 0xfffffffe, RZ, 0xc0, !PT ;  /* 0xfffffffe15157812 */ /* 0x000fc400078ec0ff */
[----:B------:R-:W-:Y:S02]  /*23cb00*/  PRMT R0, R12, 0x7771, RZ ;  /* 0x000077710c007816 */ /* 0x000fe400000000ff */
[----:B--2---:R-:W-:Y:S02]  /*23cb10*/  LOP3.LUT P6, RZ, R18, 0x8, RZ, 0xc0, !PT ;  /* 0x0000000812ff7812 */ /* 0x004fe400078cc0ff */
        /* <DEDUP_REMOVED lines=11> */
[C---:B------:R-:W-:Y:S02]  /*23cbd0*/  LOP3.LUT P6, RZ, R19.reuse, 0x80000000, RZ, 0xc0, !PT ;  /* 0x8000000013ff7812 */ /* 0x040fe400078cc0ff */
[----:B------:R-:W-:-:S11]  /*23cbe0*/  LOP3.LUT P2, RZ, R19, 0x800000, RZ, 0xc0, !PT ;  /* 0x0080000013ff7812 */ /* 0x000fd6000784c0ff */
[----:B------:R-:W-:Y:S02]  /*23cbf0*/  @P6 LOP3.LUT R21, R21, 0x1, RZ, 0xfc, !PT ;  /* 0x0000000115156812 */ /* 0x000fe400078efcff */
[----:B------:R-:W-:Y:S02]  /*23cc00*/  LOP3.LUT P6, RZ, R19, 0x40000000, RZ, 0xc0, !PT ;  /* 0x4000000013ff7812 */ /* 0x000fe400078cc0ff */
[----:B------:R-:W-:Y:S02]  /*23cc10*/  LOP3.LUT R21, R21, 0xfffffffd, RZ, 0xc0, !PT ;  /* 0xfffffffd15157812 */ /* 0x000fe400078ec0ff */
[----:B------:R-:W-:-:S09]  /*23cc20*/  LOP3.LUT P3, RZ, R19, 0x1000000, RZ, 0xc0, !PT ;  /* 0x0100000013ff7812 */ /* 0x000fd2000786c0ff */
[----:B------:R-:W-:Y:S02]  /*23cc30*/  @P6 LOP3.LUT R21, R21, 0x2, RZ, 0xfc, !PT ;  /* 0x0000000215156812 */ /* 0x000fe400078efcff */
[C---:B------:R-:W-:Y:S01]  /*23cc40*/  LOP3.LUT P6, RZ, R19.reuse, 0x20000000, RZ, 0xc0, !PT ;  /* 0x2000000013ff7812 */ /* 0x040fe200078cc0ff */
[----:B---3--:R0:W-:Y:S01]  /*23cc50*/  @P2 STG.E.U8 desc[UR4][R2.64], R0 ;  /* 0x0000000002002986 */ /* 0x0081e2000c101104 */
[----:B------:R-:W-:Y:S02]  /*23cc60*/  LOP3.LUT P4, RZ, R19, 0x2000000, RZ, 0xc0, !PT ;  /* 0x0200000013ff7812 */ /* 0x000fe4000788c0ff */
[----:B------:R-:W-:Y:S02]  /*23cc70*/  LOP3.LUT R21, R21, 0xfffffffb, RZ, 0xc0, !PT ;  /* 0xfffffffb15157812 */ /* 0x000fe400078ec0ff */
[----:B------:R-:W-:Y:S02]  /*23cc80*/  LOP3.LUT P5, RZ, R19, 0x4000000, RZ, 0xc0, !PT ;  /* 0x0400000013ff7812 */ /* 0x000fe400078ac0ff */
[----:B0-----:R-:W-:-:S05]  /*23cc90*/  PRMT R2, R12, 0x7772, RZ ;  /* 0x000077720c027816 */ /* 0x001fca00000000ff */
[----:B------:R-:W-:Y:S02]  /*23cca0*/  @P6 LOP3.LUT R21, R21, 0x4, RZ, 0xfc, !PT ;  /* 0x0000000415156812 */ /* 0x000fe400078efcff */
[----:B------:R-:W-:Y:S01]  /*23ccb0*/  LOP3.LUT P6, RZ, R19, 0x10000000, RZ, 0xc0, !PT ;  /* 0x1000000013ff7812 */ /* 0x000fe200078cc0ff */
[----:B----4-:R0:W-:Y:S01]  /*23ccc0*/  @P3 STG.E.U8 desc[UR4][R8.64], R2 ;  /* 0x0000000208003986 */ /* 0x0101e2000c101104 */
[----:B------:R-:W-:-:S03]  /*23ccd0*/  LOP3.LUT R21, R21, 0xfffffff7, RZ, 0xc0, !PT ;  /* 0xfffffff715157812 */ /* 0x000fc600078ec0ff */
[----:B------:R-:W-:Y:S04]  /*23cce0*/  STL [R1+0x7758], R19 ;  /* 0x0077581301007387 */ /* 0x000fe80000100800 */
[----:B------:R-:W2:Y:S01]  /*23ccf0*/  LDL.LU.64 R28, [R1+0x4328] ;  /* 0x00432800011c7983 */ /* 0x000ea20000300a00 */
[----:B0-----:R-:W-:-:S03]  /*23cd00*/  PRMT R2, R12, 0x7773, RZ ;  /* 0x000077730c027816 */ /* 0x001fc600000000ff */
[----:B------:R-:W3:Y:S04]  /*23cd10*/  LDL.LU R0, [R1+0x124] ;  /* 0x0001240001007983 */ /* 0x000ee80000300800 */
[----:B------:R0:W-:Y:S01]  /*23cd20*/  @P4 STG.E.U8 desc[UR4][R24.64], R2 ;  /* 0x0000000218004986 */ /* 0x0001e2000c101104 */
[----:B------:R-:W-:-:S03]  /*23cd30*/  @P6 LOP3.LUT R21, R21, 0x8, RZ, 0xfc, !PT ;  /* 0x0000000815156812 */ /* 0x000fc600078efcff */
[----:B------:R-:W4:Y:S01]  /*23cd40*/  LDL.LU.64 R8, [R1+0x1070] ;  /* 0x0010700001087983 */ /* 0x000f220000300a00 */
[----:B------:R-:W-:Y:S02]  /*23cd50*/  LOP3.LUT P6, RZ, R19, 0x8000000, RZ, 0xc0, !PT ;  /* 0x0800000013ff7812 */ /* 0x000fe400078cc0ff */
[----:B0-----:R-:W-:Y:S02]  /*23cd60*/  PRMT R2, R5, 0x7770, RZ ;  /* 0x0000777005027816 */ /* 0x001fe400000000ff */
[----:B------:R-:W-:-:S03]  /*23cd70*/  LOP3.LUT P0, RZ, R18, 0x10, RZ, 0xc0, !PT ;  /* 0x0000001012ff7812 */ /* 0x000fc6000780c0ff */
[----:B------:R0:W-:Y:S01]  /*23cd80*/  @P5 STG.E.U8 desc[UR4][R10.64], R2 ;  /* 0x000000020a005986 */ /* 0x0001e2000c101104 */
[C---:B------:R-:W-:Y:S02]  /*23cd90*/  LOP3.LUT P1, RZ, R18.reuse, 0x20, RZ, 0xc0, !PT ;  /* 0x0000002012ff7812 */ /* 0x040fe4000782c0ff */
[C---:B------:R-:W-:Y:S02]  /*23cda0*/  LOP3.LUT P2, RZ, R18.reuse, 0x40, RZ, 0xc0, !PT ;  /* 0x0000004012ff7812 */ /* 0x040fe4000784c0ff */
[C---:B------:R-:W-:Y:S02]  /*23cdb0*/  LOP3.LUT P3, RZ, R18.reuse, 0x80, RZ, 0xc0, !PT ;  /* 0x0000008012ff7812 */ /* 0x040fe4000786c0ff */
[C---:B------:R-:W-:Y:S02]  /*23cdc0*/  LOP3.LUT P4, RZ, R18.reuse, 0x100, RZ, 0xc0, !PT ;  /* 0x0000010012ff7812 */ /* 0x040fe4000788c0ff */
[----:B------:R-:W-:Y:S01]  /*23cdd0*/  LOP3.LUT P5, RZ, R18, 0x200, RZ, 0xc0, !PT ;  /* 0x0000020012ff7812 */ /* 0x000fe200078ac0ff */
[----:B0-----:R-:W2:Y:S04]  /*23cde0*/  LDL.LU.64 R10, [R1+0x4690] ;  /* 0x00469000010a7983 */ /* 0x001ea80000300a00 */
[----:B------:R0:W-:Y:S04]  /*23cdf0*/  STL [R1+0x7df8], R18 ;  /* 0x007df81201007387 */ /* 0x0001e80000100800 */
[----:B0-----:R-:W2:Y:S04]  /*23ce00*/  LDL.LU.64 R18, [R1+0x1078] ;  /* 0x0010780001127983 */ /* 0x001ea80000300a00 */
[----:B--2---:R0:W-:Y:S04]  /*23ce10*/  STL.64 [R1+0x7e00], R18 ;  /* 0x007e001201007387 */ /* 0x0041e80000100a00 */
[----:B0-----:R-:W2:Y:S01]  /*23ce20*/  LDL.LU.64 R18, [R1+0x4320] ;  /* 0x0043200001127983 */ /* 0x001ea20000300a00 */
[----:B------:R-:W-:-:S05]  /*23ce30*/  PRMT R2, R5, 0x7771, RZ ;  /* 0x0000777105027816 */ /* 0x000fca00000000ff */
[----:B------:R0:W-:Y:S01]  /*23ce40*/  @P6 STG.E.U8 desc[UR4][R26.64], R2 ;  /* 0x000000021a006986 */ /* 0x0001e2000c101104 */
[----:B------:R-:W-:Y:S02]  /*23ce50*/  LOP3.LUT P6, RZ, R21, 0x8, RZ, 0xc0, !PT ;  /* 0x0000000815ff7812 */ /* 0x000fe400078cc0ff */
[----:B0-----:R-:W-:-:S11]  /*23ce60*/  PRMT R2, R5, 0x7772, RZ ;  /* 0x0000777205027816 */ /* 0x001fd600000000ff */
[----:B------:R-:W-:Y:S01]  /*23ce70*/  @P6 STG.E.U8 desc[UR4][R28.64], R2 ;  /* 0x000000021c006986 */ /* 0x000fe2000c101104 */
[----:B------:R-:W-:-:S03]  /*23ce80*/  LOP3.LUT P6, RZ, R21, 0x4, RZ, 0xc0, !PT ;  /* 0x0000000415ff7812 */ /* 0x000fc600078cc0ff */
[----:B--2---:R0:W-:Y:S04]  /*23ce90*/  STL.64 [R1+0x7e08], R18 ;  /* 0x007e081201007387 */ /* 0x0041e80000100a00 */
[----:B0-----:R-:W2:Y:S01]  /*23cea0*/  LDL.LU.64 R18, [R1+0x4688] ;  /* 0x0046880001127983 */ /* 0x001ea20000300a00 */
[----:B------:R-:W-:-:S03]  /*23ceb0*/  PRMT R2, R5, 0x7773, RZ ;  /* 0x0000777305027816 */ /* 0x000fc600000000ff */
[----:B------:R-:W2:Y:S04]  /*23cec0*/  LDL.LU R7, [R1+0x104] ;  /* 0x0001040001077983 */ /* 0x000ea80000300800 */
[----:B----4-:R3:W-:Y:S01]  /*23ced0*/  @P6 STG.E.U8 desc[UR4][R8.64], R2 ;  /* 0x0000000208006986 */ /* 0x0107e2000c101104 */
[----:B------:R-:W-:-:S03]  /*23cee0*/  LOP3.LUT P6, RZ, R21, 0x2, RZ, 0xc0, !PT ;  /* 0x0000000215ff7812 */ /* 0x000fc600078cc0ff */
[----:B------:R-:W4:Y:S04]  /*23cef0*/  LDL.LU.64 R22, [R1+0x4680] ;  /* 0x0046800001167983 */ /* 0x000f280000300a00 */
[----:B------:R-:W4:Y:S01]  /*23cf00*/  LDL.LU.64 R24, [R1+0x4678] ;  /* 0x0046780001187983 */ /* 0x000f220000300a00 */
[----:B---3--:R-:W-:-:S03]  /*23cf10*/  PRMT R8, R0, 0x7770, RZ ;  /* 0x0000777000087816 */ /* 0x008fc600000000ff */
[----:B------:R-:W3:Y:S04]  /*23cf20*/  LDL.LU R12, [R1+0x128] ;  /* 0x00012800010c7983 */ /* 0x000ee80000300800 */
[----:B------:R0:W-:Y:S01]  /*23cf30*/  @P6 STG.E.U8 desc[UR4][R10.64], R8 ;  /* 0x000000080a006986 */ /* 0x0001e2000c101104 */
[----:B------:R-:W-:Y:S02]  /*23cf40*/  LOP3.LUT P6, RZ, R21, 0x1, RZ, 0xc0, !PT ;  /* 0x0000000115ff7812 */ /* 0x000fe400078cc0ff */
[----:B------:R-:W-:Y:S01]  /*23cf50*/  PRMT R21, R0, 0x7771, RZ ;  /* 0x0000777100157816 */ /* 0x000fe200000000ff */
[----:B------:R-:W3:Y:S04]  /*23cf60*/  LDL.LU.64 R26, [R1+0x4318] ;  /* 0x00431800011a7983 */ /* 0x000ee80000300a00 */
[----:B------:R-:W3:Y:S04]  /*23cf70*/  LDL.LU.64 R28, [R1+0x10a0] ;  /* 0x0010a000011c7983 */ /* 0x000ee80000300a00 */
[----:B------:R-:W3:Y:S04]  /*23cf80*/  LDL.LU.64 R2, [R1+0x4670] ;  /* 0x0046700001027983 */ /* 0x000ee80000300a00 */
[----:B------:R-:W3:Y:S04]  /*23cf90*/  LDL.LU.64 R4, [R1+0x4668] ;  /* 0x0046680001047983 */ /* 0x000ee80000300a00 */
        /* <DEDUP_REMOVED lines=9> */
[----:B------:R-:W-:-:S11]  /*23d030*/  PRMT R21, R0, 0x7773, RZ ;  /* 0x0000777300157816 */ /* 0x000fd600000000ff */
[----:B--2---:R0:W-:Y:S04]  /*23d040*/  @P6 STG.E.U8 desc[UR4][R18.64], R21 ;  /* 0x0000001512006986 */ /* 0x0041e8000c101104 */
[----:B0-----:R-:W2:Y:S01]  /*23d050*/  LDL.LU R18, [R1+0x7df8] ;  /* 0x007df80001127983 */ /* 0x001ea20000300800 */
[----:B------:R-:W-:Y:S02]  /*23d060*/  LOP3.LUT P6, RZ, R6, 0x20000000, RZ, 0xc0, !PT ;  /* 0x2000000006ff7812 */ /* 0x000fe400078cc0ff */
[----:B------:R-:W-:-:S11]  /*23d070*/  PRMT R21, R7, 0x7770, RZ ;  /* 0x0000777007157816 */ /* 0x000fd600000000ff */
[----:B----4-:R0:W-:Y:S01]  /*23d080*/  @P6 STG.E.U8 desc[UR4][R22.64], R21 ;  /* 0x0000001516006986 */ /* 0x0101e2000c101104 */
[----:B------:R-:W-:Y:S02]  /*23d090*/  LOP3.LUT P6, RZ, R6, 0x10000000, RZ, 0xc0, !PT ;  /* 0x1000000006ff7812 */ /* 0x000fe400078cc0ff */
[----:B0-----:R-:W-:-:S11]  /*23d0a0*/  PRMT R21, R7, 0x7771, RZ ;  /* 0x0000777107157816 */ /* 0x001fd600000000ff */
[----:B------:R0:W-:Y:S02]  /*23d0b0*/  @P6 STG.E.U8 desc[UR4][R24.64], R21 ;  /* 0x0000001518006986 */ /* 0x0001e4000c101104 */
[----:B0-----:R-:W-:-:S05]  /*23d0c0*/  PRMT R21, R7, 0x7772, RZ ;  /* 0x0000777207157816 */ /* 0x001fca00000000ff */
[----:B---3--:R0:W-:Y:S02]  /*23d0d0*/  @P0 STG.E.U8 desc[UR4][R26.64], R21 ;  /* 0x000000151a000986 */ /* 0x0081e4000c101104 */
        /* <DEDUP_REMOVED lines=8> */
[----:B------:R-:W3:Y:S01]  /*23d160*/  LDL.LU.64 R26, [R1+0x4308] ;  /* 0x00430800011a7983 */ /* 0x000ee20000300a00 */
[----:B0-----:R-:W-:-:S05]  /*23d170*/  PRMT R21, R12, 0x7772, RZ ;  /* 0x000077720c157816 */ /* 0x001fca00000000ff */
[----:B------:R0:W-:Y:S02]  /*23d180*/  @P4 STG.E.U8 desc[UR4][R8.64], R21 ;  /* 0x0000001508004986 */ /* 0x0001e4000c101104 */
[----:B0-----:R-:W-:-:S05]  /*23d190*/  PRMT R21, R12, 0x7773, RZ ;  /* 0x000077730c157816 */ /* 0x001fca00000000ff */
[----:B------:R0:W-:Y:S04]  /*23d1a0*/  @P5 STG.E.U8 desc[UR4][R10.64], R21 ;  /* 0x000000150a005986 */ /* 0x0001e8000c101104 */
[----:B0-----:R-:W3:Y:S04]  /*23d1b0*/  LDL.LU R10, [R1+0x108] ;  /* 0x00010800010a7983 */ /* 0x001ee80000300800 */
[----:B------:R-:W4:Y:S01]  /*23d1c0*/  LDL.LU.64 R8, [R1+0x10c0] ;  /* 0x0010c00001087983 */ /* 0x000f220000300a00 */
[----:B------:R-:W-:Y:S01]  /*23d1d0*/  LOP3.LUT R6, R6, 0xffefffff, RZ, 0xc0, !PT ;  /* 0xffefffff06067812 */ /* 0x000fe200078ec0ff */
[----:B------:R-:W-:-:S02]  /*23d1e0*/  IMAD.MOV.U32 R11, RZ, RZ, R13 ;  /* 0x000000ffff0b7224 */ /* 0x000fc400078e000d */
[----:B------:R-:W-:Y:S02]  /*23d1f0*/  IMAD.MOV.U32 R12, RZ, RZ, R16 ;  /* 0x000000ffff0c7224 */ /* 0x000fe400078e0010 */
[----:B------:R-:W-:Y:S02]  /*23d200*/  IMAD.MOV.U32 R13, RZ, RZ, R17 ;  /* 0x000000ffff0d7224 */ /* 0x000fe400078e0011 */
[----:B------:R-:W4:Y:S04]  /*23d210*/  LDL.LU.64 R16, [R1+0x4650] ;  /* 0x0046500001107983 */ /* 0x000f280000300a00 */
        /* <DEDUP_REMOVED lines=16> */
[----:B------:R-:W-:Y:S02]  /*23d320*/  LOP3.LUT P2, RZ, R18, 0x400, RZ, 0xc0, !PT ;  /* 0x0000040012ff7812 */ /* 0x000fe4000784c0ff */
[----:B------:R-:W-:Y:S02]  /*23d330*/  LOP3.LUT R6, R6, 0xfdffffff, RZ, 0xc0, !PT ;  /* 0xfdffffff06067812 */ /* 0x000fe400078ec0ff */
[----:B------:R-:W-:-:S07]  /*23d340*/  LOP3.LUT P3, RZ, R18, 0x800, RZ, 0xc0, !PT ;  /* 0x0000080012ff7812 */ /* 0x000fce000786c0ff */
[----:B------:R-:W-:Y:S02]  /*23d350*/  @P6 LOP3.LUT R6, R6, 0x2000000, RZ, 0xfc, !PT ;  /* 0x0200000006066812 */ /* 0x000fe400078efcff */
[C---:B------:R-:W-:Y:S02]  /*23d360*/  LOP3.LUT P6, RZ, R18.reuse, 0x10000, RZ, 0xc0, !PT ;  /* 0x0001000012ff7812 */ /* 0x040fe400078cc0ff */
[----:B------:R-:W-:Y:S02]  /*23d370*/  LOP3.LUT P4, RZ, R18, 0x1000, RZ, 0xc0, !PT ;  /* 0x0000100012ff7812 */ /* 0x000fe4000788c0ff */
[----:B------:R-:W-:Y:S02]  /*23d380*/  LOP3.LUT R6, R6, 0xfbffffff, RZ, 0xc0, !PT ;  /* 0xfbffffff06067812 */ /* 0x000fe400078ec0ff */
[----:B------:R-:W-:-:S07]  /*23d390*/  LOP3.LUT P5, RZ, R18, 0x2000, RZ, 0xc0, !PT ;  /* 0x0000200012ff7812 */ /* 0x000fce00078ac0ff */
[----:B------:R-:W-:Y:S02]  /*23d3a0*/  @P6 LOP3.LUT R6, R6, 0x4000000, RZ, 0xfc, !PT ;  /* 0x0400000006066812 */ /* 0x000fe400078efcff */
[----:B------:R-:W-:Y:S02]  /*23d3b0*/  LOP3.LUT P6, RZ, R18, 0x8000, RZ, 0xc0, !PT ;  /* 0x0000800012ff7812 */ /* 0x000fe400078cc0ff */
[----:B------:R-:W-:Y:S02]  /*23d3c0*/  LOP3.LUT R6, R6, 0xf7ffffff, RZ, 0xc0, !PT ;  /* 0xf7ffffff06067812 */ /* 0x000fe400078ec0ff */
[C---:B------:R-:W-:Y:S02]  /*23d3d0*/  LOP3.LUT P0, RZ, R18.reuse, 0x800000, RZ, 0xc0, !PT ;  /* 0x0080000012ff7812 */ /* 0x040fe4000780c0ff */
[----:B------:R-:W-:-:S07]  /*23d3e0*/  LOP3.LUT P1, RZ, R18, 0x1000000, RZ, 0xc0, !PT ;  /* 0x0100000012ff7812 */ /* 0x000fce000782c0ff */
[----:B------:R-:W-:Y:S02]  /*23d3f0*/  @P6 LOP3.LUT R6, R6, 0x8000000, RZ, 0xfc, !PT ;  /* 0x0800000006066812 */ /* 0x000fe400078efcff */
[----:B------:R-:W-:Y:S02]  /*23d400*/  LOP3.LUT P6, RZ, R18, 0x4000, RZ, 0xc0, !PT ;  /* 0x0000400012ff7812 */ /* 0x000fe400078cc0ff */
[----:B---3--:R-:W-:-:S05]  /*23d410*/  PRMT R21, R10, 0x7770, RZ ;  /* 0x000077700a157816 */ /* 0x008fca00000000ff */
[----:B------:R0:W-:Y:S02]  /*23d420*/  @P2 STG.E.U8 desc[UR4][R28.64], R21 ;  /* 0x000000151c002986 */ /* 0x0001e4000c101104 */
[C---:B0-----:R-:W-:Y:S02]  /*23d430*/  PRMT R21, R10.reuse, 0x7771, RZ ;  /* 0x000077710a157816 */ /* 0x041fe400000000ff */
[----:B------:R-:W2:Y:S04]  /*23d440*/  LDL.LU.64 R28, [R1+0x4648] ;  /* 0x00464800011c7983 */ /* 0x000ea80000300a00 */
[----:B----4-:R0:W-:Y:S02]  /*23d450*/  @P3 STG.E.U8 desc[UR4][R2.64], R21 ;  /* 0x0000001502003986 */ /* 0x0101e4000c101104 */
[----:B0-----:R-:W-:-:S02]  /*23d460*/  PRMT R21, R10, 0x7772, RZ ;  /* 0x000077720a157816 */ /* 0x001fc400000000ff */
[----:B------:R-:W3:Y:S04]  /*23d470*/  LDL.LU.64 R2, [R1+0x4300] ;  /* 0x0043000001027983 */ /* 0x000ee80000300a00 */
[----:B------:R0:W-:Y:S01]  /*23d480*/  @P4 STG.E.U8 desc[UR4][R26.64], R21 ;  /* 0x000000151a004986 */ /* 0x0001e2000c101104 */
[----:B------:R-:W-:-:S03]  /*23d490*/  LOP3.LUT P2, RZ, R18, 0x2000000, RZ, 0xc0, !PT ;  /* 0x0200000012ff7812 */ /* 0x000fc6000784c0ff */
[----:B------:R-:W4:Y:S01]  /*23d4a0*/  LDL.LU R0, [R1+0x10c] ;  /* 0x00010c0001007983 */ /* 0x000f220000300800 */
[----:B------:R-:W-:Y:S02]  /*23d4b0*/  LOP3.LUT P3, RZ, R18, 0x4000000, RZ, 0xc0, !PT ;  /* 0x0400000012ff7812 */ /* 0x000fe4000786c0ff */
[----:B0-----:R-:W-:Y:S02]  /*23d4c0*/  PRMT R21, R10, 0x7773, RZ ;  /* 0x000077730a157816 */ /* 0x001fe400000000ff */
[----:B------:R-:W-:-:S03]  /*23d4d0*/  LOP3.LUT P4, RZ, R18, 0x8000000, RZ, 0xc0, !PT ;  /* 0x0800000012ff7812 */ /* 0x000fc6000788c0ff */
[----:B------:R0:W-:Y:S01]  /*23d4e0*/  @P5 STG.E.U8 desc[UR4][R8.64], R21 ;  /* 0x0000001508005986 */ /* 0x0001e2000c101104 */
[----:B------:R-:W-:-:S03]  /*23d4f0*/  LOP3.LUT P5, RZ, R18, 0x10000000, RZ, 0xc0, !PT ;  /* 0x1000000012ff7812 */ /* 0x000fc600078ac0ff */
        /* <DEDUP_REMOVED lines=14> */
[----:B------:R-:W2:Y:S04]  /*23d5e0*/  LDL.LU.64 R16, [R1+0x1100] ;  /* 0x0011000001107983 */ /* 0x000ea80000300a00 */
[----:B---3--:R0:W-:Y:S01]  /*23d5f0*/  @P6 STG.E.U8 desc[UR4][R2.64], R21 ;  /* 0x0000001502006986 */ /* 0x0081e2000c101104 */
[----:B------:R-:W-:-:S03]  /*23d600*/  LOP3.LUT P6, RZ, R6, 0x2000000, RZ, 0xc0, !PT ;  /* 0x0200000006ff7812 */ /* 0x000fc600078cc0ff */
[----:B------:R-:W3:Y:S04]  /*23d610*/  LDL.LU R10, [R1+0x110] ;  /* 0x00011000010a7983 */ /* 0x000ee80000300800 */
[----:B------:R-:W3:Y:S01]  /*23d620*/  LDL.LU R7, [R1+0xf0] ;  /* 0x0000f00001077983 */ /* 0x000ee20000300800 */
[----:B0-----:R-:W-:-:S03]  /*23d630*/  PRMT R21, R5, 0x7773, RZ ;  /* 0x0000777305157816 */ /* 0x001fc600000000ff */
[----:B------:R-:W3:Y:S04]  /*23d640*/  LDL.LU.64 R22, [R1+0x4630] ;  /* 0x0046300001167983 */ /* 0x000ee80000300a00 */
[----:B------:R4:W-:Y:S01]  /*23d650*/  @P6 STG.E.U8 desc[UR4][R8.64], R21 ;  /* 0x0000001508006986 */ /* 0x0009e2000c101104 */
[----:B------:R-:W-:-:S03]  /*23d660*/  LOP3.LUT P6, RZ, R6, 0x1000000, RZ, 0xc0, !PT ;  /* 0x0100000006ff7812 */ /* 0x000fc600078cc0ff */
[----:B------:R-:W3:Y:S04]  /*23d670*/  LDL.LU.64 R24, [R1+0x4628] ;  /* 0x0046280001187983 */ /* 0x000ee80000300a00 */
[----:B------:R-:W3:Y:S01]  /*23d680*/  LDL.LU.64 R26, [R1+0x42f0] ;  /* 0x0042f000011a7983 */ /* 0x000ee20000300a00 */
[----:B----4-:R-:W-:-:S03]  /*23d690*/  PRMT R21, R0, 0x7770, RZ ;  /* 0x0000777000157816 */ /* 0x010fc600000000ff */
[----:B------:R-:W4:Y:S04]  /*23d6a0*/  LDL.LU.64 R28, [R1+0x1108] ;  /* 0x00110800011c7983 */ /* 0x000f280000300a00 */
        /* <DEDUP_REMOVED lines=11> */
[----:B--2---:R0:W-:Y:S01]  /*23d760*/  @P6 STG.E.U8 desc[UR4][R18.64], R21 ;  /* 0x0000001512006986 */ /* 0x0041e2000c101104 */
[----:B------:R-:W-:Y:S02]  /*23d770*/  LOP3.LUT P6, RZ, R6, 0x200000, RZ, 0xc0, !PT ;  /* 0x0020000006ff7812 */ /* 0x000fe400078cc0ff */
[----:B0-----:R-:W-:Y:S01]  /*23d780*/  PRMT R21, R0, 0x7773, RZ ;  /* 0x0000777300157816 */ /* 0x001fe200000000ff */
[----:B------:R-:W2:Y:S10]  /*23d790*/  LDL.LU R18, [R1+0x7de0] ;  /* 0x007de00001127983 */ /* 0x000eb40000300800 */
[----:B------:R0:W-:Y:S04]  /*23d7a0*/  @P6 STG.E.U8 desc[UR4][R16.64], R21 ;  /* 0x0000001510006986 */ /* 0x0001e8000c101104 */
[----:B0-----:R-:W2:Y:S01]  /*23d7b0*/  LDL.LU.64 R16, [R1+0x7dd8] ;  /* 0x007dd80001107983 */ /* 0x001ea20000300a00 */
[----:B------:R-:W-:-:S02]  /*23d7c0*/  LOP3.LUT P6, RZ, R6, 0x100000, RZ, 0xc0, !PT ;  /* 0x0010000006ff7812 */ /* 0x000fc400078cc0ff */
[----:B---3--:R-:W-:-:S11]  /*23d7d0*/  PRMT R21, R10, 0x7770, RZ ;  /* 0x000077700a157816 */ /* 0x008fd600000000ff */
[----:B------:R0:W-:Y:S02]  /*23d7e0*/  @P6 STG.E.U8 desc[UR4][R22.64], R21 ;  /* 0x0000001516006986 */ /* 0x0001e4000c101104 */
[----:B0-----:R-:W-:-:S05]  /*23d7f0*/  PRMT R21, R10, 0x7771, RZ ;  /* 0x000077710a157816 */ /* 0x001fca00000000ff */
[----:B------:R0:W-:Y:S02]  /*23d800*/  @P0 STG.E.U8 desc[UR4][R24.64], R21 ;  /* 0x0000001518000986 */ /* 0x0001e4000c101104 */
[----:B0-----:R-:W-:-:S05]  /*23d810*/  PRMT R21, R10, 0x7772, RZ ;  /* 0x000077720a157816 */ /* 0x001fca00000000ff */
[----:B------:R0:W-:Y:S02]  /*23d820*/  @P1 STG.E.U8 desc[UR4][R26.64], R21 ;  /* 0x000000151a001986 */ /* 0x0001e4000c101104 */
[----:B0-----:R-:W-:-:S05]  /*23d830*/  PRMT R21, R10, 0x7773, RZ ;  /* 0x000077730a157816 */ /* 0x001fca00000000ff */
[----:B----4-:R0:W-:Y:S02]  /*23d840*/  @P2 STG.E.U8 desc[UR4][R28.64], R21 ;  /* 0x000000151c002986 */ /* 0x0101e4000c101104 */
        /* <DEDUP_REMOVED lines=11> */
[----:B------:R-:W-:-:S02]  /*23d900*/  LOP3.LUT R6, R6, 0xffffefff, RZ, 0xc0, !PT ;  /* 0xffffefff06067812 */ /* 0x000fc400078ec0ff */
[----:B------:R-:W-:Y:S01]  /*23d910*/  PRMT R21, R7, 0x7773, RZ ;  /* 0x0000777307157816 */ /* 0x000fe200000000ff */
        /* <DEDUP_REMOVED lines=22> */
[C---:B------:R-:W-:Y:S02]  /*23da80*/  LOP3.LUT P6, RZ, R17.reuse, 0x8, RZ, 0xc0, !PT ;  /* 0x0000000811ff7812 */ /* 0x040fe400078cc0ff */
[----:B------:R-:W-:Y:S01]  /*23da90*/  LOP3.LUT R6, R6, 0xfffbffff, RZ, 0xc0, !PT ;  /* 0xfffbffff06067812 */ /* 0x000fe200078ec0ff */
[----:B---3--:R0:W-:Y:S01]  /*23daa0*/  @P2 STG.E.U8 desc[UR4][R2.64], R21 ;  /* 0x0000001502002986 */ /* 0x0081e2000c101104 */
[----:B------:R-:W-:-:S09]  /*23dab0*/  LOP3.LUT P5, RZ, R17, 0x1, RZ, 0xc0, !PT ;  /* 0x0000000111ff7812 */ /* 0x000fd200078ac0ff */
[----:B------:R-:W-:Y:S02]  /*23dac0*/  @P6 LOP3.LUT R6, R6, 0x40000, RZ, 0xfc, !PT ;  /* 0x0004000006066812 */ /* 0x000fe400078efcff */
[----:B------:R-:W-:Y:S01]  /*23dad0*/  LOP3.LUT P6, RZ, R17, 0x4, RZ, 0xc0, !PT ;  /* 0x0000000411ff7812 */ /* 0x000fe200078cc0ff */
[----:B------:R-:W-:Y:S01]  /*23dae0*/  STL [R1+0x76e0], R18 ;  /* 0x0076e01201007387 */ /* 0x000fe20000100800 */
[----:B------:R-:W-:-:S03]  /*23daf0*/  LOP3.LUT R6, R6, 0xfff7ffff, RZ, 0xc0, !PT ;  /* 0xfff7ffff06067812 */ /* 0x000fc600078ec0ff */
[----:B0-----:R-:W2:Y:S01]  /*23db00*/  LDL.LU.64 R2, [R1+0x4600] ;  /* 0x0046000001027983 */ /* 0x001ea20000300a00 */
[----:B------:R-:W-:Y:S02]  /*23db10*/  LOP3.LUT P0, RZ, R17, 0x400, RZ, 0xc0, !PT ;  /* 0x0000040011ff7812 */ /* 0x000fe4000780c0ff */
[----:B----4-:R-:W-:-:S05]  /*23db20*/  PRMT R21, R10, 0x7770, RZ ;  /* 0x000077700a157816 */ /* 0x010fca00000000ff */
[----:B------:R0:W-:Y:S02]  /*23db30*/  @P3 STG.E.U8 desc[UR4][R4.64], R21 ;  /* 0x0000001504003986 */ /* 0x0001e4000c101104 */
[----:B0-----:R-:W-:Y:S02]  /*23db40*/  PRMT R21, R10, 0x7771, RZ ;  /* 0x000077710a157816 */ /* 0x001fe400000000ff */
[----:B------:R-:W3:Y:S04]  /*23db50*/  LDL.LU.64 R4, [R1+0x45f8] ;  /* 0x0045f80001047983 */ /* 0x000ee80000300a00 */
[----:B------:R0:W-:Y:S01]  /*23db60*/  @P4 STG.E.U8 desc[UR4][R26.64], R21 ;  /* 0x000000151a004986 */ /* 0x0001e2000c101104 */
[----:B------:R-:W-:Y:S02]  /*23db70*/  @P6 LOP3.LUT R6, R6, 0x80000, RZ, 0xfc, !PT ;  /* 0x0008000006066812 */ /* 0x000fe400078efcff */
[----:B------:R-:W-:-:S02]  /*23db80*/  LOP3.LUT P6, RZ, R17, 0x2, RZ, 0xc0, !PT ;  /* 0x0000000211ff7812 */ /* 0x000fc400078cc0ff */
[----:B0-----:R-:W-:Y:S02]  /*23db90*/  PRMT R21, R10, 0x7772, RZ ;  /* 0x000077720a157816 */ /* 0x001fe400000000ff */
[----:B------:R-:W-:-:S03]  /*23dba0*/  LOP3.LUT P1, RZ, R17, 0x800, RZ, 0xc0, !PT ;  /* 0x0000080011ff7812 */ /* 0x000fc6000782c0ff */
[----:B------:R0:W-:Y:S01]  /*23dbb0*/  @P5 STG.E.U8 desc[UR4][R8.64], R21 ;  /* 0x0000001508005986 */ /* 0x0001e2000c101104 */
[C---:B------:R-:W-:Y:S02]  /*23dbc0*/  LOP3.LUT P2, RZ, R17.reuse, 0x1000, RZ, 0xc0, !PT ;  /* 0x0000100011ff7812 */ /* 0x040fe4000784c0ff */
[C---:B------:R-:W-:Y:S02]  /*23dbd0*/  LOP3.LUT P3, RZ, R17.reuse, 0x2000, RZ, 0xc0, !PT ;  /* 0x0000200011ff7812 */ /* 0x040fe4000786c0ff */
[C---:B------:R-:W-:Y:S02]  /*23dbe0*/  LOP3.LUT P4, RZ, R17.reuse, 0x4000, RZ, 0xc0, !PT ;  /* 0x0000400011ff7812 */ /* 0x040fe4000788c0ff */
[----:B------:R-:W-:Y:S01]  /*23dbf0*/  LOP3.LUT P5, RZ, R17, 0x8000, RZ, 0xc0, !PT ;  /* 0x0000800011ff7812 */ /* 0x000fe200078ac0ff */
[----:B0-----:R-:W4:Y:S04]  /*23dc00*/  LDL.LU.64 R8, [R1+0x42d8] ;  /* 0x0042d80001087983 */ /* 0x001f280000300a00 */
[----:B------:R-:W2:Y:S04]  /*23dc10*/  LDL.LU R7, [R1+0x118] ;  /* 0x0001180001077983 */ /* 0x000ea80000300800 */
[----:B------:R0:W-:Y:S04]  /*23dc20*/  STL.64 [R1+0x7dc0], R16 ;  /* 0x007dc01001007387 */ /* 0x0001e80000100a00 */
        /* <DEDUP_REMOVED lines=19> */
[----:B----4-:R0:W-:Y:S01]  /*23dd60*/  @P6 STG.E.U8 desc[UR4][R8.64], R21 ;  /* 0x0000001508006986 */ /* 0x0101e2000c101104 */
[----:B------:R-:W-:-:S03]  /*23dd70*/  LOP3.LUT P6, RZ, R6, 0x10000, RZ, 0xc0, !PT ;  /* 0x0001000006ff7812 */ /* 0x000fc600078cc0ff */
[----:B------:R-:W4:Y:S04]  /*23dd80*/  LDL.LU.64 R24, [R1+0x45e0] ;  /* 0x0045e00001187983 */ /* 0x000f280000300a00 */
[----:B------:R-:W3:Y:S01]  /*23dd90*/  LDL.LU.64 R26, [R1+0x45d8] ;  /* 0x0045d800011a7983 */ /* 0x000ee20000300a00 */
[----:B0-----:R-:W-:-:S03]  /*23dda0*/  PRMT R21, R20, 0x7773, RZ ;  /* 0x0000777314157816 */ /* 0x001fc600000000ff */
        /* <DEDUP_REMOVED lines=13> */
[----:B0-----:R-:W2:Y:S01]  /*23de80*/  LDL.LU.64 R16, [R1+0x7dc0] ;  /* 0x007dc00001107983 */ /* 0x001ea20000300a00 */
[----:B------:R-:W-:Y:S02]  /*23de90*/  LOP3.LUT P6, RZ, R6, 0x2000, RZ, 0xc0, !PT ;  /* 0x0000200006ff7812 */ /* 0x000fe400078cc0ff */
[----:B------:R-:W-:-:S11]  /*23dea0*/  PRMT R21, R7, 0x7772, RZ ;  /* 0x0000777207157816 */ /* 0x000fd600000000ff */
[----:B------:R0:W-:Y:S01]  /*23deb0*/  @P6 STG.E.U8 desc[UR4][R18.64], R21 ;  /* 0x0000001512006986 */ /* 0x0001e2000c101104 */
[----:B------:R-:W-:Y:S02]  /*23dec0*/  LOP3.LUT P6, RZ, R6, 0x1000, RZ, 0xc0, !PT ;  /* 0x0000100006ff7812 */ /* 0x000fe400078cc0ff */
[----:B0-----:R-:W-:-:S11]  /*23ded0*/  PRMT R21, R7, 0x7773, RZ ;  /* 0x0000777307157816 */ /* 0x001fd600000000ff */
[----:B---3--:R0:W-:Y:S02]  /*23dee0*/  @P6 STG.E.U8 desc[UR4][R22.64], R21 ;  /* 0x0000001516006986 */ /* 0x0081e4000c101104 */
[----:B0-----:R-:W-:-:S05]  /*23def0*/  PRMT R21, R10, 0x7770, RZ ;  /* 0x000077700a157816 */ /* 0x001fca00000000ff */
[----:B----4-:R0:W-:Y:S02]  /*23df00*/  @P0 STG.E.U8 desc[UR4][R24.64], R21 ;  /* 0x0000001518000986 */ /* 0x0101e4000c101104 */
[----:B0-----:R-:W-:-:S05]  /*23df10*/  PRMT R21, R10, 0x7771, RZ ;  /* 0x000077710a157816 */ /* 0x001fca00000000ff */
[----:B------:R0:W-:Y:S02]  /*23df20*/  @P1 STG.E.U8 desc[UR4][R26.64], R21 ;  /* 0x000000151a001986 */ /* 0x0001e4000c101104 */
[C---:B0-----:R-:W-:Y:S02]  /*23df30*/  PRMT R21, R10.reuse, 0x7772, RZ ;  /* 0x000077720a157816 */ /* 0x041fe400000000ff */
[----:B------:R-:W3:Y:S04]  /*23df40*/  LDL.LU.64 R26, [R1+0x42c0] ;  /* 0x0042c000011a7983 */ /* 0x000ee80000300a00 */
[----:B------:R0:W-:Y:S02]  /*23df50*/  @P2 STG.E.U8 desc[UR4][R28.64], R21 ;  /* 0x000000151c002986 */ /* 0x0001e4000c101104 */
[----:B0-----:R-:W-:-:S05]  /*23df60*/  PRMT R21, R10, 0x7773, RZ ;  /* 0x000077730a157816 */ /* 0x001fca00000000ff */
[----:B------:R0:W-:Y:S02]  /*23df70*/  @P3 STG.E.U8 desc[UR4][R2.64], R21 ;  /* 0x0000001502003986 */ /* 0x0001e4000c101104 */
[C---:B0-----:R-:W-:Y:S02]  /*23df80*/  PRMT R21, R0.reuse, 0x7770, RZ ;  /* 0x0000777000157816 */ /* 0x041fe400000000ff */
[----:B------:R-:W4:Y:S04]  /*23df90*/  LDL.LU.64 R2, [R1+0x2810] ;  /* 0x0028100001027983 */ /* 0x000f280000300a00 */
[----:B------:R0:W-:Y:S04]  /*23dfa0*/  @P4 STG.E.U8 desc[UR4][R4.64], R21 ;  /* 0x0000001504004986 */ /* 0x0001e8000c101104 */
[----:B------:R-:W4:Y:S01]  /*23dfb0*/  LDL.LU.64 R28, [R1+0x45c0] ;  /* 0x0045c000011c7983 */ /* 0x000f220000300a00 */
[----:B0-----:R-:W-:-:S05]  /*23dfc0*/  PRMT R21, R0, 0x7771, RZ ;  /* 0x0000777100157816 */ /* 0x001fca00000000ff */
[----:B------:R0:W-:Y:S04]  /*23dfd0*/  @P5 STG.E.U8 desc[UR4][R8.64], R21 ;  /* 0x0000001508005986 */ /* 0x0001e8000c101104 */
[----:B0-----:R-:W4:Y:S04]  /*23dfe0*/  LDL.LU.64 R8, [R1+0x45b8] ;  /* 0x0045b80001087983 */ /* 0x001f280000300a00 */
[----:B------:R-:W4:Y:S04]  /*23dff0*/  LDL.LU.64 R24, [R1+0x42b8] ;  /* 0x0042b80001187983 */ /* 0x000f280000300a00 */
        /* <DEDUP_REMOVED lines=20> */
[C---:B------:R-:W-:Y:S02]  /*23e140*/  LOP3.LUT P2, RZ, R17.reuse, 0x10000, RZ, 0xc0, !PT ;  /* 0x0001000011ff7812 */ /* 0x040fe4000784c0ff */
[----:B------:R-:W-:Y:S02]  /*23e150*/  LOP3.LUT R6, R6, 0xfffffdff, RZ, 0xc0, !PT ;  /* 0xfffffdff06067812 */ /* 0x000fe400078ec0ff */
[----:B------:R-:W-:-:S07]  /*23e160*/  LOP3.LUT P3, RZ, R17, 0x20000, RZ, 0xc0, !PT ;  /* 0x0002000011ff7812 */ /* 0x000fce000786c0ff */
[----:B------:R-:W-:Y:S02]  /*23e170*/  @P6 LOP3.LUT R6, R6, 0x200, RZ, 0xfc, !PT ;  /* 0x0000020006066812 */ /* 0x000fe400078efcff */
[C---:B------:R-:W-:Y:S01]  /*23e180*/  LOP3.LUT P6, RZ, R17.reuse, 0x400000, RZ, 0xc0, !PT ;  /* 0x0040000011ff7812 */ /* 0x040fe200078cc0ff */
[----:B---3--:R0:W-:Y:S01]  /*23e190*/  @P2 STG.E.U8 desc[UR4][R26.64], R21 ;  /* 0x000000151a002986 */ /* 0x0081e2000c101104 */
[C---:B------:R-:W-:Y:S02]  /*23e1a0*/  LOP3.LUT P4, RZ, R17.reuse, 0x40000, RZ, 0xc0, !PT ;  /* 0x0004000011ff7812 */ /* 0x040fe4000788c0ff */
[----:B------:R-:W-:Y:S02]  /*23e1b0*/  LOP3.LUT R6, R6, 0xfffffbff, RZ, 0xc0, !PT ;  /* 0xfffffbff06067812 */ /* 0x000fe400078ec0ff */
[----:B------:R-:W-:Y:S02]  /*23e1c0*/  LOP3.LUT P5, RZ, R17, 0x80000, RZ, 0xc0, !PT ;  /* 0x0008000011ff7812 */ /* 0x000fe400078ac0ff */
[----:B0-----:R-:W-:-:S05]  /*23e1d0*/  PRMT R21, R0, 0x7773, RZ ;  /* 0x0000777300157816 */ /* 0x001fca00000000ff */
[----:B------:R-:W-:Y:S02]  /*23e1e0*/  @P6 LOP3.LUT R6, R6, 0x400, RZ, 0xfc, !PT ;  /* 0x0000040006066812 */ /* 0x000fe400078efcff */
[C---:B------:R-:W-:Y:S01]  /*23e1f0*/  LOP3.LUT P6, RZ, R17.reuse, 0x200000, RZ, 0xc0, !PT ;  /* 0x0020000011ff7812 */ /* 0x040fe200078cc0ff */
[----:B----4-:R0:W-:Y:S01]  /*23e200*/  @P3 STG.E.U8 desc[UR4][R2.64], R21 ;  /* 0x0000001502003986 */ /* 0x0101e2000c101104 */
[----:B------:R-:W-:Y:S02]  /*23e210*/  LOP3.LUT R6, R6, 0xfffff7ff, RZ, 0xc0, !PT ;  /* 0xfffff7ff06067812 */ /* 0x000fe400078ec0ff */
[C---:B------:R-:W-:Y:S02]  /*23e220*/  LOP3.LUT P0, RZ, R17.reuse, 0x20000000, RZ, 0xc0, !PT ;  /* 0x2000000011ff7812 */ /* 0x040fe4000780c0ff */
[C---:B------:R-:W-:Y:S02]  /*23e230*/  LOP3.LUT P1, RZ, R17.reuse, 0x40000000, RZ, 0xc0, !PT ;  /* 0x4000000011ff7812 */ /* 0x040fe4000782c0ff */
[C---:B------:R-:W-:Y:S01]  /*23e240*/  LOP3.LUT P2, RZ, R17.reuse, 0x80000000, RZ, 0xc0, !PT ;  /* 0x8000000011ff7812 */ /* 0x040fe2000784c0ff */
[----:B0-----:R-:W2:Y:S04]  /*23e250*/  LDL.LU.64 R2, [R1+0x45b0] ;  /* 0x0045b00001027983 */ /* 0x001ea80000300a00 */
[----:B------:R-:W-:Y:S01]  /*23e260*/  @P6 LOP3.LUT R6, R6, 0x800, RZ, 0xfc, !PT ;  /* 0x0000080006066812 */ /* 0x000fe200078efcff */
[----:B------:R-:W-:Y:S01]  /*23e270*/  STL [R1+0x76f8], R17 ;  /* 0x0076f81101007387 */ /* 0x000fe20000100800 */
[----:B------:R-:W-:-:S03]  /*23e280*/  LOP3.LUT P6, RZ, R17, 0x100000, RZ, 0xc0, !PT ;  /* 0x0010000011ff7812 */ /* 0x000fc600078cc0ff */
[----:B------:R-:W3:Y:S01]  /*23e290*/  LDL.LU.64 R26, [R1+0x45a8] ;  /* 0x0045a800011a7983 */ /* 0x000ee20000300a00 */
[----:B------:R-:W-:Y:S02]  /*23e2a0*/  LOP3.LUT P3, RZ, R16, 0x1, RZ, 0xc0, !PT ;  /* 0x0000000110ff7812 */ /* 0x000fe4000786c0ff */
[----:B------:R-:W-:-:S05]  /*23e2b0*/  PRMT R21, R10, 0x7770, RZ ;  /* 0x000077700a157816 */ /* 0x000fca00000000ff */
[----:B------:R0:W-:Y:S01]  /*23e2c0*/  @P4 STG.E.U8 desc[UR4][R28.64], R21 ;  /* 0x000000151c004986 */ /* 0x0001e2000c101104 */
[----:B------:R-:W-:Y:S02]  /*23e2d0*/  LOP3.LUT P4, RZ, R16, 0x2, RZ, 0xc0, !PT ;  /* 0x0000000210ff7812 */ /* 0x000fe4000788c0ff */
[----:B0-----:R-:W-:Y:S01]  /*23e2e0*/  PRMT R21, R10, 0x7771, RZ ;  /* 0x000077710a157816 */ /* 0x001fe200000000ff */
[----:B------:R-:W4:Y:S04]  /*23e2f0*/  LDL.LU.64 R28, [R1+0x42b0] ;  /* 0x0042b000011c7983 */ /* 0x000f280000300a00 */
[----:B------:R0:W-:Y:S01]  /*23e300*/  @P5 STG.E.U8 desc[UR4][R8.64], R21 ;  /* 0x0000001508005986 */ /* 0x0001e2000c101104 */
[----:B------:R-:W-:-:S03]  /*23e310*/  LOP3.LUT P5, RZ, R16, 0x4, RZ, 0xc0, !PT ;  /* 0x0000000410ff7812 */ /* 0x000fc600078ac0ff */
[----:B0-----:R-:W2:Y:S04]  /*23e320*/  LDL.LU R9, [R1+0x140] ;  /* 0x0001400001097983 */ /* 0x001ea80000300800 */
        /* <DEDUP_REMOVED lines=8> */
[----:B------:R0:W-:Y:S01]  /*23e3b0*/  @P6 STG.E.U8 desc[UR4][R4.64], R21 ;  /* 0x0000001504006986 */ /* 0x0001e2000c101104 */
[----:B------:R-:W-:Y:S02]  /*23e3c0*/  LOP3.LUT P6, RZ, R6, 0x400, RZ, 0xc0, !PT ;  /* 0x0000040006ff7812 */ /* 0x000fe400078cc0ff */
[----:B0-----:R-:W-:-:S11]  /*23e3d0*/  PRMT R21, R7, 0x7770, RZ ;  /* 0x0000777007157816 */ /* 0x001fd600000000ff */
[----:B------:R-:W-:Y:S04]  /*23e3e0*/  @P6 STG.E.U8 desc[UR4][R2.64], R21 ;  /* 0x0000001502006986 */ /* 0x000fe8000c101104 */
[----:B--2---:R0:W-:Y:S04]  /*23e3f0*/  STL.64 [R1+0x7db8], R16 ;  /* 0x007db81001007387 */ /* 0x0041e80000100a00 */
[----:B0-----:R-:W2:Y:S01]  /*23e400*/  LDL.LU.64 R16, [R1+0x2820] ;  /* 0x0028200001107983 */ /* 0x001ea20000300a00 */
[C---:B------:R-:W-:Y:S02]  /*23e410*/  LOP3.LUT P6, RZ, R6.reuse, 0x200, RZ, 0xc0, !PT ;  /* 0x0000020006ff7812 */ /* 0x040fe400078cc0ff */
[----:B------:R-:W-:Y:S01]  /*23e420*/  PRMT R21, R7, 0x7771, RZ ;  /* 0x0000777107157816 */ /* 0x000fe200000000ff */
[----:B------:R-:W2:Y:S04]  /*23e430*/  LDL.LU.64 R4, [R1+0x42a8] ;  /* 0x0042a80001047983 */ /* 0x000ea80000300a00 */
[----:B------:R-:W2:Y:S04]  /*23e440*/  LDL.LU R10, [R1+0x164] ;  /* 0x00016400010a7983 */ /* 0x000ea80000300800 */
[----:B------:R-:W2:Y:S04]  /*23e450*/  LDL.LU.64 R2, [R1+0x2828] ;  /* 0x0028280001027983 */ /* 0x000ea80000300a00 */
[----:B---3--:R0:W-:Y:S01]  /*23e460*/  @P6 STG.E.U8 desc[UR4][R26.64], R21 ;  /* 0x000000151a006986 */ /* 0x0081e2000c101104 */
[----:B------:R-:W-:-:S03]  /*23e470*/  LOP3.LUT P6, RZ, R6, 0x100, RZ, 0xc0, !PT ;  /* 0x0000010006ff7812 */ /* 0x000fc600078cc0ff */
[----:B------:R-:W3:Y:S04]  /*23e480*/  LDL.LU.64 R18, [R1+0x4590] ;  /* 0x0045900001127983 */ /* 0x000ee80000300a00 */
[----:B------:R-:W3:Y:S01]  /*23e490*/  LDL.LU.64 R22, [R1+0x4588] ;  /* 0x0045880001167983 */ /* 0x000ee20000300a00 */
[----:B0-----:R-:W-:-:S03]  /*23e4a0*/  PRMT R21, R7, 0x7772, RZ ;  /* 0x0000777207157816 */ /* 0x001fc600000000ff */
[----:B------:R-:W3:Y:S04]  /*23e4b0*/  LDL.LU R8, [R1+0x144] ;  /* 0x0001440001087983 */ /* 0x000ee80000300800 */
[----:B----4-:R0:W-:Y:S01]  /*23e4c0*/  @P6 STG.E.U8 desc[UR4][R28.64], R21 ;  /* 0x000000151c006986 */ /* 0x0101e2000c101104 */
[----:B------:R-:W-:-:S03]  /*23e4d0*/  LOP3.LUT P6, RZ, R6, 0x80, RZ, 0xc0, !PT ;  /* 0x0000008006ff7812 */ /* 0x000fc600078cc0ff */
[----:B------:R-:W4:Y:S04]  /*23e4e0*/  LDL.LU.64 R24, [R1+0x42a0] ;  /* 0x0042a00001187983 */ /* 0x000f280000300a00 */
[----:B------:R-:W3:Y:S01]  /*23e4f0*/  LDL.LU.64 R26, [R1+0x2830] ;  /* 0x00283000011a7983 */ /* 0x000ee20000300a00 */
[----:B0-----:R-:W-:-:S03]  /*23e500*/  PRMT R21, R7, 0x7773, RZ ;  /* 0x0000777307157816 */ /* 0x001fc600000000ff */
[----:B------:R-:W3:Y:S04]  /*23e510*/  LDL.LU.64 R28, [R1+0x4580] ;  /* 0x00458000011c7983 */ /* 0x000ee80000300a00 */
        /* <DEDUP_REMOVED lines=8> */
[----:B--2---:R0:W-:Y:S01]  /*23e5a0*/  @P6 STG.E.U8 desc[UR4][R16.64], R21 ;  /* 0x0000001510006986 */ /* 0x0041e2000c101104 */
[----:B------:R-:W-:Y:S02]  /*23e5b0*/  LOP3.LUT P6, RZ, R6, 0x10, RZ, 0xc0, !PT ;  /* 0x0000001006ff7812 */ /* 0x000fe400078cc0ff */
[C---:B0-----:R-:W-:Y:S01]  /*23e5c0*/  PRMT R21, R9.reuse, 0x7772, RZ ;  /* 0x0000777209157816 */ /* 0x041fe200000000ff */
[----:B------:R-:W2:Y:S10]  /*23e5d0*/  LDL.LU R16, [R1+0x7da8] ;  /* 0x007da80001107983 */ /* 0x000eb40000300800 */
[----:B------:R0:W-:Y:S02]  /*23e5e0*/  @P6 STG.E.U8 desc[UR4][R4.64], R21 ;  /* 0x0000001504006986 */ /* 0x0001e4000c101104 */
[----:B0-----:R-:W-:-:S02]  /*23e5f0*/  PRMT R21, R9, 0x7773, RZ ;  /* 0x0000777309157816 */ /* 0x001fc400000000ff */
[----:B------:R-:W2:Y:S04]  /*23e600*/  LDL.LU R4, [R1+0x7da4] ;  /* 0x007da40001047983 */ /* 0x000ea80000300800 */
[----:B------:R0:W-:Y:S04]  /*23e610*/  @P0 STG.E.U8 desc[UR4][R2.64], R21 ;  /* 0x0000001502000986 */ /* 0x0001e8000c101104 */
[----:B0-----:R-:W2:Y:S01]  /*23e620*/  LDL.LU R2, [R1+0x28] ;  /* 0x0000280001027983 */ /* 0x001ea20000300800 */
[----:B------:R-:W-:-:S05]  /*23e630*/  PRMT R21, R10, 0x7770, RZ ;  /* 0x000077700a157816 */ /* 0x000fca00000000ff */
[----:B---3--:R0:W-:Y:S02]  /*23e640*/  @P1 STG.E.U8 desc[UR4][R18.64], R21 ;  /* 0x0000001512001986 */ /* 0x0081e4000c101104 */
[----:B0-----:R-:W-:-:S05]  /*23e650*/  PRMT R21, R10, 0x7771, RZ ;  /* 0x000077710a157816 */ /* 0x001fca00000000ff */
[----:B------:R0:W-:Y:S01]  /*23e660*/  @P2 STG.E.U8 desc[UR4][R22.64], R21 ;  /* 0x0000001516002986 */ /* 0x0001e2000c101104 */
[----:B------:R-:W-:Y:S02]  /*23e670*/  IMAD.MOV.U32 R9, RZ, RZ, R11 ;  /* 0x000000ffff097224 */ /* 0x000fe400078e000b */
[----:B------:R-:W-:Y:S01]  /*23e680*/  IMAD.MOV.U32 R11, RZ, RZ, R14 ;  /* 0x000000ffff0b7224 */ /* 0x000fe200078e000e */
[----:B0-----:R-:W-:-:S05]  /*23e690*/  PRMT R21, R10, 0x7772, RZ ;  /* 0x000077720a157816 */ /* 0x001fca00000000ff */
[----:B----4-:R0:W-:Y:S02]  /*23e6a0*/  @P3 STG.E.U8 desc[UR4][R24.64], R21 ;  /* 0x0000001518003986 */ /* 0x0101e4000c101104 */
[----:B0-----:R-:W-:Y:S01]  /*23e6b0*/  PRMT R21, R10, 0x7773, RZ ;  /* 0x000077730a157816 */ /* 0x001fe200000000ff */
[----:B------:R-:W-:Y:S02]  /*23e6c0*/  IMAD.MOV.U32 R10, RZ, RZ, R12 ;  /* 0x000000ffff0a7224 */ /* 0x000fe400078e000c */
[----:B------:R-:W-:Y:S02]  /*23e6d0*/  IMAD.MOV.U32 R12, RZ, RZ, R15 ;  /* 0x000000ffff0c7224 */ /* 0x000fe400078e000f */
        /* <DEDUP_REMOVED lines=9> */
[----:B------:R-:W-:-:S02]  /*23e770*/  PRMT R21, R8, 0x7771, RZ ;  /* 0x0000777108157816 */ /* 0x000fc400000000ff */
[C---:B--2---:R-:W-:Y:S02]  /*23e780*/  LOP3.LUT P6, RZ, R16.reuse, 0x8000, RZ, 0xc0, !PT ;  /* 0x0000800010ff7812 */ /* 0x044fe400078cc0ff */
[C---:B------:R-:W-:Y:S02]  /*23e790*/  LOP3.LUT P2, RZ, R16.reuse, 0x8, RZ, 0xc0, !PT ;  /* 0x0000000810ff7812 */ /* 0x040fe4000784c0ff */
[----:B------:R-:W-:Y:S02]  /*23e7a0*/  LOP3.LUT P3, RZ, R16, 0x10, RZ, 0xc0, !PT ;  /* 0x0000001010ff7812 */ /* 0x000fe4000786c0ff */
[----:B------:R-:W-:-:S07]  /*23e7b0*/  LOP3.LUT R2, R2, 0xefffffff, RZ, 0xc0, !PT ;  /* 0xefffffff02027812 */ /* 0x000fce00078ec0ff */
        /* <DEDUP_REMOVED lines=8> */
[C---:B------:R-:W-:Y:S02]  /*23e840*/  LOP3.LUT P6, RZ, R16.reuse, 0x1000, RZ, 0xc0, !PT ;  /* 0x0000100010ff7812 */ /* 0x040fe400078cc0ff */
[----:B------:R-:W-:Y:S02]  /*23e850*/  LOP3.LUT P5, RZ, R16, 0x40, RZ, 0xc0, !PT ;  /* 0x0000004010ff7812 */ /* 0x000fe400078ac0ff */
[----:B------:R-:W-:Y:S01]  /*23e860*/  LOP3.LUT R2, R2, 0x7fffffff, RZ, 0xc0, !PT ;  /* 0x7fffffff02027812 */ /* 0x000fe200078ec0ff */
[----:B---3--:R0:W-:Y:S08]  /*23e870*/  @P2 STG.E.U8 desc[UR4][R14.64], R21 ;  /* 0x000000150e002986 */ /* 0x0081f0000c101104 */
[----:B------:R-:W-:-:S02]  /*23e880*/  @P6 LOP3.LUT R2, R2, 0x80000000, RZ, 0xfc, !PT ;  /* 0x8000000002026812 */ /* 0x000fc400078efcff */
[----:B0-----:R-:W-:-:S05]  /*23e890*/  PRMT R21, R8, 0x7772, RZ ;  /* 0x0000777208157816 */ /* 0x001fca00000000ff */
[----:B----4-:R0:W-:Y:S04]  /*23e8a0*/  @P3 STG.E.U8 desc[UR4][R26.64], R21 ;  /* 0x000000151a003986 */ /* 0x0101e8000c101104 */
[----:B------:R-:W-:Y:S04]  /*23e8b0*/  STL [R1+0x7da0], R2 ;  /* 0x007da00201007387 */ /* 0x000fe80000100800 */
[----:B------:R-:W2:Y:S01]  /*23e8c0*/  LDL.LU.64 R14, [R1+0x43c8] ;  /* 0x0043c800010e7983 */ /* 0x000ea20000300a00 */
[----:B0-----:R-:W-:-:S03]  /*23e8d0*/  PRMT R21, R8, 0x7773, RZ ;  /* 0x0000777308157816 */ /* 0x001fc600000000ff */
[----:B------:R-:W3:Y:S04]  /*23e8e0*/  LDL.LU R0, [R1+0x148] ;  /* 0x0001480001007983 */ /* 0x000ee80000300800 */
[----:B------:R0:W-:Y:S04]  /*23e8f0*/  @P4 STG.E.U8 desc[UR4][R22.64], R21 ;  /* 0x0000001516004986 */ /* 0x0001e8000c101104 */
[----:B------:R-:W4:Y:S01]  /*23e900*/  LDL.LU.64 R26, [R1+0x2840] ;  /* 0x00284000011a7983 */ /* 0x000f220000300a00 */
[----:B0-----:R-:W-:-:S05]  /*23e910*/  PRMT R21, R7, 0x7770, RZ ;  /* 0x0000777007157816 */ /* 0x001fca00000000ff */
[----:B------:R0:W-:Y:S04]  /*23e920*/  @P5 STG.E.U8 desc[UR4][R28.64], R21 ;  /* 0x000000151c005986 */ /* 0x0001e8000c101104 */
[----:B0-----:R-:W2:Y:S04]  /*23e930*/  LDL.LU.64 R28, [R1+0x4868] ;  /* 0x00486800011c7983 */ /* 0x001ea80000300a00 */
[----:B------:R-:W-:Y:S04]  /*23e940*/  STL [R1+0x7d88], R16 ;  /* 0x007d881001007387 */ /* 0x000fe80000100800 */
[----:B------:R-:W2:Y:S04]  /*23e950*/  LDL.LU.64 R2, [R1+0x4860] ;  /* 0x0048600001027983 */ /* 0x000ea80000300a00 */
[----:B------:R-:W2:Y:S01]  /*23e960*/  LDL.LU R5, [R1+0x16c] ;  /* 0x00016c0001057983 */ /* 0x000ea20000300800 */
        /* <DEDUP_REMOVED lines=11> */
[----:B------:R-:W-:-:S09]  /*23ea20*/  PRMT R21, R7, 0x7771, RZ ;  /* 0x0000777107157816 */ /* 0x000fd200000000ff */
[----:B------:R-:W-:Y:S01]  /*23ea30*/  @P6 LOP3.LUT R6, R6, 0x8, RZ, 0xfc, !PT ;  /* 0x0000000806066812 */ /* 0x000fe200078efcff */
[----:B--2---:R0:W-:Y:S04]  /*23ea40*/  STL.64 [R1+0x7d90], R4 ;  /* 0x007d900401007387 */ /* 0x0041e80000100a00 */
[----:B0-----:R-:W2:Y:S01]  /*23ea50*/  LDL.LU.64 R4, [R1+0x2848] ;  /* 0x0028480001047983 */ /* 0x001ea20000300a00 */
[----:B------:R-:W-:-:S13]  /*23ea60*/  LOP3.LUT P6, RZ, R16, 0x80, RZ, 0xc0, !PT ;  /* 0x0000008010ff7812 */ /* 0x000fda00078cc0ff */
[----:B------:R0:W-:Y:S01]  /*23ea70*/  @P6 STG.E.U8 desc[UR4][R24.64], R21 ;  /* 0x0000001518006986 */ /* 0x0001e2000c101104 */
[----:B------:R-:W-:Y:S02]  /*23ea80*/  LOP3.LUT P6, RZ, R6, 0x8, RZ, 0xc0, !PT ;  /* 0x0000000806ff7812 */ /* 0x000fe400078cc0ff */
[----:B0-----:R-:W-:-:S11]  /*23ea90*/  PRMT R21, R7, 0x7772, RZ ;  /* 0x0000777207157816 */ /* 0x001fd600000000ff */
[----:B------:R0:W-:Y:S01]  /*23eaa0*/  @P6 STG.E.U8 desc[UR4][R14.64], R21 ;  /* 0x000000150e006986 */ /* 0x0001e2000c101104 */
[----:B------:R-:W-:Y:S02]  /*23eab0*/  LOP3.LUT P6, RZ, R6, 0x4, RZ, 0xc0, !PT ;  /* 0x0000000406ff7812 */ /* 0x000fe400078cc0ff */
[----:B0-----:R-:W-:-:S11]  /*23eac0*/  PRMT R21, R7, 0x7773, RZ ;  /* 0x0000777307157816 */ /* 0x001fd600000000ff */
[----:B----4-:R3:W-:Y:S01]  /*23ead0*/  @P6 STG.E.U8 desc[UR4][R26.64], R21 ;  /* 0x000000151a006986 */ /* 0x0107e2000c101104 */
[----:B------:R-:W-:Y:S02]  /*23eae0*/  LOP3.LUT P6, RZ, R6, 0x2, RZ, 0xc0, !PT ;  /* 0x0000000206ff7812 */ /* 0x000fe400078cc0ff */
[----:B---3--:R-:W-:-:S11]  /*23eaf0*/  PRMT R21, R0, 0x7770, RZ ;  /* 0x0000777000157816 */ /* 0x008fd600000000ff */
[----:B------:R0:W-:Y:S01]  /*23eb00*/  @P6 STG.E.U8 desc[UR4][R28.64], R21 ;  /* 0x000000151c006986 */ /* 0x0001e2000c101104 */
[----:B------:R-:W-:Y:S02]  /*23eb10*/  LOP3.LUT P6, RZ, R6, 0x1, RZ, 0xc0, !PT ;  /* 0x0000000106ff7812 */ /* 0x000fe400078cc0ff */
[C---:B------:R-:W-:Y:S02]  /*23eb20*/  LOP3.LUT P0, RZ, R16.reuse, 0x10000, RZ, 0xc0, !PT ;  /* 0x0001000010ff7812 */ /* 0x040fe4000780c0ff */
[C---:B------:R-:W-:Y:S02]  /*23eb30*/  LOP3.LUT P1, RZ, R16.reuse, 0x20000, RZ, 0xc0, !PT ;  /* 0x0002000010ff7812 */ /* 0x040fe4000782c0ff */
[C---:B------:R-:W-:Y:S02]  /*23eb40*/  LOP3.LUT P2, RZ, R16.reuse, 0x40000, RZ, 0xc0, !PT ;  /* 0x0004000010ff7812 */ /* 0x040fe4000784c0ff */
[C---:B------:R-:W-:Y:S02]  /*23eb50*/  LOP3.LUT P3, RZ, R16.reuse, 0x80000, RZ, 0xc0, !PT ;  /* 0x0008000010ff7812 */ /* 0x040fe4000786c0ff */
[----:B------:R-:W-:-:S02]  /*23eb60*/  LOP3.LUT P4, RZ, R16, 0x100000, RZ, 0xc0, !PT ;  /* 0x0010000010ff7812 */ /* 0x000fc4000788c0ff */
[----:B------:R-:W-:Y:S02]  /*23eb70*/  LOP3.LUT P5, RZ, R16, 0x200000, RZ, 0xc0, !PT ;  /* 0x0020000010ff7812 */ /* 0x000fe400078ac0ff */
[----:B0-----:R-:W-:-:S05]  /*23eb80*/  PRMT R21, R0, 0x7771, RZ ;  /* 0x0000777100157816 */ /* 0x001fca00000000ff */
[----:B------:R-:W-:Y:S04]  /*23eb90*/  @P6 STG.E.U8 desc[UR4][R2.64], R21 ;  /* 0x0000001502006986 */ /* 0x000fe8000c101104 */
[----:B--2---:R0:W-:Y:S04]  /*23eba0*/  STL.64 [R1+0x7d98], R4 ;  /* 0x007d980401007387 */ /* 0x0041e80000100a00 */
[----:B0-----:R-:W2:Y:S04]  /*23ebb0*/  LDL.LU.64 R4, [R1+0x43c0] ;  /* 0x0043c00001047983 */ /* 0x001ea80000300a00 */
[----:B------:R-:W3:Y:S04]  /*23ebc0*/  LDL.LU.64 R16, [R1+0x4858] ;  /* 0x0048580001107983 */ /* 0x000ee80000300a00 */
[----:B------:R-:W4:Y:S04]  /*23ebd0*/  LDL.LU.64 R14, [R1+0x4850] ;  /* 0x00485000010e7983 */ /* 0x000f280000300a00 */
[----:B------:R-:W2:Y:S04]  /*23ebe0*/  LDL.LU R8, [R1+0x14c] ;  /* 0x00014c0001087983 */ /* 0x000ea80000300800 */
[----:B------:R-:W2:Y:S04]  /*23ebf0*/  LDL.LU.64 R18, [R1+0x43b8] ;  /* 0x0043b80001127983 */ /* 0x000ea80000300a00 */
[----:B------:R-:W2:Y:S04]  /*23ec00*/  LDL.LU.64 R22, [R1+0x2850] ;  /* 0x0028500001167983 */ /* 0x000ea80000300a00 */
[----:B------:R-:W2:Y:S04]  /*23ec10*/  LDL.LU.64 R24, [R1+0x4848] ;  /* 0x0048480001187983 */ /* 0x000ea80000300a00 */
[----:B------:R-:W2:Y:S04]  /*23ec20*/  LDL.LU.64 R26, [R1+0x4840] ;  /* 0x00484000011a7983 */ /* 0x000ea80000300a00 */
[----:B------:R-:W2:Y:S04]  /*23ec30*/  LDL.LU.64 R28, [R1+0x43b0] ;  /* 0x0043b000011c7983 */ /* 0x000ea80000300a00 */
[----:B------:R-:W2:Y:S04]  /*23ec40*/  LDL.LU.64 R6, [R1+0x2858] ;  /* 0x0028580001067983 */ /* 0x000ea80000300a00 */
[----:B------:R-:W2:Y:S01]  /*23ec50*/  LDL.LU R2, [R1+0x7da0] ;  /* 0x007da00001027983 */ /* 0x000ea20000300800 */
[----:B------:R-:W-:-:S02]  /*23ec60*/  PRMT R21, R0, 0x7772, RZ ;  /* 0x0000777200157816 */ /* 0x000fc400000000ff */
[----:B--2---:R-:W-:-:S13]  /*23ec70*/  LOP3.LUT P6, RZ, R2, 0x80000000, RZ, 0xc0, !PT ;  /* 0x8000000002ff7812 */ /* 0x004fda00078cc0ff */
[----:B------:R0:W-:Y:S04]  /*23ec80*/  @P6 STG.E.U8 desc[UR4][R4.64], R21 ;  /* 0x0000001504006986 */ /* 0x0001e8000c101104 */
[----:B0-----:R-:W2:Y:S01]  /*23ec90*/  LDL.LU.64 R4, [R1+0x7d98] ;  /* 0x007d980001047983 */ /* 0x001ea20000300a00 */
[----:B------:R-:W-:Y:S02]  /*23eca0*/  LOP3.LUT P6, RZ, R2, 0x40000000, RZ, 0xc0, !PT ;  /* 0x4000000002ff7812 */ /* 0x000fe400078cc0ff */
[----:B------:R-:W-:-:S11]  /*23ecb0*/  PRMT R21, R0, 0x7773, RZ ;  /* 0x0000777300157816 */ /* 0x000fd600000000ff */
[----:B--2---:R0:W-:Y:S04]  /*23ecc0*/  @P6 STG.E.U8 desc[UR4][R4.64], R21 ;  /* 0x0000001504006986 */ /* 0x0041e8000c101104 */
[----:B0-----:R-:W2:Y:S01]  /*23ecd0*/  LDL.LU.64 R4, [R1+0x7d90] ;  /* 0x007d900001047983 */ /* 0x001ea20000300a00 */
[----:B------:R-:W-:Y:S02]  /*23ece0*/  LOP3.LUT P6, RZ, R2, 0x20000000, RZ, 0xc0, !PT ;  /* 0x2000000002ff7812 */ /* 0x000fe400078cc0ff */
[----:B--2---:R-:W-:-:S11]  /*23ecf0*/  PRMT R21, R5, 0x7770, RZ ;  /* 0x0000777005157816 */ /* 0x004fd600000000ff */
[----:B---3--:R0:W-:Y:S01]  /*23ed00*/  @P6 STG.E.U8 desc[UR4][R16.64], R21 ;  /* 0x0000001510006986 */ /* 0x0081e2000c101104 */
[----:B------:R-:W-:Y:S02]  /*23ed10*/  LOP3.LUT P6, RZ, R2, 0x10000000, RZ, 0xc0, !PT ;  /* 0x1000000002ff7812 */ /* 0x000fe400078cc0ff */
[C---:B0-----:R-:W-:Y:S01]  /*23ed20*/  PRMT R21, R5.reuse, 0x7771, RZ ;  /* 0x0000777105157816 */ /* 0x041fe200000000ff */
[----:B------:R-:W2:Y:S10]  /*23ed30*/  LDL.LU R16, [R1+0x7d88] ;  /* 0x007d880001107983 */ /* 0x000eb40000300800 */
[----:B----4-:R0:W-:Y:S02]  /*23ed40*/  @P6 STG.E.U8 desc[UR4][R14.64], R21 ;  /* 0x000000150e006986 */ /* 0x0101e4000c101104 */
[----:B0-----:R-:W-:-:S02]  /*23ed50*/  PRMT R21, R5, 0x7772, RZ ;  /* 0x0000777205157816 */ /* 0x001fc400000000ff */
[----:B------:R-:W3:Y:S04]  /*23ed60*/  LDL.LU.64 R14, [R1+0x7d80] ;  /* 0x007d8000010e7983 */ /* 0x000ee80000300a00 */
[----:B------:R0:W-:Y:S02]  /*23ed70*/  @P0 STG.E.U8 desc[UR4][R18.64], R21 ;  /* 0x0000001512000986 */ /* 0x0001e4000c101104 */
[----:B0-----:R-:W-:Y:S02]  /*23ed80*/  PRMT R21, R5, 0x7773, RZ ;  /* 0x0000777305157816 */ /* 0x001fe400000000ff */
[----:B------:R-:W4:Y:S04]  /*23ed90*/  LDL.LU.64 R18, [R1+0x4838] ;  /* 0x0048380001127983 */ /* 0x000f280000300a00 */
[----:B------:R0:W-:Y:S02]  /*23eda0*/  @P1 STG.E.U8 desc[UR4][R22.64], R21 ;  /* 0x0000001516001986 */ /* 0x0001e4000c101104 */
[----:B0-----:R-:W-:-:S05]  /*23edb0*/  PRMT R21, R8, 0x7770, RZ ;  /* 0x0000777008157816 */ /* 0x001fca00000000ff */
[----:B------:R0:W-:Y:S02]  /*23edc0*/  @P2 STG.E.U8 desc[UR4][R24.64], R21 ;  /* 0x0000001518002986 */ /* 0x0001e4000c101104 */
[C---:B0-----:R-:W-:Y:S02]  /*23edd0*/  PRMT R21, R8.reuse, 0x7771, RZ ;  /* 0x0000777108157816 */ /* 0x041fe400000000ff */
[----:B------:R-:W4:Y:S04]  /*23ede0*/  LDL.LU.64 R24, [R1+0x4830] ;  /* 0x0048300001187983 */ /* 0x000f280000300a00 */
[----:B------:R0:W-:Y:S02]  /*23edf0*/  @P3 STG.E.U8 desc[UR4][R26.64], R21 ;  /* 0x000000151a003986 */ /* 0x0001e4000c101104 */
[----:B0-----:R-:W-:-:S02]  /*23ee00*/  PRMT R21, R8, 0x7772, RZ ;  /* 0x0000777208157816 */ /* 0x001fc400000000ff */
[----:B------:R-:W4:Y:S04]  /*23ee10*/  LDL.LU.64 R26, [R1+0x43a8] ;  /* 0x0043a800011a7983 */ /* 0x000f280000300a00 */
[----:B------:R0:W-:Y:S02]  /*23ee20*/  @P4 STG.E.U8 desc[UR4][R28.64], R21 ;  /* 0x000000151c004986 */ /* 0x0001e4000c101104 */
[----:B0-----:R-:W-:Y:S02]  /*23ee30*/  PRMT R21, R8, 0x7773, RZ ;  /* 0x0000777308157816 */ /* 0x001fe400000000ff */
[----:B------:R-:W4:Y:S04]  /*23ee40*/  LDL.LU R8, [R1+0x150] ;  /* 0x0001500001087983 */ /* 0x000f280000300800 */
[----:B------:R0:W-:Y:S04]  /*23ee50*/  @P5 STG.E.U8 desc[UR4][R6.64], R21 ;  /* 0x0000001506005986 */ /* 0x0001e8000c101104 */
[----:B0-----:R-:W4:Y:S01]  /*23ee60*/  LDL.LU.64 R6, [R1+0x2860] ;  /* 0x0028600001067983 */ /* 0x001f220000300a00 */
[----:B------:R-:W-:-:S03]  /*23ee70*/  LOP3.LUT R2, R2, 0xffefffff, RZ, 0xc0, !PT ;  /* 0xffefffff02027812 */ /* 0x000fc600078ec0ff */
[----:B------:R-:W4:Y:S04]  /*23ee80*/  LDL.LU.64 R22, [R1+0x4828] ;  /* 0x0048280001167983 */ /* 0x000f280000300a00 */
[----:B------:R-:W4:Y:S01]  /*23ee90*/  LDL.LU R28, [R1+0x130] ;  /* 0x00013000011c7983 */ /* 0x000f220000300800 */
[C---:B--2---:R-:W-:Y:S02]  /*23eea0*/  LOP3.LUT P2, RZ, R16.reuse, 0x400000, RZ, 0xc0, !PT ;  /* 0x0040000010ff7812 */ /* 0x044fe4000784c0ff */
[C---:B------:R-:W-:Y:S02]  /*23eeb0*/  LOP3.LUT P3, RZ, R16.reuse, 0x800000, RZ, 0xc0, !PT ;  /* 0x0080000010ff7812 */ /* 0x040fe4000786c0ff */
[----:B------:R-:W-:Y:S02]  /*23eec0*/  LOP3.LUT P4, RZ, R16, 0x1000000, RZ, 0xc0, !PT ;  /* 0x0100000010ff7812 */ /* 0x000fe4000788c0ff */
[----:B---3--:R-:W-:-:S02]  /*23eed0*/  LOP3.LUT P6, RZ, R15, 0x4, RZ, 0xc0, !PT ;  /* 0x000000040fff7812 */ /* 0x008fc400078cc0ff */
[----:B------:R-:W-:Y:S01]  /*23eee0*/  LOP3.LUT P5, RZ, R16, 0x2000000, RZ, 0xc0, !PT ;  /* 0x0200000010ff7812 */ /* 0x000fe200078ac0ff */
[----:B------:R-:W-:Y:S10]  /*23eef0*/  STL [R1+0x766c], R16 ;  /* 0x00766c1001007387 */ /* 0x000ff40000100800 */
[----:B------:R-:W-:-:S02]  /*23ef00*/  @P6 LOP3.LUT R2, R2, 0x100000, RZ, 0xfc, !PT ;  /* 0x0010000002026812 */ /* 0x000fc400078efcff */
[C---:B------:R-:W-:Y:S02]  /*23ef10*/  LOP3.LUT P6, RZ, R15.reuse, 0x2, RZ, 0xc0, !PT ;  /* 0x000000020fff7812 */ /* 0x040fe400078cc0ff */
[----:B------:R-:W-:Y:S02]  /*23ef20*/  LOP3.LUT R2, R2, 0xffdfffff, RZ, 0xc0, !PT ;  /* 0xffdfffff02027812 */ /* 0x000fe400078ec0ff */
[C---:B------:R-:W-:Y:S02]  /*23ef30*/  LOP3.LUT P0, RZ, R15.reuse, 0x8, RZ, 0xc0, !PT ;  /* 0x000000080fff7812 */ /* 0x040fe4000780c0ff */
[----:B------:R-:W-:-:S07]  /*23ef40*/  LOP3.LUT P1, RZ, R15, 0x10, RZ, 0xc0, !PT ;  /* 0x000000100fff7812 */ /* 0x000fce000782c0ff */
[----:B------:R-:W-:Y:S02]  /*23ef50*/  @P6 LOP3.LUT R2, R2, 0x200000, RZ, 0xfc, !PT ;  /* 0x0020000002026812 */ /* 0x000fe400078efcff */
[----:B------:R-:W-:Y:S02]  /*23ef60*/  LOP3.LUT P6, RZ, R15, 0x1, RZ, 0xc0, !PT ;  /* 0x000000010fff7812 */ /* 0x000fe400078cc0ff */
[----:B----4-:R-:W-:-:S05]  /*23ef70*/  PRMT R21, R8, 0x7770, RZ ;  /* 0x0000777008157816 */ /* 0x010fca00000000ff */
[----:B------:R0:W-:Y:S02]  /*23ef80*/  @P2 STG.E.U8 desc[UR4][R18.64], R21 ;  /* 0x0000001512002986 */ /* 0x0001e4000c101104 */
[----:B0-----:R-:W-:-:S05]  /*23ef90*/  PRMT R21, R8, 0x7771, RZ ;  /* 0x0000777108157816 */ /* 0x001fca00000000ff */
[----:B------:R0:W-:Y:S02]  /*23efa0*/  @P3 STG.E.U8 desc[UR4][R24.64], R21 ;  /* 0x0000001518003986 */ /* 0x0001e4000c101104 */
[----:B0-----:R-:W-:Y:S02]  /*23efb0*/  PRMT R21, R8, 0x7772, RZ ;  /* 0x0000777208157816 */ /* 0x001fe400000000ff */
[----:B------:R-:W2:Y:S04]  /*23efc0*/  LDL.LU.64 R24, [R1+0x4820] ;  /* 0x0048200001187983 */ /* 0x000ea80000300a00 */
[----:B------:R0:W-:Y:S01]  /*23efd0*/  @P4 STG.E.U8 desc[UR4][R26.64], R21 ;  /* 0x000000151a004986 */ /* 0x0001e2000c101104 */
[C---:B------:R-:W-:Y:S02]  /*23efe0*/  LOP3.LUT P2, RZ, R15.reuse, 0x20, RZ, 0xc0, !PT ;  /* 0x000000200fff7812 */ /* 0x040fe4000784c0ff */
[----:B------:R-:W-:-:S02]  /*23eff0*/  LOP3.LUT P3, RZ, R15, 0x40, RZ, 0xc0, !PT ;  /* 0x000000400fff7812 */ /* 0x000fc4000786c0ff */
[C---:B------:R-:W-:Y:S02]  /*23f000*/  LOP3.LUT P4, RZ, R15.reuse, 0x80, RZ, 0xc0, !PT ;  /* 0x000000800fff7812 */ /* 0x040fe4000788c0ff */
[----:B0-----:R-:W-:Y:S01]  /*23f010*/  PRMT R21, R8, 0x7773, RZ ;  /* 0x0000777308157816 */ /* 0x001fe200000000ff */
[----:B------:R-:W3:Y:S04]  /*23f020*/  LDL.LU.64 R26, [R1+0x43a0] ;  /* 0x0043a000011a7983 */ /* 0x000ee80000300a00 */
[----:B------:R-:W4:Y:S04]  /*23f030*/  LDL.LU R0, [R1+0x154] ;  /* 0x0001540001007983 */ /* 0x000f280000300800 */
[----:B------:R0:W-:Y:S01]  /*23f040*/  @P5 STG.E.U8 desc[UR4][R6.64], R21 ;  /* 0x0000001506005986 */ /* 0x0001e2000c101104 */
[----:B------:R-:W-:-:S03]  /*23f050*/  LOP3.LUT P5, RZ, R15, 0x100, RZ, 0xc0, !PT ;  /* 0x000001000fff7812 */ /* 0x000fc600078ac0ff */
[----:B0-----:R-:W2:Y:S04]  /*23f060*/  LDL.LU.64 R6, [R1+0x2868] ;  /* 0x0028680001067983 */ /* 0x001ea80000300a00 */
[----:B------:R0:W-:Y:S04]  /*23f070*/  STL.64 [R1+0x7d60], R14 ;  /* 0x007d600e01007387 */ /* 0x0001e80000100a00 */
[----:B0-----:R-:W2:Y:S04]  /*23f080*/  LDL.LU.64 R14, [R1+0x2870] ;  /* 0x00287000010e7983 */ /* 0x001ea80000300a00 */
[----:B--2---:R0:W-:Y:S04]  /*23f090*/  STL.64 [R1+0x7d68], R14 ;  /* 0x007d680e01007387 */ /* 0x0041e80000100a00 */
[----:B0-----:R-:W2:Y:S04]  /*23f0a0*/  LDL.LU.64 R14, [R1+0x4398] ;  /* 0x00439800010e7983 */ /* 0x001ea80000300a00 */
[----:B--2---:R0:W-:Y:S04]  /*23f0b0*/  STL.64 [R1+0x7d70], R14 ;  /* 0x007d700e01007387 */ /* 0x0041e80000100a00 */
[----:B0-----:R-:W2:Y:S01]  /*23f0c0*/  LDL.LU.64 R14, [R1+0x4810] ;  /* 0x00481000010e7983 */ /* 0x001ea20000300a00 */
[----:B------:R-:W-:-:S04]  /*23f0d0*/  LOP3.LUT R2, R2, 0xffbfffff, RZ, 0xc0, !PT ;  /* 0xffbfffff02027812 */ /* 0x000fc800078ec0ff */
        /* <DEDUP_REMOVED lines=14> */
[----:B------:R-:W-:Y:S01]  /*23f1c0*/  LOP3.LUT R2, R2, 0xf7ffffff, RZ, 0xc0, !PT ;  /* 0xf7ffffff02027812 */ /* 0x000fe200078ec0ff */
[----:B--2---:R0:W-:Y:S04]  /*23f1d0*/  STL.64 [R1+0x7d78], R14 ;  /* 0x007d780e01007387 */ /* 0x0041e80000100a00 */
[----:B0-----:R-:W2:Y:S06]  /*23f1e0*/  LDL.LU.64 R14, [R1+0x4818] ;  /* 0x00481800010e7983 */ /* 0x001eac0000300a00 */
[----:B------:R-:W-:-:S02]  /*23f1f0*/  @P6 LOP3.LUT R2, R2, 0x8000000, RZ, 0xfc, !PT ;  /* 0x0800000002026812 */ /* 0x000fc400078efcff */
[----:B------:R-:W-:Y:S01]  /*23f200*/  LOP3.LUT P6, RZ, R16, 0x4000000, RZ, 0xc0, !PT ;  /* 0x0400000010ff7812 */ /* 0x000fe200078cc0ff */
[----:B------:R-:W2:Y:S01]  /*23f210*/  LDL.LU R8, [R1+0x134] ;  /* 0x0001340001087983 */ /* 0x000ea20000300800 */
[----:B------:R-:W-:-:S03]  /*23f220*/  PRMT R21, R28, 0x7770, RZ ;  /* 0x000077701c157816 */ /* 0x000fc600000000ff */
[----:B------:R-:W2:Y:S04]  /*23f230*/  LDL.LU R5, [R1+0x158] ;  /* 0x0001580001057983 */ /* 0x000ea80000300800 */
[----:B------:R-:W2:Y:S04]  /*23f240*/  LDL.LU.64 R16, [R1+0x4808] ;  /* 0x0048080001107983 */ /* 0x000ea80000300a00 */
[----:B------:R0:W-:Y:S01]  /*23f250*/  @P6 STG.E.U8 desc[UR4][R22.64], R21 ;  /* 0x0000001516006986 */ /* 0x0001e2000c101104 */
[----:B------:R-:W-:-:S03]  /*23f260*/  LOP3.LUT P6, RZ, R2, 0x8000000, RZ, 0xc0, !PT ;  /* 0x0800000002ff7812 */ /* 0x000fc600078cc0ff */
[----:B------:R-:W2:Y:S01]  /*23f270*/  LDL.LU.64 R18, [R1+0x4800] ;  /* 0x0048000001127983 */ /* 0x000ea20000300a00 */
[----:B0-----:R-:W-:-:S03]  /*23f280*/  PRMT R21, R28, 0x7771, RZ ;  /* 0x000077711c157816 */ /* 0x001fc600000000ff */
[----:B------:R-:W2:Y:S06]  /*23f290*/  LDL.LU.64 R22, [R1+0x4390] ;  /* 0x0043900001167983 */ /* 0x000eac0000300a00 */
[----:B------:R0:W-:Y:S01]  /*23f2a0*/  @P6 STG.E.U8 desc[UR4][R24.64], R21 ;  /* 0x0000001518006986 */ /* 0x0001e2000c101104 */
[----:B------:R-:W-:Y:S02]  /*23f2b0*/  LOP3.LUT P6, RZ, R2, 0x4000000, RZ, 0xc0, !PT ;  /* 0x0400000002ff7812 */ /* 0x000fe400078cc0ff */
[----:B0-----:R-:W-:Y:S01]  /*23f2c0*/  PRMT R21, R28, 0x7772, RZ ;  /* 0x000077721c157816 */ /* 0x001fe200000000ff */
[----:B------:R-:W2:Y:S10]  /*23f2d0*/  LDL.LU.64 R24, [R1+0x2878] ;  /* 0x0028780001187983 */ /* 0x000eb40000300a00 */
[----:B---3--:R0:W-:Y:S01]  /*23f2e0*/  @P6 STG.E.U8 desc[UR4][R26.64], R21 ;  /* 0x000000151a006986 */ /* 0x0081e2000c101104 */
[----:B------:R-:W-:-:S02]  /*23f2f0*/  LOP3.LUT P6, RZ, R2, 0x2000000, RZ, 0xc0, !PT ;  /* 0x0200000002ff7812 */ /* 0x000fc400078cc0ff */
[----:B0-----:R-:W-:Y:S01]  /*23f300*/  PRMT R21, R28, 0x7773, RZ ;  /* 0x000077731c157816 */ /* 0x001fe200000000ff */
[----:B------:R-:W3:Y:S10]  /*23f310*/  LDL.LU.64 R26, [R1+0x47f8] ;  /* 0x0047f800011a7983 */ /* 0x000ef40000300a00 */
[----:B------:R4:W-:Y:S01]  /*23f320*/  @P6 STG.E.U8 desc[UR4][R6.64], R21 ;  /* 0x0000001506006986 */ /* 0x0009e2000c101104 */
[----:B------:R-:W-:-:S03]  /*23f330*/  LOP3.LUT P6, RZ, R2, 0x1000000, RZ, 0xc0, !PT ;  /* 0x0100000002ff7812 */ /* 0x000fc600078cc0ff */
[----:B------:R-:W3:Y:S01]  /*23f340*/  LDL.LU.64 R28, [R1+0x47f0] ;  /* 0x0047f000011c7983 */ /* 0x000ee20000300a00 */
[----:B----4-:R-:W-:-:S03]  /*23f350*/  PRMT R21, R0, 0x7770, RZ ;  /* 0x0000777000157816 */ /* 0x010fc600000000ff */
[----:B------:R-:W4:Y:S06]  /*23f360*/  LDL.LU.64 R6, [R1+0x4388] ;  /* 0x0043880001067983 */ /* 0x000f2c0000300a00 */
        /* <DEDUP_REMOVED lines=15> */
[----:B------:R-:W2:Y:S10]  /*23f460*/  LDL.LU.64 R14, [R1+0x7d60] ;  /* 0x007d6000010e7983 */ /* 0x000eb40000300a00 */
[----:B------:R0:W-:Y:S02]  /*23f470*/  @P6 STG.E.U8 desc[UR4][R16.64], R21 ;  /* 0x0000001510006986 */ /* 0x0001e4000c101104 */
[----:B0-----:R-:W-:-:S05]  /*23f480*/  PRMT R21, R8, 0x7771, RZ ;  /* 0x0000777108157816 */ /* 0x001fca00000000ff */
        /* <DEDUP_REMOVED lines=8> */
[----:B------:R0:W-:Y:S02]  /*23f510*/  @P4 STG.E.U8 desc[UR4][R28.64], R21 ;  /* 0x000000151c004986 */ /* 0x0001e4000c101104 */
[C---:B0-----:R-:W-:Y:S02]  /*23f520*/  PRMT R21, R5.reuse, 0x7772, RZ ;  /* 0x0000777205157816 */ /* 0x041fe400000000ff */
[----:B------:R-:W3:Y:S04]  /*23f530*/  LDL.LU.64 R28, [R1+0x2880] ;  /* 0x00288000011c7983 */ /* 0x000ee80000300a00 */
[----:B----4-:R0:W-:Y:S04]  /*23f540*/  @P5 STG.E.U8 desc[UR4][R6.64], R21 ;  /* 0x0000001506005986 */ /* 0x0101e8000c101104 */
[----:B0-----:R-:W4:Y:S04]  /*23f550*/  LDL.LU.64 R6, [R1+0x47e8] ;  /* 0x0047e80001067983 */ /* 0x001f280000300a00 */
[----:B------:R-:W4:Y:S04]  /*23f560*/  LDL.LU.64 R24, [R1+0x47e0] ;  /* 0x0047e00001187983 */ /* 0x000f280000300a00 */
[----:B------:R-:W4:Y:S04]  /*23f570*/  LDL.LU.64 R26, [R1+0x4380] ;  /* 0x00438000011a7983 */ /* 0x000f280000300a00 */
[----:B------:R-:W4:Y:S01]  /*23f580*/  LDL.LU R8, [R1+0x138] ;  /* 0x0001380001087983 */ /* 0x000f220000300800 */
[----:B------:R-:W-:-:S03]  /*23f590*/  PRMT R21, R5, 0x7773, RZ ;  /* 0x0000777305157816 */ /* 0x000fc600000000ff */
[----:B------:R-:W4:Y:S01]  /*23f5a0*/  LDL.LU.64 R22, [R1+0x2888] ;  /* 0x0028880001167983 */ /* 0x000f220000300a00 */
[C---:B--2---:R-:W-:Y:S02]  /*23f5b0*/  LOP3.LUT P2, RZ, R15.reuse, 0x200, RZ, 0xc0, !PT ;  /* 0x000002000fff7812 */ /* 0x044fe4000784c0ff */
[C---:B------:R-:W-:Y:S02]  /*23f5c0*/  LOP3.LUT P3, RZ, R15.reuse, 0x400, RZ, 0xc0, !PT ;  /* 0x000004000fff7812 */ /* 0x040fe4000786c0ff */
[C---:B------:R-:W-:Y:S02]  /*23f5d0*/  LOP3.LUT P4, RZ, R15.reuse, 0x800, RZ, 0xc0, !PT ;  /* 0x000008000fff7812 */ /* 0x040fe4000788c0ff */
[----:B------:R-:W-:-:S07]  /*23f5e0*/  LOP3.LUT P5, RZ, R15, 0x1000, RZ, 0xc0, !PT ;  /* 0x000010000fff7812 */ /* 0x000fce00078ac0ff */
[----:B---3--:R0:W-:Y:S04]  /*23f5f0*/  @P2 STG.E.U8 desc[UR4][R28.64], R21 ;  /* 0x000000151c002986 */ /* 0x0081e8000c101104 */
[----:B0-----:R-:W2:Y:S01]  /*23f600*/  LDL.LU R28, [R1+0x15c] ;  /* 0x00015c00011c7983 */ /* 0x001ea20000300800 */
[----:B----4-:R-:W-:-:S05]  /*23f610*/  PRMT R21, R8, 0x7770, RZ ;  /* 0x0000777008157816 */ /* 0x010fca00000000ff */
[----:B------:R0:W-:Y:S02]  /*23f620*/  @P3 STG.E.U8 desc[UR4][R6.64], R21 ;  /* 0x0000001506003986 */ /* 0x0001e4000c101104 */
[C---:B0-----:R-:W-:Y:S02]  /*23f630*/  PRMT R21, R8.reuse, 0x7771, RZ ;  /* 0x0000777108157816 */ /* 0x041fe400000000ff */
[----:B------:R-:W3:Y:S04]  /*23f640*/  LDL.LU.64 R6, [R1+0x47d8] ;  /* 0x0047d80001067983 */ /* 0x000ee80000300a00 */
[----:B------:R0:W-:Y:S02]  /*23f650*/  @P4 STG.E.U8 desc[UR4][R24.64], R21 ;  /* 0x0000001518004986 */ /* 0x0001e4000c101104 */
[----:B0-----:R-:W-:-:S02]  /*23f660*/  PRMT R21, R8, 0x7772, RZ ;  /* 0x0000777208157816 */ /* 0x001fc400000000ff */
[----:B------:R-:W4:Y:S04]  /*23f670*/  LDL.LU.64 R24, [R1+0x47d0] ;  /* 0x0047d00001187983 */ /* 0x000f280000300a00 */
[----:B------:R0:W-:Y:S04]  /*23f680*/  @P5 STG.E.U8 desc[UR4][R26.64], R21 ;  /* 0x000000151a005986 */ /* 0x0001e8000c101104 */
[----:B0-----:R-:W2:Y:S04]  /*23f690*/  LDL.LU.64 R26, [R1+0x4378] ;  /* 0x00437800011a7983 */ /* 0x001ea80000300a00 */
        /* <DEDUP_REMOVED lines=23> */
[----:B------:R-:W-:Y:S02]  /*23f810*/  LOP3.LUT R2, R2, 0xfff7ffff, RZ, 0xc0, !PT ;  /* 0xfff7ffff02027812 */ /* 0x000fe400078ec0ff */
[C---:B------:R-:W-:Y:S02]  /*23f820*/  LOP3.LUT P0, RZ, R15.reuse, 0x400000, RZ, 0xc0, !PT ;  /* 0x004000000fff7812 */ /* 0x040fe4000780c0ff */
[C---:B------:R-:W-:Y:S02]  /*23f830*/  LOP3.LUT P1, RZ, R15.reuse, 0x800000, RZ, 0xc0, !PT ;  /* 0x008000000fff7812 */ /* 0x040fe4000782c0ff */
[----:B------:R-:W-:-:S02]  /*23f840*/  LOP3.LUT P2, RZ, R15, 0x1000000, RZ, 0xc0, !PT ;  /* 0x010000000fff7812 */ /* 0x000fc4000784c0ff */
[C---:B------:R-:W-:Y:S02]  /*23f850*/  LOP3.LUT P3, RZ, R15.reuse, 0x2000000, RZ, 0xc0, !PT ;  /* 0x020000000fff7812 */ /* 0x040fe4000786c0ff */
[C---:B------:R-:W-:Y:S02]  /*23f860*/  LOP3.LUT P4, RZ, R15.reuse, 0x4000000, RZ, 0xc0, !PT ;  /* 0x040000000fff7812 */ /* 0x040fe4000788c0ff */
[----:B------:R-:W-:Y:S02]  /*23f870*/  @P6 LOP3.LUT R2, R2, 0x80000, RZ, 0xfc, !PT ;  /* 0x0008000002026812 */ /* 0x000fe400078efcff */
[C---:B------:R-:W-:Y:S02]  /*23f880*/  LOP3.LUT P6, RZ, R15.reuse, 0x2000, RZ, 0xc0, !PT ;  /* 0x000020000fff7812 */ /* 0x040fe400078cc0ff */
[----:B------:R-:W-:Y:S01]  /*23f890*/  LOP3.LUT P5, RZ, R15, 0x8000000, RZ, 0xc0, !PT ;  /* 0x080000000fff7812 */ /* 0x000fe200078ac0ff */
[----:B--2---:R0:W-:Y:S04]  /*23f8a0*/  STL.64 [R1+0x7d58], R4 ;  /* 0x007d580401007387 */ /* 0x0041e80000100a00 */
[----:B------:R1:W-:Y:S04]  /*23f8b0*/  STL.64 [R1+0x7d40], R14 ;  /* 0x007d400e01007387 */ /* 0x0003e80000100a00 */
[----:B0-----:R-:W2:Y:S04]  /*23f8c0*/  LDL.LU.64 R4, [R1+0x2890] ;  /* 0x0028900001047983 */ /* 0x001ea80000300a00 */
[----:B-1----:R-:W2:Y:S01]  /*23f8d0*/  LDL.LU.64 R14, [R1+0x4370] ;  /* 0x00437000010e7983 */ /* 0x002ea20000300a00 */
[----:B------:R-:W-:-:S05]  /*23f8e0*/  PRMT R21, R8, 0x7773, RZ ;  /* 0x0000777308157816 */ /* 0x000fca00000000ff */
[----:B------:R0:W-:Y:S01]  /*23f8f0*/  @P6 STG.E.U8 desc[UR4][R22.64], R21 ;  /* 0x0000001516006986 */ /* 0x0001e2000c101104 */
[----:B------:R-:W-:Y:S02]  /*23f900*/  LOP3.LUT P6, RZ, R2, 0x80000, RZ, 0xc0, !PT ;  /* 0x0008000002ff7812 */ /* 0x000fe400078cc0ff */
[----:B0-----:R-:W-:-:S11]  /*23f910*/  PRMT R21, R28, 0x7770, RZ ;  /* 0x000077701c157816 */ /* 0x001fd600000000ff */
[----:B---3--:R-:W-:Y:S01]  /*23f920*/  @P6 STG.E.U8 desc[UR4][R6.64], R21 ;  /* 0x0000001506006986 */ /* 0x008fe2000c101104 */
[----:B------:R-:W-:-:S03]  /*23f930*/  LOP3.LUT P6, RZ, R2, 0x40000, RZ, 0xc0, !PT ;  /* 0x0004000002ff7812 */ /* 0x000fc600078cc0ff */
[----:B--2---:R0:W-:Y:S04]  /*23f940*/  STL.64 [R1+0x7d48], R14 ;  /* 0x007d480e01007387 */ /* 0x0041e80000100a00 */
[----:B0-----:R-:W2:Y:S01]  /*23f950*/  LDL.LU.64 R14, [R1+0x47c0] ;  /* 0x0047c000010e7983 */ /* 0x001ea20000300a00 */
[----:B------:R-:W-:-:S05]  /*23f960*/  PRMT R21, R28, 0x7771, RZ ;  /* 0x000077711c157816 */ /* 0x000fca00000000ff */
[----:B----4-:R0:W-:Y:S01]  /*23f970*/  @P6 STG.E.U8 desc[UR4][R24.64], R21 ;  /* 0x0000001518006986 */ /* 0x0101e2000c101104 */
[----:B------:R-:W-:Y:S02]  /*23f980*/  LOP3.LUT P6, RZ, R2, 0x20000, RZ, 0xc0, !PT ;  /* 0x0002000002ff7812 */ /* 0x000fe400078cc0ff */
[----:B0-----:R-:W-:-:S11]  /*23f990*/  PRMT R21, R28, 0x7772, RZ ;  /* 0x000077721c157816 */ /* 0x001fd600000000ff */
[----:B------:R0:W-:Y:S01]  /*23f9a0*/  @P6 STG.E.U8 desc[UR4][R26.64], R21 ;  /* 0x000000151a006986 */ /* 0x0001e2000c101104 */
[----:B------:R-:W-:Y:S02]  /*23f9b0*/  LOP3.LUT P6, RZ, R2, 0x10000, RZ, 0xc0, !PT ;  /* 0x0001000002ff7812 */ /* 0x000fe400078cc0ff */
[----:B0-----:R-:W-:-:S11]  /*23f9c0*/  PRMT R21, R28, 0x7773, RZ ;  /* 0x000077731c157816 */ /* 0x001fd600000000ff */
[----:B------:R-:W-:Y:S04]  /*23f9d0*/  @P6 STG.E.U8 desc[UR4][R4.64], R21 ;  /* 0x0000001504006986 */ /* 0x000fe8000c101104 */
[----:B--2---:R0:W-:Y:S04]  /*23f9e0*/  STL.64 [R1+0x7d50], R14 ;  /* 0x007d500e01007387 */ /* 0x0041e80000100a00 */
[----:B0-----:R-:W2:Y:S04]  /*23f9f0*/  LDL.LU.64 R14, [R1+0x47c8] ;  /* 0x0047c800010e7983 */ /* 0x001ea80000300a00 */
[----:B------:R-:W3:Y:S04]  /*23fa00*/  LDL.LU R8, [R1+0x1c0] ;  /* 0x0001c00001087983 */ /* 0x000ee80000300800 */
[----:B------:R-:W4:Y:S04]  /*23fa10*/  LDL.LU R0, [R1+0x1a0] ;  /* 0x0001a00001007983 */ /* 0x000f280000300800 */
[----:B------:R-:W2:Y:S04]  /*23fa20*/  LDL.LU.64 R6, [R1+0x2898] ;  /* 0x0028980001067983 */ /* 0x000ea80000300a00 */
[----:B------:R-:W2:Y:S04]  /*23fa30*/  LDL.LU.64 R16, [R1+0x47b8] ;  /* 0x0047b80001107983 */ /* 0x000ea80000300a00 */
[----:B------:R-:W2:Y:S04]  /*23fa40*/  LDL.LU.64 R18, [R1+0x47b0] ;  /* 0x0047b00001127983 */ /* 0x000ea80000300a00 */
[----:B------:R-:W2:Y:S04]  /*23fa50*/  LDL.LU.64 R22, [R1+0x4368] ;  /* 0x0043680001167983 */ /* 0x000ea80000300a00 */
[----:B------:R-:W2:Y:S04]  /*23fa60*/  LDL.LU.64 R24, [R1+0x28a0] ;  /* 0x0028a00001187983 */ /* 0x000ea80000300a00 */
[----:B------:R-:W2:Y:S04]  /*23fa70*/  LDL.LU.64 R26, [R1+0x47a8] ;  /* 0x0047a800011a7983 */ /* 0x000ea80000300a00 */
[----:B------:R-:W2:Y:S04]  /*23fa80*/  LDL.LU.64 R28, [R1+0x47a0] ;  /* 0x0047a000011c7983 */ /* 0x000ea80000300a00 */
[----:B------:R-:W2:Y:S01]  /*23fa90*/  LDL.LU.64 R4, [R1+0x7d58] ;  /* 0x007d580001047983 */ /* 0x000ea20000300a00 */
[----:B------:R-:W-:-:S02]  /*23faa0*/  LOP3.LUT P6, RZ, R2, 0x8000, RZ, 0xc0, !PT ;  /* 0x0000800002ff7812 */ /* 0x000fc400078cc0ff */
[----:B--2---:R-:W-:-:S11]  /*23fab0*/  PRMT R21, R5, 0x7770, RZ ;  /* 0x0000777005157816 */ /* 0x004fd600000000ff */
[----:B------:R0:W-:Y:S04]  /*23fac0*/  @P6 STG.E.U8 desc[UR4][R14.64], R21 ;  /* 0x000000150e006986 */ /* 0x0001e8000c101104 */
[----:B0-----:R-:W2:Y:S01]  /*23fad0*/  LDL.LU.64 R14, [R1+0x7d50] ;  /* 0x007d5000010e7983 */ /* 0x001ea20000300a00 */
[----:B------:R-:W-:Y:S02]  /*23fae0*/  LOP3.LUT P6, RZ, R2, 0x4000, RZ, 0xc0, !PT ;  /* 0x0000400002ff7812 */ /* 0x000fe400078cc0ff */
        /* <DEDUP_REMOVED lines=9> */
[----:B------:R3:W-:Y:S02]  /*23fb80*/  @P6 STG.E.U8 desc[UR4][R6.64], R21 ;  /* 0x0000001506006986 */ /* 0x0007e4000c101104 */
[C---:B---3--:R-:W-:Y:S02]  /*23fb90*/  PRMT R21, R8.reuse, 0x7770, RZ ;  /* 0x0000777008157816 */ /* 0x048fe400000000ff */
[----:B------:R-:W3:Y:S04]  /*23fba0*/  LDL.LU R6, [R1+0x7d38] ;  /* 0x007d380001067983 */ /* 0x000ee80000300800 */
[----:B------:R0:W-:Y:S02]  /*23fbb0*/  @P0 STG.E.U8 desc[UR4][R16.64], R21 ;  /* 0x0000001510000986 */ /* 0x0001e4000c101104 */
[----:B0-----:R-:W-:-:S05]  /*23fbc0*/  PRMT R21, R8, 0x7771, RZ ;  /* 0x0000777108157816 */ /* 0x001fca00000000ff */
[----:B------:R0:W-:Y:S02]  /*23fbd0*/  @P1 STG.E.U8 desc[UR4][R18.64], R21 ;  /* 0x0000001512001986 */ /* 0x0001e4000c101104 */
[C---:B0-----:R-:W-:Y:S02]  /*23fbe0*/  PRMT R21, R8.reuse, 0x7772, RZ ;  /* 0x0000777208157816 */ /* 0x041fe400000000ff */
[----:B------:R-:W3:Y:S04]  /*23fbf0*/  LDL.LU.64 R18, [R1+0x4360] ;  /* 0x0043600001127983 */ /* 0x000ee80000300a00 */
[----:B------:R0:W-:Y:S02]  /*23fc00*/  @P2 STG.E.U8 desc[UR4][R22.64], R21 ;  /* 0x0000001516002986 */ /* 0x0001e4000c101104 */
[----:B0-----:R-:W-:-:S02]  /*23fc10*/  PRMT R21, R8, 0x7773, RZ ;  /* 0x0000777308157816 */ /* 0x001fc400000000ff */
[----:B------:R-:W3:Y:S04]  /*23fc20*/  LDL.LU.64 R22, [R1+0x28a8] ;  /* 0x0028a80001167983 */ /* 0x000ee80000300a00 */
[----:B------:R4:W-:Y:S02]  /*23fc30*/  @P3 STG.E.U8 desc[UR4][R24.64], R21 ;  /* 0x0000001518003986 */ /* 0x0009e4000c101104 */
[----:B----4-:R-:W-:-:S05]  /*23fc40*/  PRMT R21, R0, 0x7770, RZ ;  /* 0x0000777000157816 */ /* 0x010fca00000000ff */
[----:B------:R0:W-:Y:S02]  /*23fc50*/  @P4 STG.E.U8 desc[UR4][R26.64], R21 ;  /* 0x000000151a004986 */ /* 0x0001e4000c101104 */
[----:B0-----:R-:W-:Y:S02]  /*23fc60*/  PRMT R21, R0, 0x7771, RZ ;  /* 0x0000777100157816 */ /* 0x001fe400000000ff */
[----:B------:R-:W4:Y:S04]  /*23fc70*/  LDL.LU.64 R26, [R1+0x4798] ;  /* 0x00479800011a7983 */ /* 0x000f280000300a00 */
[----:B------:R0:W-:Y:S04]  /*23fc80*/  @P5 STG.E.U8 desc[UR4][R28.64], R21 ;  /* 0x000000151c005986 */ /* 0x0001e8000c101104 */
[----:B0-----:R-:W4:Y:S04]  /*23fc90*/  LDL.LU.64 R28, [R1+0x4790] ;  /* 0x00479000011c7983 */ /* 0x001f280000300a00 */
[----:B------:R-:W4:Y:S04]  /*23fca0*/  LDL.LU.64 R24, [R1+0x4358] ;  /* 0x0043580001187983 */ /* 0x000f280000300a00 */
[----:B------:R-:W4:Y:S01]  /*23fcb0*/  LDL.LU R5, [R1+0x1c4] ;  /* 0x0001c40001057983 */ /* 0x000f220000300800 */
[----:B------:R-:W-:-:S02]  /*23fcc0*/  LOP3.LUT R2, R2, 0xffffffef, RZ, 0xc0, !PT ;  /* 0xffffffef02027812 */ /* 0x000fc400078ec0ff */
[----:B------:R-:W-:Y:S01]  /*23fcd0*/  PRMT R21, R0, 0x7772, RZ ;  /* 0x0000777200157816 */ /* 0x000fe200000000ff */
[----:B------:R-:W-:Y:S02]  /*23fce0*/  IMAD.MOV.U32 R8, RZ, RZ, R9 ;  /* 0x000000ffff087224 */ /* 0x000fe400078e0009 */
[----:B------:R-:W-:Y:S02]  /*23fcf0*/  IMAD.MOV.U32 R9, RZ, RZ, R10 ;  /* 0x000000ffff097224 */ /* 0x000fe400078e000a */
        /* <DEDUP_REMOVED lines=21> */
[C---:B------:R-:W-:Y:S01]  /*23fe50*/  LOP3.LUT P3, RZ, R15.reuse, 0x20000000, RZ, 0xc0, !PT ;  /* 0x200000000fff7812 */ /* 0x040fe2000786c0ff */
[----:B---3--:R0:W-:Y:S01]  /*23fe60*/  @P2 STG.E.U8 desc[UR4][R18.64], R21 ;  /* 0x0000001512002986 */ /* 0x0081e2000c101104 */
[----:B------:R-:W-:-:S07]  /*23fe70*/  LOP3.LUT P4, RZ, R15, 0x40000000, RZ, 0xc0, !PT ;  /* 0x400000000fff7812 */ /* 0x000fce000788c0ff */
[----:B------:R-:W-:Y:S02]  /*23fe80*/  @P6 LOP3.LUT R2, R2, 0x200, RZ, 0xfc, !PT ;  /* 0x0000020002026812 */ /* 0x000fe400078efcff */
[----:B------:R-:W-:Y:S02]  /*23fe90*/  LOP3.LUT P6, RZ, R14, 0x4, RZ, 0xc0, !PT ;  /* 0x000000040eff7812 */ /* 0x000fe400078cc0ff */
[----:B0-----:R-:W-:Y:S02]  /*23fea0*/  PRMT R21, R0, 0x7773, RZ ;  /* 0x0000777300157816 */ /* 0x001fe400000000ff */
[----:B------:R-:W-:Y:S02]  /*23feb0*/  LOP3.LUT R2, R2, 0xfffffbff, RZ, 0xc0, !PT ;  /* 0xfffffbff02027812 */ /* 0x000fe400078ec0ff */
[----:B------:R-:W-:Y:S01]  /*23fec0*/  LOP3.LUT P5, RZ, R15, 0x80000000, RZ, 0xc0, !PT ;  /* 0x800000000fff7812 */ /* 0x000fe200078ac0ff */
[----:B------:R4:W-:Y:S06]  /*23fed0*/  @P3 STG.E.U8 desc[UR4][R22.64], R21 ;  /* 0x0000001516003986 */ /* 0x0009ec000c101104 */
[----:B------:R-:W-:-:S02]  /*23fee0*/  @P6 LOP3.LUT R2, R2, 0x400, RZ, 0xfc, !PT ;  /* 0x0000040002026812 */ /* 0x000fc400078efcff */
[----:B------:R-:W-:Y:S02]  /*23fef0*/  LOP3.LUT P6, RZ, R14, 0x2, RZ, 0xc0, !PT ;  /* 0x000000020eff7812 */ /* 0x000fe400078cc0ff */
[----:B------:R-:W-:Y:S02]  /*23ff00*/  LOP3.LUT R2, R2, 0xfffff7ff, RZ, 0xc0, !PT ;  /* 0xfffff7ff02027812 */ /* 0x000fe400078ec0ff */
[C---:B------:R-:W-:Y:S02]  /*23ff10*/  LOP3.LUT P0, RZ, R14.reuse, 0x200, RZ, 0xc0, !PT ;  /* 0x000002000eff7812 */ /* 0x040fe4000780c0ff */
[C---:B------:R-:W-:Y:S02]  /*23ff20*/  LOP3.LUT P1, RZ, R14.reuse, 0x400, RZ, 0xc0, !PT ;  /* 0x000004000eff7812 */ /* 0x040fe4000782c0ff */
[C---:B------:R-:W-:Y:S02]  /*23ff30*/  LOP3.LUT P2, RZ, R14.reuse, 0x800, RZ, 0xc0, !PT ;  /* 0x000008000eff7812 */ /* 0x040fe4000784c0ff */
[----:B------:R-:W-:-:S03]  /*23ff40*/  LOP3.LUT P3, RZ, R14, 0x1000, RZ, 0xc0, !PT ;  /* 0x000010000eff7812 */ /* 0x000fc6000786c0ff */
[----:B------:R-:W-:Y:S02]  /*23ff50*/  @P6 LOP3.LUT R2, R2, 0x800, RZ, 0xfc, !PT ;  /* 0x0000080002026812 */ /* 0x000fe400078efcff */
[----:B------:R-:W-:Y:S02]  /*23ff60*/  LOP3.LUT P6, RZ, R14, 0x1, RZ, 0xc0, !PT ;  /* 0x000000010eff7812 */ /* 0x000fe400078cc0ff */
[----:B----4-:R-:W-:-:S05]  /*23ff70*/  PRMT R21, R5, 0x7770, RZ ;  /* 0x0000777005157816 */ /* 0x010fca00000000ff */
[----:B------:R0:W-:Y:S01]  /*23ff80*/  @P4 STG.E.U8 desc[UR4][R26.64], R21 ;  /* 0x000000151a004986 */ /* 0x0001e2000c101104 */
[C---:B------:R-:W-:Y:S02]  /*23ff90*/  LOP3.LUT P4, RZ, R14.reuse, 0x2000, RZ, 0xc0, !PT ;  /* 0x000020000eff7812 */ /* 0x040fe4000788c0ff */
[----:B0-----:R-:W-:Y:S01]  /*23ffa0*/  PRMT R21, R5, 0x7771, RZ ;  /* 0x0000777105157816 */ /* 0x001fe200000000ff */
[----:B------:R-:W2:Y:S04]  /*23ffb0*/  LDL.LU.64 R26, [R1+0x4788] ;  /* 0x00478800011a7983 */ /* 0x000ea80000300a00 */
[----:B------:R0:W-:Y:S01]  /*23ffc0*/  @P5 STG.E.U8 desc[UR4][R28.64], R21 ;  /* 0x000000151c005986 */ /* 0x0001e2000c101104 */
[----:B------:R-:W-:-:S03]  /*23ffd0*/  LOP3.LUT P5, RZ, R14, 0x4000, RZ, 0xc0, !PT ;  /* 0x000040000eff7812 */ /* 0x000fc600078ac0ff */
[----:B0-----:R-:W3:Y:S04]  /*23ffe0*/  LDL.LU.64 R28, [R1+0x4780] ;  /* 0x00478000011c7983 */ /* 0x001ee80000300a00 */
[----:B------:R-:W4:Y:S04]  /*23fff0*/  LDL.LU R3, [R1+0x1c8] ;  /* 0x0001c80001037983 */ /* 0x000f280000300800 */
[----:B------:R0:W-:Y:S04]  /*240000*/  STL.64 [R1+0x7d18], R14 ;  /* 0x007d180e01007387 */ /* 0x0001e80000100a00 */
[----:B0-----:R-:W2:Y:S04]  /*240010*/  LDL.LU.64 R14, [R1+0x4770] ;  /* 0x00477000010e7983 */ /* 0x001ea80000300a00 */
[----:B--2---:R0:W-:Y:S04]  /*240020*/  STL.64 [R1+0x7d20], R14 ;  /* 0x007d200e01007387 */ /* 0x0041e80000100a00 */
        /* <DEDUP_REMOVED lines=12> */
[----:B------:R-:W4:Y:S04]  /*2400f0*/  LDL.LU.64 R12, [R1+0x4348] ;  /* 0x00434800010c7983 */ /* 0x000f280000300a00 */
[----:B------:R0:W-:Y:S01]  /*240100*/  @P6 STG.E.U8 desc[UR4][R26.64], R21 ;  /* 0x000000151a006986 */ /* 0x0001e2000c101104 */
[----:B------:R-:W-:-:S03]  /*240110*/  LOP3.LUT P6, RZ, R2, 0x200, RZ, 0xc0, !PT ;  /* 0x0000020002ff7812 */ /* 0x000fc600078cc0ff */
[----:B------:R-:W4:Y:S04]  /*240120*/  LDL.LU.64 R16, [R1+0x2900] ;  /* 0x0029000001107983 */ /* 0x000f280000300a00 */
[----:B------:R-:W4:Y:S01]  /*240130*/  LDL.LU R0, [R1+0x1a8] ;  /* 0x0001a80001007983 */ /* 0x000f220000300800 */
[----:B0-----:R-:W-:-:S03]  /*240140*/  PRMT R21, R20, 0x7771, RZ ;  /* 0x0000777114157816 */ /* 0x001fc600000000ff */
[----:B------:R-:W4:Y:S04]  /*240150*/  LDL.LU R5, [R1+0x1cc] ;  /* 0x0001cc0001057983 */ /* 0x000f280000300800 */
[----:B---3--:R0:W-:Y:S01]  /*240160*/  @P6 STG.E.U8 desc[UR4][R28.64], R21 ;  /* 0x000000151c006986 */ /* 0x0081e2000c101104 */
[----:B------:R-:W-:-:S03]  /*240170*/  LOP3.LUT P6, RZ, R2, 0x100, RZ, 0xc0, !PT ;  /* 0x0000010002ff7812 */ /* 0x000fc600078cc0ff */
[----:B------:R-:W3:Y:S04]  /*240180*/  LDL.LU.64 R18, [R1+0x4768] ;  /* 0x0047680001127983 */ /* 0x000ee80000300a00 */
[----:B------:R-:W3:Y:S01]  /*240190*/  LDL.LU.64 R22, [R1+0x4760] ;  /* 0x0047600001167983 */ /* 0x000ee20000300a00 */
[----:B0-----:R-:W-:-:S03]  /*2401a0*/  PRMT R21, R20, 0x7772, RZ ;  /* 0x0000777214157816 */ /* 0x001fc600000000ff */
        /* <DEDUP_REMOVED lines=10> */
[----:B----4-:R-:W-:-:S11]  /*240250*/  PRMT R21, R3, 0x7770, RZ ;  /* 0x0000777003157816 */ /* 0x010fd600000000ff */
        /* <DEDUP_REMOVED lines=9> */
[----:B0-----:R-:W-:Y:S02]  /*2402f0*/  PRMT R21, R3, 0x7773, RZ ;  /* 0x0000777303157816 */ /* 0x001fe400000000ff */
[----:B------:R-:W4:Y:S04]  /*240300*/  LDL.LU.64 R12, [R1+0x7d10] ;  /* 0x007d1000010c7983 */ /* 0x000f280000300a00 */
[----:B------:R0:W-:Y:S02]  /*240310*/  @P0 STG.E.U8 desc[UR4][R16.64], R21 ;  /* 0x0000001510000986 */ /* 0x0001e4000c101104 */
[----:B0-----:R-:W-:-:S02]  /*240320*/  PRMT R21, R0, 0x7770, RZ ;  /* 0x0000777000157816 */ /* 0x001fc400000000ff */
[----:B------:R-:W4:Y:S04]  /*240330*/  LDL.LU.64 R16, [R1+0x4a60] ;  /* 0x004a600001107983 */ /* 0x000f280000300a00 */
[----:B---3--:R0:W-:Y:S02]  /*240340*/  @P1 STG.E.U8 desc[UR4][R18.64], R21 ;  /* 0x0000001512001986 */ /* 0x0081e4000c101104 */
[----:B0-----:R-:W-:-:S05]  /*240350*/  PRMT R21, R0, 0x7771, RZ ;  /* 0x0000777100157816 */ /* 0x001fca00000000ff */
[----:B------:R0:W-:Y:S02]  /*240360*/  @P2 STG.E.U8 desc[UR4][R22.64], R21 ;  /* 0x0000001516002986 */ /* 0x0001e4000c101104 */
[----:B0-----:R-:W-:-:S05]  /*240370*/  PRMT R21, R0, 0x7772, RZ ;  /* 0x0000777200157816 */ /* 0x001fca00000000ff */
[----:B------:R0:W-:Y:S02]  /*240380*/  @P3 STG.E.U8 desc[UR4][R24.64], R21 ;  /* 0x0000001518003986 */ /* 0x0001e4000c101104 */
[----:B0-----:R-:W-:-:S05]  /*240390*/  PRMT R21, R0, 0x7773, RZ ;  /* 0x0000777300157816 */ /* 0x001fca00000000ff */
[----:B------:R0:W-:Y:S02]  /*2403a0*/  @P4 STG.E.U8 desc[UR4][R26.64], R21 ;  /* 0x000000151a004986 */ /* 0x0001e4000c101104 */
[----:B0-----:R-:W-:Y:S02]  /*2403b0*/  PRMT R21, R5, 0x7770, RZ ;  /* 0x0000777005157816 */ /* 0x001fe400000000ff */
[----:B------:R-:W3:Y:S04]  /*2403c0*/  LDL.LU.64 R26, [R1+0x4578] ;  /* 0x00457800011a7983 */ /* 0x000ee80000300a00 */
[----:B------:R0:W-:Y:S04]  /*2403d0*/  @P5 STG.E.U8 desc[UR4][R28.64], R21 ;  /* 0x000000151c005986 */ /* 0x0001e8000c101104 */
[----:B------:R-:W3:Y:S04]  /*2403e0*/  LDL.LU.64 R18, [R1+0x2960] ;  /* 0x0029600001127983 */ /* 0x000ee80000300a00 */
[----:B0-----:R-:W3:Y:S04]  /*2403f0*/  LDL.LU.64 R28, [R1+0x4a58] ;  /* 0x004a5800011c7983 */ /* 0x001ee80000300a00 */
[----:B------:R-:W3:Y:S04]  /*240400*/  LDL.LU.64 R22, [R1+0x4a50] ;  /* 0x004a500001167983 */ /* 0x000ee80000300a00 */
[----:B------:R-:W3:Y:S04]  /*240410*/  LDL.LU.64 R24, [R1+0x4570] ;  /* 0x0045700001187983 */ /* 0x000ee80000300a00 */
[----:B------:R-:W3:Y:S01]  /*240420*/  LDL.LU R3, [R1+0x1ac] ;  /* 0x0001ac0001037983 */ /* 0x000ee20000300800 */
[----:B------:R-:W-:-:S02]  /*240430*/  LOP3.LUT R2, R2, 0xfffffffe, RZ, 0xc0, !PT ;  /* 0xfffffffe02027812 */ /* 0x000fc400078ec0ff */
[----:B------:R-:W-:Y:S01]  /*240440*/  PRMT R21, R5, 0x7771, RZ ;  /* 0x0000777105157816 */ /* 0x000fe200000000ff */
[----:B------:R-:W3:Y:S01]  /*240450*/  LDL.LU R20, [R1+0x1b0] ;  /* 0x0001b00001147983 */ /* 0x000ee20000300800 */
        /* <DEDUP_REMOVED lines=20> */
[----:B----4-:R0:W-:Y:S01]  /*2405a0*/  @P2 STG.E.U8 desc[UR4][R16.64], R21 ;  /* 0x0000001510002986 */ /* 0x0101e2000c101104 */
[----:B------:R-:W-:Y:S02]  /*2405b0*/  LOP3.LUT P4, RZ, R14, 0x20000, RZ, 0xc0, !PT ;  /* 0x000200000eff7812 */ /* 0x000fe4000788c0ff */
[----:B------:R-:W-:Y:S02]  /*2405c0*/  LOP3.LUT R2, R2, 0xfffffffb, RZ, 0xc0, !PT ;  /* 0xfffffffb02027812 */ /* 0x000fe400078ec0ff */
[----:B------:R-:W-:Y:S02]  /*2405d0*/  LOP3.LUT P5, RZ, R14, 0x40000, RZ, 0xc0, !PT ;  /* 0x000400000eff7812 */ /* 0x000fe400078ac0ff */
[----:B0-----:R-:W-:-:S05]  /*2405e0*/  PRMT R21, R5, 0x7772, RZ ;  /* 0x0000777205157816 */ /* 0x001fca00000000ff */
[----:B------:R-:W-:Y:S02]  /*2405f0*/  @P6 LOP3.LUT R2, R2, 0x4, RZ, 0xfc, !PT ;  /* 0x0000000402026812 */ /* 0x000fe400078efcff */
[----:B------:R-:W-:Y:S01]  /*240600*/  LOP3.LUT P6, RZ, R14, 0x100000, RZ, 0xc0, !PT ;  /* 0x001000000eff7812 */ /* 0x000fe200078cc0ff */
[----:B---3--:R0:W-:Y:S01]  /*240610*/  @P3 STG.E.U8 desc[UR4][R26.64], R21 ;  /* 0x000000151a003986 */ /* 0x0081e2000c101104 */
[----:B------:R-:W-:Y:S02]  /*240620*/  LOP3.LUT R2, R2, 0xfffffff7, RZ, 0xc0, !PT ;  /* 0xfffffff702027812 */ /* 0x000fe400078ec0ff */
[----:B0-----:R-:W-:Y:S01]  /*240630*/  PRMT R21, R5, 0x7773, RZ ;  /* 0x0000777305157816 */ /* 0x001fe200000000ff */
[----:B------:R-:W2:Y:S04]  /*240640*/  LDL.LU.64 R26, [R1+0x2988] ;  /* 0x00298800011a7983 */ /* 0x000ea80000300a00 */
[----:B------:R0:W-:Y:S04]  /*240650*/  @P4 STG.E.U8 desc[UR4][R18.64], R21 ;  /* 0x0000001512004986 */ /* 0x0001e8000c101104 */
[----:B------:R-:W-:Y:S01]  /*240660*/  @P6 LOP3.LUT R2, R2, 0x8, RZ, 0xfc, !PT ;  /* 0x0000000802026812 */ /* 0x000fe200078efcff */
[----:B------:R-:W-:Y:S01]  /*240670*/  STL [R1+0x7c10], R14 ;  /* 0x007c100e01007387 */ /* 0x000fe20000100800 */
[----:B------:R-:W-:-:S02]  /*240680*/  LOP3.LUT P6, RZ, R14, 0x80000, RZ, 0xc0, !PT ;  /* 0x000800000eff7812 */ /* 0x000fc400078cc0ff */
[----:B0-----:R-:W-:Y:S01]  /*240690*/  PRMT R21, R3, 0x7770, RZ ;  /* 0x0000777003157816 */ /* 0x001fe200000000ff */
[----:B------:R-:W-:Y:S01]  /*2406a0*/  STL [R1+0x7d08], R15 ;  /* 0x007d080f01007387 */ /* 0x000fe20000100800 */
[----:B------:R-:W-:-:S03]  /*2406b0*/  LOP3.LUT P0, RZ, R14, 0x10000000, RZ, 0xc0, !PT ;  /* 0x100000000eff7812 */ /* 0x000fc6000780c0ff */
[----:B------:R0:W-:Y:S01]  /*2406c0*/  @P5 STG.E.U8 desc[UR4][R28.64], R21 ;  /* 0x000000151c005986 */ /* 0x0001e2000c101104 */
[C---:B------:R-:W-:Y:S02]  /*2406d0*/  LOP3.LUT P1, RZ, R14.reuse, 0x20000000, RZ, 0xc0, !PT ;  /* 0x200000000eff7812 */ /* 0x040fe4000782c0ff */
[C---:B------:R-:W-:Y:S02]  /*2406e0*/  LOP3.LUT P2, RZ, R14.reuse, 0x40000000, RZ, 0xc0, !PT ;  /* 0x400000000eff7812 */ /* 0x040fe4000784c0ff */
[----:B------:R-:W-:Y:S02]  /*2406f0*/  LOP3.LUT P3, RZ, R14, 0x80000000, RZ, 0xc0, !PT ;  /* 0x800000000eff7812 */ /* 0x000fe4000786c0ff */
[C---:B------:R-:W-:Y:S02]  /*240700*/  LOP3.LUT P4, RZ, R13.reuse, 0x1, RZ, 0xc0, !PT ;  /* 0x000000010dff7812 */ /* 0x040fe4000788c0ff */
[----:B------:R-:W-:Y:S01]  /*240710*/  LOP3.LUT P5, RZ, R13, 0x2, RZ, 0xc0, !PT ;  /* 0x000000020dff7812 */ /* 0x000fe200078ac0ff */
[----:B0-----:R-:W3:Y:S04]  /*240720*/  LDL.LU.64 R28, [R1+0x4a48] ;  /* 0x004a4800011c7983 */ /* 0x001ee80000300a00 */
[----:B------:R0:W-:Y:S04]  /*240730*/  STL.64 [R1+0x7cf0], R12 ;  /* 0x007cf00c01007387 */ /* 0x0001e80000100a00 */
[----:B------:R-:W4:Y:S04]  /*240740*/  LDL.LU.64 R14, [R1+0x4a40] ;  /* 0x004a4000010e7983 */ /* 0x000f280000300a00 */
[----:B------:R-:W2:Y:S04]  /*240750*/  LDL.LU R0, [R1+0x190] ;  /* 0x0001900001007983 */ /* 0x000ea80000300800 */
        /* <DEDUP_REMOVED lines=9> */
[----:B------:R-:W-:-:S05]  /*2407f0*/  PRMT R21, R3, 0x7773, RZ ;  /* 0x0000777303157816 */ /* 0x000fca00000000ff */
[----:B------:R0:W-:Y:S01]  /*240800*/  @P6 STG.E.U8 desc[UR4][R26.64], R21 ;  /* 0x000000151a006986 */ /* 0x0001e2000c101104 */
[----:B------:R-:W-:Y:S02]  /*240810*/  LOP3.LUT P6, RZ, R2, 0x2, RZ, 0xc0, !PT ;  /* 0x0000000202ff7812 */ /* 0x000fe400078cc0ff */
[----:B0-----:R-:W-:-:S11]  /*240820*/  PRMT R21, R20, 0x7770, RZ ;  /* 0x0000777014157816 */ /* 0x001fd600000000ff */
[----:B---3--:R0:W-:Y:S01]  /*240830*/  @P6 STG.E.U8 desc[UR4][R28.64], R21 ;  /* 0x000000151c006986 */ /* 0x0081e2000c101104 */
[----:B------:R-:W-:Y:S02]  /*240840*/  LOP3.LUT P6, RZ, R2, 0x1, RZ, 0xc0, !PT ;  /* 0x0000000102ff7812 */ /* 0x000fe400078cc0ff */
[----:B0-----:R-:W-:-:S11]  /*240850*/  PRMT R21, R20, 0x7771, RZ ;  /* 0x0000777114157816 */ /* 0x001fd600000000ff */
[----:B----4-:R-:W-:Y:S04]  /*240860*/  @P6 STG.E.U8 desc[UR4][R14.64], R21 ;  /* 0x000000150e006986 */ /* 0x010fe8000c101104 */
[----:B--2---:R0:W-:Y:S04]  /*240870*/  STL.64 [R1+0x7d00], R12 ;  /* 0x007d000c01007387 */ /* 0x0041e80000100a00 */
[----:B0-----:R-:W2:Y:S04]  /*240880*/  LDL.LU.64 R12, [R1+0x4568] ;  /* 0x00456800010c7983 */ /* 0x001ea80000300a00 */
[----:B------:R-:W3:Y:S04]  /*240890*/  LDL.LU.64 R16, [R1+0x4a30] ;  /* 0x004a300001107983 */ /* 0x000ee80000300a00 */
[----:B------:R-:W4:Y:S04]  /*2408a0*/  LDL.LU R5, [R1+0x1b4] ;  /* 0x0001b40001057983 */ /* 0x000f280000300800 */
        /* <DEDUP_REMOVED lines=21> */
[----:B---3--:R0:W-:Y:S02]  /*240a00*/  @P6 STG.E.U8 desc[UR4][R16.64], R21 ;  /* 0x0000001510006986 */ /* 0x0081e4000c101104 */
[----:B0-----:R-:W-:-:S05]  /*240a10*/  PRMT R21, R0, 0x7772, RZ ;  /* 0x0000777200157816 */ /* 0x001fca00000000ff */
[----:B------:R0:W-:Y:S02]  /*240a20*/  @P0 STG.E.U8 desc[UR4][R18.64], R21 ;  /* 0x0000001512000986 */ /* 0x0001e4000c101104 */
[----:B0-----:R-:W-:Y:S02]  /*240a30*/  PRMT R21, R0, 0x7773, RZ ;  /* 0x0000777300157816 */ /* 0x001fe400000000ff */
[----:B------:R-:W3:Y:S04]  /*240a40*/  LDL.LU.64 R18, [R1+0x4a18] ;  /* 0x004a180001127983 */ /* 0x000ee80000300a00 */
[----:B------:R4:W-:Y:S02]  /*240a50*/  @P1 STG.E.U8 desc[UR4][R22.64], R21 ;  /* 0x0000001516001986 */ /* 0x0009e4000c101104 */
[----:B----4-:R-:W-:-:S05]  /*240a60*/  PRMT R21, R5, 0x7770, RZ ;  /* 0x0000777005157816 */ /* 0x010fca00000000ff */
[----:B------:R0:W-:Y:S02]  /*240a70*/  @P2 STG.E.U8 desc[UR4][R24.64], R21 ;  /* 0x0000001518002986 */ /* 0x0001e4000c101104 */
[C---:B0-----:R-:W-:Y:S02]  /*240a80*/  PRMT R21, R5.reuse, 0x7771, RZ ;  /* 0x0000777105157816 */ /* 0x041fe400000000ff */
[----:B------:R-:W4:Y:S04]  /*240a90*/  LDL.LU.64 R24, [R1+0x4a10] ;  /* 0x004a100001187983 */ /* 0x000f280000300a00 */
[----:B------:R0:W-:Y:S02]  /*240aa0*/  @P3 STG.E.U8 desc[UR4][R26.64], R21 ;  /* 0x000000151a003986 */ /* 0x0001e4000c101104 */
[----:B0-----:R-:W-:-:S02]  /*240ab0*/  PRMT R21, R5, 0x7772, RZ ;  /* 0x0000777205157816 */ /* 0x001fc400000000ff */
[----:B------:R-:W3:Y:S04]  /*240ac0*/  LDL.LU.64 R26, [R1+0x4550] ;  /* 0x00455000011a7983 */ /* 0x000ee80000300a00 */
[----:B------:R0:W-:Y:S02]  /*240ad0*/  @P4 STG.E.U8 desc[UR4][R28.64], R21 ;  /* 0x000000151c004986 */ /* 0x0001e4000c101104 */
[----:B0-----:R-:W-:Y:S02]  /*240ae0*/  PRMT R21, R5, 0x7773, RZ ;  /* 0x0000777305157816 */ /* 0x001fe400000000ff */
[----:B------:R-:W3:Y:S04]  /*240af0*/  LDL.LU R5, [R1+0x194] ;  /* 0x0001940001057983 */ /* 0x000ee80000300800 */
[----:B------:R0:W-:Y:S04]  /*240b00*/  @P5 STG.E.U8 desc[UR4][R2.64], R21 ;  /* 0x0000001502005986 */ /* 0x0001e8000c101104 */
[----:B0-----:R-:W4:Y:S01]  /*240b10*/  LDL.LU.64 R2, [R1+0x3218] ;  /* 0x0032180001027983 */ /* 0x001f220000300a00 */
[----:B------:R-:W-:-:S03]  /*240b20*/  LOP3.LUT R15, R15, 0xffefffff, RZ, 0xc0, !PT ;  /* 0xffefffff0f0f7812 */ /* 0x000fc600078ec0ff */
        /* <DEDUP_REMOVED lines=26> */
[----:B---3--:R-:W-:-:S05]  /*240cd0*/  PRMT R21, R5, 0x7770, RZ ;  /* 0x0000777005157816 */ /* 0x008fca00000000ff */
[----:B------:R0:W-:Y:S01]  /*240ce0*/  @P2 STG.E.U8 desc[UR4][R18.64], R21 ;  /* 0x0000001512002986 */ /* 0x0001e2000c101104 */
[----:B------:R-:W-:Y:S02]  /*240cf0*/  LOP3.LUT P6, RZ, R13, 0x80, RZ, 0xc0, !PT ;  /* 0x000000800dff7812 */ /* 0x000fe400078cc0ff */
[----:B0-----:R-:W-:-:S05]  /*240d00*/  PRMT R21, R5, 0x7771, RZ ;  /* 0x0000777105157816 */ /* 0x001fca00000000ff */
[----:B----4-:R0:W-:Y:S01]  /*240d10*/  @P3 STG.E.U8 desc[UR4][R24.64], R21 ;  /* 0x0000001518003986 */ /* 0x0101e2000c101104 */
[----:B------:R-:W-:Y:S02]  /*240d20*/  LOP3.LUT R15, R15, 0xf7ffffff, RZ, 0xc0, !PT ;  /* 0xf7ffffff0f0f7812 */ /* 0x000fe400078ec0ff */
[----:B0-----:R-:W-:Y:S01]  /*240d30*/  PRMT R21, R5, 0x7772, RZ ;  /* 0x0000777205157816 */ /* 0x001fe200000000ff */
[----:B------:R-:W2:Y:S04]  /*240d40*/  LDL.LU.64 R24, [R1+0x4a00] ;  /* 0x004a000001187983 */ /* 0x000ea80000300a00 */
[----:B------:R0:W-:Y:S01]  /*240d50*/  @P4 STG.E.U8 desc[UR4][R26.64], R21 ;  /* 0x000000151a004986 */ /* 0x0001e2000c101104 */
[----:B------:R-:W-:Y:S02]  /*240d60*/  @P6 LOP3.LUT R15, R15, 0x8000000, RZ, 0xfc, !PT ;  /* 0x080000000f0f6812 */ /* 0x000fe400078efcff */
[----:B------:R-:W-:-:S02]  /*240d70*/  LOP3.LUT P6, RZ, R13, 0x40, RZ, 0xc0, !PT ;  /* 0x000000400dff7812 */ /* 0x000fc400078cc0ff */
[----:B------:R-:W-:Y:S02]  /*240d80*/  LOP3.LUT P0, RZ, R13, 0x8000, RZ, 0xc0, !PT ;  /* 0x000080000dff7812 */ /* 0x000fe4000780c0ff */
[----:B0-----:R-:W-:Y:S01]  /*240d90*/  PRMT R21, R5, 0x7773, RZ ;  /* 0x0000777305157816 */ /* 0x001fe200000000ff */
[----:B------:R-:W3:Y:S01]  /*240da0*/  LDL.LU.64 R26, [R1+0x4548] ;  /* 0x00454800011a7983 */ /* 0x000ee20000300a00 */
[----:B------:R-:W-:-:S03]  /*240db0*/  LOP3.LUT P1, RZ, R13, 0x10000, RZ, 0xc0, !PT ;  /* 0x000100000dff7812 */ /* 0x000fc6000782c0ff */
[----:B------:R-:W4:Y:S01]  /*240dc0*/  LDL.LU R20, [R1+0x198] ;  /* 0x0001980001147983 */ /* 0x000f220000300800 */
[----:B------:R-:W-:-:S03]  /*240dd0*/  LOP3.LUT P2, RZ, R13, 0x20000, RZ, 0xc0, !PT ;  /* 0x000200000dff7812 */ /* 0x000fc6000784c0ff */
[----:B------:R0:W-:Y:S01]  /*240de0*/  @P5 STG.E.U8 desc[UR4][R2.64], R21 ;  /* 0x0000001502005986 */ /* 0x0001e2000c101104 */
[C---:B------:R-:W-:Y:S02]  /*240df0*/  LOP3.LUT P3, RZ, R13.reuse, 0x40000, RZ, 0xc0, !PT ;  /* 0x000400000dff7812 */ /* 0x040fe4000786c0ff */
[C---:B------:R-:W-:Y:S02]  /*240e00*/  LOP3.LUT P4, RZ, R13.reuse, 0x80000, RZ, 0xc0, !PT ;  /* 0x000800000dff7812 */ /* 0x040fe4000788c0ff */
[----:B------:R-:W-:Y:S01]  /*240e10*/  LOP3.LUT P5, RZ, R13, 0x100000, RZ, 0xc0, !PT ;  /* 0x001000000dff7812 */ /* 0x000fe200078ac0ff */
[----:B0-----:R-:W2:Y:S04]  /*240e20*/  LDL.LU.64 R2, [R1+0x3240] ;  /* 0x0032400001027983 */ /* 0x001ea80000300a00 */
        /* <DEDUP_REMOVED lines=16> */
[----:B---3--:R0:W-:Y:S01]  /*240f30*/  @P6 STG.E.U8 desc[UR4][R26.64], R21 ;  /* 0x000000151a006986 */ /* 0x0081e2000c101104 */
[----:B------:R-:W-:-:S03]  /*240f40*/  LOP3.LUT P6, RZ, R15, 0x2000000, RZ, 0xc0, !PT ;  /* 0x020000000fff7812 */ /* 0x000fc600078cc0ff */
[----:B------:R-:W3:Y:S04]  /*240f50*/  LDL.LU R0, [R1+0x19c] ;  /* 0x00019c0001007983 */ /* 0x000ee80000300800 */
[----:B------:R-:W3:Y:S01]  /*240f60*/  LDL.LU.64 R16, [R1+0x49e8] ;  /* 0x0049e80001107983 */ /* 0x000ee20000300a00 */
        /* <DEDUP_REMOVED lines=26> */
[----:B---3--:R0:W-:Y:S02]  /*241110*/  @P6 STG.E.U8 desc[UR4][R16.64], R21 ;  /* 0x0000001510006986 */ /* 0x0081e4000c101104 */
        /* <DEDUP_REMOVED lines=8> */
[----:B------:R-:W3:Y:S04]  /*2411a0*/  LDL.LU.64 R24, [R1+0x49c8] ;  /* 0x0049c80001187983 */ /* 0x000ee80000300a00 */
[----:B----4-:R0:W-:Y:S02]  /*2411b0*/  @P3 STG.E.U8 desc[UR4][R26.64], R21 ;  /* 0x000000151a003986 */ /* 0x0101e4000c101104 */
[----:B0-----:R-:W-:-:S05]  /*2411c0*/  PRMT R21, R0, 0x7771, RZ ;  /* 0x0000777100157816 */ /* 0x001fca00000000ff */
[----:B------:R0:W-:Y:S02]  /*2411d0*/  @P4 STG.E.U8 desc[UR4][R28.64], R21 ;  /* 0x000000151c004986 */ /* 0x0001e4000c101104 */
[C---:B0-----:R-:W-:Y:S02]  /*2411e0*/  PRMT R21, R0.reuse, 0x7772, RZ ;  /* 0x0000777200157816 */ /* 0x041fe400000000ff */
[----:B------:R-:W4:Y:S04]  /*2411f0*/  LDL.LU.64 R28, [R1+0x49c0] ;  /* 0x0049c000011c7983 */ /* 0x000f280000300a00 */
[----:B------:R0:W-:Y:S04]  /*241200*/  @P5 STG.E.U8 desc[UR4][R2.64], R21 ;  /* 0x0000001502005986 */ /* 0x0001e8000c101104 */
[----:B0-----:R-:W4:Y:S04]  /*241210*/  LDL.LU.64 R2, [R1+0x4528] ;  /* 0x0045280001027983 */ /* 0x001f280000300a00 */
[----:B------:R-:W4:Y:S01]  /*241220*/  LDL.LU R5, [R1+0x180] ;  /* 0x0001800001057983 */ /* 0x000f220000300800 */
[----:B------:R-:W-:-:S03]  /*241230*/  PRMT R21, R0, 0x7773, RZ ;  /* 0x0000777300157816 */ /* 0x000fc600000000ff */
[----:B------:R-:W4:Y:S04]  /*241240*/  LDL.LU.64 R22, [R1+0x32e0] ;  /* 0x0032e00001167983 */ /* 0x000f280000300a00 */
[----:B------:R-:W4:Y:S01]  /*241250*/  LDL.LU R27, [R1+0x170] ;  /* 0x00017000011b7983 */ /* 0x000f220000300800 */
[C---:B--2---:R-:W-:Y:S02]  /*241260*/  LOP3.LUT P2, RZ, R13.reuse, 0x200000, RZ, 0xc0, !PT ;  /* 0x002000000dff7812 */ /* 0x044fe4000784c0ff */
[C---:B------:R-:W-:Y:S02]  /*241270*/  LOP3.LUT P3, RZ, R13.reuse, 0x400000, RZ, 0xc0, !PT ;  /* 0x004000000dff7812 */ /* 0x040fe4000786c0ff */
[C---:B------:R-:W-:Y:S02]  /*241280*/  LOP3.LUT P4, RZ, R13.reuse, 0x800000, RZ, 0xc0, !PT ;  /* 0x008000000dff7812 */ /* 0x040fe4000788c0ff */
[----:B------:R-:W-:-:S07]  /*241290*/  LOP3.LUT P5, RZ, R13, 0x1000000, RZ, 0xc0, !PT ;  /* 0x010000000dff7812 */ /* 0x000fce00078ac0ff */
[----:B---3--:R4:W-:Y:S02]  /*2412a0*/  @P2 STG.E.U8 desc[UR4][R18.64], R21 ;  /* 0x0000001512002986 */ /* 0x0089e4000c101104 */
[----:B----4-:R-:W-:-:S05]  /*2412b0*/  PRMT R21, R5, 0x7770, RZ ;  /* 0x0000777005157816 */ /* 0x010fca00000000ff */
[----:B------:R0:W-:Y:S02]  /*2412c0*/  @P3 STG.E.U8 desc[UR4][R24.64], R21 ;  /* 0x0000001518003986 */ /* 0x0001e4000c101104 */
[C---:B0-----:R-:W-:Y:S02]  /*2412d0*/  PRMT R21, R5.reuse, 0x7771, RZ ;  /* 0x0000777105157816 */ /* 0x041fe400000000ff */
[----:B------:R-:W2:Y:S04]  /*2412e0*/  LDL.LU.64 R24, [R1+0x49b8] ;  /* 0x0049b80001187983 */ /* 0x000ea80000300a00 */
[----:B------:R0:W-:Y:S02]  /*2412f0*/  @P4 STG.E.U8 desc[UR4][R28.64], R21 ;  /* 0x000000151c004986 */ /* 0x0001e4000c101104 */
[----:B0-----:R-:W-:-:S02]  /*241300*/  PRMT R21, R5, 0x7772, RZ ;  /* 0x0000777205157816 */ /* 0x001fc400000000ff */
[----:B------:R-:W3:Y:S04]  /*241310*/  LDL.LU.64 R28, [R1+0x49b0] ;  /* 0x0049b000011c7983 */ /* 0x000ee80000300a00 */
[----:B------:R0:W-:Y:S04]  /*241320*/  @P5 STG.E.U8 desc[UR4][R2.64], R21 ;  /* 0x0000001502005986 */ /* 0x0001e8000c101104 */
[----:B0-----:R-:W4:Y:S01]  /*241330*/  LDL.LU.64 R2, [R1+0x4520] ;  /* 0x0045200001027983 */ /* 0x001f220000300a00 */
[----:B------:R-:W-:-:S03]  /*241340*/  PRMT R21, R5, 0x7773, RZ ;  /* 0x0000777305157816 */ /* 0x000fc600000000ff */
[----:B------:R-:W2:Y:S04]  /*241350*/  LDL.LU R0, [R1+0x184] ;  /* 0x0001840001007983 */ /* 0x000ea80000300800 */
[----:B------:R-:W-:Y:S04]  /*241360*/  STL.64 [R1+0x7ca8], R12 ;  /* 0x007ca80c01007387 */ /* 0x000fe80000100a00 */
[----:B------:R-:W2:Y:S04]  /*241370*/  LDL.LU R5, [R1+0x174] ;  /* 0x0001740001057983 */ /* 0x000ea80000300800 */
[----:B--2---:R0:W-:Y:S04]  /*241380*/  STL.64 [R1+0x7cb0], R4 ;  /* 0x007cb00401007387 */ /* 0x0041e80000100a00 */
[----:B0-----:R-:W2:Y:S04]  /*241390*/  LDL.LU.64 R4, [R1+0x4518] ;  /* 0x0045180001047983 */ /* 0x001ea80000300a00 */
[----:B--2---:R0:W-:Y:S04]  /*2413a0*/  STL.64 [R1+0x7cb8], R4 ;  /* 0x007cb80401007387 */ /* 0x0041e80000100a00 */
        /* <DEDUP_REMOVED lines=25> */
[----:B------:R-:W-:Y:S01]  /*241540*/  LOP3.LUT P0, RZ, R12, 0x4, RZ, 0xc0, !PT ;  /* 0x000000040cff7812 */ /* 0x000fe2000780c0ff */
[----:B------:R-:W2:Y:S04]  /*241550*/  LDL.LU R26, [R1+0x188] ;  /* 0x00018800011a7983 */ /* 0x000ea80000300800 */
[----:B------:R-:W-:-:S02]  /*241560*/  @P6 LOP3.LUT R15, R15, 0x40000, RZ, 0xfc, !PT ;  /* 0x000400000f0f6812 */ /* 0x000fc400078efcff */
[----:B------:R-:W-:Y:S02]  /*241570*/  LOP3.LUT P6, RZ, R13, 0x4000000, RZ, 0xc0, !PT ;  /* 0x040000000dff7812 */ /* 0x000fe400078cc0ff */
[----:B------:R-:W-:-:S11]  /*241580*/  LOP3.LUT R15, R15, 0xfff7ffff, RZ, 0xc0, !PT ;  /* 0xfff7ffff0f0f7812 */ /* 0x000fd600078ec0ff */
[----:B------:R-:W-:Y:S02]  /*241590*/  @P6 LOP3.LUT R15, R15, 0x80000, RZ, 0xfc, !PT ;  /* 0x000800000f0f6812 */ /* 0x000fe400078efcff */
[----:B------:R-:W-:-:S13]  /*2415a0*/  LOP3.LUT P6, RZ, R13, 0x2000000, RZ, 0xc0, !PT ;  /* 0x020000000dff7812 */ /* 0x000fda00078cc0ff */
[----:B------:R0:W-:Y:S01]  /*2415b0*/  @P6 STG.E.U8 desc[UR4][R22.64], R21 ;  /* 0x0000001516006986 */ /* 0x0001e2000c101104 */
[----:B------:R-:W-:Y:S02]  /*2415c0*/  LOP3.LUT P6, RZ, R15, 0x80000, RZ, 0xc0, !PT ;  /* 0x000800000fff7812 */ /* 0x000fe400078cc0ff */
[----:B0-----:R-:W-:-:S11]  /*2415d0*/  PRMT R21, R27, 0x7770, RZ ;  /* 0x000077701b157816 */ /* 0x001fd600000000ff */
[----:B------:R0:W-:Y:S01]  /*2415e0*/  @P6 STG.E.U8 desc[UR4][R24.64], R21 ;  /* 0x0000001518006986 */ /* 0x0001e2000c101104 */
[----:B------:R-:W-:Y:S02]  /*2415f0*/  LOP3.LUT P6, RZ, R15, 0x40000, RZ, 0xc0, !PT ;  /* 0x000400000fff7812 */ /* 0x000fe400078cc0ff */
[----:B0-----:R-:W-:-:S11]  /*241600*/  PRMT R21, R27, 0x7771, RZ ;  /* 0x000077711b157816 */ /* 0x001fd600000000ff */
[----:B---3--:R0:W-:Y:S01]  /*241610*/  @P6 STG.E.U8 desc[UR4][R28.64], R21 ;  /* 0x000000151c006986 */ /* 0x0081e2000c101104 */
[----:B------:R-:W-:Y:S02]  /*241620*/  LOP3.LUT P6, RZ, R15, 0x20000, RZ, 0xc0, !PT ;  /* 0x000200000fff7812 */ /* 0x000fe400078cc0ff */
[----:B0-----:R-:W-:-:S11]  /*241630*/  PRMT R21, R27, 0x7772, RZ ;  /* 0x000077721b157816 */ /* 0x001fd600000000ff */
[----:B----4-:R0:W-:Y:S01]  /*241640*/  @P6 STG.E.U8 desc[UR4][R2.64], R21 ;  /* 0x0000001502006986 */ /* 0x0101e2000c101104 */
[----:B------:R-:W-:Y:S02]  /*241650*/  LOP3.LUT P6, RZ, R15, 0x10000, RZ, 0xc0, !PT ;  /* 0x000100000fff7812 */ /* 0x000fe400078cc0ff */
[C---:B------:R-:W-:Y:S02]  /*241660*/  LOP3.LUT P1, RZ, R12.reuse, 0x8, RZ, 0xc0, !PT ;  /* 0x000000080cff7812 */ /* 0x040fe4000782c0ff */
[C---:B------:R-:W-:Y:S02]  /*241670*/  LOP3.LUT P2, RZ, R12.reuse, 0x10, RZ, 0xc0, !PT ;  /* 0x000000100cff7812 */ /* 0x040fe4000784c0ff */
[C---:B------:R-:W-:Y:S02]  /*241680*/  LOP3.LUT P3, RZ, R12.reuse, 0x20, RZ, 0xc0, !PT ;  /* 0x000000200cff7812 */ /* 0x040fe4000786c0ff */
[C---:B------:R-:W-:Y:S02]  /*241690*/  LOP3.LUT P4, RZ, R12.reuse, 0x40, RZ, 0xc0, !PT ;  /* 0x000000400cff7812 */ /* 0x040fe4000788c0ff */
[----:B------:R-:W-:-:S02]  /*2416a0*/  LOP3.LUT P5, RZ, R12, 0x80, RZ, 0xc0, !PT ;  /* 0x000000800cff7812 */ /* 0x000fc400078ac0ff */
[----:B------:R-:W3:Y:S01]  /*2416b0*/  LDL.LU.64 R12, [R1+0x3330] ;  /* 0x00333000010c7983 */ /* 0x000ee20000300a00 */
[----:B0-----:R-:W-:-:S03]  /*2416c0*/  PRMT R21, R27, 0x7773, RZ ;  /* 0x000077731b157816 */ /* 0x001fc600000000ff */
[----:B------:R-:W4:Y:S04]  /*2416d0*/  LDL.LU.64 R16, [R1+0x4998] ;  /* 0x0049980001107983 */ /* 0x000f280000300a00 */
        /* <DEDUP_REMOVED lines=21> */
[----:B---3--:R0:W-:Y:S04]  /*241830*/  @P6 STG.E.U8 desc[UR4][R12.64], R21 ;  /* 0x000000150c006986 */ /* 0x0081e8000c101104 */
[----:B0-----:R-:W3:Y:S01]  /*241840*/  LDL.LU.64 R12, [R1+0x7ca8] ;  /* 0x007ca800010c7983 */ /* 0x001ee20000300a00 */
[----:B------:R-:W-:Y:S02]  /*241850*/  LOP3.LUT R15, R15, 0xffffffef, RZ, 0xc0, !PT ;  /* 0xffffffef0f0f7812 */ /* 0x000fe400078ec0ff */
[----:B--2---:R-:W-:-:S05]  /*241860*/  PRMT R21, R5, 0x7770, RZ ;  /* 0x0000777005157816 */ /* 0x004fca00000000ff */
[----:B----4-:R0:W-:Y:S02]  /*241870*/  @P0 STG.E.U8 desc[UR4][R16.64], R21 ;  /* 0x0000001510000986 */ /* 0x0101e4000c101104 */
[----:B0-----:R-:W-:-:S05]  /*241880*/  PRMT R21, R5, 0x7771, RZ ;  /* 0x0000777105157816 */ /* 0x001fca00000000ff */
[----:B------:R0:W-:Y:S02]  /*241890*/  @P1 STG.E.U8 desc[UR4][R18.64], R21 ;  /* 0x0000001512001986 */ /* 0x0001e4000c101104 */
[----:B0-----:R-:W-:-:S05]  /*2418a0*/  PRMT R21, R5, 0x7772, RZ ;  /* 0x0000777205157816 */ /* 0x001fca00000000ff */
[----:B------:R0:W-:Y:S02]  /*2418b0*/  @P2 STG.E.U8 desc[UR4][R22.64], R21 ;  /* 0x0000001516002986 */ /* 0x0001e4000c101104 */
[----:B0-----:R-:W-:-:S05]  /*2418c0*/  PRMT R21, R5, 0x7773, RZ ;  /* 0x0000777305157816 */ /* 0x001fca00000000ff */
[----:B------:R0:W-:Y:S02]  /*2418d0*/  @P3 STG.E.U8 desc[UR4][R24.64], R21 ;  /* 0x0000001518003986 */ /* 0x0001e4000c101104 */
[C---:B0-----:R-:W-:Y:S02]  /*2418e0*/  PRMT R21, R26.reuse, 0x7770, RZ ;  /* 0x000077701a157816 */ /* 0x041fe400000000ff */
[----:B------:R-:W2:Y:S04]  /*2418f0*/  LDL.LU.64 R24, [R1+0x4508] ;  /* 0x0045080001187983 */ /* 0x000ea80000300a00 */
[----:B------:R0:W-:Y:S04]  /*241900*/  @P4 STG.E.U8 desc[UR4][R28.64], R21 ;  /* 0x000000151c004986 */ /* 0x0001e8000c101104 */
[----:B------:R-:W4:Y:S01]  /*241910*/  LDL.LU.64 R18, [R1+0x3380] ;  /* 0x0033800001127983 */ /* 0x000f220000300a00 */
[----:B0-----:R-:W-:-:S03]  /*241920*/  PRMT R21, R26, 0x7771, RZ ;  /* 0x000077711a157816 */ /* 0x001fc600000000ff */
[----:B------:R-:W4:Y:S04]  /*241930*/  LDL.LU.64 R28, [R1+0x4978] ;  /* 0x00497800011c7983 */ /* 0x000f280000300a00 */
[----:B------:R0:W-:Y:S04]  /*241940*/  @P5 STG.E.U8 desc[UR4][R2.64], R21 ;  /* 0x0000001502005986 */ /* 0x0001e8000c101104 */
[----:B0-----:R-:W4:Y:S04]  /*241950*/  LDL.LU.64 R2, [R1+0x4970] ;  /* 0x0049700001027983 */ /* 0x001f280000300a00 */
[----:B------:R-:W4:Y:S04]  /*241960*/  LDL.LU.64 R22, [R1+0x4500] ;  /* 0x0045000001167983 */ /* 0x000f280000300a00 */
[----:B------:R-:W4:Y:S01]  /*241970*/  LDL.LU R27, [R1+0x178] ;  /* 0x00017800011b7983 */ /* 0x000f220000300800 */
[----:B---3--:R-:W-:-:S13]  /*241980*/  LOP3.LUT P6, RZ, R12, 0x100000, RZ, 0xc0, !PT ;  /* 0x001000000cff7812 */ /* 0x008fda00078cc0ff */
        /* <DEDUP_REMOVED lines=12> */
[----:B------:R-:W-:-:S09]  /*241a50*/  LOP3.LUT P2, RZ, R12, 0x100, RZ, 0xc0, !PT ;  /* 0x000001000cff7812 */ /* 0x000fd2000784c0ff */
[----:B------:R-:W-:Y:S02]  /*241a60*/  @P6 LOP3.LUT R15, R15, 0x100, RZ, 0xfc, !PT ;  /* 0x000001000f0f6812 */ /* 0x000fe400078efcff */
[C---:B------:R-:W-:Y:S02]  /*241a70*/  LOP3.LUT P6, RZ, R12.reuse, 0x8000, RZ, 0xc0, !PT ;  /* 0x000080000cff7812 */ /* 0x040fe400078cc0ff */
[----:B------:R-:W-:Y:S02]  /*241a80*/  LOP3.LUT R15, R15, 0xfffffdff, RZ, 0xc0, !PT ;  /* 0xfffffdff0f0f7812 */ /* 0x000fe400078ec0ff */
[----:B------:R-:W-:Y:S02]  /*241a90*/  LOP3.LUT P3, RZ, R12, 0x200, RZ, 0xc0, !PT ;  /* 0x000002000cff7812 */ /* 0x000fe4000786c0ff */
[----:B------:R-:W-:-:S07]  /*241aa0*/  PRMT R21, R26, 0x7772, RZ ;  /* 0x000077721a157816 */ /* 0x000fce00000000ff */
[----:B------:R-:W-:Y:S02]  /*241ab0*/  @P6 LOP3.LUT R15, R15, 0x200, RZ, 0xfc, !PT ;  /* 0x000002000f0f6812 */ /* 0x000fe400078efcff */
[C---:B------:R-:W-:Y:S02]  /*241ac0*/  LOP3.LUT P6, RZ, R12.reuse, 0x4000, RZ, 0xc0, !PT ;  /* 0x000040000cff7812 */ /* 0x040fe400078cc0ff */
[C---:B------:R-:W-:Y:S02]  /*241ad0*/  LOP3.LUT P4, RZ, R12.reuse, 0x400, RZ, 0xc0, !PT ;  /* 0x000004000cff7812 */ /* 0x040fe4000788c0ff */
[----:B------:R-:W-:Y:S02]  /*241ae0*/  LOP3.LUT R15, R15, 0xfffffbff, RZ, 0xc0, !PT ;  /* 0xfffffbff0f0f7812 */ /* 0x000fe400078ec0ff */
[----:B------:R-:W-:Y:S01]  /*241af0*/  LOP3.LUT P5, RZ, R12, 0x800, RZ, 0xc0, !PT ;  /* 0x000008000cff7812 */ /* 0x000fe200078ac0ff */
[----:B------:R-:W-:-:S06]  /*241b00*/  IMAD.MOV.U32 R5, RZ, RZ, R7 ;  /* 0x000000ffff057224 */ /* 0x000fcc00078e0007 */
[----:B------:R-:W-:Y:S02]  /*241b10*/  @P6 LOP3.LUT R15, R15, 0x400, RZ, 0xfc, !PT ;  /* 0x000004000f0f6812 */ /* 0x000fe400078efcff */
[C---:B------:R-:W-:Y:S01]  /*241b20*/  LOP3.LUT P6, RZ, R12.reuse, 0x2000, RZ, 0xc0, !PT ;  /* 0x000020000cff7812 */ /* 0x040fe200078cc0ff */
[----:B------:R-:W-:Y:S02]  /*241b30*/  IMAD.MOV.U32 R7, RZ, RZ, R8 ;  /* 0x000000ffff077224 */ /* 0x000fe400078e0008 */
[----:B------:R-:W-:Y:S01]  /*241b40*/  IMAD.MOV.U32 R8, RZ, RZ, R9 ;  /* 0x000000ffff087224 */ /* 0x000fe200078e0009 */
[----:B------:R-:W-:Y:S01]  /*241b50*/  LOP3.LUT R15, R15, 0xfffff7ff, RZ, 0xc0, !PT ;  /* 0xfffff7ff0f0f7812 */ /* 0x000fe200078ec0ff */
[----:B------:R-:W-:Y:S02]  /*241b60*/  IMAD.MOV.U32 R9, RZ, RZ, R10 ;  /* 0x000000ffff097224 */ /* 0x000fe400078e000a */
[----:B------:R-:W-:Y:S02]  /*241b70*/  IMAD.MOV.U32 R0, RZ, RZ, R11 ;  /* 0x000000ffff007224 */ /* 0x000fe400078e000b */
[----:B------:R-:W3:Y:S01]  /*241b80*/  LDL.LU.64 R10, [R1+0x33a0] ;  /* 0x0033a000010a7983 */ /* 0x000ee20000300a00 */
[----:B------:R-:W-:-:S02]  /*241b90*/  LOP3.LUT P0, RZ, R12, 0x200000, RZ, 0xc0, !PT ;  /* 0x002000000cff7812 */ /* 0x000fc4000780c0ff */
[C---:B------:R-:W-:Y:S02]  /*241ba0*/  LOP3.LUT P1, RZ, R12.reuse, 0x400000, RZ, 0xc0, !PT ;  /* 0x004000000cff7812 */ /* 0x040fe4000782c0ff */
[----:B------:R-:W-:Y:S02]  /*241bb0*/  @P6 LOP3.LUT R15, R15, 0x800, RZ, 0xfc, !PT ;  /* 0x000008000f0f6812 */ /* 0x000fe400078efcff */
[----:B------:R-:W-:Y:S01]  /*241bc0*/  LOP3.LUT P6, RZ, R12, 0x1000, RZ, 0xc0, !PT ;  /* 0x000010000cff7812 */ /* 0x000fe200078cc0ff */
[----:B--2---:R0:W-:Y:S02]  /*241bd0*/  @P2 STG.E.U8 desc[UR4][R24.64], R21 ;  /* 0x0000001518002986 */ /* 0x0041e4000c101104 */
[----:B0-----:R-:W-:Y:S02]  /*241be0*/  PRMT R21, R26, 0x7773, RZ ;  /* 0x000077731a157816 */ /* 0x001fe400000000ff */
[----:B------:R-:W2:Y:S04]  /*241bf0*/  LDL.LU R25, [R1+0x18c] ;  /* 0x00018c0001197983 */ /* 0x000ea80000300800 */
[----:B----4-:R0:W-:Y:S01]  /*241c00*/  @P3 STG.E.U8 desc[UR4][R18.64], R21 ;  /* 0x0000001512003986 */ /* 0x0101e2000c101104 */
[----:B------:R-:W-:-:S02]  /*241c10*/  LOP3.LUT P2, RZ, R12, 0x800000, RZ, 0xc0, !PT ;  /* 0x008000000cff7812 */ /* 0x000fc4000784c0ff */
[----:B------:R-:W-:Y:S02]  /*241c20*/  LOP3.LUT P3, RZ, R12, 0x1000000, RZ, 0xc0, !PT ;  /* 0x010000000cff7812 */ /* 0x000fe4000786c0ff */
[----:B0-----:R-:W-:-:S05]  /*241c30*/  PRMT R21, R27, 0x7770, RZ ;  /* 0x000077701b157816 */ /* 0x001fca00000000ff */
[----:B------:R0:W-:Y:S01]  /*241c40*/  @P4 STG.E.U8 desc[UR4][R28.64], R21 ;  /* 0x000000151c004986 */ /* 0x0001e2000c101104 */
[C---:B------:R-:W-:Y:S02]  /*241c50*/  LOP3.LUT P4, RZ, R12.reuse, 0x2000000, RZ, 0xc0, !PT ;  /* 0x020000000cff7812 */ /* 0x040fe4000788c0ff */
[----:B0-----:R-:W-:Y:S01]  /*241c60*/  PRMT R21, R27, 0x7771, RZ ;  /* 0x000077711b157816 */ /* 0x001fe200000000ff */
[----:B------:R-:W4:Y:S04]  /*241c70*/  LDL.LU.64 R28, [R1+0x4968] ;  /* 0x00496800011c7983 */ /* 0x000f280000300a00 */
[----:B------:R0:W-:Y:S01]  /*241c80*/  @P5 STG.E.U8 desc[UR4][R2.64], R21 ;  /* 0x0000001502005986 */ /* 0x0001e2000c101104 */
[----:B------:R-:W-:-:S03]  /*241c90*/  LOP3.LUT P5, RZ, R12, 0x4000000, RZ, 0xc0, !PT ;  /* 0x040000000cff7812 */ /* 0x000fc600078ac0ff */
[----:B0-----:R-:W2:Y:S04]  /*241ca0*/  LDL.LU.64 R2, [R1+0x4960] ;  /* 0x0049600001027983 */ /* 0x001ea80000300a00 */
[----:B------:R-:W2:Y:S04]  /*241cb0*/  LDL.LU R26, [R1+0x17c] ;  /* 0x00017c00011a7983 */ /* 0x000ea80000300800 */
[----:B------:R0:W-:Y:S04]  /*241cc0*/  STL.64 [R1+0x7c80], R12 ;  /* 0x007c800c01007387 */ /* 0x0001e80000100a00 */
[----:B0-----:R-:W2:Y:S04]  /*241cd0*/  LDL.LU.64 R12, [R1+0x44f0] ;  /* 0x0044f000010c7983 */ /* 0x001ea80000300a00 */
[----:B--2---:R0:W-:Y:S04]  /*241ce0*/  STL.64 [R1+0x7c88], R12 ;  /* 0x007c880c01007387 */ /* 0x0041e80000100a00 */
        /* <DEDUP_REMOVED lines=13> */
[----:B------:R-:W-:-:S03]  /*241dc0*/  PRMT R21, R25, 0x7770, RZ ;  /* 0x0000777019157816 */ /* 0x000fc600000000ff */
[----:B------:R-:W3:Y:S04]  /*241dd0*/  LDL.LU.64 R10, [R1+0x33e8] ;  /* 0x0033e800010a7983 */ /* 0x000ee80000300a00 */
[----:B----4-:R0:W-:Y:S01]  /*241de0*/  @P6 STG.E.U8 desc[UR4][R28.64], R21 ;  /* 0x000000151c006986 */ /* 0x0101e2000c101104 */
[----:B------:R-:W-:-:S03]  /*241df0*/  LOP3.LUT P6, RZ, R15, 0x200, RZ, 0xc0, !PT ;  /* 0x000002000fff7812 */ /* 0x000fc600078cc0ff */
[----:B------:R-:W4:Y:S04]  /*241e00*/  LDL.LU R27, [R1+0x200] ;  /* 0x00020000011b7983 */ /* 0x000f280000300800 */
[----:B------:R-:W3:Y:S01]  /*241e10*/  LDL.LU R24, [R1+0x1f0] ;  /* 0x0001f00001187983 */ /* 0x000ee20000300800 */
[----:B0-----:R-:W-:-:S03]  /*241e20*/  PRMT R21, R25, 0x7771, RZ ;  /* 0x0000777119157816 */ /* 0x001fc600000000ff */
[----:B------:R-:W3:Y:S04]  /*241e30*/  LDL.LU.64 R16, [R1+0x4948] ;  /* 0x0049480001107983 */ /* 0x000ee80000300a00 */
[----:B------:R0:W-:Y:S01]  /*241e40*/  @P6 STG.E.U8 desc[UR4][R2.64], R21 ;  /* 0x0000001502006986 */ /* 0x0001e2000c101104 */
[----:B------:R-:W-:-:S03]  /*241e50*/  LOP3.LUT P6, RZ, R15, 0x100, RZ, 0xc0, !PT ;  /* 0x000001000fff7812 */ /* 0x000fc600078cc0ff */
[----:B------:R-:W3:Y:S04]  /*241e60*/  LDL.LU.64 R18, [R1+0x4940] ;  /* 0x0049400001127983 */ /* 0x000ee80000300a00 */
[----:B------:R-:W3:Y:S01]  /*241e70*/  LDL.LU.64 R22, [R1+0x44e8] ;  /* 0x0044e80001167983 */ /* 0x000ee20000300a00 */
[----:B0-----:R-:W-:-:S03]  /*241e80*/  PRMT R21, R25, 0x7772, RZ ;  /* 0x0000777219157816 */ /* 0x001fc600000000ff */
        /* <DEDUP_REMOVED lines=18> */
[----:B--2---:R0:W-:Y:S02]  /*241fb0*/  @P6 STG.E.U8 desc[UR4][R12.64], R21 ;  /* 0x000000150c006986 */ /* 0x0041e4000c101104 */
[----:B0-----:R-:W-:Y:S02]  /*241fc0*/  PRMT R21, R26, 0x7773, RZ ;  /* 0x000077731a157816 */ /* 0x001fe400000000ff */
[----:B------:R-:W2:Y:S04]  /*241fd0*/  LDL.LU.64 R12, [R1+0x7c80] ;  /* 0x007c8000010c7983 */ /* 0x000ea80000300a00 */
[----:B---3--:R0:W-:Y:S04]  /*241fe0*/  @P0 STG.E.U8 desc[UR4][R10.64], R21 ;  /* 0x000000150a000986 */ /* 0x0081e8000c101104 */
[----:B0-----:R-:W3:Y:S01]  /*241ff0*/  LDL.LU.64 R10, [R1+0x7c78] ;  /* 0x007c7800010a7983 */ /* 0x001ee20000300a00 */
[----:B----4-:R-:W-:-:S05]  /*242000*/  PRMT R21, R27, 0x7770, RZ ;  /* 0x000077701b157816 */ /* 0x010fca00000000ff */
[----:B------:R0:W-:Y:S02]  /*242010*/  @P1 STG.E.U8 desc[UR4][R16.64], R21 ;  /* 0x0000001510001986 */ /* 0x0001e4000c101104 */
[C---:B0-----:R-:W-:Y:S02]  /*242020*/  PRMT R21, R27.reuse, 0x7771, RZ ;  /* 0x000077711b157816 */ /* 0x041fe400000000ff */
[----:B------:R-:W4:Y:S04]  /*242030*/  LDL.LU.64 R16, [R1+0x4c38] ;  /* 0x004c380001107983 */ /* 0x000f280000300a00 */
[----:B------:R0:W-:Y:S02]  /*242040*/  @P2 STG.E.U8 desc[UR4][R18.64], R21 ;  /* 0x0000001512002986 */ /* 0x0001e4000c101104 */
[----:B0-----:R-:W-:-:S05]  /*242050*/  PRMT R21, R27, 0x7772, RZ ;  /* 0x000077721b157816 */ /* 0x001fca00000000ff */
[----:B------:R0:W-:Y:S02]  /*242060*/  @P3 STG.E.U8 desc[UR4][R22.64], R21 ;  /* 0x0000001516003986 */ /* 0x0001e4000c101104 */
[----:B0-----:R-:W-:Y:S02]  /*242070*/  PRMT R21, R27, 0x7773, RZ ;  /* 0x000077731b157816 */ /* 0x001fe400000000ff */
[----:B------:R-:W4:Y:S04]  /*242080*/  LDL.LU.64 R26, [R1+0x4750] ;  /* 0x00475000011a7983 */ /* 0x000f280000300a00 */
[----:B------:R0:W-:Y:S02]  /*242090*/  @P4 STG.E.U8 desc[UR4][R28.64], R21 ;  /* 0x000000151c004986 */ /* 0x0001e4000c101104 */
[----:B0-----:R-:W-:-:S05]  /*2420a0*/  PRMT R21, R24, 0x7770, RZ ;  /* 0x0000777018157816 */ /* 0x001fca00000000ff */
[----:B------:R0:W-:Y:S04]  /*2420b0*/  @P5 STG.E.U8 desc[UR4][R2.64], R21 ;  /* 0x0000001502005986 */ /* 0x0001e8000c101104 */
[----:B0-----:R-:W4:Y:S04]  /*2420c0*/  LDL.LU.64 R2, [R1+0x3448] ;  /* 0x0034480001027983 */ /* 0x001f280000300a00 */
[----:B------:R-:W4:Y:S04]  /*2420d0*/  LDL.LU.64 R18, [R1+0x4c30] ;  /* 0x004c300001127983 */ /* 0x000f280000300a00 */
[----:B------:R-:W4:Y:S04]  /*2420e0*/  LDL.LU.64 R28, [R1+0x4c28] ;  /* 0x004c2800011c7983 */ /* 0x000f280000300a00 */
[----:B------:R-:W4:Y:S04]  /*2420f0*/  LDL.LU.64 R22, [R1+0x4748] ;  /* 0x0047480001167983 */ /* 0x000f280000300a00 */
[----:B------:R-:W4:Y:S01]  /*242100*/  LDL.LU R25, [R1+0x204] ;  /* 0x0002040001197983 */ /* 0x000f220000300800 */
[----:B------:R-:W-:-:S02]  /*242110*/  LOP3.LUT R15, R15, 0xfffffffe, RZ, 0xc0, !PT ;  /* 0xfffffffe0f0f7812 */ /* 0x000fc400078ec0ff */
[----:B------:R-:W-:Y:S02]  /*242120*/  PRMT R21, R24, 0x7771, RZ ;  /* 0x0000777118157816 */ /* 0x000fe400000000ff */
[----:B--2---:R-:W-:Y:S02]  /*242130*/  LOP3.LUT R13, R13, 0xefffffff, RZ, 0xc0, !PT ;  /* 0xefffffff0d0d7812 */ /* 0x004fe400078ec0ff */
        /* <DEDUP_REMOVED lines=11> */
[----:B------:R-:W-:-:S13]  /*2421f0*/  LOP3.LUT P6, RZ, R11, 0x8, RZ, 0xc0, !PT ;  /* 0x000000080bff7812 */ /* 0x000fda00078cc0ff */
        /* <DEDUP_REMOVED lines=8> */
[----:B----4-:R0:W-:Y:S01]  /*242280*/  @P2 STG.E.U8 desc[UR4][R16.64], R21 ;  /* 0x0000001510002986 */ /* 0x0101e2000c101104 */
[----:B------:R-:W-:-:S07]  /*242290*/  LOP3.LUT P4, RZ, R12, 0x20000000, RZ, 0xc0, !PT ;  /* 0x200000000cff7812 */ /* 0x000fce000788c0ff */
[----:B------:R-:W-:Y:S02]  /*2422a0*/  @P6 LOP3.LUT R15, R15, 0x4, RZ, 0xfc, !PT ;  /* 0x000000040f0f6812 */ /* 0x000fe400078efcff */
[----:B------:R-:W-:Y:S02]  /*2422b0*/  LOP3.LUT P6, RZ, R11, 0x1, RZ, 0xc0, !PT ;  /* 0x000000010bff7812 */ /* 0x000fe400078cc0ff */
[----:B0-----:R-:W-:Y:S02]  /*2422c0*/  PRMT R21, R24, 0x7772, RZ ;  /* 0x0000777218157816 */ /* 0x001fe400000000ff */
[----:B------:R-:W-:Y:S02]  /*2422d0*/  LOP3.LUT P5, RZ, R12, 0x40000000, RZ, 0xc0, !PT ;  /* 0x400000000cff7812 */ /* 0x000fe400078ac0ff */
[----:B------:R-:W-:Y:S01]  /*2422e0*/  LOP3.LUT R15, R15, 0xfffffff7, RZ, 0xc0, !PT ;  /* 0xfffffff70f0f7812 */ /* 0x000fe200078ec0ff */
[----:B------:R0:W-:Y:S06]  /*2422f0*/  @P3 STG.E.U8 desc[UR4][R26.64], R21 ;  /* 0x000000151a003986 */ /* 0x0001ec000c101104 */
[----:B------:R-:W-:-:S02]  /*242300*/  @P6 LOP3.LUT R15, R15, 0x8, RZ, 0xfc, !PT ;  /* 0x000000080f0f6812 */ /* 0x000fc400078efcff */
[----:B------:R-:W-:Y:S02]  /*242310*/  LOP3.LUT P6, RZ, R12, 0x80000000, RZ, 0xc0, !PT ;  /* 0x800000000cff7812 */ /* 0x000fe400078cc0ff */
[----:B0-----:R-:W-:-:S05]  /*242320*/  PRMT R21, R24, 0x7773, RZ ;  /* 0x0000777318157816 */ /* 0x001fca00000000ff */
[----:B------:R0:W-:Y:S04]  /*242330*/  @P4 STG.E.U8 desc[UR4][R2.64], R21 ;  /* 0x0000001502004986 */ /* 0x0001e8000c101104 */
[----:B------:R-:W-:Y:S01]  /*242340*/  STL [R1+0x7b98], R12 ;  /* 0x007b980c01007387 */ /* 0x000fe20000100800 */
[----:B0-----:R-:W-:-:S03]  /*242350*/  PRMT R21, R25, 0x7770, RZ ;  /* 0x0000777019157816 */ /* 0x001fc600000000ff */
[----:B------:R-:W-:Y:S04]  /*242360*/  STL [R1+0x7c70], R13 ;  /* 0x007c700d01007387 */ /* 0x000fe80000100800 */
[----:B------:R0:W-:Y:S04]  /*242370*/  @P5 STG.E.U8 desc[UR4][R18.64], R21 ;  /* 0x0000001512005986 */ /* 0x0001e8000c101104 */
[----:B------:R-:W2:Y:S04]  /*242380*/  LDL.LU R14, [R1+0x1f4] ;  /* 0x0001f400010e7983 */ /* 0x000ea80000300800 */
[----:B------:R-:W3:Y:S01]  /*242390*/  LDL.LU.64 R26, [R1+0x3470] ;  /* 0x00347000011a7983 */ /* 0x000ee20000300a00 */
[----:B0-----:R-:W-:-:S03]  /*2423a0*/  PRMT R21, R25, 0x7771, RZ ;  /* 0x0000777119157816 */ /* 0x001fc600000000ff */
[----:B------:R-:W4:Y:S01]  /*2423b0*/  LDL.LU.64 R2, [R1+0x4c20] ;  /* 0x004c200001027983 */ /* 0x000f220000300a00 */
[----:B------:R-:W-:-:S03]  /*2423c0*/  LOP3.LUT P0, RZ, R11, 0x100, RZ, 0xc0, !PT ;  /* 0x000001000bff7812 */ /* 0x000fc6000780c0ff */
[----:B------:R-:W-:Y:S01]  /*2423d0*/  STL.64 [R1+0x7c58], R10 ;  /* 0x007c580a01007387 */ /* 0x000fe20000100a00 */
[C---:B------:R-:W-:Y:S02]  /*2423e0*/  LOP3.LUT P1, RZ, R11.reuse, 0x200, RZ, 0xc0, !PT ;  /* 0x000002000bff7812 */ /* 0x040fe4000782c0ff */
[C---:B------:R-:W-:Y:S01]  /*2423f0*/  LOP3.LUT P2, RZ, R11.reuse, 0x400, RZ, 0xc0, !PT ;  /* 0x000004000bff7812 */ /* 0x040fe2000784c0ff */
[----:B------:R0:W-:Y:S01]  /*242400*/  @P6 STG.E.U8 desc[UR4][R28.64], R21 ;  /* 0x000000151c006986 */ /* 0x0001e2000c101104 */
[C---:B------:R-:W-:Y:S02]  /*242410*/  LOP3.LUT P3, RZ, R11.reuse, 0x800, RZ, 0xc0, !PT ;  /* 0x000008000bff7812 */ /* 0x040fe4000786c0ff */
[C---:B------:R-:W-:Y:S01]  /*242420*/  LOP3.LUT P4, RZ, R11.reuse, 0x1000, RZ, 0xc0, !PT ;  /* 0x000010000bff7812 */ /* 0x040fe2000788c0ff */
[----:B------:R-:W2:Y:S01]  /*242430*/  LDL.LU.64 R12, [R1+0x4c18] ;  /* 0x004c1800010c7983 */ /* 0x000ea20000300a00 */
[----:B------:R-:W-:-:S03]  /*242440*/  LOP3.LUT P5, RZ, R11, 0x2000, RZ, 0xc0, !PT ;  /* 0x000020000bff7812 */ /* 0x000fc600078ac0ff */
[----:B0-----:R-:W2:Y:S04]  /*242450*/  LDL.LU R29, [R1+0x208] ;  /* 0x00020800011d7983 */ /* 0x001ea80000300800 */
[----:B------:R-:W2:Y:S01]  /*242460*/  LDL.LU.64 R10, [R1+0x4c10] ;  /* 0x004c1000010a7983 */ /* 0x000ea20000300a00 */
[----:B------:R-:W-:Y:S02]  /*242470*/  LOP3.LUT P6, RZ, R15, 0x8, RZ, 0xc0, !PT ;  /* 0x000000080fff7812 */ /* 0x000fe400078cc0ff */
[----:B------:R-:W-:-:S11]  /*242480*/  PRMT R21, R25, 0x7772, RZ ;  /* 0x0000777219157816 */ /* 0x000fd600000000ff */
[----:B------:R-:W-:Y:S01]  /*242490*/  @P6 STG.E.U8 desc[UR4][R22.64], R21 ;  /* 0x0000001516006986 */ /* 0x000fe2000c101104 */
[----:B------:R-:W-:-:S03]  /*2424a0*/  LOP3.LUT P6, RZ, R15, 0x4, RZ, 0xc0, !PT ;  /* 0x000000040fff7812 */ /* 0x000fc600078cc0ff */
[----:B--2---:R0:W-:Y:S04]  /*2424b0*/  STL.64 [R1+0x7c60], R10 ;  /* 0x007c600a01007387 */ /* 0x0041e80000100a00 */
[----:B0-----:R-:W2:Y:S01]  /*2424c0*/  LDL.LU.64 R10, [R1+0x3498] ;  /* 0x00349800010a7983 */ /* 0x001ea20000300a00 */
[----:B------:R-:W-:-:S05]  /*2424d0*/  PRMT R21, R25, 0x7773, RZ ;  /* 0x0000777319157816 */ /* 0x000fca00000000ff */
[----:B---3--:R0:W-:Y:S01]  /*2424e0*/  @P6 STG.E.U8 desc[UR4][R26.64], R21 ;  /* 0x000000151a006986 */ /* 0x0081e2000c101104 */
[----:B------:R-:W-:Y:S02]  /*2424f0*/  LOP3.LUT P6, RZ, R15, 0x2, RZ, 0xc0, !PT ;  /* 0x000000020fff7812 */ /* 0x000fe400078cc0ff */
[----:B0-----:R-:W-:-:S11]  /*242500*/  PRMT R21, R14, 0x7770, RZ ;  /* 0x000077700e157816 */ /* 0x001fd600000000ff */
[----:B----4-:R-:W-:Y:S01]  /*242510*/  @P6 STG.E.U8 desc[UR4][R2.64], R21 ;  /* 0x0000001502006986 */ /* 0x010fe2000c101104 */
[----:B------:R-:W-:Y:S02]  /*242520*/  LOP3.LUT P6, RZ, R15, 0x1, RZ, 0xc0, !PT ;  /* 0x000000010fff7812 */ /* 0x000fe400078cc0ff */
[----:B------:R-:W-:-:S11]  /*242530*/  PRMT R15, R14, 0x7771, RZ ;  /* 0x000077710e0f7816 */ /* 0x000fd600000000ff */
[----:B------:R-:W-:Y:S04]  /*242540*/  @P6 STG.E.U8 desc[UR4][R12.64], R15 ;  /* 0x0000000f0c006986 */ /* 0x000fe8000c101104 */
[----:B--2---:R0:W-:Y:S04]  /*242550*/  STL.64 [R1+0x7c68], R10 ;  /* 0x007c680a01007387 */ /* 0x0041e80000100a00 */
[----:B0-----:R-:W2:Y:S04]  /*242560*/  LDL.LU.64 R10, [R1+0x4740] ;  /* 0x00474000010a7983 */ /* 0x001ea80000300a00 */
[----:B------:R-:W3:Y:S04]  /*242570*/  LDL.LU R28, [R1+0x1f8] ;  /* 0x0001f800011c7983 */ /* 0x000ee80000300800 */
[----:B------:R-:W4:Y:S04]  /*242580*/  LDL.LU.64 R16, [R1+0x4738] ;  /* 0x0047380001107983 */ /* 0x000f280000300a00 */
        /* <DEDUP_REMOVED lines=22> */
[----:B0-----:R-:W-:-:S05]  /*2426f0*/  PRMT R15, R29, 0x7772, RZ ;  /* 0x000077721d0f7816 */ /* 0x001fca00000000ff */
[----:B----4-:R0:W-:Y:S02]  /*242700*/  @P0 STG.E.U8 desc[UR4][R16.64], R15 ;  /* 0x0000000f10000986 */ /* 0x0101e4000c101104 */
[----:B0-----:R-:W-:-:S05]  /*242710*/  PRMT R15, R29, 0x7773, RZ ;  /* 0x000077731d0f7816 */ /* 0x001fca00000000ff */
[----:B------:R3:W-:Y:S02]  /*242720*/  @P1 STG.E.U8 desc[UR4][R18.64], R15 ;  /* 0x0000000f12001986 */ /* 0x0007e4000c101104 */
[----:B---3--:R-:W-:-:S05]  /*242730*/  PRMT R15, R28, 0x7770, RZ ;  /* 0x000077701c0f7816 */ /* 0x008fca00000000ff */
[----:B------:R0:W-:Y:S02]  /*242740*/  @P2 STG.E.U8 desc[UR4][R22.64], R15 ;  /* 0x0000000f16002986 */ /* 0x0001e4000c101104 */
[C---:B0-----:R-:W-:Y:S02]  /*242750*/  PRMT R15, R28.reuse, 0x7771, RZ ;  /* 0x000077711c0f7816 */ /* 0x041fe400000000ff */
[----:B------:R-:W3:Y:S04]  /*242760*/  LDL.LU.64 R22, [R1+0x4bf0] ;  /* 0x004bf00001167983 */ /* 0x000ee80000300a00 */
[----:B------:R0:W-:Y:S02]  /*242770*/  @P3 STG.E.U8 desc[UR4][R24.64], R15 ;  /* 0x0000000f18003986 */ /* 0x0001e4000c101104 */
[----:B0-----:R-:W-:-:S02]  /*242780*/  PRMT R15, R28, 0x7772, RZ ;  /* 0x000077721c0f7816 */ /* 0x001fc400000000ff */
[----:B------:R-:W4:Y:S04]  /*242790*/  LDL.LU.64 R24, [R1+0x4be8] ;  /* 0x004be80001187983 */ /* 0x000f280000300a00 */
[----:B------:R0:W-:Y:S04]  /*2427a0*/  @P4 STG.E.U8 desc[UR4][R26.64], R15 ;  /* 0x0000000f1a004986 */ /* 0x0001e8000c101104 */
[----:B------:R-:W3:Y:S04]  /*2427b0*/  LDL.LU.64 R18, [R1+0x4728] ;  /* 0x0047280001127983 */ /* 0x000ee80000300a00 */
[----:B0-----:R-:W3:Y:S01]  /*2427c0*/  LDL.LU R26, [R1+0x20c] ;  /* 0x00020c00011a7983 */ /* 0x001ee20000300800 */
[----:B------:R-:W-:-:S05]  /*2427d0*/  PRMT R15, R28, 0x7773, RZ ;  /* 0x000077731c0f7816 */ /* 0x000fca00000000ff */
        /* <DEDUP_REMOVED lines=27> */
[----:B------:R-:W-:Y:S02]  /*242990*/  LOP3.LUT P5, RZ, R11, 0x20000, RZ, 0xc0, !PT ;  /* 0x000200000bff7812 */ /* 0x000fe400078ac0ff */
[----:B---3--:R-:W-:-:S05]  /*2429a0*/  PRMT R15, R26, 0x7770, RZ ;  /* 0x000077701a0f7816 */ /* 0x008fca00000000ff */
[----:B------:R0:W-:Y:S02]  /*2429b0*/  @P2 STG.E.U8 desc[UR4][R22.64], R15 ;  /* 0x0000000f16002986 */ /* 0x0001e4000c101104 */
[----:B------:R-:W-:Y:S02]  /*2429c0*/  @P6 LOP3.LUT R13, R13, 0x4000000, RZ, 0xfc, !PT ;  /* 0x040000000d0d6812 */ /* 0x000fe400078efcff */
[----:B------:R-:W-:Y:S02]  /*2429d0*/  LOP3.LUT P6, RZ, R11, 0x80000, RZ, 0xc0, !PT ;  /* 0x000800000bff7812 */ /* 0x000fe400078cc0ff */
[----:B0-----:R-:W-:Y:S01]  /*2429e0*/  PRMT R15, R26, 0x7771, RZ ;  /* 0x000077711a0f7816 */ /* 0x001fe200000000ff */
[----:B------:R-:W2:Y:S04]  /*2429f0*/  LDL.LU.64 R22, [R1+0x4bd8] ;  /* 0x004bd80001167983 */ /* 0x000ea80000300a00 */
[----:B----4-:R0:W-:Y:S01]  /*242a00*/  @P3 STG.E.U8 desc[UR4][R24.64], R15 ;  /* 0x0000000f18003986 */ /* 0x0101e2000c101104 */
[----:B------:R-:W-:-:S02]  /*242a10*/  LOP3.LUT R13, R13, 0xf7ffffff, RZ, 0xc0, !PT ;  /* 0xf7ffffff0d0d7812 */ /* 0x000fc400078ec0ff */
[----:B0-----:R-:W-:Y:S01]  /*242a20*/  PRMT R15, R26, 0x7772, RZ ;  /* 0x000077721a0f7816 */ /* 0x001fe200000000ff */
[----:B------:R-:W3:Y:S04]  /*242a30*/  LDL.LU.64 R24, [R1+0x4720] ;  /* 0x0047200001187983 */ /* 0x000ee80000300a00 */
[----:B------:R0:W-:Y:S01]  /*242a40*/  @P4 STG.E.U8 desc[UR4][R18.64], R15 ;  /* 0x0000000f12004986 */ /* 0x0001e2000c101104 */
[----:B------:R-:W-:-:S03]  /*242a50*/  @P6 LOP3.LUT R13, R13, 0x8000000, RZ, 0xfc, !PT ;  /* 0x080000000d0d6812 */ /* 0x000fc600078efcff */
[----:B------:R-:W4:Y:S01]  /*242a60*/  LDL.LU R14, [R1+0x1e0] ;  /* 0x0001e000010e7983 */ /* 0x000f220000300800 */
[----:B0-----:R-:W-:-:S05]  /*242a70*/  PRMT R15, R26, 0x7773, RZ ;  /* 0x000077731a0f7816 */ /* 0x001fca00000000ff */
[----:B------:R0:W-:Y:S01]  /*242a80*/  @P5 STG.E.U8 desc[UR4][R2.64], R15 ;  /* 0x0000000f02005986 */ /* 0x0001e2000c101104 */
[C---:B------:R-:W-:Y:S02]  /*242a90*/  LOP3.LUT P6, RZ, R11.reuse, 0x40000, RZ, 0xc0, !PT ;  /* 0x000400000bff7812 */ /* 0x040fe400078cc0ff */
[C---:B------:R-:W-:Y:S02]  /*242aa0*/  LOP3.LUT P0, RZ, R11.reuse, 0x8000000, RZ, 0xc0, !PT ;  /* 0x080000000bff7812 */ /* 0x040fe4000780c0ff */
[C---:B------:R-:W-:Y:S02]  /*242ab0*/  LOP3.LUT P1, RZ, R11.reuse, 0x10000000, RZ, 0xc0, !PT ;  /* 0x100000000bff7812 */ /* 0x040fe4000782c0ff */
[C---:B------:R-:W-:Y:S02]  /*242ac0*/  LOP3.LUT P2, RZ, R11.reuse, 0x20000000, RZ, 0xc0, !PT ;  /* 0x200000000bff7812 */ /* 0x040fe4000784c0ff */
[C---:B------:R-:W-:Y:S01]  /*242ad0*/  LOP3.LUT P3, RZ, R11.reuse, 0x40000000, RZ, 0xc0, !PT ;  /* 0x400000000bff7812 */ /* 0x040fe2000786c0ff */
[----:B0-----:R-:W2:Y:S01]  /*242ae0*/  LDL.LU.64 R2, [R1+0x3538] ;  /* 0x0035380001027983 */ /* 0x001ea20000300a00 */
[----:B------:R-:W-:-:S03]  /*242af0*/  LOP3.LUT P4, RZ, R11, 0x80000000, RZ, 0xc0, !PT ;  /* 0x800000000bff7812 */ /* 0x000fc6000788c0ff */
[----:B------:R-:W-:Y:S01]  /*242b00*/  STL.64 [R1+0x7c38], R10 ;  /* 0x007c380a01007387 */ /* 0x000fe20000100a00 */
[----:B------:R-:W-:-:S03]  /*242b10*/  LOP3.LUT P5, RZ, R10, 0x1, RZ, 0xc0, !PT ;  /* 0x000000010aff7812 */ /* 0x000fc600078ac0ff */
[----:B------:R0:W-:Y:S04]  /*242b20*/  STL.64 [R1+0x7c50], R6 ;  /* 0x007c500601007387 */ /* 0x0001e80000100a00 */
[----:B0-----:R-:W2:Y:S04]  /*242b30*/  LDL.LU.64 R6, [R1+0x4bd0] ;  /* 0x004bd00001067983 */ /* 0x001ea80000300a00 */
[----:B------:R-:W2:Y:S04]  /*242b40*/  LDL.LU.64 R10, [R1+0x3560] ;  /* 0x00356000010a7983 */ /* 0x000ea80000300a00 */
        /* <DEDUP_REMOVED lines=9> */
[----:B---3--:R-:W-:Y:S04]  /*242be0*/  @P6 STG.E.U8 desc[UR4][R24.64], R15 ;  /* 0x0000000f18006986 */ /* 0x008fe8000c101104 */
[----:B--2---:R0:W-:Y:S04]  /*242bf0*/  STL.64 [R1+0x7c48], R10 ;  /* 0x007c480a01007387 */ /* 0x0041e80000100a00 */
[----:B0-----:R-:W2:Y:S01]  /*242c00*/  LDL.LU.64 R10, [R1+0x4bc8] ;  /* 0x004bc800010a7983 */ /* 0x001ea20000300a00 */
[----:B------:R-:W-:Y:S02]  /*242c10*/  LOP3.LUT P6, RZ, R13, 0x2000000, RZ, 0xc0, !PT ;  /* 0x020000000dff7812 */ /* 0x000fe400078cc0ff */
[----:B------:R-:W-:Y:S01]  /*242c20*/  PRMT R15, R27, 0x7773, RZ ;  /* 0x000077731b0f7816 */ /* 0x000fe200000000ff */
[----:B------:R-:W3:Y:S04]  /*242c30*/  LDL.LU R28, [R1+0x1d0] ;  /* 0x0001d000011c7983 */ /* 0x000ee80000300800 */
[----:B------:R-:W3:Y:S04]  /*242c40*/  LDL.LU R29, [R1+0x1e4] ;  /* 0x0001e400011d7983 */ /* 0x000ee80000300800 */
[----:B------:R-:W3:Y:S04]  /*242c50*/  LDL.LU.64 R20, [R1+0x4bc0] ;  /* 0x004bc00001147983 */ /* 0x000ee80000300a00 */
[----:B------:R4:W-:Y:S01]  /*242c60*/  @P6 STG.E.U8 desc[UR4][R2.64], R15 ;  /* 0x0000000f02006986 */ /* 0x0009e2000c101104 */
[----:B------:R-:W-:-:S03]  /*242c70*/  LOP3.LUT P6, RZ, R13, 0x1000000, RZ, 0xc0, !PT ;  /* 0x010000000dff7812 */ /* 0x000fc600078cc0ff */
[----:B------:R-:W3:Y:S04]  /*242c80*/  LDL.LU.64 R16, [R1+0x4bb8] ;  /* 0x004bb80001107983 */ /* 0x000ee80000300a00 */
[----:B------:R-:W3:Y:S01]  /*242c90*/  LDL.LU.64 R18, [R1+0x4710] ;  /* 0x0047100001127983 */ /* 0x000ee20000300a00 */
[----:B----4-:R-:W-:-:S03]  /*242ca0*/  PRMT R15, R14, 0x7770, RZ ;  /* 0x000077700e0f7816 */ /* 0x010fc600000000ff */
[----:B------:R-:W4:Y:S04]  /*242cb0*/  LDL.LU.64 R22, [R1+0x3588] ;  /* 0x0035880001167983 */ /* 0x000f280000300a00 */
        /* <DEDUP_REMOVED lines=18> */
[----:B---3--:R-:W-:-:S11]  /*242de0*/  PRMT R15, R28, 0x7770, RZ ;  /* 0x000077701c0f7816 */ /* 0x008fd600000000ff */
[----:B------:R0:W-:Y:S02]  /*242df0*/  @P6 STG.E.U8 desc[UR4][R20.64], R15 ;  /* 0x0000000f14006986 */ /* 0x0001e4000c101104 */
[----:B0-----:R-:W-:-:S05]  /*242e00*/  PRMT R15, R28, 0x7771, RZ ;  /* 0x000077711c0f7816 */ /* 0x001fca00000000ff */
[----:B------:R0:W-:Y:S02]  /*242e10*/  @P0 STG.E.U8 desc[UR4][R16.64], R15 ;  /* 0x0000000f10000986 */ /* 0x0001e4000c101104 */
[C---:B0-----:R-:W-:Y:S02]  /*242e20*/  PRMT R15, R28.reuse, 0x7772, RZ ;  /* 0x000077721c0f7816 */ /* 0x041fe400000000ff */
[----:B------:R-:W3:Y:S04]  /*242e30*/  LDL.LU.64 R16, [R1+0x35b0] ;  /* 0x0035b00001107983 */ /* 0x000ee80000300a00 */
[----:B------:R0:W-:Y:S02]  /*242e40*/  @P1 STG.E.U8 desc[UR4][R18.64], R15 ;  /* 0x0000000f12001986 */ /* 0x0001e4000c101104 */
[----:B0-----:R-:W-:-:S05]  /*242e50*/  PRMT R15, R28, 0x7773, RZ ;  /* 0x000077731c0f7816 */ /* 0x001fca00000000ff */
[----:B----4-:R0:W-:Y:S02]  /*242e60*/  @P2 STG.E.U8 desc[UR4][R22.64], R15 ;  /* 0x0000000f16002986 */ /* 0x0101e4000c101104 */
[----:B0-----:R-:W-:-:S05]  /*242e70*/  PRMT R15, R29, 0x7770, RZ ;  /* 0x000077701d0f7816 */ /* 0x001fca00000000ff */
[----:B------:R0:W-:Y:S01]  /*242e80*/  @P3 STG.E.U8 desc[UR4][R24.64], R15 ;  /* 0x0000000f18003986 */ /* 0x0001e2000c101104 */
[----:B------:R-:W-:Y:S01]  /*242e90*/  IMAD.MOV.U32 R28, RZ, RZ, R6 ;  /* 0x000000ffff1c7224 */ /* 0x000fe200078e0006 */
[----:B0-----:R-:W-:-:S05]  /*242ea0*/  PRMT R15, R29, 0x7771, RZ ;  /* 0x000077711d0f7816 */ /* 0x001fca00000000ff */
[----:B------:R0:W-:Y:S01]  /*242eb0*/  @P4 STG.E.U8 desc[UR4][R26.64], R15 ;  /* 0x0000000f1a004986 */ /* 0x0001e2000c101104 */
[----:B------:R-:W-:Y:S02]  /*242ec0*/  IMAD.MOV.U32 R6, RZ, RZ, R7 ;  /* 0x000000ffff067224 */ /* 0x000fe400078e0007 */
[----:B------:R-:W-:Y:S01]  /*242ed0*/  IMAD.MOV.U32 R7, RZ, RZ, R9 ;  /* 0x000000ffff077224 */ /* 0x000fe200078e0009 */
[----:B0-----:R-:W-:-:S05]  /*242ee0*/  PRMT R15, R29, 0x7772, RZ ;  /* 0x000077721d0f7816 */ /* 0x001fca00000000ff */
[----:B------:R0:W-:Y:S02]  /*242ef0*/  @P5 STG.E.U8 desc[UR4][R2.64], R15 ;  /* 0x0000000f02005986 */ /* 0x0001e4000c101104 */
[----:B0-----:R-:W-:Y:S02]  /*242f00*/  IMAD.MOV.U32 R3, RZ, RZ, R4 ;  /* 0x000000ffff037224 */ /* 0x001fe400078e0004 */
[----:B------:R-:W-:Y:S02]  /*242f10*/  IMAD.MOV.U32 R4, RZ, RZ, R8 ;  /* 0x000000ffff047224 */ /* 0x000fe400078e0008 */
[----:B------:R-:W4:Y:S04]  /*242f20*/  LDL.LU.64 R8, [R1+0x4ba0] ;  /* 0x004ba00001087983 */ /* 0x000f280000300a00 */
[----:B------:R-:W4:Y:S04]  /*242f30*/  LDL.LU.64 R18, [R1+0x4b98] ;  /* 0x004b980001127983 */ /* 0x000f280000300a00 */
[----:B------:R-:W4:Y:S04]  /*242f40*/  LDL.LU.64 R24, [R1+0x4700] ;  /* 0x0047000001187983 */ /* 0x000f280000300a00 */
[----:B------:R-:W4:Y:S04]  /*242f50*/  LDL.LU R2, [R1+0x1d4] ;  /* 0x0001d40001027983 */ /* 0x000f280000300800 */
[----:B------:R-:W4:Y:S01]  /*242f60*/  LDL.LU.64 R26, [R1+0x35d8] ;  /* 0x0035d800011a7983 */ /* 0x000f220000300a00 */
[----:B------:R-:W-:-:S02]  /*242f70*/  LOP3.LUT R13, R13, 0xffffefff, RZ, 0xc0, !PT ;  /* 0xffffefff0d0d7812 */ /* 0x000fc400078ec0ff */
[----:B------:R-:W-:Y:S01]  /*242f80*/  PRMT R15, R29, 0x7773, RZ ;  /* 0x000077731d0f7816 */ /* 0x000fe200000000ff */
[----:B------:R-:W4:Y:S04]  /*242f90*/  LDL.LU R12, [R1+0x1e8] ;  /* 0x0001e800010c7983 */ /* 0x000f280000300800 */
[----:B------:R-:W4:Y:S01]  /*242fa0*/  LDL.LU.64 R22, [R1+0x4b90] ;  /* 0x004b900001167983 */ /* 0x000f220000300a00 */
        /* <DEDUP_REMOVED lines=20> */
[C---:B------:R-:W-:Y:S01]  /*2430f0*/  LOP3.LUT P3, RZ, R10.reuse, 0x4, RZ, 0xc0, !PT ;  /* 0x000000040aff7812 */ /* 0x040fe2000786c0ff */
[----:B---3--:R4:W-:Y:S01]  /*243100*/  @P2 STG.E.U8 desc[UR4][R16.64], R15 ;  /* 0x0000000f10002986 */ /* 0x0089e2000c101104 */
[----:B------:R-:W-:-:S07]  /*243110*/  LOP3.LUT P4, RZ, R10, 0x8, RZ, 0xc0, !PT ;  /* 0x000000080aff7812 */ /* 0x000fce000788c0ff */
[----:B------:R-:W-:Y:S02]  /*243120*/  @P6 LOP3.LUT R13, R13, 0x40000, RZ, 0xfc, !PT ;  /* 0x000400000d0d6812 */ /* 0x000fe400078efcff */
[C---:B------:R-:W-:Y:S02]  /*243130*/  LOP3.LUT P6, RZ, R10.reuse, 0x40, RZ, 0xc0, !PT ;  /* 0x000000400aff7812 */ /* 0x040fe400078cc0ff */
[----:B------:R-:W-:Y:S02]  /*243140*/  LOP3.LUT P5, RZ, R10, 0x10, RZ, 0xc0, !PT ;  /* 0x000000100aff7812 */ /* 0x000fe400078ac0ff */
[----:B------:R-:W-:-:S09]  /*243150*/  LOP3.LUT R13, R13, 0xfff7ffff, RZ, 0xc0, !PT ;  /* 0xfff7ffff0d0d7812 */ /* 0x000fd200078ec0ff */
[----:B------:R-:W-:Y:S02]  /*243160*/  @P6 LOP3.LUT R13, R13, 0x80000, RZ, 0xfc, !PT ;  /* 0x000800000d0d6812 */ /* 0x000fe400078efcff */
[----:B------:R-:W-:Y:S02]  /*243170*/  LOP3.LUT P6, RZ, R10, 0x20, RZ, 0xc0, !PT ;  /* 0x000000200aff7812 */ /* 0x000fe400078cc0ff */
[----:B----4-:R-:W-:-:S05]  /*243180*/  PRMT R15, R2, 0x7770, RZ ;  /* 0x00007770020f7816 */ /* 0x010fca00000000ff */
[----:B------:R0:W-:Y:S02]  /*243190*/  @P3 STG.E.U8 desc[UR4][R8.64], R15 ;  /* 0x0000000f08003986 */ /* 0x0001e4000c101104 */
[C---:B0-----:R-:W-:Y:S02]  /*2431a0*/  PRMT R15, R2.reuse, 0x7771, RZ ;  /* 0x00007771020f7816 */ /* 0x041fe400000000ff */
[----:B------:R-:W2:Y:S04]  /*2431b0*/  LDL.LU.64 R8, [R1+0x4b88] ;  /* 0x004b880001087983 */ /* 0x000ea80000300a00 */
[----:B------:R0:W-:Y:S02]  /*2431c0*/  @P4 STG.E.U8 desc[UR4][R18.64], R15 ;  /* 0x0000000f12004986 */ /* 0x0001e4000c101104 */
[----:B0-----:R-:W-:-:S05]  /*2431d0*/  PRMT R15, R2, 0x7772, RZ ;  /* 0x00007772020f7816 */ /* 0x001fca00000000ff */
[----:B------:R0:W-:Y:S01]  /*2431e0*/  @P5 STG.E.U8 desc[UR4][R24.64], R15 ;  /* 0x0000000f18005986 */ /* 0x0001e2000c101104 */
[C---:B------:R-:W-:Y:S02]  /*2431f0*/  LOP3.LUT P0, RZ, R10.reuse, 0x4000, RZ, 0xc0, !PT ;  /* 0x000040000aff7812 */ /* 0x040fe4000780c0ff */
[C---:B------:R-:W-:Y:S02]  /*243200*/  LOP3.LUT P1, RZ, R10.reuse, 0x8000, RZ, 0xc0, !PT ;  /* 0x000080000aff7812 */ /* 0x040fe4000782c0ff */
[----:B------:R-:W-:Y:S02]  /*243210*/  LOP3.LUT P2, RZ, R10, 0x10000, RZ, 0xc0, !PT ;  /* 0x000100000aff7812 */ /* 0x000fe4000784c0ff */
[----:B0-----:R-:W-:Y:S01]  /*243220*/  PRMT R15, R2, 0x7773, RZ ;  /* 0x00007773020f7816 */ /* 0x001fe200000000ff */
[----:B------:R-:W3:Y:S01]  /*243230*/  LDL.LU.64 R24, [R1+0x46f8] ;  /* 0x0046f80001187983 */ /* 0x000ee20000300a00 */
[----:B------:R-:W-:-:S03]  /*243240*/  LOP3.LUT P3, RZ, R10, 0x20000, RZ, 0xc0, !PT ;  /* 0x000200000aff7812 */ /* 0x000fc6000786c0ff */
[----:B------:R-:W-:Y:S01]  /*243250*/  STL.64 [R1+0x7c20], R10 ;  /* 0x007c200a01007387 */ /* 0x000fe20000100a00 */
[----:B------:R-:W-:-:S03]  /*243260*/  LOP3.LUT P4, RZ, R10, 0x40000, RZ, 0xc0, !PT ;  /* 0x000400000aff7812 */ /* 0x000fc6000788c0ff */
[----:B------:R-:W4:Y:S01]  /*243270*/  LDL.LU R14, [R1+0x1d8] ;  /* 0x0001d800010e7983 */ /* 0x000f220000300800 */
[----:B------:R-:W-:-:S03]  /*243280*/  LOP3.LUT P5, RZ, R10, 0x80000, RZ, 0xc0, !PT ;  /* 0x000800000aff7812 */ /* 0x000fc600078ac0ff */
[----:B------:R0:W-:Y:S04]  /*243290*/  @P6 STG.E.U8 desc[UR4][R26.64], R15 ;  /* 0x0000000f1a006986 */ /* 0x0001e8000c101104 */
[----:B0-----:R-:W2:Y:S04]  /*2432a0*/  LDL.LU.64 R26, [R1+0x3600] ;  /* 0x00360000011a7983 */ /* 0x001ea80000300a00 */
[----:B------:R-:W2:Y:S04]  /*2432b0*/  LDL.LU R29, [R1+0x1dc] ;  /* 0x0001dc00011d7983 */ /* 0x000ea80000300800 */
[----:B------:R-:W2:Y:S04]  /*2432c0*/  LDL.LU.64 R10, [R1+0x46f0] ;  /* 0x0046f000010a7983 */ /* 0x000ea80000300a00 */
[----:B--2---:R0:W-:Y:S04]  /*2432d0*/  STL.64 [R1+0x7c28], R10 ;  /* 0x007c280a01007387 */ /* 0x0041e80000100a00 */
[----:B0-----:R-:W2:Y:S01]  /*2432e0*/  LDL.LU.64 R10, [R1+0x4b78] ;  /* 0x004b7800010a7983 */ /* 0x001ea20000300a00 */
[----:B------:R-:W-:-:S02]  /*2432f0*/  LOP3.LUT P6, RZ, R13, 0x80000, RZ, 0xc0, !PT ;  /* 0x000800000dff7812 */ /* 0x000fc400078cc0ff */
[----:B------:R-:W-:-:S11]  /*243300*/  PRMT R15, R12, 0x7770, RZ ;  /* 0x000077700c0f7816 */ /* 0x000fd600000000ff */
        /* <DEDUP_REMOVED lines=11> */
[----:B------:R-:W3:Y:S04]  /*2433c0*/  LDL.LU.64 R8, [R1+0x3628] ;  /* 0x0036280001087983 */ /* 0x000ee80000300a00 */
        /* <DEDUP_REMOVED lines=21> */
[----:B------:R-:W2:Y:S10]  /*243520*/  LDL.LU.64 R10, [R1+0x7c20] ;  /* 0x007c2000010a7983 */ /* 0x000eb40000300a00 */
[----:B---3--:R0:W-:Y:S04]  /*243530*/  @P6 STG.E.U8 desc[UR4][R8.64], R15 ;  /* 0x0000000f08006986 */ /* 0x0081e8000c101104 */
[----:B0-----:R-:W3:Y:S01]  /*243540*/  LDL.LU.64 R8, [R1+0x7c18] ;  /* 0x007c180001087983 */ /* 0x001ee20000300a00 */
[----:B------:R-:W-:-:S05]  /*243550*/  PRMT R15, R2, 0x7770, RZ ;  /* 0x00007770020f7816 */ /* 0x000fca00000000ff */
[----:B------:R0:W-:Y:S02]  /*243560*/  @P0 STG.E.U8 desc[UR4][R20.64], R15 ;  /* 0x0000000f14000986 */ /* 0x0001e4000c101104 */
[C---:B0-----:R-:W-:Y:S02]  /*243570*/  PRMT R15, R2.reuse, 0x7771, RZ ;  /* 0x00007771020f7816 */ /* 0x041fe400000000ff */
[----:B------:R-:W2:Y:S04]  /*243580*/  LDL.LU.64 R20, [R1+0x46e0] ;  /* 0x0046e00001147983 */ /* 0x000ea80000300a00 */
[----:B------:R0:W-:Y:S02]  /*243590*/  @P1 STG.E.U8 desc[UR4][R16.64], R15 ;  /* 0x0000000f10001986 */ /* 0x0001e4000c101104 */
[----:B0-----:R-:W-:-:S05]  /*2435a0*/  PRMT R15, R2, 0x7772, RZ ;  /* 0x00007772020f7816 */ /* 0x001fca00000000ff */
[----:B------:R0:W-:Y:S02]  /*2435b0*/  @P2 STG.E.U8 desc[UR4][R18.64], R15 ;  /* 0x0000000f12002986 */ /* 0x0001e4000c101104 */
[----:B0-----:R-:W-:-:S05]  /*2435c0*/  PRMT R15, R2, 0x7773, RZ ;  /* 0x00007773020f7816 */ /* 0x001fca00000000ff */
[----:B------:R0:W-:Y:S02]  /*2435d0*/  @P3 STG.E.U8 desc[UR4][R22.64], R15 ;  /* 0x0000000f16003986 */ /* 0x0001e4000c101104 */
[C---:B0-----:R-:W-:Y:S02]  /*2435e0*/  PRMT R15, R29.reuse, 0x7770, RZ ;  /* 0x000077701d0f7816 */ /* 0x041fe400000000ff */
[----:B------:R-:W2:Y:S04]  /*2435f0*/  LDL.LU.64 R22, [R1+0x3678] ;  /* 0x0036780001167983 */ /* 0x000ea80000300a00 */
[----:B----4-:R0:W-:Y:S04]  /*243600*/  @P4 STG.E.U8 desc[UR4][R24.64], R15 ;  /* 0x0000000f18004986 */ /* 0x0101e8000c101104 */
[----:B------:R-:W4:Y:S01]  /*243610*/  LDL.LU.64 R16, [R1+0x4b50] ;  /* 0x004b500001107983 */ /* 0x000f220000300a00 */
[----:B0-----:R-:W-:-:S03]  /*243620*/  PRMT R15, R29, 0x7771, RZ ;  /* 0x000077711d0f7816 */ /* 0x001fc600000000ff */
[----:B------:R-:W4:Y:S04]  /*243630*/  LDL.LU.64 R24, [R1+0x4b48] ;  /* 0x004b480001187983 */ /* 0x000f280000300a00 */
[----:B------:R0:W-:Y:S04]  /*243640*/  @P5 STG.E.U8 desc[UR4][R26.64], R15 ;  /* 0x0000000f1a005986 */ /* 0x0001e8000c101104 */
[----:B0-----:R-:W4:Y:S04]  /*243650*/  LDL.LU.64 R26, [R1+0x46d8] ;  /* 0x0046d800011a7983 */ /* 0x001f280000300a00 */
[----:B------:R-:W4:Y:S01]  /*243660*/  LDL.LU R2, [R1+0x250] ;  /* 0x0002500001027983 */ /* 0x000f220000300800 */
[----:B------:R-:W-:-:S02]  /*243670*/  LOP3.LUT R13, R13, 0xffffffef, RZ, 0xc0, !PT ;  /* 0xffffffef0d0d7812 */ /* 0x000fc400078ec0ff */
[----:B------:R-:W-:Y:S01]  /*243680*/  PRMT R15, R29, 0x7772, RZ ;  /* 0x000077721d0f7816 */ /* 0x000fe200000000ff */
[----:B------:R-:W4:Y:S04]  /*243690*/  LDL.LU.64 R18, [R1+0x3698] ;  /* 0x0036980001127983 */ /* 0x000f280000300a00 */
[----:B------:R-:W4:Y:S01]  /*2436a0*/  LDL.LU R14, [R1+0x240] ;  /* 0x00024000010e7983 */ /* 0x000f220000300800 */
[----:B---3--:R-:W-:-:S13]  /*2436b0*/  LOP3.LUT P6, RZ, R9, 0x1, RZ, 0xc0, !PT ;  /* 0x0000000109ff7812 */ /* 0x008fda00078cc0ff */
[----:B------:R-:W-:Y:S02]  /*2436c0*/  @P6 LOP3.LUT R13, R13, 0x10, RZ, 0xfc, !PT ;  /* 0x000000100d0d6812 */ /* 0x000fe400078efcff */
        /* <DEDUP_REMOVED lines=19> */
[----:B------:R0:W-:Y:S01]  /*243800*/  @P2 STG.E.U8 desc[UR4][R20.64], R15 ;  /* 0x0000000f14002986 */ /* 0x0001e2000c101104 */
[----:B------:R-:W-:-:S07]  /*243810*/  LOP3.LUT P4, RZ, R10, 0x400000, RZ, 0xc0, !PT ;  /* 0x004000000aff7812 */ /* 0x000fce000788c0ff */
[----:B------:R-:W-:Y:S02]  /*243820*/  @P6 LOP3.LUT R13, R13, 0x400, RZ, 0xfc, !PT ;  /* 0x000004000d0d6812 */ /* 0x000fe400078efcff */
[C---:B------:R-:W-:Y:S02]  /*243830*/  LOP3.LUT P6, RZ, R10.reuse, 0x2000000, RZ, 0xc0, !PT ;  /* 0x020000000aff7812 */ /* 0x040fe400078cc0ff */
[----:B0-----:R-:W-:Y:S02]  /*243840*/  PRMT R15, R29, 0x7773, RZ ;  /* 0x000077731d0f7816 */ /* 0x001fe400000000ff */
[----:B------:R-:W-:Y:S02]  /*243850*/  LOP3.LUT P5, RZ, R10, 0x800000, RZ, 0xc0, !PT ;  /* 0x008000000aff7812 */ /* 0x000fe400078ac0ff */
[----:B------:R-:W-:Y:S01]  /*243860*/  LOP3.LUT R13, R13, 0xfffff7ff, RZ, 0xc0, !PT ;  /* 0xfffff7ff0d0d7812 */ /* 0x000fe200078ec0ff */
[----:B------:R4:W-:Y:S06]  /*243870*/  @P3 STG.E.U8 desc[UR4][R22.64], R15 ;  /* 0x0000000f16003986 */ /* 0x0009ec000c101104 */
[----:B------:R-:W-:-:S02]  /*243880*/  @P6 LOP3.LUT R13, R13, 0x800, RZ, 0xfc, !PT ;  /* 0x000008000d0d6812 */ /* 0x000fc400078efcff */
[----:B------:R-:W-:Y:S02]  /*243890*/  LOP3.LUT P6, RZ, R10, 0x1000000, RZ, 0xc0, !PT ;  /* 0x010000000aff7812 */ /* 0x000fe400078cc0ff */
[----:B----4-:R-:W-:-:S05]  /*2438a0*/  PRMT R15, R2, 0x7770, RZ ;  /* 0x00007770020f7816 */ /* 0x010fca00000000ff */
[----:B------:R0:W-:Y:S04]  /*2438b0*/  @P4 STG.E.U8 desc[UR4][R16.64], R15 ;  /* 0x0000000f10004986 */ /* 0x0001e8000c101104 */
[----:B------:R-:W-:Y:S04]  /*2438c0*/  STL.64 [R1+0x7bf0], R10 ;  /* 0x007bf00a01007387 */ /* 0x000fe80000100a00 */
[----:B------:R-:W2:Y:S01]  /*2438d0*/  LDL.LU.64 R22, [R1+0x4b40] ;  /* 0x004b400001167983 */ /* 0x000ea20000300a00 */
[----:B0-----:R-:W-:-:S05]  /*2438e0*/  PRMT R15, R2, 0x7771, RZ ;  /* 0x00007771020f7816 */ /* 0x001fca00000000ff */
[----:B------:R0:W-:Y:S01]  /*2438f0*/  @P5 STG.E.U8 desc[UR4][R24.64], R15 ;  /* 0x0000000f18005986 */ /* 0x0001e2000c101104 */
[C---:B------:R-:W-:Y:S02]  /*243900*/  LOP3.LUT P0, RZ, R9.reuse, 0x2, RZ, 0xc0, !PT ;  /* 0x0000000209ff7812 */ /* 0x040fe4000780c0ff */
[C---:B------:R-:W-:Y:S02]  /*243910*/  LOP3.LUT P1, RZ, R9.reuse, 0x4, RZ, 0xc0, !PT ;  /* 0x0000000409ff7812 */ /* 0x040fe4000782c0ff */
[C---:B------:R-:W-:Y:S02]  /*243920*/  LOP3.LUT P2, RZ, R9.reuse, 0x8, RZ, 0xc0, !PT ;  /* 0x0000000809ff7812 */ /* 0x040fe4000784c0ff */
[----:B0-----:R-:W-:Y:S01]  /*243930*/  PRMT R15, R2, 0x7772, RZ ;  /* 0x00007772020f7816 */ /* 0x001fe200000000ff */
[----:B------:R-:W3:Y:S01]  /*243940*/  LDL.LU.64 R24, [R1+0x4b38] ;  /* 0x004b380001187983 */ /* 0x000ee20000300a00 */
[----:B------:R-:W-:-:S03]  /*243950*/  LOP3.LUT P3, RZ, R9, 0x10, RZ, 0xc0, !PT ;  /* 0x0000001009ff7812 */ /* 0x000fc6000786c0ff */
[----:B------:R-:W-:Y:S01]  /*243960*/  STL.64 [R1+0x7bf8], R8 ;  /* 0x007bf80801007387 */ /* 0x000fe20000100a00 */
[----:B------:R-:W-:-:S03]  /*243970*/  LOP3.LUT P4, RZ, R9, 0x20, RZ, 0xc0, !PT ;  /* 0x0000002009ff7812 */ /* 0x000fc6000788c0ff */
[----:B------:R0:W-:Y:S01]  /*243980*/  @P6 STG.E.U8 desc[UR4][R26.64], R15 ;  /* 0x0000000f1a006986 */ /* 0x0001e2000c101104 */
[----:B------:R-:W-:-:S03]  /*243990*/  LOP3.LUT P5, RZ, R9, 0x40, RZ, 0xc0, !PT ;  /* 0x0000004009ff7812 */ /* 0x000fc600078ac0ff */
[----:B0-----:R-:W4:Y:S04]  /*2439a0*/  LDL.LU.64 R26, [R1+0x46d0] ;  /* 0x0046d000011a7983 */ /* 0x001f280000300a00 */
        /* <DEDUP_REMOVED lines=29> */
[----:B------:R-:W3:Y:S04]  /*243b80*/  LDL.LU R14, [R1+0x7c10] ;  /* 0x007c1000010e7983 */ /* 0x000ee80000300800 */
        /* <DEDUP_REMOVED lines=9> */
[----:B------:R-:W-:-:S03]  /*243c20*/  LOP3.LUT P6, RZ, R13, 0x10, RZ, 0xc0, !PT ;  /* 0x000000100dff7812 */ /* 0x000fc600078cc0ff */
[----:B0-----:R-:W2:Y:S01]  /*243c30*/  LDL.LU.64 R8, [R1+0x7bf8] ;  /* 0x007bf80001087983 */ /* 0x001ea20000300a00 */
[----:B------:R-:W-:-:S09]  /*243c40*/  PRMT R15, R12, 0x7772, RZ ;  /* 0x000077720c0f7816 */ /* 0x000fd200000000ff */
[----:B---3--:R0:W-:Y:S04]  /*243c50*/  @P6 STG.E.U8 desc[UR4][R10.64], R15 ;  /* 0x0000000f0a006986 */ /* 0x0081e8000c101104 */
[----:B0-----:R-:W3:Y:S01]  /*243c60*/  LDL.LU.64 R10, [R1+0x7bf0] ;  /* 0x007bf000010a7983 */ /* 0x001ee20000300a00 */
[----:B------:R-:W-:-:S05]  /*243c70*/  PRMT R15, R12, 0x7773, RZ ;  /* 0x000077730c0f7816 */ /* 0x000fca00000000ff */
[----:B------:R0:W-:Y:S02]  /*243c80*/  @P0 STG.E.U8 desc[UR4][R20.64], R15 ;  /* 0x0000000f14000986 */ /* 0x0001e4000c101104 */
[----:B0-----:R-:W-:-:S05]  /*243c90*/  PRMT R15, R2, 0x7770, RZ ;  /* 0x00007770020f7816 */ /* 0x001fca00000000ff */
[----:B----4-:R0:W-:Y:S02]  /*243ca0*/  @P1 STG.E.U8 desc[UR4][R16.64], R15 ;  /* 0x0000000f10001986 */ /* 0x0101e4000c101104 */
[----:B0-----:R-:W-:-:S05]  /*243cb0*/  PRMT R15, R2, 0x7771, RZ ;  /* 0x00007771020f7816 */ /* 0x001fca00000000ff */
[----:B------:R0:W-:Y:S02]  /*243cc0*/  @P2 STG.E.U8 desc[UR4][R18.64], R15 ;  /* 0x0000000f12002986 */ /* 0x0001e4000c101104 */
[----:B0-----:R-:W-:-:S05]  /*243cd0*/  PRMT R15, R2, 0x7772, RZ ;  /* 0x00007772020f7816 */ /* 0x001fca00000000ff */
[----:B------:R0:W-:Y:S02]  /*243ce0*/  @P3 STG.E.U8 desc[UR4][R22.64], R15 ;  /* 0x0000000f16003986 */ /* 0x0001e4000c101104 */
[----:B0-----:R-:W-:Y:S02]  /*243cf0*/  PRMT R15, R2, 0x7773, RZ ;  /* 0x00007773020f7816 */ /* 0x001fe400000000ff */
[----:B------:R-:W4:Y:S04]  /*243d00*/  LDL.LU.64 R22, [R1+0x4df0] ;  /* 0x004df00001167983 */ /* 0x000f280000300a00 */
[----:B------:R0:W-:Y:S04]  /*243d10*/  @P4 STG.E.U8 desc[UR4][R24.64], R15 ;  /* 0x0000000f18004986 */ /* 0x0001e8000c101104 */
[----:B------:R-:W4:Y:S01]  /*243d20*/  LDL.LU.64 R20, [R1+0x4930] ;  /* 0x0049300001147983 */ /* 0x000f220000300a00 */
[----:B0-----:R-:W-:-:S03]  /*243d30*/  PRMT R15, R29, 0x7770, RZ ;  /* 0x000077701d0f7816 */ /* 0x001fc600000000ff */
        /* <DEDUP_REMOVED lines=9> */
[----:B--2---:R-:W-:Y:S02]  /*243dd0*/  LOP3.LUT P6, RZ, R9, 0x80000, RZ, 0xc0, !PT ;  /* 0x0008000009ff7812 */ /* 0x004fe400078cc0ff */
[----:B---3--:R-:W-:-:S11]  /*243de0*/  LOP3.LUT R10, R10, 0xefffffff, RZ, 0xc0, !PT ;  /* 0xefffffff0a0a7812 */ /* 0x008fd600078ec0ff */
        /* <DEDUP_REMOVED lines=23> */
[----:B0-----:R-:W-:Y:S01]  /*243f60*/  PRMT R15, R29, 0x7772, RZ ;  /* 0x000077721d0f7816 */ /* 0x001fe200000000ff */
[----:B------:R-:W2:Y:S01]  /*243f70*/  LDL.LU.64 R22, [R1+0x3768] ;  /* 0x0037680001167983 */ /* 0x000ea20000300a00 */
[----:B------:R-:W-:Y:S02]  /*243f80*/  LOP3.LUT P5, RZ, R9, 0x400, RZ, 0xc0, !PT ;  /* 0x0000040009ff7812 */ /* 0x000fe400078ac0ff */
[----:B------:R-:W-:Y:S01]  /*243f90*/  LOP3.LUT R13, R13, 0xfffffff7, RZ, 0xc0, !PT ;  /* 0xfffffff70d0d7812 */ /* 0x000fe200078ec0ff */
[----:B------:R0:W-:Y:S06]  /*243fa0*/  @P3 STG.E.U8 desc[UR4][R20.64], R15 ;  /* 0x0000000f14003986 */ /* 0x0001ec000c101104 */
[----:B------:R-:W-:-:S02]  /*243fb0*/  @P6 LOP3.LUT R13, R13, 0x8, RZ, 0xfc, !PT ;  /* 0x000000080d0d6812 */ /* 0x000fc400078efcff */
[----:B------:R-:W-:Y:S02]  /*243fc0*/  LOP3.LUT P6, RZ, R9, 0x800, RZ, 0xc0, !PT ;  /* 0x0000080009ff7812 */ /* 0x000fe400078cc0ff */
[----:B0-----:R-:W-:-:S05]  /*243fd0*/  PRMT R15, R29, 0x7773, RZ ;  /* 0x000077731d0f7816 */ /* 0x001fca00000000ff */
[----:B------:R0:W-:Y:S02]  /*243fe0*/  @P4 STG.E.U8 desc[UR4][R24.64], R15 ;  /* 0x0000000f18004986 */ /* 0x0001e4000c101104 */
[----:B0-----:R-:W-:Y:S02]  /*243ff0*/  PRMT R15, R2, 0x7770, RZ ;  /* 0x00007770020f7816 */ /* 0x001fe400000000ff */
[----:B------:R-:W3:Y:S04]  /*244000*/  LDL.LU.64 R24, [R1+0x4dd8] ;  /* 0x004dd80001187983 */ /* 0x000ee80000300a00 */
[----:B------:R0:W-:Y:S01]  /*244010*/  @P5 STG.E.U8 desc[UR4][R16.64], R15 ;  /* 0x0000000f10005986 */ /* 0x0001e2000c101104 */
[----:B------:R-:W-:-:S03]  /*244020*/  LOP3.LUT P0, RZ, R9, 0x100000, RZ, 0xc0, !PT ;  /* 0x0010000009ff7812 */ /* 0x000fc6000780c0ff */
[----:B------:R-:W-:Y:S01]  /*244030*/  STL.64 [R1+0x7bd8], R8 ;  /* 0x007bd80801007387 */ /* 0x000fe20000100a00 */
[C---:B------:R-:W-:Y:S02]  /*244040*/  LOP3.LUT P1, RZ, R9.reuse, 0x200000, RZ, 0xc0, !PT ;  /* 0x0020000009ff7812 */ /* 0x040fe4000782c0ff */
[----:B0-----:R-:W-:Y:S02]  /*244050*/  PRMT R15, R2, 0x7771, RZ ;  /* 0x00007771020f7816 */ /* 0x001fe400000000ff */
[----:B------:R-:W-:-:S03]  /*244060*/  LOP3.LUT P2, RZ, R9, 0x400000, RZ, 0xc0, !PT ;  /* 0x0040000009ff7812 */ /* 0x000fc6000784c0ff */
[----:B------:R0:W-:Y:S01]  /*244070*/  @P6 STG.E.U8 desc[UR4][R26.64], R15 ;  /* 0x0000000f1a006986 */ /* 0x0001e2000c101104 */
[C---:B------:R-:W-:Y:S02]  /*244080*/  LOP3.LUT P3, RZ, R9.reuse, 0x800000, RZ, 0xc0, !PT ;  /* 0x0080000009ff7812 */ /* 0x040fe4000786c0ff */
[C---:B------:R-:W-:Y:S02]  /*244090*/  LOP3.LUT P4, RZ, R9.reuse, 0x1000000, RZ, 0xc0, !PT ;  /* 0x0100000009ff7812 */ /* 0x040fe4000788c0ff */
[----:B------:R-:W-:Y:S01]  /*2440a0*/  LOP3.LUT P5, RZ, R9, 0x2000000, RZ, 0xc0, !PT ;  /* 0x0200000009ff7812 */ /* 0x000fe200078ac0ff */
        /* <DEDUP_REMOVED lines=17> */
[----:B------:R-:W-:Y:S02]  /*2441c0*/  LOP3.LUT P6, RZ, R13, 0x1, RZ, 0xc0, !PT ;  /* 0x000000010dff7812 */ /* 0x000fe400078cc0ff */
[----:B------:R-:W-:Y:S01]  /*2441d0*/  PRMT R13, R12, 0x7771, RZ ;  /* 0x000077710c0d7816 */ /* 0x000fe200000000ff */
[----:B------:R-:W3:Y:S04]  /*2441e0*/  LDL.LU R2, [R1+0x230] ;  /* 0x0002300001027983 */ /* 0x000ee80000300800 */
[----:B------:R-:W3:Y:S04]  /*2441f0*/  LDL.LU.64 R16, [R1+0x37d0] ;  /* 0x0037d00001107983 */ /* 0x000ee80000300a00 */
[----:B------:R-:W3:Y:S04]  /*244200*/  LDL.LU.64 R18, [R1+0x4db8] ;  /* 0x004db80001127983 */ /* 0x000ee80000300a00 */
[----:B----4-:R1:W-:Y:S01]  /*244210*/  @P6 STG.E.U8 desc[UR4][R26.64], R13 ;  /* 0x0000000d1a006986 */ /* 0x0103e2000c101104 */
[----:B------:R-:W-:-:S03]  /*244220*/  LOP3.LUT P6, RZ, R10, 0x80000000, RZ, 0xc0, !PT ;  /* 0x800000000aff7812 */ /* 0x000fc600078cc0ff */
[----:B------:R-:W4:Y:S04]  /*244230*/  LDL.LU.64 R22, [R1+0x4db0] ;  /* 0x004db00001167983 */ /* 0x000f280000300a00 */
[----:B0-----:R-:W3:Y:S01]  /*244240*/  LDL.LU.64 R24, [R1+0x4910] ;  /* 0x0049100001187983 */ /* 0x001ee20000300a00 */
[----:B-1----:R-:W-:-:S03]  /*244250*/  PRMT R13, R12, 0x7772, RZ ;  /* 0x000077720c0d7816 */ /* 0x002fc600000000ff */
[----:B------:R0:W-:Y:S04]  /*244260*/  STL [R1+0x7630], R14 ;  /* 0x0076300e01007387 */ /* 0x0001e80000100800 */
        /* <DEDUP_REMOVED lines=25> */
[----:B0-----:R-:W-:Y:S02]  /*244400*/  PRMT R13, R2, 0x7773, RZ ;  /* 0x00007773020d7816 */ /* 0x001fe400000000ff */
[----:B------:R-:W3:Y:S04]  /*244410*/  LDL.LU R2, [R1+0x210] ;  /* 0x0002100001027983 */ /* 0x000ee80000300800 */
[----:B------:R0:W-:Y:S04]  /*244420*/  @P5 STG.E.U8 desc[UR4][R26.64], R13 ;  /* 0x0000000d1a005986 */ /* 0x0001e8000c101104 */
[----:B------:R-:W4:Y:S04]  /*244430*/  LDL.LU.64 R24, [R1+0x3820] ;  /* 0x0038200001187983 */ /* 0x000f280000300a00 */
[----:B0-----:R-:W4:Y:S04]  /*244440*/  LDL.LU.64 R26, [R1+0x4d98] ;  /* 0x004d9800011a7983 */ /* 0x001f280000300a00 */
[----:B------:R-:W4:Y:S04]  /*244450*/  LDL.LU.64 R16, [R1+0x4da8] ;  /* 0x004da80001107983 */ /* 0x000f280000300a00 */
[----:B------:R-:W4:Y:S04]  /*244460*/  LDL.LU.64 R18, [R1+0x4da0] ;  /* 0x004da00001127983 */ /* 0x000f280000300a00 */
[----:B------:R-:W4:Y:S04]  /*244470*/  LDL.LU.64 R22, [R1+0x4908] ;  /* 0x0049080001167983 */ /* 0x000f280000300a00 */
[----:B------:R-:W4:Y:S01]  /*244480*/  LDL.LU R20, [R1+0x234] ;  /* 0x0002340001147983 */ /* 0x000f220000300800 */
[----:B------:R-:W-:-:S02]  /*244490*/  LOP3.LUT R10, R10, 0xffefffff, RZ, 0xc0, !PT ;  /* 0xffefffff0a0a7812 */ /* 0x000fc400078ec0ff */
        /* <DEDUP_REMOVED lines=24> */
[----:B---3--:R-:W-:Y:S02]  /*244620*/  PRMT R13, R2, 0x7770, RZ ;  /* 0x00007770020d7816 */ /* 0x008fe400000000ff */
[----:B------:R-:W-:Y:S02]  /*244630*/  LOP3.LUT P5, RZ, R9, 0x20000000, RZ, 0xc0, !PT ;  /* 0x2000000009ff7812 */ /* 0x000fe400078ac0ff */
[----:B------:R-:W-:-:S07]  /*244640*/  LOP3.LUT R10, R10, 0xf7ffffff, RZ, 0xc0, !PT ;  /* 0xf7ffffff0a0a7812 */ /* 0x000fce00078ec0ff */
[----:B------:R-:W-:Y:S01]  /*244650*/  @P6 LOP3.LUT R10, R10, 0x8000000, RZ, 0xfc, !PT ;  /* 0x080000000a0a6812 */ /* 0x000fe200078efcff */
[----:B----4-:R0:W-:Y:S01]  /*244660*/  @P2 STG.E.U8 desc[UR4][R16.64], R13 ;  /* 0x0000000d10002986 */ /* 0x0101e2000c101104 */
[----:B------:R-:W-:Y:S02]  /*244670*/  LOP3.LUT P6, RZ, R9, 0x40000000, RZ, 0xc0, !PT ;  /* 0x4000000009ff7812 */ /* 0x000fe400078cc0ff */
[C---:B0-----:R-:W-:Y:S01]  /*244680*/  PRMT R13, R2.reuse, 0x7771, RZ ;  /* 0x00007771020d7816 */ /* 0x041fe200000000ff */
[----:B------:R-:W2:Y:S04]  /*244690*/  LDL.LU.64 R16, [R1+0x4d90] ;  /* 0x004d900001107983 */ /* 0x000ea80000300a00 */
[----:B------:R0:W-:Y:S02]  /*2446a0*/  @P3 STG.E.U8 desc[UR4][R18.64], R13 ;  /* 0x0000000d12003986 */ /* 0x0001e4000c101104 */
[----:B0-----:R-:W-:-:S02]  /*2446b0*/  PRMT R13, R2, 0x7772, RZ ;  /* 0x00007772020d7816 */ /* 0x001fc400000000ff */
[----:B------:R-:W3:Y:S04]  /*2446c0*/  LDL.LU.64 R18, [R1+0x4900] ;  /* 0x0049000001127983 */ /* 0x000ee80000300a00 */
[----:B------:R0:W-:Y:S04]  /*2446d0*/  @P4 STG.E.U8 desc[UR4][R22.64], R13 ;  /* 0x0000000d16004986 */ /* 0x0001e8000c101104 */
[----:B------:R-:W4:Y:S01]  /*2446e0*/  LDL.LU R29, [R1+0x214] ;  /* 0x00021400011d7983 */ /* 0x000f220000300800 */
[----:B0-----:R-:W-:-:S03]  /*2446f0*/  PRMT R13, R2, 0x7773, RZ ;  /* 0x00007773020d7816 */ /* 0x001fc600000000ff */
[----:B------:R-:W2:Y:S04]  /*244700*/  LDL.LU.64 R22, [R1+0x3848] ;  /* 0x0038480001167983 */ /* 0x000ea80000300a00 */
[----:B------:R0:W-:Y:S04]  /*244710*/  @P5 STG.E.U8 desc[UR4][R24.64], R13 ;  /* 0x0000000d18005986 */ /* 0x0001e8000c101104 */
[----:B------:R-:W-:Y:S01]  /*244720*/  STL.64 [R1+0x7bb8], R8 ;  /* 0x007bb80801007387 */ /* 0x000fe20000100a00 */
[----:B0-----:R-:W-:-:S05]  /*244730*/  PRMT R13, R20, 0x7770, RZ ;  /* 0x00007770140d7816 */ /* 0x001fca00000000ff */
[----:B------:R0:W-:Y:S04]  /*244740*/  @P6 STG.E.U8 desc[UR4][R26.64], R13 ;  /* 0x0000000d1a006986 */ /* 0x0001e8000c101104 */
[----:B0-----:R-:W2:Y:S04]  /*244750*/  LDL.LU.64 R26, [R1+0x4d88] ;  /* 0x004d8800011a7983 */ /* 0x001ea80000300a00 */
[----:B------:R-:W2:Y:S04]  /*244760*/  LDL.LU R24, [R1+0x218] ;  /* 0x0002180001187983 */ /* 0x000ea80000300800 */
[----:B--2---:R0:W-:Y:S04]  /*244770*/  STL [R1+0x7bc0], R24 ;  /* 0x007bc01801007387 */ /* 0x0041e80000100800 */
[----:B0-----:R-:W2:Y:S04]  /*244780*/  LDL.LU.64 R24, [R1+0x3870] ;  /* 0x0038700001187983 */ /* 0x001ea80000300a00 */
[----:B--2---:R0:W-:Y:S04]  /*244790*/  STL.64 [R1+0x7bc8], R24 ;  /* 0x007bc81801007387 */ /* 0x0041e80000100a00 */
[----:B0-----:R-:W2:Y:S01]  /*2447a0*/  LDL.LU.64 R24, [R1+0x48f8] ;  /* 0x0048f80001187983 */ /* 0x001ea20000300a00 */
[----:B------:R-:W-:-:S02]  /*2447b0*/  LOP3.LUT P6, RZ, R10, 0x8000000, RZ, 0xc0, !PT ;  /* 0x080000000aff7812 */ /* 0x000fc400078cc0ff */
[----:B------:R-:W-:-:S11]  /*2447c0*/  PRMT R13, R20, 0x7771, RZ ;  /* 0x00007771140d7816 */ /* 0x000fd600000000ff */
[----:B------:R0:W-:Y:S01]  /*2447d0*/  @P6 STG.E.U8 desc[UR4][R16.64], R13 ;  /* 0x0000000d10006986 */ /* 0x0001e2000c101104 */
[----:B------:R-:W-:Y:S02]  /*2447e0*/  LOP3.LUT P6, RZ, R10, 0x4000000, RZ, 0xc0, !PT ;  /* 0x040000000aff7812 */ /* 0x000fe400078cc0ff */
[----:B0-----:R-:W-:-:S11]  /*2447f0*/  PRMT R13, R20, 0x7772, RZ ;  /* 0x00007772140d7816 */ /* 0x001fd600000000ff */
[----:B---3--:R-:W-:Y:S01]  /*244800*/  @P6 STG.E.U8 desc[UR4][R18.64], R13 ;  /* 0x0000000d12006986 */ /* 0x008fe2000c101104 */
[----:B------:R-:W-:-:S03]  /*244810*/  LOP3.LUT P6, RZ, R10, 0x2000000, RZ, 0xc0, !PT ;  /* 0x020000000aff7812 */ /* 0x000fc600078cc0ff */
[----:B--2---:R0:W-:Y:S04]  /*244820*/  STL.64 [R1+0x7bd0], R24 ;  /* 0x007bd01801007387 */ /* 0x0041e80000100a00 */
[----:B0-----:R-:W2:Y:S01]  /*244830*/  LDL.LU.64 R24, [R1+0x4d80] ;  /* 0x004d800001187983 */ /* 0x001ea20000300a00 */
[----:B------:R-:W-:Y:S02]  /*244840*/  PRMT R13, R20, 0x7773, RZ ;  /* 0x00007773140d7816 */ /* 0x000fe400000000ff */
[----:B------:R-:W-:Y:S01]  /*244850*/  LOP3.LUT P0, RZ, R8, 0x80, RZ, 0xc0, !PT ;  /* 0x0000008008ff7812 */ /* 0x000fe2000780c0ff */
[----:B------:R-:W3:Y:S04]  /*244860*/  LDL.LU R2, [R1+0x238] ;  /* 0x0002380001027983 */ /* 0x000ee80000300800 */
[----:B------:R4:W-:Y:S01]  /*244870*/  @P6 STG.E.U8 desc[UR4][R22.64], R13 ;  /* 0x0000000d16006986 */ /* 0x0009e2000c101104 */
[----:B------:R-:W-:-:S02]  /*244880*/  LOP3.LUT P6, RZ, R10, 0x1000000, RZ, 0xc0, !PT ;  /* 0x010000000aff7812 */ /* 0x000fc400078cc0ff */
[----:B----4-:R-:W-:-:S11]  /*244890*/  PRMT R13, R29, 0x7770, RZ ;  /* 0x000077701d0d7816 */ /* 0x010fd600000000ff */
[----:B------:R0:W-:Y:S01]  /*2448a0*/  @P6 STG.E.U8 desc[UR4][R26.64], R13 ;  /* 0x0000000d1a006986 */ /* 0x0001e2000c101104 */
[----:B------:R-:W-:Y:S02]  /*2448b0*/  LOP3.LUT P6, RZ, R10, 0x800000, RZ, 0xc0, !PT ;  /* 0x008000000aff7812 */ /* 0x000fe400078cc0ff */
[C---:B------:R-:W-:Y:S02]  /*2448c0*/  LOP3.LUT P1, RZ, R8.reuse, 0x100, RZ, 0xc0, !PT ;  /* 0x0000010008ff7812 */ /* 0x040fe4000782c0ff */
[C---:B------:R-:W-:Y:S02]  /*2448d0*/  LOP3.LUT P2, RZ, R8.reuse, 0x200, RZ, 0xc0, !PT ;  /* 0x0000020008ff7812 */ /* 0x040fe4000784c0ff */
[C---:B------:R-:W-:Y:S02]  /*2448e0*/  LOP3.LUT P3, RZ, R8.reuse, 0x400, RZ, 0xc0, !PT ;  /* 0x0000040008ff7812 */ /* 0x040fe4000786c0ff */
[C---:B------:R-:W-:Y:S02]  /*2448f0*/  LOP3.LUT P4, RZ, R8.reuse, 0x800, RZ, 0xc0, !PT ;  /* 0x0000080008ff7812 */ /* 0x040fe4000788c0ff */
[----:B------:R-:W-:-:S02]  /*244900*/  LOP3.LUT P5, RZ, R8, 0x1000, RZ, 0xc0, !PT ;  /* 0x0000100008ff7812 */ /* 0x000fc400078ac0ff */
[----:B------:R-:W4:Y:S01]  /*244910*/  LDL.LU.64 R8, [R1+0x4d78] ;  /* 0x004d780001087983 */ /* 0x000f220000300a00 */
[----:B0-----:R-:W-:-:S03]  /*244920*/  PRMT R13, R29, 0x7771, RZ ;  /* 0x000077711d0d7816 */ /* 0x001fc600000000ff */
[----:B------:R-:W3:Y:S04]  /*244930*/  LDL.LU.64 R14, [R1+0x4d70] ;  /* 0x004d7000010e7983 */ /* 0x000ee80000300a00 */
        /* <DEDUP_REMOVED lines=16> */
[----:B---3--:R-:W-:-:S11]  /*244a40*/  PRMT R13, R2, 0x7770, RZ ;  /* 0x00007770020d7816 */ /* 0x008fd600000000ff */
[----:B----4-:R0:W-:Y:S04]  /*244a50*/  @P6 STG.E.U8 desc[UR4][R8.64], R13 ;  /* 0x0000000d08006986 */ /* 0x0101e8000c101104 */
[----:B0-----:R-:W3:Y:S01]  /*244a60*/  LDL.LU.64 R8, [R1+0x7bb8] ;  /* 0x007bb80001087983 */ /* 0x001ee20000300a00 */
[----:B------:R-:W-:-:S05]  /*244a70*/  PRMT R13, R2, 0x7771, RZ ;  /* 0x00007771020d7816 */ /* 0x000fca00000000ff */
[----:B------:R0:W-:Y:S02]  /*244a80*/  @P0 STG.E.U8 desc[UR4][R14.64], R13 ;  /* 0x0000000d0e000986 */ /* 0x0001e4000c101104 */
[----:B0-----:R-:W-:-:S05]  /*244a90*/  PRMT R13, R2, 0x7772, RZ ;  /* 0x00007772020d7816 */ /* 0x001fca00000000ff */
[----:B------:R0:W-:Y:S02]  /*244aa0*/  @P1 STG.E.U8 desc[UR4][R20.64], R13 ;  /* 0x0000000d14001986 */ /* 0x0001e4000c101104 */
[----:B0-----:R-:W-:-:S05]  /*244ab0*/  PRMT R13, R2, 0x7773, RZ ;  /* 0x00007773020d7816 */ /* 0x001fca00000000ff */
[----:B------:R2:W-:Y:S01]  /*244ac0*/  @P2 STG.E.U8 desc[UR4][R16.64], R13 ;  /* 0x0000000d10002986 */ /* 0x0005e2000c101104 */
[----:B------:R-:W-:Y:S02]  /*244ad0*/  IMAD.MOV.U32 R2, RZ, RZ, R4 ;  /* 0x000000ffff027224 */ /* 0x000fe400078e0004 */
[----:B------:R-:W-:Y:S02]  /*244ae0*/  IMAD.MOV.U32 R4, RZ, RZ, R6 ;  /* 0x000000ffff047224 */ /* 0x000fe400078e0006 */
[----:B------:R-:W-:Y:S02]  /*244af0*/  IMAD.MOV.U32 R25, RZ, RZ, R7 ;  /* 0x000000ffff197224 */ /* 0x000fe400078e0007 */
[----:B------:R-:W4:Y:S01]  /*244b00*/  LDL.LU.64 R6, [R1+0x38c0] ;  /* 0x0038c00001067983 */ /* 0x000f220000300a00 */
[----:B------:R-:W-:Y:S02]  /*244b10*/  LOP3.LUT R10, R10, 0xffffefff, RZ, 0xc0, !PT ;  /* 0xffffefff0a0a7812 */ /* 0x000fe400078ec0ff */
[----:B--2---:R-:W-:-:S05]  /*244b20*/  PRMT R13, R24, 0x7770, RZ ;  /* 0x00007770180d7816 */ /* 0x004fca00000000ff */
[----:B------:R0:W-:Y:S02]  /*244b30*/  @P3 STG.E.U8 desc[UR4][R18.64], R13 ;  /* 0x0000000d12003986 */ /* 0x0001e4000c101104 */
[C---:B0-----:R-:W-:Y:S02]  /*244b40*/  PRMT R13, R24.reuse, 0x7771, RZ ;  /* 0x00007771180d7816 */ /* 0x041fe400000000ff */
[----:B------:R-:W2:Y:S04]  /*244b50*/  LDL.LU.64 R18, [R1+0x4d58] ;  /* 0x004d580001127983 */ /* 0x000ea80000300a00 */
[----:B------:R0:W-:Y:S04]  /*244b60*/  @P4 STG.E.U8 desc[UR4][R22.64], R13 ;  /* 0x0000000d16004986 */ /* 0x0001e8000c101104 */
[----:B------:R-:W2:Y:S04]  /*244b70*/  LDL.LU.64 R16, [R1+0x4d50] ;  /* 0x004d500001107983 */ /* 0x000ea80000300a00 */
[----:B0-----:R-:W2:Y:S04]  /*244b80*/  LDL.LU.64 R22, [R1+0x48e0] ;  /* 0x0048e00001167983 */ /* 0x001ea80000300a00 */
[----:B------:R-:W2:Y:S01]  /*244b90*/  LDL.LU R29, [R1+0x23c] ;  /* 0x00023c00011d7983 */ /* 0x000ea20000300800 */
[----:B------:R-:W-:-:S05]  /*244ba0*/  PRMT R13, R24, 0x7772, RZ ;  /* 0x00007772180d7816 */ /* 0x000fca00000000ff */
[----:B------:R0:W-:Y:S04]  /*244bb0*/  @P5 STG.E.U8 desc[UR4][R26.64], R13 ;  /* 0x0000000d1a005986 */ /* 0x0001e8000c101104 */
[----:B0-----:R-:W2:Y:S01]  /*244bc0*/  LDL.LU.64 R26, [R1+0x38e8] ;  /* 0x0038e800011a7983 */ /* 0x001ea20000300a00 */
        /* <DEDUP_REMOVED lines=20> */
[----:B------:R-:W-:Y:S02]  /*244d10*/  LOP3.LUT P3, RZ, R8, 0x4000, RZ, 0xc0, !PT ;  /* 0x0000400008ff7812 */ /* 0x000fe4000786c0ff */
[----:B------:R-:W-:Y:S02]  /*244d20*/  PRMT R13, R24, 0x7773, RZ ;  /* 0x00007773180d7816 */ /* 0x000fe400000000ff */
[----:B------:R-:W-:-:S05]  /*244d30*/  LOP3.LUT P4, RZ, R8, 0x8000, RZ, 0xc0, !PT ;  /* 0x0000800008ff7812 */ /* 0x000fca000788c0ff */
[----:B------:R-:W-:Y:S02]  /*244d40*/  @P6 LOP3.LUT R10, R10, 0x40000, RZ, 0xfc, !PT ;  /* 0x000400000a0a6812 */ /* 0x000fe400078efcff */
[C---:B------:R-:W-:Y:S01]  /*244d50*/  LOP3.LUT P6, RZ, R8.reuse, 0x40000, RZ, 0xc0, !PT ;  /* 0x0004000008ff7812 */ /* 0x040fe200078cc0ff */
[----:B----4-:R0:W-:Y:S01]  /*244d60*/  @P2 STG.E.U8 desc[UR4][R6.64], R13 ;  /* 0x0000000d06002986 */ /* 0x0101e2000c101104 */
[----:B------:R-:W-:Y:S02]  /*244d70*/  LOP3.LUT P5, RZ, R8, 0x10000, RZ, 0xc0, !PT ;  /* 0x0001000008ff7812 */ /* 0x000fe400078ac0ff */
[----:B------:R-:W-:-:S09]  /*244d80*/  LOP3.LUT R10, R10, 0xfff7ffff, RZ, 0xc0, !PT ;  /* 0xfff7ffff0a0a7812 */ /* 0x000fd200078ec0ff */
[----:B------:R-:W-:Y:S01]  /*244d90*/  @P6 LOP3.LUT R10, R10, 0x80000, RZ, 0xfc, !PT ;  /* 0x000800000a0a6812 */ /* 0x000fe200078efcff */
[----:B0-----:R-:W3:Y:S01]  /*244da0*/  LDL.LU.64 R6, [R1+0x4d48] ;  /* 0x004d480001067983 */ /* 0x001ee20000300a00 */
[----:B------:R-:W-:Y:S02]  /*244db0*/  LOP3.LUT P6, RZ, R8, 0x20000, RZ, 0xc0, !PT ;  /* 0x0002000008ff7812 */ /* 0x000fe400078cc0ff */
[----:B--2---:R-:W-:-:S05]  /*244dc0*/  PRMT R13, R29, 0x7770, RZ ;  /* 0x000077701d0d7816 */ /* 0x004fca00000000ff */
[----:B------:R0:W-:Y:S02]  /*244dd0*/  @P3 STG.E.U8 desc[UR4][R18.64], R13 ;  /* 0x0000000d12003986 */ /* 0x0001e4000c101104 */
[C---:B0-----:R-:W-:Y:S02]  /*244de0*/  PRMT R13, R29.reuse, 0x7771, RZ ;  /* 0x000077711d0d7816 */ /* 0x041fe400000000ff */
[----:B------:R-:W2:Y:S04]  /*244df0*/  LDL.LU.64 R18, [R1+0x4d40] ;  /* 0x004d400001127983 */ /* 0x000ea80000300a00 */
[----:B------:R0:W-:Y:S02]  /*244e00*/  @P4 STG.E.U8 desc[UR4][R16.64], R13 ;  /* 0x0000000d10004986 */ /* 0x0001e4000c101104 */
[----:B0-----:R-:W-:-:S05]  /*244e10*/  PRMT R13, R29, 0x7772, RZ ;  /* 0x000077721d0d7816 */ /* 0x001fca00000000ff */
[----:B------:R0:W-:Y:S02]  /*244e20*/  @P5 STG.E.U8 desc[UR4][R22.64], R13 ;  /* 0x0000000d16005986 */ /* 0x0001e4000c101104 */
[----:B0-----:R-:W-:Y:S02]  /*244e30*/  PRMT R13, R29, 0x7773, RZ ;  /* 0x000077731d0d7816 */ /* 0x001fe400000000ff */
[----:B------:R-:W4:Y:S04]  /*244e40*/  LDL.LU.64 R22, [R1+0x48d8] ;  /* 0x0048d80001167983 */ /* 0x000f280000300a00 */
[----:B------:R-:W2:Y:S04]  /*244e50*/  LDL.LU R12, [R1+0x220] ;  /* 0x00022000010c7983 */ /* 0x000ea80000300800 */
[----:B------:R-:W-:Y:S04]  /*244e60*/  STL.64 [R1+0x7b78], R8 ;  /* 0x007b780801007387 */ /* 0x000fe80000100a00 */
[----:B------:R0:W-:Y:S04]  /*244e70*/  @P6 STG.E.U8 desc[UR4][R26.64], R13 ;  /* 0x0000000d1a006986 */ /* 0x0001e8000c101104 */
[----:B0-----:R-:W2:Y:S04]  /*244e80*/  LDL.LU.64 R26, [R1+0x3910] ;  /* 0x00391000011a7983 */ /* 0x001ea80000300a00 */
[----:B------:R-:W2:Y:S04]  /*244e90*/  LDL.LU R20, [R1+0x224] ;  /* 0x0002240001147983 */ /* 0x000ea80000300800 */
[----:B--2---:R0:W-:Y:S04]  /*244ea0*/  STL [R1+0x7ba8], R20 ;  /* 0x007ba81401007387 */ /* 0x0041e80000100800 */
[----:B0-----:R-:W2:Y:S01]  /*244eb0*/  LDL.LU.64 R20, [R1+0x4d30] ;  /* 0x004d300001147983 */ /* 0x001ea20000300a00 */
[----:B------:R-:W-:-:S02]  /*244ec0*/  LOP3.LUT P6, RZ, R10, 0x80000, RZ, 0xc0, !PT ;  /* 0x000800000aff7812 */ /* 0x000fc400078cc0ff */
[----:B------:R-:W-:-:S11]  /*244ed0*/  PRMT R13, R25, 0x7770, RZ ;  /* 0x00007770190d7816 */ /* 0x000fd600000000ff */
[----:B---3--:R0:W-:Y:S01]  /*244ee0*/  @P6 STG.E.U8 desc[UR4][R6.64], R13 ;  /* 0x0000000d06006986 */ /* 0x0081e2000c101104 */
[----:B------:R-:W-:Y:S02]  /*244ef0*/  LOP3.LUT P6, RZ, R10, 0x40000, RZ, 0xc0, !PT ;  /* 0x000400000aff7812 */ /* 0x000fe400078cc0ff */
[----:B0-----:R-:W-:-:S11]  /*244f00*/  PRMT R13, R25, 0x7771, RZ ;  /* 0x00007771190d7816 */ /* 0x001fd600000000ff */
[----:B------:R-:W-:Y:S01]  /*244f10*/  @P6 STG.E.U8 desc[UR4][R18.64], R13 ;  /* 0x0000000d12006986 */ /* 0x000fe2000c101104 */
[----:B------:R-:W-:-:S03]  /*244f20*/  LOP3.LUT P6, RZ, R10, 0x20000, RZ, 0xc0, !PT ;  /* 0x000200000aff7812 */ /* 0x000fc600078cc0ff */
[----:B--2---:R0:W-:Y:S04]  /*244f30*/  STL.64 [R1+0x7bb0], R20 ;  /* 0x007bb01401007387 */ /* 0x0041e80000100a00 */
[----:B0-----:R-:W2:Y:S01]  /*244f40*/  LDL.LU.64 R20, [R1+0x4d38] ;  /* 0x004d380001147983 */ /* 0x001ea20000300a00 */
[----:B------:R-:W-:Y:S02]  /*244f50*/  PRMT R13, R25, 0x7772, RZ ;  /* 0x00007772190d7816 */ /* 0x000fe400000000ff */
[----:B------:R-:W-:Y:S01]  /*244f60*/  LOP3.LUT P0, RZ, R8, 0x4000000, RZ, 0xc0, !PT ;  /* 0x0400000008ff7812 */ /* 0x000fe2000780c0ff */
[----:B------:R-:W3:Y:S04]  /*244f70*/  LDL.LU.64 R6, [R1+0x48d0] ;  /* 0x0048d00001067983 */ /* 0x000ee80000300a00 */
[----:B----4-:R0:W-:Y:S01]  /*244f80*/  @P6 STG.E.U8 desc[UR4][R22.64], R13 ;  /* 0x0000000d16006986 */ /* 0x0101e2000c101104 */
[----:B------:R-:W-:Y:S01]  /*244f90*/  LOP3.LUT P6, RZ, R10, 0x10000, RZ, 0xc0, !PT ;  /* 0x000100000aff7812 */ /* 0x000fe200078cc0ff */
[----:B0-----:R-:W-:-:S05]  /*244fa0*/  IMAD.MOV.U32 R13, RZ, RZ, R25 ;  /* 0x000000ffff0d7224 */ /* 0x001fca00078e0019 */
[----:B------:R-:W-:-:S07]  /*244fb0*/  PRMT R13, R13, 0x7773, RZ ;  /* 0x000077730d0d7816 */ /* 0x000fce00000000ff */
        /* <DEDUP_REMOVED lines=9> */
[----:B------:R-:W3:Y:S04]  /*245050*/  LDL.LU R29, [R1+0x2a0] ;  /* 0x0002a000011d7983 */ /* 0x000ee80000300800 */
        /* <DEDUP_REMOVED lines=11> */
[----:B0-----:R-:W2:Y:S01]  /*245110*/  LDL.LU R20, [R1+0x7ba8] ;  /* 0x007ba80001147983 */ /* 0x001ea20000300800 */
[----:B------:R-:W-:Y:S02]  /*245120*/  LOP3.LUT P6, RZ, R10, 0x2000, RZ, 0xc0, !PT ;  /* 0x000020000aff7812 */ /* 0x000fe400078cc0ff */
[----:B------:R-:W-:-:S11]  /*245130*/  PRMT R13, R12, 0x7772, RZ ;  /* 0x000077720c0d7816 */ /* 0x000fd600000000ff */
[----:B---3--:R0:W-:Y:S04]  /*245140*/  @P6 STG.E.U8 desc[UR4][R6.64], R13 ;  /* 0x0000000d06006986 */ /* 0x0081e8000c101104 */
[----:B0-----:R-:W3:Y:S01]  /*245150*/  LDL.LU.64 R6, [R1+0x7ba0] ;  /* 0x007ba00001067983 */ /* 0x001ee20000300a00 */
[----:B------:R-:W-:Y:S02]  /*245160*/  LOP3.LUT P6, RZ, R10, 0x1000, RZ, 0xc0, !PT ;  /* 0x000010000aff7812 */ /* 0x000fe400078cc0ff */
[----:B------:R-:W-:-:S11]  /*245170*/  PRMT R13, R12, 0x7773, RZ ;  /* 0x000077730c0d7816 */ /* 0x000fd600000000ff */
[----:B----4-:R0:W-:Y:S02]  /*245180*/  @P6 STG.E.U8 desc[UR4][R8.64], R13 ;  /* 0x0000000d08006986 */ /* 0x0101e4000c101104 */
[----:B0-----:R-:W-:-:S05]  /*245190*/  PRMT R13, R29, 0x7770, RZ ;  /* 0x000077701d0d7816 */ /* 0x001fca00000000ff */
        /* <DEDUP_REMOVED lines=8> */
[----:B------:R0:W-:Y:S04]  /*245220*/  @P3 STG.E.U8 desc[UR4][R22.64], R13 ;  /* 0x0000000d16003986 */ /* 0x0001e8000c101104 */
[----:B0-----:R-:W4:Y:S01]  /*245230*/  LDL.LU.64 R22, [R1+0x4d08] ;  /* 0x004d080001167983 */ /* 0x001f220000300a00 */
[----:B--2---:R-:W-:-:S05]  /*245240*/  PRMT R13, R20, 0x7770, RZ ;  /* 0x00007770140d7816 */ /* 0x004fca00000000ff */
[----:B------:R0:W-:Y:S02]  /*245250*/  @P4 STG.E.U8 desc[UR4][R24.64], R13 ;  /* 0x0000000d18004986 */ /* 0x0001e4000c101104 */
[----:B0-----:R-:W-:Y:S02]  /*245260*/  PRMT R13, R20, 0x7771, RZ ;  /* 0x00007771140d7816 */ /* 0x001fe400000000ff */
[----:B------:R-:W2:Y:S04]  /*245270*/  LDL.LU.64 R24, [R1+0x4d00] ;  /* 0x004d000001187983 */ /* 0x000ea80000300a00 */
[----:B------:R0:W-:Y:S04]  /*245280*/  @P5 STG.E.U8 desc[UR4][R26.64], R13 ;  /* 0x0000000d1a005986 */ /* 0x0001e8000c101104 */
[----:B0-----:R-:W2:Y:S04]  /*245290*/  LDL.LU.64 R26, [R1+0x48b8] ;  /* 0x0048b800011a7983 */ /* 0x001ea80000300a00 */
[----:B------:R-:W2:Y:S01]  /*2452a0*/  LDL.LU R29, [R1+0x2a4] ;  /* 0x0002a400011d7983 */ /* 0x000ea20000300800 */
[----:B---3--:R-:W-:-:S02]  /*2452b0*/  LOP3.LUT P6, RZ, R7, 0x1000, RZ, 0xc0, !PT ;  /* 0x0000100007ff7812 */ /* 0x008fc400078cc0ff */
[----:B------:R-:W-:Y:S01]  /*2452c0*/  LOP3.LUT R10, R10, 0xffffffef, RZ, 0xc0, !PT ;  /* 0xffffffef0a0a7812 */ /* 0x000fe200078ec0ff */
[----:B------:R-:W3:Y:S01]  /*2452d0*/  LDL.LU.64 R16, [R1+0x39a8] ;  /* 0x0039a80001107983 */ /* 0x000ee20000300a00 */
[C---:B------:R-:W-:Y:S02]  /*2452e0*/  LOP3.LUT P2, RZ, R7.reuse, 0x1, RZ, 0xc0, !PT ;  /* 0x0000000107ff7812 */ /* 0x040fe4000784c0ff */
[----:B------:R-:W-:Y:S01]  /*2452f0*/  LOP3.LUT P3, RZ, R7, 0x2, RZ, 0xc0, !PT ;  /* 0x0000000207ff7812 */ /* 0x000fe2000786c0ff */
[----:B------:R-:W3:Y:S06]  /*245300*/  LDL.LU R12, [R1+0x228] ;  /* 0x00022800010c7983 */ /* 0x000eec0000300800 */
[----:B------:R-:W-:-:S02]  /*245310*/  @P6 LOP3.LUT R10, R10, 0x10, RZ, 0xfc, !PT ;  /* 0x000000100a0a6812 */ /* 0x000fc400078efcff */
        /* <DEDUP_REMOVED lines=17> */
[----:B------:R-:W-:Y:S02]  /*245430*/  PRMT R13, R20, 0x7772, RZ ;  /* 0x00007772140d7816 */ /* 0x000fe400000000ff */
[----:B------:R-:W-:-:S03]  /*245440*/  LOP3.LUT P4, RZ, R7, 0x4, RZ, 0xc0, !PT ;  /* 0x0000000407ff7812 */ /* 0x000fc6000788c0ff */
[----:B----4-:R0:W-:Y:S04]  /*245450*/  @P2 STG.E.U8 desc[UR4][R14.64], R13 ;  /* 0x0000000d0e002986 */ /* 0x0101e8000c101104 */
[----:B------:R-:W-:Y:S02]  /*245460*/  @P6 LOP3.LUT R10, R10, 0x400, RZ, 0xfc, !PT ;  /* 0x000004000a0a6812 */ /* 0x000fe400078efcff */
[C---:B------:R-:W-:Y:S02]  /*245470*/  LOP3.LUT P6, RZ, R7.reuse, 0x20, RZ, 0xc0, !PT ;  /* 0x0000002007ff7812 */ /* 0x040fe400078cc0ff */
[----:B------:R-:W-:Y:S02]  /*245480*/  LOP3.LUT P5, RZ, R7, 0x8, RZ, 0xc0, !PT ;  /* 0x0000000807ff7812 */ /* 0x000fe400078ac0ff */
[----:B0-----:R-:W-:-:S02]  /*245490*/  PRMT R13, R20, 0x7773, RZ ;  /* 0x00007773140d7816 */ /* 0x001fc400000000ff */
[----:B------:R-:W-:-:S03]  /*2454a0*/  LOP3.LUT R10, R10, 0xfffff7ff, RZ, 0xc0, !PT ;  /* 0xfffff7ff0a0a7812 */ /* 0x000fc600078ec0ff */
[----:B------:R0:W-:Y:S04]  /*2454b0*/  @P3 STG.E.U8 desc[UR4][R18.64], R13 ;  /* 0x0000000d12003986 */ /* 0x0001e8000c101104 */
[----:B------:R-:W-:Y:S02]  /*2454c0*/  @P6 LOP3.LUT R10, R10, 0x800, RZ, 0xfc, !PT ;  /* 0x000008000a0a6812 */ /* 0x000fe400078efcff */
[C---:B------:R-:W-:Y:S02]  /*2454d0*/  LOP3.LUT P6, RZ, R7.reuse, 0x10, RZ, 0xc0, !PT ;  /* 0x0000001007ff7812 */ /* 0x040fe400078cc0ff */
[C---:B------:R-:W-:Y:S02]  /*2454e0*/  LOP3.LUT P0, RZ, R7.reuse, 0x2000, RZ, 0xc0, !PT ;  /* 0x0000200007ff7812 */ /* 0x040fe4000780c0ff */
[C---:B------:R-:W-:Y:S01]  /*2454f0*/  LOP3.LUT P1, RZ, R7.reuse, 0x4000, RZ, 0xc0, !PT ;  /* 0x0000400007ff7812 */ /* 0x040fe2000782c0ff */
[----:B0-----:R-:W4:Y:S01]  /*245500*/  LDL.LU.64 R18, [R1+0x4cf8] ;  /* 0x004cf80001127983 */ /* 0x001f220000300a00 */
[----:B------:R-:W-:-:S02]  /*245510*/  LOP3.LUT P2, RZ, R7, 0x8000, RZ, 0xc0, !PT ;  /* 0x0000800007ff7812 */ /* 0x000fc4000784c0ff */
[----:B------:R-:W-:Y:S02]  /*245520*/  LOP3.LUT P3, RZ, R7, 0x10000, RZ, 0xc0, !PT ;  /* 0x0001000007ff7812 */ /* 0x000fe4000786c0ff */
[----:B--2---:R-:W-:-:S05]  /*245530*/  PRMT R13, R29, 0x7770, RZ ;  /* 0x000077701d0d7816 */ /* 0x004fca00000000ff */
[----:B------:R0:W-:Y:S02]  /*245540*/  @P4 STG.E.U8 desc[UR4][R22.64], R13 ;  /* 0x0000000d16004986 */ /* 0x0001e4000c101104 */
[----:B0-----:R-:W-:Y:S02]  /*245550*/  PRMT R13, R29, 0x7771, RZ ;  /* 0x000077711d0d7816 */ /* 0x001fe400000000ff */
[----:B------:R-:W2:Y:S04]  /*245560*/  LDL.LU.64 R22, [R1+0x4cf0] ;  /* 0x004cf00001167983 */ /* 0x000ea80000300a00 */
[----:B------:R0:W-:Y:S01]  /*245570*/  @P5 STG.E.U8 desc[UR4][R24.64], R13 ;  /* 0x0000000d18005986 */ /* 0x0001e2000c101104 */
[----:B------:R-:W-:-:S03]  /*245580*/  LOP3.LUT P4, RZ, R7, 0x20000, RZ, 0xc0, !PT ;  /* 0x0002000007ff7812 */ /* 0x000fc6000788c0ff */
[----:B------:R-:W-:Y:S01]  /*245590*/  STL.64 [R1+0x7b80], R6 ;  /* 0x007b800601007387 */ /* 0x000fe20000100a00 */
[----:B------:R-:W-:Y:S02]  /*2455a0*/  LOP3.LUT P5, RZ, R7, 0x40000, RZ, 0xc0, !PT ;  /* 0x0004000007ff7812 */ /* 0x000fe400078ac0ff */
[----:B0-----:R-:W-:-:S05]  /*2455b0*/  PRMT R13, R29, 0x7772, RZ ;  /* 0x000077721d0d7816 */ /* 0x001fca00000000ff */
        /* <DEDUP_REMOVED lines=8> */
[----:B---3--:R0:W-:Y:S01]  /*245640*/  @P6 STG.E.U8 desc[UR4][R16.64], R13 ;  /* 0x0000000d10006986 */ /* 0x0081e2000c101104 */
[----:B------:R-:W-:Y:S02]  /*245650*/  LOP3.LUT P6, RZ, R10, 0x400, RZ, 0xc0, !PT ;  /* 0x000004000aff7812 */ /* 0x000fe400078cc0ff */
[----:B0-----:R-:W-:-:S11]  /*245660*/  PRMT R13, R12, 0x7770, RZ ;  /* 0x000077700c0d7816 */ /* 0x001fd600000000ff */
[----:B----4-:R-:W-:Y:S01]  /*245670*/  @P6 STG.E.U8 desc[UR4][R18.64], R13 ;  /* 0x0000000d12006986 */ /* 0x010fe2000c101104 */
[----:B------:R-:W-:-:S03]  /*245680*/  LOP3.LUT P6, RZ, R10, 0x200, RZ, 0xc0, !PT ;  /* 0x000002000aff7812 */ /* 0x000fc600078cc0ff */
[----:B--2---:R0:W-:Y:S04]  /*245690*/  STL.64 [R1+0x7b90], R6 ;  /* 0x007b900601007387 */ /* 0x0041e80000100a00 */
[----:B0-----:R-:W2:Y:S01]  /*2456a0*/  LDL.LU.64 R6, [R1+0x39c8] ;  /* 0x0039c80001067983 */ /* 0x001ea20000300a00 */
[----:B------:R-:W-:-:S03]  /*2456b0*/  PRMT R13, R12, 0x7771, RZ ;  /* 0x000077710c0d7816 */ /* 0x000fc600000000ff */
[----:B------:R-:W3:Y:S04]  /*2456c0*/  LDL.LU.64 R8, [R1+0x48a8] ;  /* 0x0048a80001087983 */ /* 0x000ee80000300a00 */
[----:B------:R0:W-:Y:S01]  /*2456d0*/  @P6 STG.E.U8 desc[UR4][R22.64], R13 ;  /* 0x0000000d16006986 */ /* 0x0001e2000c101104 */
        /* <DEDUP_REMOVED lines=30> */
[C---:B----4-:R-:W-:Y:S02]  /*2458c0*/  PRMT R13, R29.reuse, 0x7770, RZ ;  /* 0x000077701d0d7816 */ /* 0x050fe400000000ff */
[----:B------:R-:W4:Y:S04]  /*2458d0*/  LDL.LU.64 R14, [R1+0x4f30] ;  /* 0x004f3000010e7983 */ /* 0x000f280000300a00 */
[----:B------:R0:W-:Y:S02]  /*2458e0*/  @P1 STG.E.U8 desc[UR4][R20.64], R13 ;  /* 0x0000000d14001986 */ /* 0x0001e4000c101104 */
[----:B0-----:R-:W-:-:S05]  /*2458f0*/  PRMT R13, R29, 0x7771, RZ ;  /* 0x000077711d0d7816 */ /* 0x001fca00000000ff */
[----:B------:R0:W-:Y:S02]  /*245900*/  @P2 STG.E.U8 desc[UR4][R16.64], R13 ;  /* 0x0000000d10002986 */ /* 0x0001e4000c101104 */
[----:B0-----:R-:W-:-:S05]  /*245910*/  PRMT R13, R29, 0x7772, RZ ;  /* 0x000077721d0d7816 */ /* 0x001fca00000000ff */
[----:B------:R0:W-:Y:S02]  /*245920*/  @P3 STG.E.U8 desc[UR4][R18.64], R13 ;  /* 0x0000000d12003986 */ /* 0x0001e4000c101104 */
[----:B0-----:R-:W-:Y:S02]  /*245930*/  PRMT R13, R29, 0x7773, RZ ;  /* 0x000077731d0d7816 */ /* 0x001fe400000000ff */
[----:B------:R-:W4:Y:S04]  /*245940*/  LDL.LU.64 R18, [R1+0x4b08] ;  /* 0x004b080001127983 */ /* 0x000f280000300a00 */
        /* <DEDUP_REMOVED lines=10> */
[----:B------:R-:W-:Y:S02]  /*2459f0*/  IMAD.MOV.U32 R29, RZ, RZ, R2 ;  /* 0x000000ffff1d7224 */ /* 0x000fe400078e0002 */
        /* <DEDUP_REMOVED lines=22> */
[----:B----4-:R0:W-:Y:S01]  /*245b60*/  @P2 STG.E.U8 desc[UR4][R14.64], R13 ;  /* 0x0000000d0e002986 */ /* 0x0101e2000c101104 */
        /* <DEDUP_REMOVED lines=11> */
[----:B------:R-:W-:Y:S04]  /*245c20*/  STL [R1+0x7830], R7 ;  /* 0x0078300701007387 */ /* 0x000fe80000100800 */
[----:B------:R-:W2:Y:S01]  /*245c30*/  LDL.LU.64 R18, [R1+0x3a78] ;  /* 0x003a780001127983 */ /* 0x000ea20000300a00 */
[----:B0-----:R-:W-:-:S03]  /*245c40*/  PRMT R13, R25, 0x7770, RZ ;  /* 0x00007770190d7816 */ /* 0x001fc600000000ff */
[----:B------:R-:W3:Y:S04]  /*245c50*/  LDL.LU.64 R22, [R1+0x4f18] ;  /* 0x004f180001167983 */ /* 0x000ee80000300a00 */
[----:B------:R0:W-:Y:S01]  /*245c60*/  @P5 STG.E.U8 desc[UR4][R20.64], R13 ;  /* 0x0000000d14005986 */ /* 0x0001e2000c101104 */
[----:B------:R-:W-:-:S03]  /*245c70*/  LOP3.LUT P0, RZ, R6, 0x1, RZ, 0xc0, !PT ;  /* 0x0000000106ff7812 */ /* 0x000fc6000780c0ff */
[----:B------:R-:W-:Y:S01]  /*245c80*/  STL [R1+0x7b58], R6 ;  /* 0x007b580601007387 */ /* 0x000fe20000100800 */
        /* <DEDUP_REMOVED lines=26> */
[----:B------:R-:W3:Y:S04]  /*245e30*/  LDL.LU.64 R20, [R1+0x3ac8] ;  /* 0x003ac80001147983 */ /* 0x000ee80000300a00 */
[----:B------:R-:W3:Y:S04]  /*245e40*/  LDL.LU R25, [R1+0x274] ;  /* 0x0002740001197983 */ /* 0x000ee80000300800 */
        /* <DEDUP_REMOVED lines=12> */
[----:B------:R-:W-:Y:S02]  /*245f10*/  PRMT R10, R2, 0x7773, RZ ;  /* 0x00007773020a7816 */ /* 0x000fe400000000ff */
[----:B------:R-:W3:Y:S09]  /*245f20*/  LDL.LU R2, [R1+0x7b68] ;  /* 0x007b680001027983 */ /* 0x000ef20000300800 */
        /* <DEDUP_REMOVED lines=20> */
[----:B0-----:R-:W-:-:S05]  /*246070*/  PRMT R10, R25, 0x7773, RZ ;  /* 0x00007773190a7816 */ /* 0x001fca00000000ff */
[----:B------:R0:W-:Y:S02]  /*246080*/  @P5 STG.E.U8 desc[UR4][R26.64], R10 ;  /* 0x0000000a1a005986 */ /* 0x0001e4000c101104 */
[----:B0-----:R-:W-:Y:S02]  /*246090*/  IMAD.MOV.U32 R26, RZ, RZ, R3 ;  /* 0x000000ffff1a7224 */ /* 0x001fe400078e0003 */
[----:B------:R-:W-:Y:S02]  /*2460a0*/  IMAD.MOV.U32 R3, RZ, RZ, R28 ;  /* 0x000000ffff037224 */ /* 0x000fe400078e001c */
[----:B------:R-:W-:Y:S02]  /*2460b0*/  IMAD.MOV.U32 R27, RZ, RZ, R2 ;  /* 0x000000ffff1b7224 */ /* 0x000fe400078e0002 */
[----:B------:R-:W-:Y:S02]  /*2460c0*/  IMAD.MOV.U32 R2, RZ, RZ, R4 ;  /* 0x000000ffff027224 */ /* 0x000fe400078e0004 */
[----:B------:R-:W-:-:S02]  /*2460d0*/  IMAD.MOV.U32 R28, RZ, RZ, R5 ;  /* 0x000000ffff1c7224 */ /* 0x000fc400078e0005 */
[----:B------:R-:W4:Y:S04]  /*2460e0*/  LDL.LU.64 R4, [R1+0x4ee0] ;  /* 0x004ee00001047983 */ /* 0x000f280000300a00 */
[----:B------:R-:W3:Y:S04]  /*2460f0*/  LDL.LU.64 R14, [R1+0x4ae0] ;  /* 0x004ae000010e7983 */ /* 0x000ee80000300a00 */
[----:B------:R-:W3:Y:S04]  /*246100*/  LDL.LU R23, [R1+0x298] ;  /* 0x0002980001177983 */ /* 0x000ee80000300800 */
[----:B------:R-:W4:Y:S04]  /*246110*/  LDL.LU.64 R18, [R1+0x3b18] ;  /* 0x003b180001127983 */ /* 0x000f280000300a00 */
[----:B------:R-:W4:Y:S04]  /*246120*/  LDL.LU.64 R24, [R1+0x4ed8] ;  /* 0x004ed80001187983 */ /* 0x000f280000300a00 */
[----:B------:R-:W4:Y:S01]  /*246130*/  LDL.LU R20, [R1+0x278] ;  /* 0x0002780001147983 */ /* 0x000f220000300800 */
[----:B------:R-:W-:Y:S01]  /*246140*/  LOP3.LUT R8, R8, 0xffefffff, RZ, 0xc0, !PT ;  /* 0xffefffff08087812 */ /* 0x000fe200078ec0ff */
[----:B------:R-:W-:Y:S01]  /*246150*/  IMAD.MOV.U32 R22, RZ, RZ, R28 ;  /* 0x000000ffff167224 */ /* 0x000fe200078e001c */
        /* <DEDUP_REMOVED lines=24> */
[----:B------:R-:W-:Y:S02]  /*2462e0*/  LOP3.LUT P5, RZ, R6, 0x200, RZ, 0xc0, !PT ;  /* 0x0000020006ff7812 */ /* 0x000fe400078ac0ff */
[----:B------:R-:W-:-:S09]  /*2462f0*/  LOP3.LUT R8, R8, 0xf7ffffff, RZ, 0xc0, !PT ;  /* 0xf7ffffff08087812 */ /* 0x000fd200078ec0ff */
        /* <DEDUP_REMOVED lines=9> */
[----:B------:R0:W-:Y:S04]  /*246390*/  @P4 STG.E.U8 desc[UR4][R14.64], R10 ;  /* 0x0000000a0e004986 */ /* 0x0001e8000c101104 */
[----:B------:R-:W4:Y:S01]  /*2463a0*/  LDL.LU R28, [R1+0x29c] ;  /* 0x00029c00011c7983 */ /* 0x000f220000300800 */
[----:B0-----:R-:W-:-:S05]  /*2463b0*/  PRMT R10, R23, 0x7773, RZ ;  /* 0x00007773170a7816 */ /* 0x001fca00000000ff */
[----:B------:R0:W-:Y:S02]  /*2463c0*/  @P5 STG.E.U8 desc[UR4][R18.64], R10 ;  /* 0x0000000a12005986 */ /* 0x0001e4000c101104 */
[----:B0-----:R-:W-:Y:S02]  /*2463d0*/  PRMT R10, R20, 0x7770, RZ ;  /* 0x00007770140a7816 */ /* 0x001fe400000000ff */
[----:B------:R-:W2:Y:S04]  /*2463e0*/  LDL.LU.64 R18, [R1+0x3b40] ;  /* 0x003b400001127983 */ /* 0x000ea80000300a00 */
[----:B------:R-:W-:Y:S04]  /*2463f0*/  STL [R1+0x7b38], R6 ;  /* 0x007b380601007387 */ /* 0x000fe80000100800 */
        /* <DEDUP_REMOVED lines=45> */
[----:B------:R-:W3:Y:S09]  /*2466d0*/  LDL.LU R28, [R1+0x7b40] ;  /* 0x007b4000011c7983 */ /* 0x000ef20000300800 */
[----:B--2---:R0:W-:Y:S04]  /*2466e0*/  @P6 STG.E.U8 desc[UR4][R14.64], R10 ;  /* 0x0000000a0e006986 */ /* 0x0041e8000c101104 */
[----:B0-----:R-:W2:Y:S01]  /*2466f0*/  LDL.LU R15, [R1+0x7b3c] ;  /* 0x007b3c00010f7983 */ /* 0x001ea20000300800 */
[----:B------:R-:W-:-:S02]  /*246700*/  LOP3.LUT P6, RZ, R8, 0x100000, RZ, 0xc0, !PT ;  /* 0x0010000008ff7812 */ /* 0x000fc400078cc0ff */
[----:B---3--:R-:W-:-:S11]  /*246710*/  PRMT R10, R23, 0x7770, RZ ;  /* 0x00007770170a7816 */ /* 0x008fd600000000ff */
[----:B----4-:R0:W-:Y:S02]  /*246720*/  @P6 STG.E.U8 desc[UR4][R6.64], R10 ;  /* 0x0000000a06006986 */ /* 0x0101e4000c101104 */
[C---:B0-----:R-:W-:Y:S02]  /*246730*/  PRMT R10, R23.reuse, 0x7771, RZ ;  /* 0x00007771170a7816 */ /* 0x041fe400000000ff */
[----:B------:R-:W3:Y:S04]  /*246740*/  LDL.LU R6, [R1+0x7b38] ;  /* 0x007b380001067983 */ /* 0x000ee80000300800 */
[----:B------:R0:W-:Y:S04]  /*246750*/  @P0 STG.E.U8 desc[UR4][R4.64], R10 ;  /* 0x0000000a04000986 */ /* 0x0001e8000c101104 */
[----:B0-----:R-:W4:Y:S01]  /*246760*/  LDL.LU.64 R4, [R1+0x7b30] ;  /* 0x007b300001047983 */ /* 0x001f220000300a00 */
[----:B------:R-:W-:-:S05]  /*246770*/  PRMT R10, R23, 0x7772, RZ ;  /* 0x00007772170a7816 */ /* 0x000fca00000000ff */
[----:B------:R0:W-:Y:S02]  /*246780*/  @P1 STG.E.U8 desc[UR4][R12.64], R10 ;  /* 0x0000000a0c001986 */ /* 0x0001e4000c101104 */
[----:B0-----:R-:W-:Y:S02]  /*246790*/  PRMT R10, R23, 0x7773, RZ ;  /* 0x00007773170a7816 */ /* 0x001fe400000000ff */
[----:B------:R-:W3:Y:S04]  /*2467a0*/  LDL.LU.64 R12, [R1+0x3bb8] ;  /* 0x003bb800010c7983 */ /* 0x000ee80000300a00 */
[----:B------:R0:W-:Y:S04]  /*2467b0*/  @P2 STG.E.U8 desc[UR4][R20.64], R10 ;  /* 0x0000000a14002986 */ /* 0x0001e8000c101104 */
[----:B0-----:R-:W3:Y:S01]  /*2467c0*/  LDL.LU.64 R20, [R1+0x4e98] ;  /* 0x004e980001147983 */ /* 0x001ee20000300a00 */
[----:B------:R-:W-:-:S02]  /*2467d0*/  LOP3.LUT R8, R8, 0xffffefff, RZ, 0xc0, !PT ;  /* 0xffffefff08087812 */ /* 0x000fc400078ec0ff */
[----:B--2---:R-:W-:-:S05]  /*2467e0*/  PRMT R10, R15, 0x7770, RZ ;  /* 0x000077700f0a7816 */ /* 0x004fca00000000ff */
[----:B------:R0:W-:Y:S02]  /*2467f0*/  @P3 STG.E.U8 desc[UR4][R16.64], R10 ;  /* 0x0000000a10003986 */ /* 0x0001e4000c101104 */
[C---:B0-----:R-:W-:Y:S02]  /*246800*/  PRMT R10, R15.reuse, 0x7771, RZ ;  /* 0x000077710f0a7816 */ /* 0x041fe400000000ff */
[----:B------:R-:W2:Y:S04]  /*246810*/  LDL.LU.64 R16, [R1+0x4e90] ;  /* 0x004e900001107983 */ /* 0x000ea80000300a00 */
[----:B------:R0:W-:Y:S04]  /*246820*/  @P4 STG.E.U8 desc[UR4][R18.64], R10 ;  /* 0x0000000a12004986 */ /* 0x0001e8000c101104 */
[----:B0-----:R-:W2:Y:S04]  /*246830*/  LDL.LU.64 R18, [R1+0x4ab8] ;  /* 0x004ab80001127983 */ /* 0x001ea80000300a00 */
[----:B------:R-:W2:Y:S01]  /*246840*/  LDL.LU R23, [R1+0x260] ;  /* 0x0002600001177983 */ /* 0x000ea20000300800 */
[----:B------:R-:W-:-:S05]  /*246850*/  PRMT R10, R15, 0x7772, RZ ;  /* 0x000077720f0a7816 */ /* 0x000fca00000000ff */
[----:B------:R0:W-:Y:S04]  /*246860*/  @P5 STG.E.U8 desc[UR4][R24.64], R10 ;  /* 0x0000000a18005986 */ /* 0x0001e8000c101104 */
[----:B0-----:R-:W2:Y:S01]  /*246870*/  LDL.LU.64 R24, [R1+0x3be0] ;  /* 0x003be00001187983 */ /* 0x001ea20000300a00 */
[----:B----4-:R-:W-:-:S13]  /*246880*/  LOP3.LUT P6, RZ, R5, 0x20, RZ, 0xc0, !PT ;  /* 0x0000002005ff7812 */ /* 0x010fda00078cc0ff */
        /* <DEDUP_REMOVED lines=15> */
[----:B---3--:R-:W-:-:S09]  /*246980*/  LOP3.LUT P2, RZ, R6, 0x2000000, RZ, 0xc0, !PT ;  /* 0x0200000006ff7812 */ /* 0x008fd2000784c0ff */
[----:B------:R-:W-:Y:S02]  /*246990*/  @P6 LOP3.LUT R8, R8, 0x20000, RZ, 0xfc, !PT ;  /* 0x0002000008086812 */ /* 0x000fe400078efcff */
[----:B------:R-:W-:Y:S02]  /*2469a0*/  LOP3.LUT P6, RZ, R6, 0x80000000, RZ, 0xc0, !PT ;  /* 0x8000000006ff7812 */ /* 0x000fe400078cc0ff */
[----:B------:R-:W-:Y:S02]  /*2469b0*/  LOP3.LUT R8, R8, 0xfffbffff, RZ, 0xc0, !PT ;  /* 0xfffbffff08087812 */ /* 0x000fe400078ec0ff */
[C---:B------:R-:W-:Y:S02]  /*2469c0*/  LOP3.LUT P3, RZ, R6.reuse, 0x4000000, RZ, 0xc0, !PT ;  /* 0x0400000006ff7812 */ /* 0x040fe4000786c0ff */
[----:B------:R-:W-:Y:S02]  /*2469d0*/  PRMT R10, R15, 0x7773, RZ ;  /* 0x000077730f0a7816 */ /* 0x000fe400000000ff */
[----:B------:R-:W-:-:S05]  /*2469e0*/  LOP3.LUT P4, RZ, R6, 0x8000000, RZ, 0xc0, !PT ;  /* 0x0800000006ff7812 */ /* 0x000fca000788c0ff */
[----:B------:R-:W-:Y:S02]  /*2469f0*/  @P6 LOP3.LUT R8, R8, 0x40000, RZ, 0xfc, !PT ;  /* 0x0004000008086812 */ /* 0x000fe400078efcff */
[C---:B------:R-:W-:Y:S01]  /*246a00*/  LOP3.LUT P6, RZ, R6.reuse, 0x40000000, RZ, 0xc0, !PT ;  /* 0x4000000006ff7812 */ /* 0x040fe200078cc0ff */
[----:B------:R2:W-:Y:S01]  /*246a10*/  @P2 STG.E.U8 desc[UR4][R12.64], R10 ;  /* 0x0000000a0c002986 */ /* 0x0005e2000c101104 */
[----:B------:R-:W-:Y:S02]  /*246a20*/  LOP3.LUT P5, RZ, R6, 0x10000000, RZ, 0xc0, !PT ;  /* 0x1000000006ff7812 */ /* 0x000fe400078ac0ff */
[----:B------:R-:W-:-:S09]  /*246a30*/  LOP3.LUT R8, R8, 0xfff7ffff, RZ, 0xc0, !PT ;  /* 0xfff7ffff08087812 */ /* 0x000fd200078ec0ff */
[----:B------:R-:W-:Y:S02]  /*246a40*/  @P6 LOP3.LUT R8, R8, 0x80000, RZ, 0xfc, !PT ;  /* 0x0008000008086812 */ /* 0x000fe400078efcff */
[----:B------:R-:W-:Y:S01]  /*246a50*/  LOP3.LUT P6, RZ, R6, 0x20000000, RZ, 0xc0, !PT ;  /* 0x2000000006ff7812 */ /* 0x000fe200078cc0ff */
[----:B------:R-:W-:Y:S04]  /*246a60*/  STL [R1+0x78c8], R6 ;  /* 0x0078c80601007387 */ /* 0x000fe80000100800 */
[----:B------:R-:W3:Y:S01]  /*246a70*/  LDL.LU.64 R14, [R1+0x4e88] ;  /* 0x004e8800010e7983 */ /* 0x000ee20000300a00 */
[----:B--2---:R-:W-:-:S05]  /*246a80*/  PRMT R10, R23, 0x7770, RZ ;  /* 0x00007770170a7816 */ /* 0x004fca00000000ff */
[----:B------:R0:W-:Y:S02]  /*246a90*/  @P3 STG.E.U8 desc[UR4][R20.64], R10 ;  /* 0x0000000a14003986 */ /* 0x0001e4000c101104 */
[----:B0-----:R-:W-:-:S05]  /*246aa0*/  PRMT R10, R23, 0x7771, RZ ;  /* 0x00007771170a7816 */ /* 0x001fca00000000ff */
[----:B------:R0:W-:Y:S02]  /*246ab0*/  @P4 STG.E.U8 desc[UR4][R16.64], R10 ;  /* 0x0000000a10004986 */ /* 0x0001e4000c101104 */
[C---:B0-----:R-:W-:Y:S02]  /*246ac0*/  PRMT R10, R23.reuse, 0x7772, RZ ;  /* 0x00007772170a7816 */ /* 0x041fe400000000ff */
[----:B------:R-:W2:Y:S04]  /*246ad0*/  LDL.LU.64 R16, [R1+0x4e80] ;  /* 0x004e800001107983 */ /* 0x000ea80000300a00 */
[----:B------:R0:W-:Y:S02]  /*246ae0*/  @P5 STG.E.U8 desc[UR4][R18.64], R10 ;  /* 0x0000000a12005986 */ /* 0x0001e4000c101104 */
[----:B0-----:R-:W-:-:S02]  /*246af0*/  PRMT R10, R23, 0x7773, RZ ;  /* 0x00007773170a7816 */ /* 0x001fc400000000ff */
[----:B------:R-:W4:Y:S04]  /*246b00*/  LDL.LU.64 R18, [R1+0x4ab0] ;  /* 0x004ab00001127983 */ /* 0x000f280000300a00 */
[----:B------:R-:W2:Y:S04]  /*246b10*/  LDL.LU R21, [R1+0x264] ;  /* 0x0002640001157983 */ /* 0x000ea80000300800 */
[----:B------:R-:W-:Y:S04]  /*246b20*/  STL.64 [R1+0x7b10], R4 ;  /* 0x007b100401007387 */ /* 0x000fe80000100a00 */
        /* <DEDUP_REMOVED lines=16> */
[----:B------:R-:W-:-:S05]  /*246c30*/  PRMT R10, R22, 0x7772, RZ ;  /* 0x00007772160a7816 */ /* 0x000fca00000000ff */
        /* <DEDUP_REMOVED lines=12> */
[----:B------:R-:W3:Y:S01]  /*246d00*/  LDL.LU.64 R4, [R1+0x3c30] ;  /* 0x003c300001047983 */ /* 0x000ee20000300a00 */
[----:B0-----:R-:W-:-:S03]  /*246d10*/  PRMT R10, R21, 0x7770, RZ ;  /* 0x00007770150a7816 */ /* 0x001fc600000000ff */
[----:B------:R-:W4:Y:S04]  /*246d20*/  LDL.LU R20, [R1+0x288] ;  /* 0x0002880001147983 */ /* 0x000f280000300800 */
        /* <DEDUP_REMOVED lines=27> */
[----:B0-----:R-:W-:-:S05]  /*246ee0*/  PRMT R10, R20, 0x7773, RZ ;  /* 0x00007773140a7816 */ /* 0x001fca00000000ff */
[----:B------:R2:W-:Y:S02]  /*246ef0*/  @P3 STG.E.U8 desc[UR4][R18.64], R10 ;  /* 0x0000000a12003986 */ /* 0x0005e4000c101104 */
[----:B--2---:R-:W-:-:S05]  /*246f00*/  PRMT R10, R7, 0x7770, RZ ;  /* 0x00007770070a7816 */ /* 0x004fca00000000ff */
[----:B------:R0:W-:Y:S02]  /*246f10*/  @P4 STG.E.U8 desc[UR4][R22.64], R10 ;  /* 0x0000000a16004986 */ /* 0x0001e4000c101104 */
[----:B0-----:R-:W-:Y:S01]  /*246f20*/  PRMT R10, R7, 0x7771, RZ ;  /* 0x00007771070a7816 */ /* 0x001fe200000000ff */
[----:B------:R-:W-:-:S04]  /*246f30*/  IMAD.MOV.U32 R22, RZ, RZ, R3 ;  /* 0x000000ffff167224 */ /* 0x000fc800078e0003 */
[----:B------:R0:W-:Y:S02]  /*246f40*/  @P5 STG.E.U8 desc[UR4][R24.64], R10 ;  /* 0x0000000a18005986 */ /* 0x0001e4000c101104 */
[----:B0-----:R-:W-:Y:S02]  /*246f50*/  IMAD.MOV.U32 R24, RZ, RZ, R2 ;  /* 0x000000ffff187224 */ /* 0x001fe400078e0002 */
[----:B------:R-:W2:Y:S04]  /*246f60*/  LDL.LU.64 R2, [R1+0x3c80] ;  /* 0x003c800001027983 */ /* 0x000ea80000300a00 */
[----:B------:R-:W2:Y:S04]  /*246f70*/  LDL.LU.64 R20, [R1+0x4e48] ;  /* 0x004e480001147983 */ /* 0x000ea80000300a00 */
[----:B------:R-:W2:Y:S04]  /*246f80*/  LDL.LU.64 R16, [R1+0x4e40] ;  /* 0x004e400001107983 */ /* 0x000ea80000300a00 */
[----:B------:R-:W2:Y:S04]  /*246f90*/  LDL.LU.64 R18, [R1+0x4a90] ;  /* 0x004a900001127983 */ /* 0x000ea80000300a00 */
[----:B------:R-:W2:Y:S01]  /*246fa0*/  LDL.LU R23, [R1+0x28c] ;  /* 0x00028c0001177983 */ /* 0x000ea20000300800 */
[----:B---3--:R-:W-:-:S02]  /*246fb0*/  LOP3.LUT P6, RZ, R5, 0x1000000, RZ, 0xc0, !PT ;  /* 0x0100000005ff7812 */ /* 0x008fc400078cc0ff */
[----:B------:R-:W-:Y:S02]  /*246fc0*/  LOP3.LUT R8, R8, 0xffffffef, RZ, 0xc0, !PT ;  /* 0xffffffef08087812 */ /* 0x000fe400078ec0ff */
[C---:B------:R-:W-:Y:S02]  /*246fd0*/  LOP3.LUT P2, RZ, R5.reuse, 0x1000, RZ, 0xc0, !PT ;  /* 0x0000100005ff7812 */ /* 0x040fe4000784c0ff */
[----:B------:R-:W-:Y:S02]  /*246fe0*/  LOP3.LUT P3, RZ, R5, 0x2000, RZ, 0xc0, !PT ;  /* 0x0000200005ff7812 */ /* 0x000fe4000786c0ff */
[----:B------:R-:W-:Y:S02]  /*246ff0*/  PRMT R10, R7, 0x7772, RZ ;  /* 0x00007772070a7816 */ /* 0x000fe400000000ff */
[C---:B------:R-:W-:Y:S01]  /*247000*/  LOP3.LUT P4, RZ, R5.reuse, 0x4000, RZ, 0xc0, !PT ;  /* 0x0000400005ff7812 */ /* 0x040fe2000788c0ff */
[----:B------:R-:W-:Y:S01]  /*247010*/  IMAD.MOV.U32 R25, RZ, RZ, R29 ;  /* 0x000000ffff197224 */ /* 0x000fe200078e001d */
[----:B------:R-:W-:Y:S01]  /*247020*/  LOP3.LUT P5, RZ, R5, 0x8000, RZ, 0xc0, !PT ;  /* 0x0000800005ff7812 */ /* 0x000fe200078ac0ff */
[----:B------:R-:W3:Y:S01]  /*247030*/  LDL.LU.64 R14, [R1+0x3ca0] ;  /* 0x003ca000010e7983 */ /* 0x000ee20000300a00 */
        /* <DEDUP_REMOVED lines=18> */
[----:B----4-:R0:W-:Y:S10]  /*247160*/  @P2 STG.E.U8 desc[UR4][R12.64], R10 ;  /* 0x0000000a0c002986 */ /* 0x0101f4000c101104 */
[----:B------:R-:W-:-:S02]  /*247170*/  @P6 LOP3.LUT R8, R8, 0x400, RZ, 0xfc, !PT ;  /* 0x0000040008086812 */ /* 0x000fc400078efcff */
[----:B------:R-:W-:Y:S02]  /*247180*/  LOP3.LUT P6, RZ, R5, 0x20000, RZ, 0xc0, !PT ;  /* 0x0002000005ff7812 */ /* 0x000fe400078cc0ff */
[----:B0-----:R-:W-:Y:S02]  /*247190*/  PRMT R10, R7, 0x7773, RZ ;  /* 0x00007773070a7816 */ /* 0x001fe400000000ff */
[----:B------:R-:W-:-:S09]  /*2471a0*/  LOP3.LUT R8, R8, 0xfffff7ff, RZ, 0xc0, !PT ;  /* 0xfffff7ff08087812 */ /* 0x000fd200078ec0ff */
[----:B------:R-:W-:Y:S02]  /*2471b0*/  @P6 LOP3.LUT R8, R8, 0x800, RZ, 0xfc, !PT ;  /* 0x0000080008086812 */ /* 0x000fe400078efcff */
[----:B------:R-:W-:Y:S01]  /*2471c0*/  LOP3.LUT P6, RZ, R5, 0x10000, RZ, 0xc0, !PT ;  /* 0x0001000005ff7812 */ /* 0x000fe200078cc0ff */
[----:B------:R-:W-:Y:S02]  /*2471d0*/  IMAD.MOV.U32 R29, RZ, RZ, R28 ;  /* 0x000000ffff1d7224 */ /* 0x000fe400078e001c */
[----:B------:R-:W4:Y:S04]  /*2471e0*/  LDL.LU R28, [R1+0x26c] ;  /* 0x00026c00011c7983 */ /* 0x000f280000300800 */
[----:B--2---:R0:W-:Y:S04]  /*2471f0*/  @P3 STG.E.U8 desc[UR4][R2.64], R10 ;  /* 0x0000000a02003986 */ /* 0x0041e8000c101104 */
[----:B0-----:R-:W2:Y:S01]  /*247200*/  LDL.LU.64 R2, [R1+0x4e38] ;  /* 0x004e380001027983 */ /* 0x001ea20000300a00 */
[----:B------:R-:W-:-:S05]  /*247210*/  PRMT R10, R23, 0x7770, RZ ;  /* 0x00007770170a7816 */ /* 0x000fca00000000ff */
[----:B------:R0:W-:Y:S02]  /*247220*/  @P4 STG.E.U8 desc[UR4][R20.64], R10 ;  /* 0x0000000a14004986 */ /* 0x0001e4000c101104 */
[C---:B0-----:R-:W-:Y:S02]  /*247230*/  PRMT R10, R23.reuse, 0x7771, RZ ;  /* 0x00007771170a7816 */ /* 0x041fe400000000ff */
[----:B------:R-:W2:Y:S04]  /*247240*/  LDL.LU.64 R20, [R1+0x4e30] ;  /* 0x004e300001147983 */ /* 0x000ea80000300a00 */
[----:B------:R0:W-:Y:S04]  /*247250*/  @P5 STG.E.U8 desc[UR4][R16.64], R10 ;  /* 0x0000000a10005986 */ /* 0x0001e8000c101104 */
[----:B------:R-:W-:Y:S01]  /*247260*/  STL.64 [R1+0x7ae8], R4 ;  /* 0x007ae80401007387 */ /* 0x000fe20000100a00 */
[----:B0-----:R-:W-:-:S03]  /*247270*/  PRMT R10, R23, 0x7772, RZ ;  /* 0x00007772170a7816 */ /* 0x001fc600000000ff */
[----:B------:R-:W2:Y:S04]  /*247280*/  LDL.LU R17, [R1+0x2e0] ;  /* 0x0002e00001117983 */ /* 0x000ea80000300800 */
[----:B------:R0:W-:Y:S02]  /*247290*/  @P6 STG.E.U8 desc[UR4][R18.64], R10 ;  /* 0x0000000a12006986 */ /* 0x0001e4000c101104 */
[----:B0-----:R-:W-:Y:S02]  /*2472a0*/  PRMT R10, R23, 0x7773, RZ ;  /* 0x00007773170a7816 */ /* 0x001fe400000000ff */
[----:B------:R-:W2:Y:S04]  /*2472b0*/  LDL.LU.64 R18, [R1+0x4a88] ;  /* 0x004a880001127983 */ /* 0x000ea80000300a00 */
[----:B------:R-:W2:Y:S04]  /*2472c0*/  LDL.LU R23, [R1+0x2c0] ;  /* 0x0002c00001177983 */ /* 0x000ea80000300800 */
[----:B------:R-:W2:Y:S01]  /*2472d0*/  LDL.LU R16, [R1+0x2e4] ;  /* 0x0002e40001107983 */ /* 0x000ea20000300800 */
[----:B------:R-:W-:-:S02]  /*2472e0*/  LOP3.LUT P0, RZ, R5, 0x2000000, RZ, 0xc0, !PT ;  /* 0x0200000005ff7812 */ /* 0x000fc4000780c0ff */
[C---:B------:R-:W-:Y:S02]  /*2472f0*/  LOP3.LUT P1, RZ, R5.reuse, 0x4000000, RZ, 0xc0, !PT ;  /* 0x0400000005ff7812 */ /* 0x040fe4000782c0ff */
[C---:B------:R-:W-:Y:S02]  /*247300*/  LOP3.LUT P2, RZ, R5.reuse, 0x8000000, RZ, 0xc0, !PT ;  /* 0x0800000005ff7812 */ /* 0x040fe4000784c0ff */
[C---:B------:R-:W-:Y:S02]  /*247310*/  LOP3.LUT P3, RZ, R5.reuse, 0x10000000, RZ, 0xc0, !PT ;  /* 0x1000000005ff7812 */ /* 0x040fe4000786c0ff */
[C---:B------:R-:W-:Y:S02]  /*247320*/  LOP3.LUT P4, RZ, R5.reuse, 0x20000000, RZ, 0xc0, !PT ;  /* 0x2000000005ff7812 */ /* 0x040fe4000788c0ff */
[----:B------:R-:W-:Y:S01]  /*247330*/  LOP3.LUT P5, RZ, R5, 0x40000000, RZ, 0xc0, !PT ;  /* 0x4000000005ff7812 */ /* 0x000fe200078ac0ff */
[----:B--2---:R0:W-:Y:S04]  /*247340*/  STL.64 [R1+0x7b00], R16 ;  /* 0x007b001001007387 */ /* 0x0041e80000100a00 */
[----:B0-----:R-:W2:Y:S04]  /*247350*/  LDL.LU.64 R16, [R1+0x3cc0] ;  /* 0x003cc00001107983 */ /* 0x001ea80000300a00 */
[----:B------:R-:W2:Y:S01]  /*247360*/  LDL.LU.64 R4, [R1+0x4a80] ;  /* 0x004a800001047983 */ /* 0x000ea20000300a00 */
[----:B------:R-:W-:-:S13]  /*247370*/  LOP3.LUT P6, RZ, R8, 0x800, RZ, 0xc0, !PT ;  /* 0x0000080008ff7812 */ /* 0x000fda00078cc0ff */
[----:B---3--:R4:W-:Y:S01]  /*247380*/  @P6 STG.E.U8 desc[UR4][R14.64], R10 ;  /* 0x0000000a0e006986 */ /* 0x0089e2000c101104 */
[----:B------:R-:W-:Y:S02]  /*247390*/  LOP3.LUT P6, RZ, R8, 0x400, RZ, 0xc0, !PT ;  /* 0x0000040008ff7812 */ /* 0x000fe400078cc0ff */
[----:B----4-:R-:W-:-:S11]  /*2473a0*/  PRMT R10, R28, 0x7770, RZ ;  /* 0x000077701c0a7816 */ /* 0x010fd600000000ff */
        /* <DEDUP_REMOVED lines=14> */
[----:B------:R-:W3:Y:S04]  /*247490*/  LDL.LU.64 R2, [R1+0x3ce8] ;  /* 0x003ce80001027983 */ /* 0x000ee80000300a00 */
[----:B------:R-:W4:Y:S04]  /*2474a0*/  LDL.LU.64 R6, [R1+0x4e18] ;  /* 0x004e180001067983 */ /* 0x000f280000300a00 */
[----:B------:R-:W2:Y:S04]  /*2474b0*/  LDL.LU.64 R12, [R1+0x4e10] ;  /* 0x004e1000010c7983 */ /* 0x000ea80000300a00 */
[----:B------:R-:W2:Y:S04]  /*2474c0*/  LDL.LU.64 R14, [R1+0x4a78] ;  /* 0x004a7800010e7983 */ /* 0x000ea80000300a00 */
[----:B------:R-:W2:Y:S04]  /*2474d0*/  LDL.LU.64 R20, [R1+0x3d10] ;  /* 0x003d100001147983 */ /* 0x000ea80000300a00 */
[----:B------:R-:W2:Y:S04]  /*2474e0*/  LDL.LU.64 R18, [R1+0x4e08] ;  /* 0x004e080001127983 */ /* 0x000ea80000300a00 */
[----:B------:R-:W2:Y:S04]  /*2474f0*/  LDL.LU R28, [R1+0x7b08] ;  /* 0x007b0800011c7983 */ /* 0x000ea80000300800 */
        /* <DEDUP_REMOVED lines=16> */
[----:B------:R-:W-:-:S05]  /*247600*/  PRMT R10, R23, 0x7770, RZ ;  /* 0x00007770170a7816 */ /* 0x000fca00000000ff */
[----:B----4-:R0:W-:Y:S02]  /*247610*/  @P1 STG.E.U8 desc[UR4][R6.64], R10 ;  /* 0x0000000a06001986 */ /* 0x0101e4000c101104 */
[----:B0-----:R-:W-:-:S05]  /*247620*/  PRMT R10, R23, 0x7771, RZ ;  /* 0x00007771170a7816 */ /* 0x001fca00000000ff */
[----:B------:R0:W-:Y:S02]  /*247630*/  @P2 STG.E.U8 desc[UR4][R12.64], R10 ;  /* 0x0000000a0c002986 */ /* 0x0001e4000c101104 */
[----:B0-----:R-:W-:-:S05]  /*247640*/  PRMT R10, R23, 0x7772, RZ ;  /* 0x00007772170a7816 */ /* 0x001fca00000000ff */
[----:B------:R0:W-:Y:S02]  /*247650*/  @P3 STG.E.U8 desc[UR4][R14.64], R10 ;  /* 0x0000000a0e003986 */ /* 0x0001e4000c101104 */
[----:B0-----:R-:W-:Y:S01]  /*247660*/  PRMT R10, R23, 0x7773, RZ ;  /* 0x00007773170a7816 */ /* 0x001fe200000000ff */
[----:B------:R-:W-:-:S04]  /*247670*/  IMAD.MOV.U32 R23, RZ, RZ, R24 ;  /* 0x000000ffff177224 */ /* 0x000fc800078e0018 */
[----:B------:R0:W-:Y:S01]  /*247680*/  @P4 STG.E.U8 desc[UR4][R20.64], R10 ;  /* 0x0000000a14004986 */ /* 0x0001e2000c101104 */
[----:B------:R-:W-:Y:S02]  /*247690*/  IMAD.MOV.U32 R24, RZ, RZ, R26 ;  /* 0x000000ffff187224 */ /* 0x000fe400078e001a */
[----:B------:R-:W-:Y:S01]  /*2476a0*/  IMAD.MOV.U32 R26, RZ, RZ, R29 ;  /* 0x000000ffff1a7224 */ /* 0x000fe200078e001d */
[----:B0-----:R-:W-:Y:S01]  /*2476b0*/  PRMT R10, R16, 0x7770, RZ ;  /* 0x00007770100a7816 */ /* 0x001fe200000000ff */
[----:B------:R-:W-:-:S04]  /*2476c0*/  IMAD.MOV.U32 R20, RZ, RZ, R25 ;  /* 0x000000ffff147224 */ /* 0x000fc800078e0019 */
[----:B------:R0:W-:Y:S04]  /*2476d0*/  @P5 STG.E.U8 desc[UR4][R18.64], R10 ;  /* 0x0000000a12005986 */ /* 0x0001e8000c101104 */
[----:B0-----:R-:W4:Y:S01]  /*2476e0*/  LDL.LU.64 R18, [R1+0x5028] ;  /* 0x0050280001127983 */ /* 0x001f220000300a00 */
[----:B---3--:R-:W-:Y:S02]  /*2476f0*/  IMAD.MOV.U32 R25, RZ, RZ, R3 ;  /* 0x000000ffff197224 */ /* 0x008fe400078e0003 */
[----:B------:R-:W-:Y:S02]  /*247700*/  IMAD.MOV.U32 R29, RZ, RZ, R2 ;  /* 0x000000ffff1d7224 */ /* 0x000fe400078e0002 */
[----:B------:R-:W3:Y:S04]  /*247710*/  LDL.LU.64 R2, [R1+0x4cc0] ;  /* 0x004cc00001027983 */ /* 0x000ee80000300a00 */
[----:B------:R-:W3:Y:S01]  /*247720*/  LDL.LU.64 R6, [R1+0x5020] ;  /* 0x0050200001067983 */ /* 0x000ee20000300a00 */
[----:B--2---:R-:W-:-:S02]  /*247730*/  LOP3.LUT P2, RZ, R5, 0x80000000, RZ, 0xc0, !PT ;  /* 0x8000000005ff7812 */ /* 0x004fc4000784c0ff */
[----:B------:R-:W-:Y:S02]  /*247740*/  LOP3.LUT P3, RZ, R4, 0x1, RZ, 0xc0, !PT ;  /* 0x0000000104ff7812 */ /* 0x000fe4000786c0ff */
[----:B------:R-:W-:Y:S02]  /*247750*/  PRMT R10, R16, 0x7771, RZ ;  /* 0x00007771100a7816 */ /* 0x000fe400000000ff */
[----:B------:R-:W-:Y:S01]  /*247760*/  LOP3.LUT P4, RZ, R4, 0x2, RZ, 0xc0, !PT ;  /* 0x0000000204ff7812 */ /* 0x000fe2000788c0ff */
[----:B---3--:R0:W-:Y:S04]  /*247770*/  STL.64 [R1+0x7ad8], R6 ;  /* 0x007ad80601007387 */ /* 0x0081e80000100a00 */
[----:B0-----:R-:W2:Y:S04]  /*247780*/  LDL.LU.64 R6, [R1+0x3d48] ;  /* 0x003d480001067983 */ /* 0x001ea80000300a00 */
[----:B----4-:R0:W-:Y:S04]  /*247790*/  @P2 STG.E.U8 desc[UR4][R18.64], R10 ;  /* 0x0000000a12002986 */ /* 0x0101e8000c101104 */
[----:B------:R-:W3:Y:S04]  /*2477a0*/  LDL.LU.64 R12, [R1+0x5018] ;  /* 0x00501800010c7983 */ /* 0x000ee80000300a00 */
[----:B------:R-:W4:Y:S01]  /*2477b0*/  LDL.LU.64 R14, [R1+0x4cb8] ;  /* 0x004cb800010e7983 */ /* 0x000f220000300a00 */
[----:B0-----:R-:W-:-:S03]  /*2477c0*/  PRMT R10, R16, 0x7772, RZ ;  /* 0x00007772100a7816 */ /* 0x001fc600000000ff */
[----:B------:R-:W3:Y:S04]  /*2477d0*/  LDL.LU R17, [R1+0x2c4] ;  /* 0x0002c40001117983 */ /* 0x000ee80000300800 */
[----:B------:R0:W-:Y:S04]  /*2477e0*/  @P3 STG.E.U8 desc[UR4][R2.64], R10 ;  /* 0x0000000a02003986 */ /* 0x0001e8000c101104 */
[----:B------:R-:W3:Y:S04]  /*2477f0*/  LDL.LU R21, [R1+0x2e8] ;  /* 0x0002e80001157983 */ /* 0x000ee80000300800 */
[----:B------:R-:W3:Y:S01]  /*247800*/  LDL.LU.64 R18, [R1+0x3d70] ;  /* 0x003d700001127983 */ /* 0x000ee20000300a00 */
[----:B0-----:R-:W-:-:S03]  /*247810*/  PRMT R10, R16, 0x7773, RZ ;  /* 0x00007773100a7816 */ /* 0x001fc600000000ff */
[----:B------:R-:W3:Y:S01]  /*247820*/  LDL.LU.64 R2, [R1+0x5010] ;  /* 0x0050100001027983 */ /* 0x000ee20000300a00 */
        /* <DEDUP_REMOVED lines=8> */
[----:B--2---:R0:W-:Y:S04]  /*2478b0*/  @P4 STG.E.U8 desc[UR4][R6.64], R10 ;  /* 0x0000000a06004986 */ /* 0x0041e8000c101104 */
[----:B0-----:R-:W2:Y:S06]  /*2478c0*/  LDL.LU.64 R6, [R1+0x7ad8] ;  /* 0x007ad80001067983 */ /* 0x001eac0000300a00 */
        /* <DEDUP_REMOVED lines=16> */
[----:B---3--:R-:W-:-:S09]  /*2479d0*/  PRMT R10, R17, 0x7770, RZ ;  /* 0x00007770110a7816 */ /* 0x008fd200000000ff */
[----:B------:R-:W-:Y:S02]  /*2479e0*/  @P6 LOP3.LUT R8, R8, 0x8, RZ, 0xfc, !PT ;  /* 0x0000000808086812 */ /* 0x000fe400078efcff */
[----:B------:R-:W-:Y:S01]  /*2479f0*/  LOP3.LUT P6, RZ, R4, 0x8, RZ, 0xc0, !PT ;  /* 0x0000000804ff7812 */ /* 0x000fe200078cc0ff */
[----:B--2---:R0:W-:Y:S02]  /*247a00*/  @P5 STG.E.U8 desc[UR4][R6.64], R10 ;  /* 0x0000000a06005986 */ /* 0x0041e4000c101104 */
[----:B0-----:R-:W-:-:S10]  /*247a10*/  PRMT R10, R17, 0x7771, RZ ;  /* 0x00007771110a7816 */ /* 0x001fd400000000ff */
[----:B------:R0:W-:Y:S01]  /*247a20*/  @P6 STG.E.U8 desc[UR4][R12.64], R10 ;  /* 0x0000000a0c006986 */ /* 0x0001e2000c101104 */
[----:B------:R-:W-:Y:S02]  /*247a30*/  LOP3.LUT P6, RZ, R8, 0x8, RZ, 0xc0, !PT ;  /* 0x0000000808ff7812 */ /* 0x000fe400078cc0ff */
[----:B0-----:R-:W-:-:S11]  /*247a40*/  PRMT R10, R17, 0x7772, RZ ;  /* 0x00007772110a7816 */ /* 0x001fd600000000ff */
[----:B----4-:R0:W-:Y:S01]  /*247a50*/  @P6 STG.E.U8 desc[UR4][R14.64], R10 ;  /* 0x0000000a0e006986 */ /* 0x0101e2000c101104 */
[C---:B------:R-:W-:Y:S02]  /*247a60*/  LOP3.LUT P6, RZ, R8.reuse, 0x4, RZ, 0xc0, !PT ;  /* 0x0000000408ff7812 */ /* 0x040fe400078cc0ff */
[----:B0-----:R-:W-:Y:S01]  /*247a70*/  PRMT R10, R17, 0x7773, RZ ;  /* 0x00007773110a7816 */ /* 0x001fe200000000ff */
[----:B------:R-:W2:Y:S10]  /*247a80*/  LDL.LU.64 R14, [R1+0x5008] ;  /* 0x00500800010e7983 */ /* 0x000eb40000300a00 */
[----:B------:R0:W-:Y:S01]  /*247a90*/  @P6 STG.E.U8 desc[UR4][R18.64], R10 ;  /* 0x0000000a12006986 */ /* 0x0001e2000c101104 */
[----:B------:R-:W-:-:S03]  /*247aa0*/  LOP3.LUT P6, RZ, R8, 0x2, RZ, 0xc0, !PT ;  /* 0x0000000208ff7812 */ /* 0x000fc600078cc0ff */
[----:B------:R-:W3:Y:S01]  /*247ab0*/  LDL.LU R16, [R1+0x2c8] ;  /* 0x0002c80001107983 */ /* 0x000ee20000300800 */
[----:B0-----:R-:W-:-:S03]  /*247ac0*/  PRMT R10, R21, 0x7770, RZ ;  /* 0x00007770150a7816 */ /* 0x001fc600000000ff */
[----:B------:R-:W4:Y:S06]  /*247ad0*/  LDL.LU.64 R18, [R1+0x4cb0] ;  /* 0x004cb00001127983 */ /* 0x000f2c0000300a00 */
[----:B------:R0:W-:Y:S04]  /*247ae0*/  @P6 STG.E.U8 desc[UR4][R2.64], R10 ;  /* 0x0000000a02006986 */ /* 0x0001e8000c101104 */
[----:B0-----:R-:W2:Y:S04]  /*247af0*/  LDL.LU.64 R2, [R1+0x4ca8] ;  /* 0x004ca80001027983 */ /* 0x001ea80000300a00 */
[----:B--2---:R0:W-:Y:S04]  /*247b00*/  STL.64 [R1+0x7ac0], R2 ;  /* 0x007ac00201007387 */ /* 0x0041e80000100a00 */
[----:B0-----:R-:W2:Y:S04]  /*247b10*/  LDL.LU.64 R2, [R1+0x4ff8] ;  /* 0x004ff80001027983 */ /* 0x001ea80000300a00 */
[----:B--2---:R0:W-:Y:S04]  /*247b20*/  STL.64 [R1+0x7ac8], R2 ;  /* 0x007ac80201007387 */ /* 0x0041e80000100a00 */
[----:B0-----:R-:W2:Y:S01]  /*247b30*/  LDL.LU.64 R2, [R1+0x5000] ;  /* 0x0050000001027983 */ /* 0x001ea20000300a00 */
[----:B------:R-:W-:-:S02]  /*247b40*/  LOP3.LUT P6, RZ, R8, 0x1, RZ, 0xc0, !PT ;  /* 0x0000000108ff7812 */ /* 0x000fc400078cc0ff */
[----:B------:R-:W-:-:S11]  /*247b50*/  PRMT R8, R21, 0x7771, RZ ;  /* 0x0000777115087816 */ /* 0x000fd600000000ff */
[----:B------:R-:W-:Y:S01]  /*247b60*/  @P6 STG.E.U8 desc[UR4][R14.64], R8 ;  /* 0x000000080e006986 */ /* 0x000fe2000c101104 */
        /* <DEDUP_REMOVED lines=8> */
[----:B------:R1:W-:Y:S01]  /*247bf0*/  STL [R1+0x7550], R11 ;  /* 0x0075500b01007387 */ /* 0x0003e20000100800 */
[----:B0-----:R-:W-:-:S03]  /*247c00*/  PRMT R8, R21, 0x7773, RZ ;  /* 0x0000777315087816 */ /* 0x001fc600000000ff */
[----:B-1----:R-:W4:Y:S04]  /*247c10*/  LDL.LU.64 R10, [R1+0x3dc0] ;  /* 0x003dc000010a7983 */ /* 0x002f280000300a00 */
[----:B------:R-:W4:Y:S04]  /*247c20*/  LDL.LU.64 R12, [R1+0x4fe8] ;  /* 0x004fe800010c7983 */ /* 0x000f280000300a00 */
[----:B------:R-:W4:Y:S04]  /*247c30*/  LDL.LU.64 R14, [R1+0x4ca0] ;  /* 0x004ca000010e7983 */ /* 0x000f280000300a00 */
[----:B------:R-:W4:Y:S04]  /*247c40*/  LDL.LU.64 R18, [R1+0x3de8] ;  /* 0x003de80001127983 */ /* 0x000f280000300a00 */
[----:B--2---:R0:W-:Y:S04]  /*247c50*/  @P6 STG.E.U8 desc[UR4][R2.64], R8 ;  /* 0x0000000802006986 */ /* 0x0041e8000c101104 */
[----:B0-----:R-:W2:Y:S01]  /*247c60*/  LDL.LU.64 R2, [R1+0x7ad0] ;  /* 0x007ad00001027983 */ /* 0x001ea20000300a00 */
[----:B------:R-:W-:-:S02]  /*247c70*/  LOP3.LUT P6, RZ, R5, 0x20000000, RZ, 0xc0, !PT ;  /* 0x2000000005ff7812 */ /* 0x000fc400078cc0ff */
[----:B---3--:R-:W-:-:S11]  /*247c80*/  PRMT R8, R16, 0x7770, RZ ;  /* 0x0000777010087816 */ /* 0x008fd600000000ff */
[----:B--2---:R0:W-:Y:S04]  /*247c90*/  @P6 STG.E.U8 desc[UR4][R2.64], R8 ;  /* 0x0000000802006986 */ /* 0x0041e8000c101104 */
[----:B0-----:R-:W2:Y:S01]  /*247ca0*/  LDL.LU.64 R2, [R1+0x7ac8] ;  /* 0x007ac80001027983 */ /* 0x001ea20000300a00 */
[----:B------:R-:W-:Y:S02]  /*247cb0*/  LOP3.LUT P6, RZ, R5, 0x10000000, RZ, 0xc0, !PT ;  /* 0x1000000005ff7812 */ /* 0x000fe400078cc0ff */
[----:B------:R-:W-:Y:S02]  /*247cc0*/  PRMT R8, R16, 0x7771, RZ ;  /* 0x0000777110087816 */ /* 0x000fe400000000ff */
[----:B------:R-:W-:-:S09]  /*247cd0*/  LOP3.LUT P0, RZ, R4, 0x1000, RZ, 0xc0, !PT ;  /* 0x0000100004ff7812 */ /* 0x000fd2000780c0ff */
[----:B--2---:R0:W-:Y:S04]  /*247ce0*/  @P6 STG.E.U8 desc[UR4][R2.64], R8 ;  /* 0x0000000802006986 */ /* 0x0041e8000c101104 */
[----:B0-----:R-:W2:Y:S01]  /*247cf0*/  LDL.LU.64 R2, [R1+0x7ac0] ;  /* 0x007ac00001027983 */ /* 0x001ea20000300a00 */
[----:B------:R-:W-:Y:S02]  /*247d00*/  LOP3.LUT P1, RZ, R4, 0x2000, RZ, 0xc0, !PT ;  /* 0x0000200004ff7812 */ /* 0x000fe4000782c0ff */
[----:B------:R-:W-:Y:S02]  /*247d10*/  PRMT R8, R16, 0x7772, RZ ;  /* 0x0000777210087816 */ /* 0x000fe400000000ff */
[C---:B------:R-:W-:Y:S02]  /*247d20*/  LOP3.LUT P2, RZ, R4.reuse, 0x4000, RZ, 0xc0, !PT ;  /* 0x0000400004ff7812 */ /* 0x040fe4000784c0ff */
[----:B------:R-:W-:-:S02]  /*247d30*/  LOP3.LUT P3, RZ, R4, 0x8000, RZ, 0xc0, !PT ;  /* 0x0000800004ff7812 */ /* 0x000fc4000786c0ff */
[----:B------:R-:W-:Y:S01]  /*247d40*/  LOP3.LUT P4, RZ, R4, 0x10000, RZ, 0xc0, !PT ;  /* 0x0001000004ff7812 */ /* 0x000fe2000788c0ff */
[----:B--2---:R0:W-:Y:S02]  /*247d50*/  @P0 STG.E.U8 desc[UR4][R2.64], R8 ;  /* 0x0000000802000986 */ /* 0x0041e4000c101104 */
[----:B0-----:R-:W-:Y:S02]  /*247d60*/  PRMT R8, R16, 0x7773, RZ ;  /* 0x0000777310087816 */ /* 0x001fe400000000ff */
[----:B------:R-:W2:Y:S04]  /*247d70*/  LDL.LU.64 R2, [R1+0x7ab8] ;  /* 0x007ab80001027983 */ /* 0x000ea80000300a00 */
[----:B----4-:R0:W-:Y:S02]  /*247d80*/  @P1 STG.E.U8 desc[UR4][R10.64], R8 ;  /* 0x000000080a001986 */ /* 0x0101e4000c101104 */
        /* <DEDUP_REMOVED lines=8> */
[----:B------:R-:W4:Y:S04]  /*247e10*/  LDL.LU.64 R10, [R1+0x4fd8] ;  /* 0x004fd800010a7983 */ /* 0x000f280000300a00 */
[----:B------:R-:W2:Y:S04]  /*247e20*/  LDL.LU R13, [R1+0x2cc] ;  /* 0x0002cc00010d7983 */ /* 0x000ea80000300800 */
[----:B------:R-:W2:Y:S01]  /*247e30*/  LDL.LU.64 R14, [R1+0x3e10] ;  /* 0x003e1000010e7983 */ /* 0x000ea20000300a00 */
[----:B------:R-:W-:-:S02]  /*247e40*/  LOP3.LUT P5, RZ, R4, 0x20000, RZ, 0xc0, !PT ;  /* 0x0002000004ff7812 */ /* 0x000fc400078ac0ff */
[C---:B------:R-:W-:Y:S02]  /*247e50*/  LOP3.LUT P2, RZ, R4.reuse, 0x40000, RZ, 0xc0, !PT ;  /* 0x0004000004ff7812 */ /* 0x040fe4000784c0ff */
[C---:B------:R-:W-:Y:S02]  /*247e60*/  LOP3.LUT P3, RZ, R4.reuse, 0x80000, RZ, 0xc0, !PT ;  /* 0x0008000004ff7812 */ /* 0x040fe4000786c0ff */
[----:B------:R-:W-:-:S07]  /*247e70*/  LOP3.LUT P4, RZ, R4, 0x100000, RZ, 0xc0, !PT ;  /* 0x0010000004ff7812 */ /* 0x000fce000788c0ff */
[----:B------:R-:W-:Y:S04]  /*247e80*/  @P5 STG.E.U8 desc[UR4][R18.64], R8 ;  /* 0x0000000812005986 */ /* 0x000fe8000c101104 */
[----:B--2---:R0:W-:Y:S04]  /*247e90*/  STL.64 [R1+0x7ab0], R14 ;  /* 0x007ab00e01007387 */ /* 0x0041e80000100a00 */
[----:B0-----:R-:W2:Y:S01]  /*247ea0*/  LDL.LU.64 R14, [R1+0x4c98] ;  /* 0x004c9800010e7983 */ /* 0x001ea20000300a00 */
[----:B------:R-:W-:-:S03]  /*247eb0*/  PRMT R8, R13, 0x7770, RZ ;  /* 0x000077700d087816 */ /* 0x000fc600000000ff */
[----:B------:R-:W2:Y:S04]  /*247ec0*/  LDL.LU.64 R18, [R1+0x4fd0] ;  /* 0x004fd00001127983 */ /* 0x000ea80000300a00 */
[----:B---3--:R0:W-:Y:S04]  /*247ed0*/  @P2 STG.E.U8 desc[UR4][R16.64], R8 ;  /* 0x0000000810002986 */ /* 0x0081e8000c101104 */
[----:B------:R-:W3:Y:S01]  /*247ee0*/  LDL.LU R7, [R1+0x2d0] ;  /* 0x0002d00001077983 */ /* 0x000ee20000300800 */
[----:B0-----:R-:W-:-:S03]  /*247ef0*/  PRMT R8, R13, 0x7771, RZ ;  /* 0x000077710d087816 */ /* 0x001fc600000000ff */
[----:B------:R-:W3:Y:S04]  /*247f00*/  LDL.LU.64 R16, [R1+0x4fc8] ;  /* 0x004fc80001107983 */ /* 0x000ee80000300a00 */
[----:B----4-:R0:W-:Y:S02]  /*247f10*/  @P3 STG.E.U8 desc[UR4][R10.64], R8 ;  /* 0x000000080a003986 */ /* 0x0101e4000c101104 */
[----:B0-----:R-:W-:Y:S02]  /*247f20*/  PRMT R8, R13, 0x7772, RZ ;  /* 0x000077720d087816 */ /* 0x001fe400000000ff */
[----:B------:R-:W4:Y:S04]  /*247f30*/  LDL.LU.64 R10, [R1+0x4c90] ;  /* 0x004c9000010a7983 */ /* 0x000f280000300a00 */
[----:B------:R-:W3:Y:S01]  /*247f40*/  LDL.LU R21, [R1+0x2b0] ;  /* 0x0002b00001157983 */ /* 0x000ee20000300800 */
[----:B------:R-:W-:-:S02]  /*247f50*/  LOP3.LUT P6, RZ, R4, 0x40000000, RZ, 0xc0, !PT ;  /* 0x4000000004ff7812 */ /* 0x000fc400078cc0ff */
        /* <DEDUP_REMOVED lines=23> */
[----:B------:R-:W-:Y:S02]  /*2480d0*/  LOP3.LUT P6, RZ, R4, 0x800000, RZ, 0xc0, !PT ;  /* 0x0080000004ff7812 */ /* 0x000fe400078cc0ff */
[----:B------:R-:W-:Y:S02]  /*2480e0*/  LOP3.LUT R5, R5, 0xf7ffffff, RZ, 0xc0, !PT ;  /* 0xf7ffffff05057812 */ /* 0x000fe400078ec0ff */
[----:B------:R-:W-:Y:S02]  /*2480f0*/  PRMT R8, R13, 0x7773, RZ ;  /* 0x000077730d087816 */ /* 0x000fe400000000ff */
[----:B------:R-:W4:Y:S07]  /*248100*/  LDL.LU.64 R12, [R1+0x3e38] ;  /* 0x003e3800010c7983 */ /* 0x000f2e0000300a00 */
[----:B------:R-:W-:-:S02]  /*248110*/  @P6 LOP3.LUT R5, R5, 0x8000000, RZ, 0xfc, !PT ;  /* 0x0800000005056812 */ /* 0x000fc400078efcff */
[----:B------:R-:W-:Y:S01]  /*248120*/  LOP3.LUT P6, RZ, R4, 0x400000, RZ, 0xc0, !PT ;  /* 0x0040000004ff7812 */ /* 0x000fe200078cc0ff */
[----:B------:R-:W-:Y:S04]  /*248130*/  STL.64 [R1+0x7a90], R2 ;  /* 0x007a900201007387 */ /* 0x000fe80000100a00 */
[----:B--2---:R3:W-:Y:S02]  /*248140*/  @P5 STG.E.U8 desc[UR4][R14.64], R8 ;  /* 0x000000080e005986 */ /* 0x0047e4000c101104 */
[----:B---3--:R-:W-:Y:S02]  /*248150*/  PRMT R8, R7, 0x7770, RZ ;  /* 0x0000777007087816 */ /* 0x008fe400000000ff */
[----:B------:R-:W2:Y:S04]  /*248160*/  LDL.LU.64 R14, [R1+0x4fc0] ;  /* 0x004fc000010e7983 */ /* 0x000ea80000300a00 */
[----:B------:R0:W-:Y:S01]  /*248170*/  @P6 STG.E.U8 desc[UR4][R18.64], R8 ;  /* 0x0000000812006986 */ /* 0x0001e2000c101104 */
[----:B------:R-:W-:-:S02]  /*248180*/  LOP3.LUT P6, RZ, R5, 0x8000000, RZ, 0xc0, !PT ;  /* 0x0800000005ff7812 */ /* 0x000fc400078cc0ff */
[----:B0-----:R-:W-:Y:S01]  /*248190*/  PRMT R8, R7, 0x7771, RZ ;  /* 0x0000777107087816 */ /* 0x001fe200000000ff */
[----:B------:R-:W3:Y:S10]  /*2481a0*/  LDL.LU R19, [R1+0x2b4] ;  /* 0x0002b40001137983 */ /* 0x000ef40000300800 */
[----:B------:R0:W-:Y:S04]  /*2481b0*/  @P6 STG.E.U8 desc[UR4][R16.64], R8 ;  /* 0x0000000810006986 */ /* 0x0001e8000c101104 */
[----:B0-----:R-:W2:Y:S04]  /*2481c0*/  LDL.LU.64 R16, [R1+0x4fb8] ;  /* 0x004fb80001107983 */ /* 0x001ea80000300a00 */
[----:B------:R-:W3:Y:S04]  /*2481d0*/  LDL.LU R18, [R1+0x2d4] ;  /* 0x0002d40001127983 */ /* 0x000ee80000300800 */
[----:B---3--:R0:W-:Y:S04]  /*2481e0*/  STL.64 [R1+0x7aa0], R18 ;  /* 0x007aa01201007387 */ /* 0x0081e80000100a00 */
[----:B0-----:R-:W3:Y:S01]  /*2481f0*/  LDL.LU.64 R18, [R1+0x3e60] ;  /* 0x003e600001127983 */ /* 0x001ee20000300a00 */
[----:B------:R-:W-:-:S02]  /*248200*/  LOP3.LUT P1, RZ, R3, 0x1, RZ, 0xc0, !PT ;  /* 0x0000000103ff7812 */ /* 0x000fc4000782c0ff */
[C---:B------:R-:W-:Y:S02]  /*248210*/  LOP3.LUT P2, RZ, R3.reuse, 0x2, RZ, 0xc0, !PT ;  /* 0x0000000203ff7812 */ /* 0x040fe4000784c0ff */
[C---:B------:R-:W-:Y:S02]  /*248220*/  LOP3.LUT P3, RZ, R3.reuse, 0x4, RZ, 0xc0, !PT ;  /* 0x0000000403ff7812 */ /* 0x040fe4000786c0ff */
[C---:B------:R-:W-:Y:S02]  /*248230*/  LOP3.LUT P4, RZ, R3.reuse, 0x8, RZ, 0xc0, !PT ;  /* 0x0000000803ff7812 */ /* 0x040fe4000788c0ff */
[----:B------:R-:W-:Y:S02]  /*248240*/  LOP3.LUT P5, RZ, R3, 0x10, RZ, 0xc0, !PT ;  /* 0x0000001003ff7812 */ /* 0x000fe400078ac0ff */
[----:B------:R-:W-:Y:S02]  /*248250*/  LOP3.LUT P6, RZ, R5, 0x4000000, RZ, 0xc0, !PT ;  /* 0x0400000005ff7812 */ /* 0x000fe400078cc0ff */
[----:B------:R-:W-:-:S11]  /*248260*/  PRMT R8, R7, 0x7772, RZ ;  /* 0x0000777207087816 */ /* 0x000fd600000000ff */
[----:B----4-:R0:W-:Y:S01]  /*248270*/  @P6 STG.E.U8 desc[UR4][R10.64], R8 ;  /* 0x000000080a006986 */ /* 0x0101e2000c101104 */
[----:B------:R-:W-:Y:S02]  /*248280*/  LOP3.LUT P6, RZ, R5, 0x2000000, RZ, 0xc0, !PT ;  /* 0x0200000005ff7812 */ /* 0x000fe400078cc0ff */
[----:B0-----:R-:W-:Y:S01]  /*248290*/  PRMT R8, R7, 0x7773, RZ ;  /* 0x0000777307087816 */ /* 0x001fe200000000ff */
[----:B---3--:R0:W-:Y:S04]  /*2482a0*/  STL.64 [R1+0x7aa8], R18 ;  /* 0x007aa81201007387 */ /* 0x0081e80000100a00 */
[----:B0-----:R-:W3:Y:S04]  /*2482b0*/  LDL.LU.64 R18, [R1+0x4c88] ;  /* 0x004c880001127983 */ /* 0x001ee80000300a00 */
[----:B------:R-:W4:Y:S04]  /*2482c0*/  LDL.LU.64 R2, [R1+0x4fa8] ;  /* 0x004fa80001027983 */ /* 0x000f280000300a00 */
[----:B------:R0:W-:Y:S01]  /*2482d0*/  @P6 STG.E.U8 desc[UR4][R12.64], R8 ;  /* 0x000000080c006986 */ /* 0x0001e2000c101104 */
[----:B------:R-:W-:-:S02]  /*2482e0*/  LOP3.LUT P6, RZ, R5, 0x1000000, RZ, 0xc0, !PT ;  /* 0x0100000005ff7812 */ /* 0x000fc400078cc0ff */
[----:B0-----:R-:W-:-:S11]  /*2482f0*/  PRMT R8, R21, 0x7770, RZ ;  /* 0x0000777015087816 */ /* 0x001fd600000000ff */
[----:B--2---:R0:W-:Y:S01]  /*248300*/  @P6 STG.E.U8 desc[UR4][R14.64], R8 ;  /* 0x000000080e006986 */ /* 0x0041e2000c101104 */
[----:B------:R-:W-:Y:S02]  /*248310*/  LOP3.LUT P6, RZ, R5, 0x800000, RZ, 0xc0, !PT ;  /* 0x0080000005ff7812 */ /* 0x000fe400078cc0ff */
[----:B0-----:R-:W-:-:S11]  /*248320*/  PRMT R8, R21, 0x7771, RZ ;  /* 0x0000777115087816 */ /* 0x001fd600000000ff */
[----:B------:R0:W-:Y:S01]  /*248330*/  @P6 STG.E.U8 desc[UR4][R16.64], R8 ;  /* 0x0000000810006986 */ /* 0x0001e2000c101104 */
[----:B------:R-:W-:Y:S02]  /*248340*/  LOP3.LUT P6, RZ, R5, 0x400000, RZ, 0xc0, !PT ;  /* 0x0040000005ff7812 */ /* 0x000fe400078cc0ff */
[----:B0-----:R-:W-:Y:S01]  /*248350*/  PRMT R8, R21, 0x7772, RZ ;  /* 0x0000777215087816 */ /* 0x001fe200000000ff */
[----:B----4-:R0:W-:Y:S10]  /*248360*/  STL.64 [R1+0x7a98], R2 ;  /* 0x007a980201007387 */ /* 0x0101f40000100a00 */
[----:B---3--:R1:W-:Y:S04]  /*248370*/  @P6 STG.E.U8 desc[UR4][R18.64], R8 ;  /* 0x0000000812006986 */ /* 0x0083e8000c101104 */
[----:B0-----:R-:W2:Y:S04]  /*248380*/  LDL.LU.64 R2, [R1+0x4fb0] ;  /* 0x004fb00001027983 */ /* 0x001ea80000300a00 */
[----:B------:R-:W3:Y:S04]  /*248390*/  LDL.LU.64 R10, [R1+0x4c80] ;  /* 0x004c8000010a7983 */ /* 0x000ee80000300a00 */
[----:B------:R-:W4:Y:S04]  /*2483a0*/  LDL.LU.64 R6, [R1+0x3e88] ;  /* 0x003e880001067983 */ /* 0x000f280000300a00 */
[----:B------:R-:W2:Y:S04]  /*2483b0*/  LDL.LU.64 R12, [R1+0x4fa0] ;  /* 0x004fa000010c7983 */ /* 0x000ea80000300a00 */
[----:B------:R-:W2:Y:S04]  /*2483c0*/  LDL.LU.64 R14, [R1+0x4f98] ;  /* 0x004f9800010e7983 */ /* 0x000ea80000300a00 */
[----:B------:R-:W2:Y:S04]  /*2483d0*/  LDL.LU.64 R16, [R1+0x4c78] ;  /* 0x004c780001107983 */ /* 0x000ea80000300a00 */
[----:B-1----:R-:W2:Y:S01]  /*2483e0*/  LDL.LU.64 R18, [R1+0x7aa8] ;  /* 0x007aa80001127983 */ /* 0x002ea20000300a00 */
[----:B------:R-:W-:-:S02]  /*2483f0*/  LOP3.LUT P6, RZ, R5, 0x200000, RZ, 0xc0, !PT ;  /* 0x0020000005ff7812 */ /* 0x000fc400078cc0ff */
[----:B------:R-:W-:-:S11]  /*248400*/  PRMT R8, R21, 0x7773, RZ ;  /* 0x0000777315087816 */ /* 0x000fd600000000ff */
[----:B--2---:R0:W-:Y:S04]  /*248410*/  @P6 STG.E.U8 desc[UR4][R18.64], R8 ;  /* 0x0000000812006986 */ /* 0x0041e8000c101104 */
[----:B0-----:R-:W2:Y:S01]  /*248420*/  LDL.LU.64 R18, [R1+0x7aa0] ;  /* 0x007aa00001127983 */ /* 0x001ea20000300a00 */
[----:B------:R-:W-:Y:S02]  /*248430*/  LOP3.LUT P6, RZ, R5, 0x100000, RZ, 0xc0, !PT ;  /* 0x0010000005ff7812 */ /* 0x000fe400078cc0ff */
[----:B------:R-:W-:Y:S02]  /*248440*/  LOP3.LUT P0, RZ, R4, 0x80000000, RZ, 0xc0, !PT ;  /* 0x8000000004ff7812 */ /* 0x000fe4000780c0ff */
[----:B--2---:R-:W-:-:S09]  /*248450*/  PRMT R8, R18, 0x7770, RZ ;  /* 0x0000777012087816 */ /* 0x004fd200000000ff */
[----:B------:R0:W-:Y:S04]  /*248460*/  @P6 STG.E.U8 desc[UR4][R2.64], R8 ;  /* 0x0000000802006986 */ /* 0x0001e8000c101104 */
[----:B0-----:R-:W2:Y:S01]  /*248470*/  LDL.LU.64 R2, [R1+0x7a98] ;  /* 0x007a980001027983 */ /* 0x001ea20000300a00 */
[----:B------:R-:W-:-:S05]  /*248480*/  PRMT R8, R18, 0x7771, RZ ;  /* 0x0000777112087816 */ /* 0x000fca00000000ff */
[----:B--2---:R0:W-:Y:S02]  /*248490*/  @P0 STG.E.U8 desc[UR4][R2.64], R8 ;  /* 0x0000000802000986 */ /* 0x0041e4000c101104 */
[C---:B0-----:R-:W-:Y:S02]  /*2484a0*/  PRMT R8, R18.reuse, 0x7772, RZ ;  /* 0x0000777212087816 */ /* 0x041fe400000000ff */
[----:B------:R-:W2:Y:S04]  /*2484b0*/  LDL.LU.64 R2, [R1+0x7a90] ;  /* 0x007a900001027983 */ /* 0x000ea80000300a00 */
[----:B---3--:R0:W-:Y:S02]  /*2484c0*/  @P1 STG.E.U8 desc[UR4][R10.64], R8 ;  /* 0x000000080a001986 */ /* 0x0081e4000c101104 */
[----:B0-----:R-:W-:-:S05]  /*2484d0*/  PRMT R8, R18, 0x7773, RZ ;  /* 0x0000777312087816 */ /* 0x001fca00000000ff */
[----:B----4-:R0:W-:Y:S02]  /*2484e0*/  @P2 STG.E.U8 desc[UR4][R6.64], R8 ;  /* 0x0000000806002986 */ /* 0x0101e4000c101104 */
[----:B0-----:R-:W-:-:S05]  /*2484f0*/  PRMT R8, R19, 0x7770, RZ ;  /* 0x0000777013087816 */ /* 0x001fca00000000ff */
[----:B------:R0:W-:Y:S02]  /*248500*/  @P3 STG.E.U8 desc[UR4][R12.64], R8 ;  /* 0x000000080c003986 */ /* 0x0001e4000c101104 */
[----:B0-----:R-:W-:-:S05]  /*248510*/  PRMT R8, R19, 0x7771, RZ ;  /* 0x0000777113087816 */ /* 0x001fca00000000ff */
[----:B------:R0:W-:Y:S02]  /*248520*/  @P4 STG.E.U8 desc[UR4][R14.64], R8 ;  /* 0x000000080e004986 */ /* 0x0001e4000c101104 */
[----:B0-----:R-:W-:-:S05]  /*248530*/  PRMT R8, R19, 0x7772, RZ ;  /* 0x0000777213087816 */ /* 0x001fca00000000ff */
[----:B------:R0:W-:Y:S04]  /*248540*/  @P5 STG.E.U8 desc[UR4][R16.64], R8 ;  /* 0x0000000810005986 */ /* 0x0001e8000c101104 */
[----:B0-----:R-:W3:Y:S04]  /*248550*/  LDL.LU.64 R16, [R1+0x3eb0] ;  /* 0x003eb00001107983 */ /* 0x001ee80000300a00 */
[----:B------:R-:W4:Y:S04]  /*248560*/  LDL.LU.64 R10, [R1+0x4f90] ;  /* 0x004f9000010a7983 */ /* 0x000f280000300a00 */
[----:B------:R-:W2:Y:S04]  /*248570*/  LDL.LU.64 R12, [R1+0x4f88] ;  /* 0x004f8800010c7983 */ /* 0x000ea80000300a00 */
[----:B------:R-:W2:Y:S04]  /*248580*/  LDL.LU R18, [R1+0x2d8] ;  /* 0x0002d80001127983 */ /* 0x000ea80000300800 */
[----:B------:R-:W2:Y:S01]  /*248590*/  LDL.LU.64 R14, [R1+0x3ed8] ;  /* 0x003ed800010e7983 */ /* 0x000ea20000300a00 */
[----:B------:R-:W-:-:S03]  /*2485a0*/  PRMT R8, R19, 0x7773, RZ ;  /* 0x0000777313087816 */ /* 0x000fc600000000ff */
[----:B--2---:R0:W-:Y:S04]  /*2485b0*/  STL.64 [R1+0x7a88], R14 ;  /* 0x007a880e01007387 */ /* 0x0041e80000100a00 */
[----:B0-----:R-:W2:Y:S01]  /*2485c0*/  LDL.LU.64 R14, [R1+0x4c70] ;  /* 0x004c7000010e7983 */ /* 0x001ea20000300a00 */
[C---:B------:R-:W-:Y:S02]  /*2485d0*/  LOP3.LUT P2, RZ, R3.reuse, 0x20, RZ, 0xc0, !PT ;  /* 0x0000002003ff7812 */ /* 0x040fe4000784c0ff */
[C---:B------:R-:W-:Y:S01]  /*2485e0*/  LOP3.LUT P3, RZ, R3.reuse, 0x40, RZ, 0xc0, !PT ;  /* 0x0000004003ff7812 */ /* 0x040fe2000786c0ff */
[----:B------:R-:W2:Y:S01]  /*2485f0*/  LDL.LU R7, [R1+0x2b8] ;  /* 0x0002b80001077983 */ /* 0x000ea20000300800 */
[C---:B------:R-:W-:Y:S02]  /*248600*/  LOP3.LUT P4, RZ, R3.reuse, 0x80, RZ, 0xc0, !PT ;  /* 0x0000008003ff7812 */ /* 0x040fe4000788c0ff */
[----:B------:R-:W-:-:S07]  /*248610*/  LOP3.LUT P5, RZ, R3, 0x100, RZ, 0xc0, !PT ;  /* 0x0000010003ff7812 */ /* 0x000fce00078ac0ff */
[----:B---3--:R0:W-:Y:S02]  /*248620*/  @P2 STG.E.U8 desc[UR4][R16.64], R8 ;  /* 0x0000000810002986 */ /* 0x0081e4000c101104 */
[C---:B0-----:R-:W-:Y:S02]  /*248630*/  PRMT R8, R18.reuse, 0x7770, RZ ;  /* 0x0000777012087816 */ /* 0x041fe400000000ff */
[----:B------:R-:W3:Y:S04]  /*248640*/  LDL.LU.64 R16, [R1+0x4f80] ;  /* 0x004f800001107983 */ /* 0x000ee80000300a00 */
[----:B----4-:R0:W-:Y:S01]  /*248650*/  @P3 STG.E.U8 desc[UR4][R10.64], R8 ;  /* 0x000000080a003986 */ /* 0x0101e2000c101104 */
[----:B------:R-:W-:Y:S01]  /*248660*/  IMAD.MOV.U32 R19, RZ, RZ, R0 ;  /* 0x000000ffff137224 */ /* 0x000fe200078e0000 */
[----:B0-----:R-:W-:-:S02]  /*248670*/  PRMT R8, R18, 0x7771, RZ ;  /* 0x0000777112087816 */ /* 0x001fc400000000ff */
[----:B------:R-:W4:Y:S04]  /*248680*/  LDL.LU.64 R10, [R1+0x4f78] ;  /* 0x004f7800010a7983 */ /* 0x000f280000300a00 */
[----:B------:R0:W-:Y:S04]  /*248690*/  @P4 STG.E.U8 desc[UR4][R12.64], R8 ;  /* 0x000000080c004986 */ /* 0x0001e8000c101104 */
[----:B------:R-:W3:Y:S01]  /*2486a0*/  LDL.LU R0, [R1+0x2dc] ;  /* 0x0002dc0001007983 */ /* 0x000ee20000300800 */
        /* <DEDUP_REMOVED lines=8> */
[----:B------:R-:W-:Y:S01]  /*248730*/  LOP3.LUT P6, RZ, R3, 0x8000, RZ, 0xc0, !PT ;  /* 0x0000800003ff7812 */ /* 0x000fe200078cc0ff */
[----:B--2---:R0:W-:Y:S04]  /*248740*/  @P5 STG.E.U8 desc[UR4][R14.64], R8 ;  /* 0x000000080e005986 */ /* 0x0041e8000c101104 */
[----:B0-----:R-:W2:Y:S01]  /*248750*/  LDL.LU.64 R14, [R1+0x7a88] ;  /* 0x007a8800010e7983 */ /* 0x001ea20000300a00 */
[----:B------:R-:W-:-:S07]  /*248760*/  LOP3.LUT R5, R5, 0xffffbfff, RZ, 0xc0, !PT ;  /* 0xffffbfff05057812 */ /* 0x000fce00078ec0ff */
        /* <DEDUP_REMOVED lines=16> */
[----:B------:R-:W-:Y:S02]  /*248870*/  @P6 LOP3.LUT R5, R5, 0x80000, RZ, 0xfc, !PT ;  /* 0x0008000005056812 */ /* 0x000fe400078efcff */
[----:B------:R-:W-:Y:S01]  /*248880*/  LOP3.LUT P6, RZ, R3, 0x200, RZ, 0xc0, !PT ;  /* 0x0000020003ff7812 */ /* 0x000fe200078cc0ff */
[----:B------:R-:W-:-:S12]  /*248890*/  STL.64 [R1+0x7a60], R2 ;  /* 0x007a600201007387 */ /* 0x000fd80000100a00 */
[----:B--2---:R0:W-:Y:S01]  /*2488a0*/  @P6 STG.E.U8 desc[UR4][R14.64], R8 ;  /* 0x000000080e006986 */ /* 0x0041e2000c101104 */
[----:B------:R-:W-:Y:S02]  /*2488b0*/  LOP3.LUT P6, RZ, R5, 0x80000, RZ, 0xc0, !PT ;  /* 0x0008000005ff7812 */ /* 0x000fe400078cc0ff */
[----:B0-----:R-:W-:Y:S01]  /*2488c0*/  PRMT R8, R7, 0x7770, RZ ;  /* 0x0000777007087816 */ /* 0x001fe200000000ff */
[----:B------:R-:W2:Y:S04]  /*2488d0*/  LDL.LU.64 R14, [R1+0x3f00] ;  /* 0x003f0000010e7983 */ /* 0x000ea80000300a00 */
[----:B------:R-:W2:Y:S06]  /*2488e0*/  LDL.LU R21, [R1+0x340] ;  /* 0x0003400001157983 */ /* 0x000eac0000300800 */
[----:B---3--:R0:W-:Y:S04]  /*2488f0*/  @P6 STG.E.U8 desc[UR4][R16.64], R8 ;  /* 0x0000000810006986 */ /* 0x0081e8000c101104 */
[----:B0-----:R-:W3:Y:S04]  /*248900*/  LDL.LU.64 R16, [R1+0x4f70] ;  /* 0x004f700001107983 */ /* 0x001ee80000300a00 */
        /* <DEDUP_REMOVED lines=9> */
[----:B------:R-:W2:Y:S04]  /*2489a0*/  LDL.LU.64 R2, [R1+0x4f60] ;  /* 0x004f600001027983 */ /* 0x000ea80000300a00 */
[----:B--2---:R0:W-:Y:S04]  /*2489b0*/  STL.64 [R1+0x7a68], R2 ;  /* 0x007a680201007387 */ /* 0x0041e80000100a00 */
[----:B0-----:R-:W2:Y:S01]  /*2489c0*/  LDL.LU.64 R2, [R1+0x3f28] ;  /* 0x003f280001027983 */ /* 0x001ea20000300a00 */
[----:B------:R-:W-:-:S02]  /*2489d0*/  LOP3.LUT P6, RZ, R5, 0x40000, RZ, 0xc0, !PT ;  /* 0x0004000005ff7812 */ /* 0x000fc400078cc0ff */
[----:B------:R-:W-:-:S11]  /*2489e0*/  PRMT R8, R7, 0x7771, RZ ;  /* 0x0000777107087816 */ /* 0x000fd600000000ff */
[----:B----4-:R0:W-:Y:S01]  /*2489f0*/  @P6 STG.E.U8 desc[UR4][R10.64], R8 ;  /* 0x000000080a006986 */ /* 0x0101e2000c101104 */
[----:B------:R-:W-:Y:S02]  /*248a00*/  LOP3.LUT P6, RZ, R5, 0x20000, RZ, 0xc0, !PT ;  /* 0x0002000005ff7812 */ /* 0x000fe400078cc0ff */
[----:B0-----:R-:W-:-:S11]  /*248a10*/  PRMT R8, R7, 0x7772, RZ ;  /* 0x0000777207087816 */ /* 0x001fd600000000ff */
[----:B------:R0:W-:Y:S01]  /*248a20*/  @P6 STG.E.U8 desc[UR4][R12.64], R8 ;  /* 0x000000080c006986 */ /* 0x0001e2000c101104 */
[----:B------:R-:W-:Y:S02]  /*248a30*/  LOP3.LUT P6, RZ, R5, 0x10000, RZ, 0xc0, !PT ;  /* 0x0001000005ff7812 */ /* 0x000fe400078cc0ff */
[----:B0-----:R-:W-:Y:S01]  /*248a40*/  PRMT R8, R7, 0x7773, RZ ;  /* 0x0000777307087816 */ /* 0x001fe200000000ff */
[----:B--2---:R0:W-:Y:S04]  /*248a50*/  STL.64 [R1+0x7a78], R2 ;  /* 0x007a780201007387 */ /* 0x0041e80000100a00 */
[----:B0-----:R-:W2:Y:S06]  /*248a60*/  LDL.LU.64 R2, [R1+0x4c60] ;  /* 0x004c600001027983 */ /* 0x001eac0000300a00 */
[----:B------:R0:W-:Y:S01]  /*248a70*/  @P6 STG.E.U8 desc[UR4][R14.64], R8 ;  /* 0x000000080e006986 */ /* 0x0001e2000c101104 */
[----:B------:R-:W-:-:S03]  /*248a80*/  LOP3.LUT P6, RZ, R5, 0x8000, RZ, 0xc0, !PT ;  /* 0x0000800005ff7812 */ /* 0x000fc600078cc0ff */
[----:B------:R-:W4:Y:S04]  /*248a90*/  LDL.LU.64 R10, [R1+0x4f58] ;  /* 0x004f5800010a7983 */ /* 0x000f280000300a00 */
[----:B------:R-:W4:Y:S01]  /*248aa0*/  LDL.LU.64 R6, [R1+0x4c58] ;  /* 0x004c580001067983 */ /* 0x000f220000300a00 */
[----:B0-----:R-:W-:-:S03]  /*248ab0*/  PRMT R8, R0, 0x7770, RZ ;  /* 0x0000777000087816 */ /* 0x001fc600000000ff */
[----:B------:R-:W4:Y:S04]  /*248ac0*/  LDL.LU.64 R12, [R1+0x3f50] ;  /* 0x003f5000010c7983 */ /* 0x000f280000300a00 */
[----:B---3--:R0:W-:Y:S01]  /*248ad0*/  @P6 STG.E.U8 desc[UR4][R16.64], R8 ;  /* 0x0000000810006986 */ /* 0x0081e2000c101104 */
[----:B------:R-:W-:-:S03]  /*248ae0*/  LOP3.LUT P6, RZ, R5, 0x4000, RZ, 0xc0, !PT ;  /* 0x0000400005ff7812 */ /* 0x000fc600078cc0ff */
[----:B------:R-:W3:Y:S01]  /*248af0*/  LDL.LU.64 R14, [R1+0x4f50] ;  /* 0x004f5000010e7983 */ /* 0x000ee20000300a00 */
[----:B0-----:R-:W-:-:S03]  /*248b00*/  PRMT R8, R0, 0x7771, RZ ;  /* 0x0000777100087816 */ /* 0x001fc600000000ff */
[----:B------:R-:W3:Y:S06]  /*248b10*/  LDL.LU.64 R16, [R1+0x4f48] ;  /* 0x004f480001107983 */ /* 0x000eec0000300a00 */
[----:B------:R0:W-:Y:S01]  /*248b20*/  @P6 STG.E.U8 desc[UR4][R18.64], R8 ;  /* 0x0000000812006986 */ /* 0x0001e2000c101104 */
[C---:B------:R-:W-:Y:S02]  /*248b30*/  LOP3.LUT P6, RZ, R5.reuse, 0x2000, RZ, 0xc0, !PT ;  /* 0x0000200005ff7812 */ /* 0x040fe400078cc0ff */
[----:B0-----:R-:W-:Y:S01]  /*248b40*/  PRMT R8, R0, 0x7772, RZ ;  /* 0x0000777200087816 */ /* 0x001fe200000000ff */
[----:B------:R-:W3:Y:S10]  /*248b50*/  LDL.LU.64 R18, [R1+0x7a80] ;  /* 0x007a800001127983 */ /* 0x000ef40000300a00 */
[----:B--2---:R0:W-:Y:S04]  /*248b60*/  @P6 STG.E.U8 desc[UR4][R2.64], R8 ;  /* 0x0000000802006986 */ /* 0x0041e8000c101104 */
[----:B0-----:R-:W2:Y:S01]  /*248b70*/  LDL.LU.64 R2, [R1+0x7a78] ;  /* 0x007a780001027983 */ /* 0x001ea20000300a00 */
[----:B------:R-:W-:-:S02]  /*248b80*/  LOP3.LUT P6, RZ, R5, 0x1000, RZ, 0xc0, !PT ;  /* 0x0000100005ff7812 */ /* 0x000fc400078cc0ff */
[----:B------:R-:W-:Y:S02]  /*248b90*/  PRMT R8, R0, 0x7773, RZ ;  /* 0x0000777300087816 */ /* 0x000fe400000000ff */
[----:B------:R-:W3:Y:S09]  /*248ba0*/  LDL.LU R0, [R1+0x7a70] ;  /* 0x007a700001007983 */ /* 0x000ef20000300800 */
[----:B--2---:R0:W-:Y:S04]  /*248bb0*/  @P6 STG.E.U8 desc[UR4][R2.64], R8 ;  /* 0x0000000802006986 */ /* 0x0041e8000c101104 */
[----:B0-----:R-:W2:Y:S01]  /*248bc0*/  LDL.LU.64 R2, [R1+0x7a68] ;  /* 0x007a680001027983 */ /* 0x001ea20000300a00 */
[----:B---3--:R-:W-:-:S02]  /*248bd0*/  PRMT R8, R18, 0x7770, RZ ;  /* 0x0000777012087816 */ /* 0x008fc400000000ff */
        /* <DEDUP_REMOVED lines=18> */
[----:B----4-:R0:W-:Y:S03]  /*248d00*/  @P1 STG.E.U8 desc[UR4][R10.64], R8 ;  /* 0x000000080a001986 */ /* 0x0101e6000c101104 */
[----:B------:R-:W-:Y:S02]  /*248d10*/  LOP3.LUT R5, R5, 0xfffffdff, RZ, 0xc0, !PT ;  /* 0xfffffdff05057812 */ /* 0x000fe400078ec0ff */
[C---:B0-----:R-:W-:Y:S01]  /*248d20*/  PRMT R8, R18.reuse, 0x7772, RZ ;  /* 0x0000777212087816 */ /* 0x041fe200000000ff */
[----:B------:R-:W3:Y:S04]  /*248d30*/  LDL.LU.64 R10, [R1+0x5060] ;  /* 0x00506000010a7983 */ /* 0x000ee80000300a00 */
[----:B------:R0:W-:Y:S02]  /*248d40*/  @P2 STG.E.U8 desc[UR4][R6.64], R8 ;  /* 0x0000000806002986 */ /* 0x0001e4000c101104 */
[----:B0-----:R-:W-:-:S05]  /*248d50*/  PRMT R8, R18, 0x7773, RZ ;  /* 0x0000777312087816 */ /* 0x001fca00000000ff */
[----:B------:R0:W-:Y:S02]  /*248d60*/  @P3 STG.E.U8 desc[UR4][R12.64], R8 ;  /* 0x000000080c003986 */ /* 0x0001e4000c101104 */
[C---:B0-----:R-:W-:Y:S02]  /*248d70*/  PRMT R8, R21.reuse, 0x7770, RZ ;  /* 0x0000777015087816 */ /* 0x041fe400000000ff */
[----:B------:R-:W4:Y:S04]  /*248d80*/  LDL.LU.64 R12, [R1+0x5078] ;  /* 0x00507800010c7983 */ /* 0x000f280000300a00 */
[----:B------:R0:W-:Y:S02]  /*248d90*/  @P4 STG.E.U8 desc[UR4][R14.64], R8 ;  /* 0x000000080e004986 */ /* 0x0001e4000c101104 */
[----:B0-----:R-:W-:-:S02]  /*248da0*/  PRMT R8, R21, 0x7771, RZ ;  /* 0x0000777115087816 */ /* 0x001fc400000000ff */
[----:B------:R-:W3:Y:S04]  /*248db0*/  LDL.LU.64 R14, [R1+0x5058] ;  /* 0x00505800010e7983 */ /* 0x000ee80000300a00 */
[----:B------:R0:W-:Y:S04]  /*248dc0*/  @P5 STG.E.U8 desc[UR4][R16.64], R8 ;  /* 0x0000000810005986 */ /* 0x0001e8000c101104 */
[----:B------:R-:W3:Y:S04]  /*248dd0*/  LDL.LU R18, [R1+0x320] ;  /* 0x0003200001127983 */ /* 0x000ee80000300800 */
[----:B0-----:R-:W3:Y:S04]  /*248de0*/  LDL.LU.64 R16, [R1+0x3fe0] ;  /* 0x003fe00001107983 */ /* 0x001ee80000300a00 */
[----:B------:R-:W3:Y:S01]  /*248df0*/  LDL.LU.64 R6, [R1+0x4c50] ;  /* 0x004c500001067983 */ /* 0x000ee20000300a00 */
[----:B--2---:R-:W-:-:S13]  /*248e00*/  LOP3.LUT P6, RZ, R3, 0x80000000, RZ, 0xc0, !PT ;  /* 0x8000000003ff7812 */ /* 0x004fda00078cc0ff */
[----:B------:R-:W-:Y:S02]  /*248e10*/  @P6 LOP3.LUT R5, R5, 0x200, RZ, 0xfc, !PT ;  /* 0x0000020005056812 */ /* 0x000fe400078efcff */
[----:B------:R-:W-:Y:S02]  /*248e20*/  LOP3.LUT P6, RZ, R3, 0x40000000, RZ, 0xc0, !PT ;  /* 0x4000000003ff7812 */ /* 0x000fe400078cc0ff */
[----:B------:R-:W-:-:S11]  /*248e30*/  LOP3.LUT R5, R5, 0xfffffbff, RZ, 0xc0, !PT ;  /* 0xfffffbff05057812 */ /* 0x000fd600078ec0ff */
[----:B------:R-:W-:Y:S02]  /*248e40*/  @P6 LOP3.LUT R5, R5, 0x400, RZ, 0xfc, !PT ;  /* 0x0000040005056812 */ /* 0x000fe400078efcff */
[----:B------:R-:W-:Y:S02]  /*248e50*/  LOP3.LUT P6, RZ, R3, 0x20000000, RZ, 0xc0, !PT ;  /* 0x2000000003ff7812 */ /* 0x000fe400078cc0ff */
[----:B------:R-:W-:Y:S01]  /*248e60*/  LOP3.LUT R5, R5, 0xfffff7ff, RZ, 0xc0, !PT ;  /* 0xfffff7ff05057812 */ /* 0x000fe200078ec0ff */
[----:B------:R0:W-:Y:S01]  /*248e70*/  STL.64 [R1+0x7a38], R2 ;  /* 0x007a380201007387 */ /* 0x0001e20000100a00 */
[C---:B------:R-:W-:Y:S02]  /*248e80*/  LOP3.LUT P2, RZ, R3.reuse, 0x1000000, RZ, 0xc0, !PT ;  /* 0x0100000003ff7812 */ /* 0x040fe4000784c0ff */
[C---:B------:R-:W-:Y:S02]  /*248e90*/  LOP3.LUT P3, RZ, R3.reuse, 0x2000000, RZ, 0xc0, !PT ;  /* 0x0200000003ff7812 */ /* 0x040fe4000786c0ff */
[----:B------:R-:W-:-:S02]  /*248ea0*/  LOP3.LUT P4, RZ, R3, 0x4000000, RZ, 0xc0, !PT ;  /* 0x0400000003ff7812 */ /* 0x000fc4000788c0ff */
[----:B------:R-:W-:-:S03]  /*248eb0*/  LOP3.LUT P5, RZ, R3, 0x8000000, RZ, 0xc0, !PT ;  /* 0x0800000003ff7812 */ /* 0x000fc600078ac0ff */
[----:B------:R-:W-:Y:S02]  /*248ec0*/  @P6 LOP3.LUT R5, R5, 0x800, RZ, 0xfc, !PT ;  /* 0x0000080005056812 */ /* 0x000fe400078efcff */
[----:B------:R-:W-:Y:S02]  /*248ed0*/  LOP3.LUT P6, RZ, R3, 0x10000000, RZ, 0xc0, !PT ;  /* 0x1000000003ff7812 */ /* 0x000fe400078cc0ff */
[----:B0-----:R-:W2:Y:S01]  /*248ee0*/  LDL.LU.64 R2, [R1+0x3f88] ;  /* 0x003f880001027983 */ /* 0x001ea20000300a00 */
[----:B------:R-:W-:-:S05]  /*248ef0*/  PRMT R8, R21, 0x7772, RZ ;  /* 0x0000777215087816 */ /* 0x000fca00000000ff */
[----:B---3--:R0:W-:Y:S02]  /*248f00*/  @P2 STG.E.U8 desc[UR4][R6.64], R8 ;  /* 0x0000000806002986 */ /* 0x0081e4000c101104 */
[----:B0-----:R-:W-:Y:S02]  /*248f10*/  PRMT R8, R21, 0x7773, RZ ;  /* 0x0000777315087816 */ /* 0x001fe400000000ff */
[----:B------:R-:W3:Y:S04]  /*248f20*/  LDL.LU.64 R6, [R1+0x50b8] ;  /* 0x0050b80001067983 */ /* 0x000ee80000300a00 */
[----:B--2---:R0:W-:Y:S02]  /*248f30*/  @P3 STG.E.U8 desc[UR4][R2.64], R8 ;  /* 0x0000000802003986 */ /* 0x0041e4000c101104 */
[----:B0-----:R-:W-:-:S05]  /*248f40*/  PRMT R8, R18, 0x7770, RZ ;  /* 0x0000777012087816 */ /* 0x001fca00000000ff */
[----:B------:R0:W-:Y:S02]  /*248f50*/  @P4 STG.E.U8 desc[UR4][R10.64], R8 ;  /* 0x000000080a004986 */ /* 0x0001e4000c101104 */
[----:B0-----:R-:W-:-:S05]  /*248f60*/  PRMT R8, R18, 0x7771, RZ ;  /* 0x0000777112087816 */ /* 0x001fca00000000ff */
[----:B----4-:R0:W-:Y:S02]  /*248f70*/  @P5 STG.E.U8 desc[UR4][R12.64], R8 ;  /* 0x000000080c005986 */ /* 0x0101e4000c101104 */
[----:B0-----:R-:W-:Y:S02]  /*248f80*/  PRMT R8, R18, 0x7772, RZ ;  /* 0x0000777212087816 */ /* 0x001fe400000000ff */
[----:B------:R-:W2:Y:S04]  /*248f90*/  LDL.LU.64 R12, [R1+0x50d0] ;  /* 0x0050d000010c7983 */ /* 0x000ea80000300a00 */
[----:B------:R-:W4:Y:S04]  /*248fa0*/  LDL.LU R21, [R1+0x324] ;  /* 0x0003240001157983 */ /* 0x000f280000300800 */
[----:B------:R0:W-:Y:S01]  /*248fb0*/  @P6 STG.E.U8 desc[UR4][R14.64], R8 ;  /* 0x000000080e006986 */ /* 0x0001e2000c101104 */
[----:B------:R-:W-:-:S02]  /*248fc0*/  LOP3.LUT P6, RZ, R5, 0x800, RZ, 0xc0, !PT ;  /* 0x0000080005ff7812 */ /* 0x000fc400078cc0ff */
[----:B0-----:R-:W-:Y:S01]  /*248fd0*/  PRMT R8, R18, 0x7773, RZ ;  /* 0x0000777312087816 */ /* 0x001fe200000000ff */
[----:B------:R-:W2:Y:S10]  /*248fe0*/  LDL.LU.64 R14, [R1+0x50b0] ;  /* 0x0050b000010e7983 */ /* 0x000eb40000300a00 */
[----:B------:R0:W-:Y:S04]  /*248ff0*/  @P6 STG.E.U8 desc[UR4][R16.64], R8 ;  /* 0x0000000810006986 */ /* 0x0001e8000c101104 */
[----:B0-----:R-:W2:Y:S04]  /*249000*/  LDL.LU R16, [R1+0x328] ;  /* 0x0003280001107983 */ /* 0x001ea80000300800 */
[----:B------:R-:W2:Y:S04]  /*249010*/  LDL.LU.64 R2, [R1+0x40b0] ;  /* 0x0040b00001027983 */ /* 0x000ea80000300a00 */
[----:B--2---:R0:W-:Y:S04]  /*249020*/  STL.64 [R1+0x7a40], R2 ;  /* 0x007a400201007387 */ /* 0x0041e80000100a00 */
[----:B0-----:R-:W2:Y:S04]  /*249030*/  LDL.LU.64 R2, [R1+0x5110] ;  /* 0x0051100001027983 */ /* 0x001ea80000300a00 */
[----:B--2---:R0:W-:Y:S04]  /*249040*/  STL.64 [R1+0x7a48], R2 ;  /* 0x007a480201007387 */ /* 0x0041e80000100a00 */
[----:B0-----:R-:W2:Y:S04]  /*249050*/  LDL.LU.64 R2, [R1+0x5130] ;  /* 0x0051300001027983 */ /* 0x001ea80000300a00 */
[----:B--2---:R0:W-:Y:S04]  /*249060*/  STL.64 [R1+0x7a50], R2 ;  /* 0x007a500201007387 */ /* 0x0041e80000100a00 */
[----:B0-----:R-:W2:Y:S01]  /*249070*/  LDL.LU.64 R2, [R1+0x5118] ;  /* 0x0051180001027983 */ /* 0x001ea20000300a00 */
[----:B------:R-:W-:-:S02]  /*249080*/  LOP3.LUT P6, RZ, R5, 0x400, RZ, 0xc0, !PT ;  /* 0x0000040005ff7812 */ /* 0x000fc400078cc0ff */
[----:B------:R-:W-:-:S11]  /*249090*/  PRMT R8, R19, 0x7770, RZ ;  /* 0x0000777013087816 */ /* 0x000fd600000000ff */
[----:B---3--:R0:W-:Y:S01]  /*2490a0*/  @P6 STG.E.U8 desc[UR4][R6.64], R8 ;  /* 0x0000000806006986 */ /* 0x0081e2000c101104 */
[----:B------:R-:W-:Y:S02]  /*2490b0*/  LOP3.LUT P6, RZ, R5, 0x200, RZ, 0xc0, !PT ;  /* 0x0000020005ff7812 */ /* 0x000fe400078cc0ff */
[----:B0-----:R-:W-:Y:S01]  /*2490c0*/  PRMT R8, R19, 0x7771, RZ ;  /* 0x0000777113087816 */ /* 0x001fe200000000ff */
[----:B--2---:R0:W-:Y:S04]  /*2490d0*/  STL.64 [R1+0x7a58], R2 ;  /* 0x007a580201007387 */ /* 0x0041e80000100a00 */
[----:B0-----:R-:W2:Y:S06]  /*2490e0*/  LDL.LU.64 R2, [R1+0x4048] ;  /* 0x0040480001027983 */ /* 0x001eac0000300a00 */
[----:B------:R0:W-:Y:S01]  /*2490f0*/  @P6 STG.E.U8 desc[UR4][R12.64], R8 ;  /* 0x000000080c006986 */ /* 0x0001e2000c101104 */
[----:B------:R-:W-:-:S03]  /*249100*/  LOP3.LUT P6, RZ, R5, 0x100, RZ, 0xc0, !PT ;  /* 0x0000010005ff7812 */ /* 0x000fc600078cc0ff */
[----:B------:R-:W3:Y:S04]  /*249110*/  LDL.LU R17, [R1+0x348] ;  /* 0x0003480001117983 */ /* 0x000ee80000300800 */
[----:B------:R-:W3:Y:S04]  /*249120*/  LDL.LU.64 R10, [R1+0x5178] ;  /* 0x00517800010a7983 */ /* 0x000ee80000300a00 */
[----:B------:R-:W3:Y:S01]  /*249130*/  LDL.LU.64 R6, [R1+0x5190] ;  /* 0x0051900001067983 */ /* 0x000ee20000300a00 */
[----:B0-----:R-:W-:-:S03]  /*249140*/  PRMT R8, R19, 0x7772, RZ ;  /* 0x0000777213087816 */ /* 0x001fc600000000ff */
[----:B------:R-:W3:Y:S04]  /*249150*/  LDL.LU.64 R12, [R1+0x5170] ;  /* 0x00517000010c7983 */ /* 0x000ee80000300a00 */
[----:B------:R0:W-:Y:S01]  /*249160*/  @P6 STG.E.U8 desc[UR4][R14.64], R8 ;  /* 0x000000080e006986 */ /* 0x0001e2000c101104 */
[----:B------:R-:W-:Y:S01]  /*249170*/  LOP3.LUT P6, RZ, R5, 0x80, RZ, 0xc0, !PT ;  /* 0x0000008005ff7812 */ /* 0x000fe200078cc0ff */
[----:B0-----:R-:W-:Y:S02]  /*249180*/  IMAD.MOV.U32 R8, RZ, RZ, R19 ;  /* 0x000000ffff087224 */ /* 0x001fe400078e0013 */
[----:B------:R-:W3:Y:S04]  /*249190*/  LDL.LU.64 R14, [R1+0x4118] ;  /* 0x00411800010e7983 */ /* 0x000ee80000300a00 */
[----:B------:R-:W3:Y:S01]  /*2491a0*/  LDL.LU.64 R18, [R1+0x51c8] ;  /* 0x0051c80001127983 */ /* 0x000ee20000300a00 */
[----:B------:R-:W-:-:S05]  /*2491b0*/  PRMT R8, R8, 0x7773, RZ ;  /* 0x0000777308087816 */ /* 0x000fca00000000ff */
        /* <DEDUP_REMOVED lines=16> */
[----:B------:R-:W-:Y:S02]  /*2492c0*/  PRMT R8, R21, 0x7773, RZ ;  /* 0x0000777315087816 */ /* 0x000fe400000000ff */
[C---:B------:R-:W-:Y:S02]  /*2492d0*/  LOP3.LUT P2, RZ, R28.reuse, 0x80, RZ, 0xc0, !PT ;  /* 0x000000801cff7812 */ /* 0x040fe4000784c0ff */
[C---:B------:R-:W-:Y:S02]  /*2492e0*/  LOP3.LUT P3, RZ, R28.reuse, 0x100, RZ, 0xc0, !PT ;  /* 0x000001001cff7812 */ /* 0x040fe4000786c0ff */
[----:B------:R-:W-:Y:S01]  /*2492f0*/  LOP3.LUT P4, RZ, R28, 0x200, RZ, 0xc0, !PT ;  /* 0x000002001cff7812 */ /* 0x000fe2000788c0ff */
[----:B--2---:R3:W-:Y:S02]  /*249300*/  @P0 STG.E.U8 desc[UR4][R2.64], R8 ;  /* 0x0000000802000986 */ /* 0x0047e4000c101104 */
[----:B---3--:R-:W-:-:S02]  /*249310*/  PRMT R8, R17, 0x7770, RZ ;  /* 0x0000777011087816 */ /* 0x008fc400000000ff */
[----:B------:R-:W2:Y:S04]  /*249320*/  LDL.LU.64 R2, [R1+0x7a38] ;  /* 0x007a380001027983 */ /* 0x000ea80000300a00 */
        /* <DEDUP_REMOVED lines=8> */
[----:B0-----:R-:W4:Y:S04]  /*2493b0*/  LDL.LU.64 R14, [R1+0x51f0] ;  /* 0x0051f000010e7983 */ /* 0x001f280000300a00 */
[----:B------:R-:W2:Y:S01]  /*2493c0*/  LDL.LU.64 R10, [R1+0x5250] ;  /* 0x00525000010a7983 */ /* 0x000ea20000300a00 */
[----:B------:R-:W-:-:S02]  /*2493d0*/  LOP3.LUT P5, RZ, R28, 0x400, RZ, 0xc0, !PT ;  /* 0x000004001cff7812 */ /* 0x000fc400078ac0ff */
[----:B------:R-:W-:Y:S02]  /*2493e0*/  LOP3.LUT P2, RZ, R28, 0x800, RZ, 0xc0, !PT ;  /* 0x000008001cff7812 */ /* 0x000fe4000784c0ff */
[----:B------:R-:W-:Y:S02]  /*2493f0*/  PRMT R8, R16, 0x7770, RZ ;  /* 0x0000777010087816 */ /* 0x000fe400000000ff */
[C---:B------:R-:W-:Y:S02]  /*249400*/  LOP3.LUT P3, RZ, R28.reuse, 0x1000, RZ, 0xc0, !PT ;  /* 0x000010001cff7812 */ /* 0x040fe4000786c0ff */
[----:B------:R-:W-:-:S05]  /*249410*/  LOP3.LUT P4, RZ, R28, 0x2000, RZ, 0xc0, !PT ;  /* 0x000020001cff7812 */ /* 0x000fca000788c0ff */
[----:B------:R-:W-:Y:S04]  /*249420*/  @P5 STG.E.U8 desc[UR4][R18.64], R8 ;  /* 0x0000000812005986 */ /* 0x000fe8000c101104 */
[----:B--2---:R0:W-:Y:S04]  /*249430*/  STL.64 [R1+0x7a30], R10 ;  /* 0x007a300a01007387 */ /* 0x0041e80000100a00 */
[----:B0-----:R-:W2:Y:S01]  /*249440*/  LDL.LU.64 R10, [R1+0x4190] ;  /* 0x00419000010a7983 */ /* 0x001ea20000300a00 */
[----:B------:R-:W-:-:S03]  /*249450*/  PRMT R8, R16, 0x7771, RZ ;  /* 0x0000777110087816 */ /* 0x000fc600000000ff */
[----:B------:R-:W2:Y:S04]  /*249460*/  LDL.LU.64 R6, [R1+0x5268] ;  /* 0x0052680001067983 */ /* 0x000ea80000300a00 */
[----:B------:R-:W2:Y:S04]  /*249470*/  LDL.LU.64 R18, [R1+0x5248] ;  /* 0x0052480001127983 */ /* 0x000ea80000300a00 */
[----:B------:R-:W2:Y:S04]  /*249480*/  LDL.LU R17, [R1+0x34c] ;  /* 0x00034c0001117983 */ /* 0x000ea80000300800 */
[----:B---3--:R0:W-:Y:S04]  /*249490*/  @P2 STG.E.U8 desc[UR4][R12.64], R8 ;  /* 0x000000080c002986 */ /* 0x0081e8000c101104 */
[----:B------:R-:W3:Y:S01]  /*2494a0*/  LDL.LU R21, [R1+0x32c] ;  /* 0x00032c0001157983 */ /* 0x000ee20000300800 */
[----:B0-----:R-:W-:-:S03]  /*2494b0*/  PRMT R8, R16, 0x7772, RZ ;  /* 0x0000777210087816 */ /* 0x001fc600000000ff */
[----:B------:R-:W3:Y:S04]  /*2494c0*/  LDL.LU.64 R12, [R1+0x41f8] ;  /* 0x0041f800010c7983 */ /* 0x000ee80000300a00 */
[----:B----4-:R0:W-:Y:S02]  /*2494d0*/  @P3 STG.E.U8 desc[UR4][R14.64], R8 ;  /* 0x000000080e003986 */ /* 0x0101e4000c101104 */
[----:B0-----:R-:W-:Y:S02]  /*2494e0*/  PRMT R8, R16, 0x7773, RZ ;  /* 0x0000777310087816 */ /* 0x001fe400000000ff */
[----:B------:R-:W4:Y:S01]  /*2494f0*/  LDL.LU.64 R14, [R1+0x52b0] ;  /* 0x0052b000010e7983 */ /* 0x000f220000300a00 */
        /* <DEDUP_REMOVED lines=8> */
[----:B------:R-:W-:Y:S01]  /*249580*/  @P6 LOP3.LUT R3, R3, 0x40000000, RZ, 0xfc, !PT ;  /* 0x4000000003036812 */ /* 0x000fe200078efcff */
[----:B--2---:R0:W-:Y:S04]  /*249590*/  @P4 STG.E.U8 desc[UR4][R10.64], R8 ;  /* 0x000000080a004986 */ /* 0x0041e8000c101104 */
[----:B0-----:R-:W2:Y:S01]  /*2495a0*/  LDL.LU.64 R10, [R1+0x7a30] ;  /* 0x007a3000010a7983 */ /* 0x001ea20000300a00 */
[----:B------:R-:W-:Y:S02]  /*2495b0*/  LOP3.LUT P6, RZ, R28, 0x100000, RZ, 0xc0, !PT ;  /* 0x001000001cff7812 */ /* 0x000fe400078cc0ff */
[----:B------:R-:W-:Y:S02]  /*2495c0*/  LOP3.LUT R3, R3, 0x7fffffff, RZ, 0xc0, !PT ;  /* 0x7fffffff03037812 */ /* 0x000fe400078ec0ff */
[----:B------:R-:W-:-:S09]  /*2495d0*/  LOP3.LUT R5, R5, 0xfffffffe, RZ, 0xc0, !PT ;  /* 0xfffffffe05057812 */ /* 0x000fd200078ec0ff */
[----:B------:R-:W-:Y:S02]  /*2495e0*/  @P6 LOP3.LUT R3, R3, 0x80000000, RZ, 0xfc, !PT ;  /* 0x8000000003036812 */ /* 0x000fe400078efcff */
[----:B------:R-:W-:-:S13]  /*2495f0*/  LOP3.LUT P6, RZ, R28, 0x80000, RZ, 0xc0, !PT ;  /* 0x000800001cff7812 */ /* 0x000fda00078cc0ff */
        /* <DEDUP_REMOVED lines=10> */
[----:B------:R-:W-:-:S09]  /*2496a0*/  PRMT R8, R17, 0x7770, RZ ;  /* 0x0000777011087816 */ /* 0x000fd200000000ff */
[----:B------:R-:W-:Y:S02]  /*2496b0*/  @P6 LOP3.LUT R5, R5, 0x8, RZ, 0xfc, !PT ;  /* 0x0000000805056812 */ /* 0x000fe400078efcff */
[C---:B------:R-:W-:Y:S02]  /*2496c0*/  LOP3.LUT P6, RZ, R28.reuse, 0x8000, RZ, 0xc0, !PT ;  /* 0x000080001cff7812 */ /* 0x040fe400078cc0ff */
[C---:B------:R-:W-:Y:S02]  /*2496d0*/  LOP3.LUT P0, RZ, R28.reuse, 0x1000000, RZ, 0xc0, !PT ;  /* 0x010000001cff7812 */ /* 0x040fe4000780c0ff */
[C---:B------:R-:W-:Y:S02]  /*2496e0*/  LOP3.LUT P1, RZ, R28.reuse, 0x2000000, RZ, 0xc0, !PT ;  /* 0x020000001cff7812 */ /* 0x040fe4000782c0ff */
[C---:B------:R-:W-:Y:S02]  /*2496f0*/  LOP3.LUT P2, RZ, R28.reuse, 0x4000000, RZ, 0xc0, !PT ;  /* 0x040000001cff7812 */ /* 0x040fe4000784c0ff */
[----:B------:R-:W-:-:S02]  /*249700*/  LOP3.LUT P3, RZ, R28, 0x8000000, RZ, 0xc0, !PT ;  /* 0x080000001cff7812 */ /* 0x000fc4000786c0ff */
[----:B------:R-:W-:Y:S01]  /*249710*/  LOP3.LUT P4, RZ, R28, 0x10000000, RZ, 0xc0, !PT ;  /* 0x100000001cff7812 */ /* 0x000fe2000788c0ff */
[----:B--2---:R0:W-:Y:S02]  /*249720*/  @P5 STG.E.U8 desc[UR4][R10.64], R8 ;  /* 0x000000080a005986 */ /* 0x0041e4000c101104 */
[----:B0-----:R-:W-:-:S05]  /*249730*/  PRMT R8, R17, 0x7771, RZ ;  /* 0x0000777111087816 */ /* 0x001fca00000000ff */
[----:B------:R0:W-:Y:S01]  /*249740*/  @P6 STG.E.U8 desc[UR4][R6.64], R8 ;  /* 0x0000000806006986 */ /* 0x0001e2000c101104 */
[----:B------:R-:W-:Y:S02]  /*249750*/  LOP3.LUT P6, RZ, R5, 0x8, RZ, 0xc0, !PT ;  /* 0x0000000805ff7812 */ /* 0x000fe400078cc0ff */
[----:B------:R-:W-:Y:S02]  /*249760*/  LOP3.LUT P5, RZ, R28, 0x20000000, RZ, 0xc0, !PT ;  /* 0x200000001cff7812 */ /* 0x000fe400078ac0ff */
[----:B0-----:R-:W-:-:S09]  /*249770*/  PRMT R8, R17, 0x7772, RZ ;  /* 0x0000777211087816 */ /* 0x001fd200000000ff */
[----:B------:R0:W-:Y:S04]  /*249780*/  @P6 STG.E.U8 desc[UR4][R18.64], R8 ;  /* 0x0000000812006986 */ /* 0x0001e8000c101104 */
[----:B0-----:R-:W2:Y:S04]  /*249790*/  LDL.LU.64 R18, [R1+0x52c8] ;  /* 0x0052c80001127983 */ /* 0x001ea80000300a00 */
[----:B------:R-:W2:Y:S04]  /*2497a0*/  LDL.LU R16, [R1+0x330] ;  /* 0x0003300001107983 */ /* 0x000ea80000300800 */
[----:B------:R0:W-:Y:S01]  /*2497b0*/  STL.64 [R1+0x7a28], R28 ;  /* 0x007a281c01007387 */ /* 0x0001e20000100a00 */
[----:B------:R-:W-:-:S03]  /*2497c0*/  PRMT R8, R17, 0x7773, RZ ;  /* 0x0000777311087816 */ /* 0x000fc600000000ff */
[----:B0-----:R-:W2:Y:S04]  /*2497d0*/  LDL.LU.64 R28, [R1+0x52a8] ;  /* 0x0052a800011c7983 */ /* 0x001ea80000300a00 */
[----:B------:R-:W2:Y:S04]  /*2497e0*/  LDL.LU R17, [R1+0x310] ;  /* 0x0003100001117983 */ /* 0x000ea80000300800 */
[----:B--2---:R0:W-:Y:S04]  /*2497f0*/  STL.64 [R1+0x7a20], R16 ;  /* 0x007a201001007387 */ /* 0x0041e80000100a00 */
[----:B0-----:R-:W2:Y:S04]  /*249800*/  LDL.LU.64 R16, [R1+0x4898] ;  /* 0x0048980001107983 */ /* 0x001ea80000300a00 */
[----:B------:R-:W2:Y:S01]  /*249810*/  LDL.LU.64 R10, [R1+0x5050] ;  /* 0x00505000010a7983 */ /* 0x000ea20000300a00 */
[----:B------:R-:W-:-:S13]  /*249820*/  LOP3.LUT P6, RZ, R5, 0x4, RZ, 0xc0, !PT ;  /* 0x0000000405ff7812 */ /* 0x000fda00078cc0ff */
[----:B---3--:R0:W-:Y:S01]  /*249830*/  @P6 STG.E.U8 desc[UR4][R12.64], R8 ;  /* 0x000000080c006986 */ /* 0x0081e2000c101104 */
[----:B------:R-:W-:Y:S02]  /*249840*/  LOP3.LUT P6, RZ, R5, 0x2, RZ, 0xc0, !PT ;  /* 0x0000000205ff7812 */ /* 0x000fe400078cc0ff */
[----:B0-----:R-:W-:-:S11]  /*249850*/  PRMT R8, R21, 0x7770, RZ ;  /* 0x0000777015087816 */ /* 0x001fd600000000ff */
[----:B----4-:R-:W-:Y:S01]  /*249860*/  @P6 STG.E.U8 desc[UR4][R14.64], R8 ;  /* 0x000000080e006986 */ /* 0x010fe2000c101104 */
        /* <DEDUP_REMOVED lines=15> */
[----:B------:R0:W-:Y:S04]  /*249960*/  STL [R1+0x74e8], R9 ;  /* 0x0074e80901007387 */ /* 0x0001e80000100800 */
[----:B0-----:R-:W2:Y:S04]  /*249970*/  LDL.LU.64 R8, [R1+0x52f8] ;  /* 0x0052f80001087983 */ /* 0x001ea80000300a00 */
        /* <DEDUP_REMOVED lines=12> */
[----:B------:R-:W-:-:S05]  /*249a40*/  PRMT R5, R16, 0x7772, RZ ;  /* 0x0000777210057816 */ /* 0x000fca00000000ff */
[----:B------:R0:W-:Y:S02]  /*249a50*/  @P0 STG.E.U8 desc[UR4][R8.64], R5 ;  /* 0x0000000508000986 */ /* 0x0001e4000c101104 */
[----:B0-----:R-:W-:Y:S02]  /*249a60*/  PRMT R5, R16, 0x7773, RZ ;  /* 0x0000777310057816 */ /* 0x001fe400000000ff */
[----:B------:R-:W-:Y:S01]  /*249a70*/  STL.64 [R1+0x7a08], R22 ;  /* 0x007a081601007387 */ /* 0x000fe20000100a00 */
[----:B------:R-:W-:Y:S02]  /*249a80*/  LOP3.LUT P6, RZ, R2, 0x400, RZ, 0xc0, !PT ;  /* 0x0000040002ff7812 */ /* 0x000fe400078cc0ff */
[----:B------:R-:W-:-:S11]  /*249a90*/  LOP3.LUT R3, R3, 0xffefffff, RZ, 0xc0, !PT ;  /* 0xffefffff03037812 */ /* 0x000fd600078ec0ff */
[----:B------:R-:W-:Y:S02]  /*249aa0*/  @P6 LOP3.LUT R3, R3, 0x100000, RZ, 0xfc, !PT ;  /* 0x0010000003036812 */ /* 0x000fe400078efcff */
[----:B------:R-:W-:Y:S02]  /*249ab0*/  LOP3.LUT P6, RZ, R2, 0x200, RZ, 0xc0, !PT ;  /* 0x0000020002ff7812 */ /* 0x000fe400078cc0ff */
[----:B------:R-:W-:-:S11]  /*249ac0*/  LOP3.LUT R3, R3, 0xffdfffff, RZ, 0xc0, !PT ;  /* 0xffdfffff03037812 */ /* 0x000fd600078ec0ff */
[----:B------:R-:W-:Y:S02]  /*249ad0*/  @P6 LOP3.LUT R3, R3, 0x200000, RZ, 0xfc, !PT ;  /* 0x0020000003036812 */ /* 0x000fe400078efcff */
[----:B------:R-:W-:Y:S01]  /*249ae0*/  LOP3.LUT P6, RZ, R2, 0x100, RZ, 0xc0, !PT ;  /* 0x0000010002ff7812 */ /* 0x000fe200078cc0ff */
[----:B--2---:R0:W-:Y:S02]  /*249af0*/  @P1 STG.E.U8 desc[UR4][R10.64], R5 ;  /* 0x000000050a001986 */ /* 0x0041e4000c101104 */
[----:B0-----:R-:W-:-:S05]  /*249b00*/  PRMT R5, R17, 0x7770, RZ ;  /* 0x0000777011057816 */ /* 0x001fca00000000ff */
[----:B---3--:R0:W-:Y:S02]  /*249b10*/  @P2 STG.E.U8 desc[UR4][R6.64], R5 ;  /* 0x0000000506002986 */ /* 0x0081e4000c101104 */
[----:B0-----:R-:W-:-:S05]  /*249b20*/  PRMT R5, R17, 0x7771, RZ ;  /* 0x0000777111057816 */ /* 0x001fca00000000ff */
[----:B----4-:R0:W-:Y:S02]  /*249b30*/  @P3 STG.E.U8 desc[UR4][R12.64], R5 ;  /* 0x000000050c003986 */ /* 0x0101e4000c101104 */
[C---:B0-----:R-:W-:Y:S02]  /*249b40*/  PRMT R5, R17.reuse, 0x7772, RZ ;  /* 0x0000777211057816 */ /* 0x041fe400000000ff */
[----:B------:R-:W2:Y:S04]  /*249b50*/  LDL.LU.64 R12, [R1+0x53b8] ;  /* 0x0053b800010c7983 */ /* 0x000ea80000300a00 */
[----:B------:R-:W3:Y:S04]  /*249b60*/  LDL.LU.64 R22, [R1+0x53d0] ;  /* 0x0053d00001167983 */ /* 0x000ee80000300a00 */
[----:B------:R-:W4:Y:S04]  /*249b70*/  LDL.LU.64 R8, [R1+0x53b0] ;  /* 0x0053b00001087983 */ /* 0x000f280000300a00 */
[----:B------:R0:W-:Y:S04]  /*249b80*/  @P4 STG.E.U8 desc[UR4][R14.64], R5 ;  /* 0x000000050e004986 */ /* 0x0001e8000c101104 */
[----:B0-----:R-:W2:Y:S01]  /*249b90*/  LDL.LU R15, [R1+0x334] ;  /* 0x00033400010f7983 */ /* 0x001ea20000300800 */
[----:B------:R-:W-:-:S03]  /*249ba0*/  PRMT R5, R17, 0x7773, RZ ;  /* 0x0000777311057816 */ /* 0x000fc600000000ff */
[----:B------:R-:W3:Y:S04]  /*249bb0*/  LDL.LU.64 R16, [R1+0x5168] ;  /* 0x0051680001107983 */ /* 0x000ee80000300a00 */
[----:B------:R0:W-:Y:S04]  /*249bc0*/  @P5 STG.E.U8 desc[UR4][R18.64], R5 ;  /* 0x0000000512005986 */ /* 0x0001e8000c101104 */
[----:B0-----:R-:W3:Y:S04]  /*249bd0*/  LDL.LU.64 R18, [R1+0x5410] ;  /* 0x0054100001127983 */ /* 0x001ee80000300a00 */
[----:B------:R-:W4:Y:S04]  /*249be0*/  LDL.LU.64 R10, [R1+0x5430] ;  /* 0x00543000010a7983 */ /* 0x000f280000300a00 */
[----:B------:R-:W4:Y:S01]  /*249bf0*/  LDL.LU R7, [R1+0x314] ;  /* 0x0003140001077983 */ /* 0x000f220000300800 */
        /* <DEDUP_REMOVED lines=13> */
[----:B------:R-:W-:Y:S02]  /*249cd0*/  LOP3.LUT P3, RZ, R28, 0x80000000, RZ, 0xc0, !PT ;  /* 0x800000001cff7812 */ /* 0x000fe4000786c0ff */
[----:B------:R-:W-:Y:S02]  /*249ce0*/  LOP3.LUT R3, R3, 0xfbffffff, RZ, 0xc0, !PT ;  /* 0xfbffffff03037812 */ /* 0x000fe400078ec0ff */
[----:B------:R-:W-:-:S07]  /*249cf0*/  LOP3.LUT P4, RZ, R2, 0x1, RZ, 0xc0, !PT ;  /* 0x0000000102ff7812 */ /* 0x000fce000788c0ff */
[----:B------:R-:W-:Y:S02]  /*249d00*/  @P6 LOP3.LUT R3, R3, 0x4000000, RZ, 0xfc, !PT ;  /* 0x0400000003036812 */ /* 0x000fe400078efcff */
[C---:B------:R-:W-:Y:S02]  /*249d10*/  LOP3.LUT P6, RZ, R2.reuse, 0x8, RZ, 0xc0, !PT ;  /* 0x0000000802ff7812 */ /* 0x040fe400078cc0ff */
[----:B------:R-:W-:Y:S02]  /*249d20*/  LOP3.LUT P5, RZ, R2, 0x2, RZ, 0xc0, !PT ;  /* 0x0000000202ff7812 */ /* 0x000fe400078ac0ff */
[----:B------:R-:W-:-:S09]  /*249d30*/  LOP3.LUT R3, R3, 0xf7ffffff, RZ, 0xc0, !PT ;  /* 0xf7ffffff03037812 */ /* 0x000fd200078ec0ff */
[----:B------:R-:W-:Y:S02]  /*249d40*/  @P6 LOP3.LUT R3, R3, 0x8000000, RZ, 0xfc, !PT ;  /* 0x0800000003036812 */ /* 0x000fe400078efcff */
[----:B------:R-:W-:Y:S01]  /*249d50*/  LOP3.LUT P6, RZ, R2, 0x4, RZ, 0xc0, !PT ;  /* 0x0000000402ff7812 */ /* 0x000fe200078cc0ff */
[----:B------:R-:W-:Y:S01]  /*249d60*/  STL [R1+0x7814], R28 ;  /* 0x0078141c01007387 */ /* 0x000fe20000100800 */
[----:B--2---:R-:W-:-:S05]  /*249d70*/  PRMT R5, R15, 0x7770, RZ ;  /* 0x000077700f057816 */ /* 0x004fca00000000ff */
[----:B------:R0:W-:Y:S02]  /*249d80*/  @P2 STG.E.U8 desc[UR4][R12.64], R5 ;  /* 0x000000050c002986 */ /* 0x0001e4000c101104 */
[C---:B0-----:R-:W-:Y:S02]  /*249d90*/  PRMT R5, R15.reuse, 0x7771, RZ ;  /* 0x000077710f057816 */ /* 0x041fe400000000ff */
[----:B------:R-:W2:Y:S04]  /*249da0*/  LDL.LU.64 R12, [R1+0x5408] ;  /* 0x00540800010c7983 */ /* 0x000ea80000300a00 */
[----:B---3--:R0:W-:Y:S02]  /*249db0*/  @P3 STG.E.U8 desc[UR4][R22.64], R5 ;  /* 0x0000000516003986 */ /* 0x0081e4000c101104 */
[----:B0-----:R-:W-:-:S02]  /*249dc0*/  PRMT R5, R15, 0x7772, RZ ;  /* 0x000077720f057816 */ /* 0x001fc400000000ff */
[----:B------:R-:W3:Y:S04]  /*249dd0*/  LDL.LU.64 R22, [R1+0x7a08] ;  /* 0x007a080001167983 */ /* 0x000ee80000300a00 */
[----:B------:R-:W2:Y:S04]  /*249de0*/  LDL.LU R21, [R1+0x338] ;  /* 0x0003380001157983 */ /* 0x000ea80000300800 */
[----:B----4-:R0:W-:Y:S02]  /*249df0*/  @P4 STG.E.U8 desc[UR4][R8.64], R5 ;  /* 0x0000000508004986 */ /* 0x0101e4000c101104 */
[----:B0-----:R-:W-:-:S02]  /*249e00*/  PRMT R5, R15, 0x7773, RZ ;  /* 0x000077730f057816 */ /* 0x001fc400000000ff */
[----:B------:R-:W4:Y:S04]  /*249e10*/  LDL.LU.64 R14, [R1+0x5208] ;  /* 0x00520800010e7983 */ /* 0x000f280000300a00 */
[----:B------:R0:W-:Y:S02]  /*249e20*/  @P5 STG.E.U8 desc[UR4][R16.64], R5 ;  /* 0x0000000510005986 */ /* 0x0001e4000c101104 */
[----:B0-----:R-:W-:-:S05]  /*249e30*/  PRMT R5, R7, 0x7770, RZ ;  /* 0x0000777007057816 */ /* 0x001fca00000000ff */
[----:B------:R0:W-:Y:S04]  /*249e40*/  @P6 STG.E.U8 desc[UR4][R18.64], R5 ;  /* 0x0000000512006986 */ /* 0x0001e8000c101104 */
[----:B0-----:R-:W2:Y:S04]  /*249e50*/  LDL.LU.64 R18, [R1+0x5470] ;  /* 0x0054700001127983 */ /* 0x001ea80000300a00 */
[----:B------:R-:W2:Y:S04]  /*249e60*/  LDL.LU R16, [R1+0x33c] ;  /* 0x00033c0001107983 */ /* 0x000ea80000300800 */
[----:B------:R-:W2:Y:S04]  /*249e70*/  LDL.LU R17, [R1+0x318] ;  /* 0x0003180001117983 */ /* 0x000ea80000300800 */
[----:B--2---:R0:W-:Y:S04]  /*249e80*/  STL.64 [R1+0x79f0], R16 ;  /* 0x0079f01001007387 */ /* 0x0041e80000100a00 */
        /* <DEDUP_REMOVED lines=11> */
[----:B0-----:R-:W2:Y:S04]  /*249f40*/  LDL.LU.64 R16, [R1+0x5488] ;  /* 0x0054880001107983 */ /* 0x001ea80000300a00 */
[----:B------:R-:W2:Y:S01]  /*249f50*/  LDL.LU.64 R8, [R1+0x54e8] ;  /* 0x0054e80001087983 */ /* 0x000ea20000300a00 */
[----:B------:R-:W-:-:S05]  /*249f60*/  PRMT R5, R7, 0x7773, RZ ;  /* 0x0000777307057816 */ /* 0x000fca00000000ff */
[----:B----4-:R0:W-:Y:S01]  /*249f70*/  @P6 STG.E.U8 desc[UR4][R14.64], R5 ;  /* 0x000000050e006986 */ /* 0x0101e2000c101104 */
[----:B------:R-:W-:Y:S02]  /*249f80*/  LOP3.LUT P6, RZ, R3, 0x1000000, RZ, 0xc0, !PT ;  /* 0x0100000003ff7812 */ /* 0x000fe400078cc0ff */
[----:B0-----:R-:W-:-:S11]  /*249f90*/  PRMT R5, R21, 0x7770, RZ ;  /* 0x0000777015057816 */ /* 0x001fd600000000ff */
[----:B------:R0:W-:Y:S01]  /*249fa0*/  @P6 STG.E.U8 desc[UR4][R18.64], R5 ;  /* 0x0000000512006986 */ /* 0x0001e2000c101104 */
[----:B------:R-:W-:Y:S02]  /*249fb0*/  LOP3.LUT P6, RZ, R3, 0x800000, RZ, 0xc0, !PT ;  /* 0x0080000003ff7812 */ /* 0x000fe400078cc0ff */
[----:B0-----:R-:W-:Y:S01]  /*249fc0*/  PRMT R5, R21, 0x7771, RZ ;  /* 0x0000777115057816 */ /* 0x001fe200000000ff */
[----:B--2---:R0:W-:Y:S10]  /*249fd0*/  STL.64 [R1+0x79e8], R8 ;  /* 0x0079e80801007387 */ /* 0x0041f40000100a00 */
[----:B------:R1:W-:Y:S04]  /*249fe0*/  @P6 STG.E.U8 desc[UR4][R16.64], R5 ;  /* 0x0000000510006986 */ /* 0x0003e8000c101104 */
[----:B0-----:R-:W2:Y:S04]  /*249ff0*/  LDL.LU.64 R8, [R1+0x54d0] ;  /* 0x0054d00001087983 */ /* 0x001ea80000300a00 */
[----:B------:R-:W4:Y:S04]  /*24a000*/  LDL.LU.64 R10, [R1+0x54c8] ;  /* 0x0054c800010a7983 */ /* 0x000f280000300a00 */
[----:B------:R-:W2:Y:S04]  /*24a010*/  LDL.LU.64 R6, [R1+0x5310] ;  /* 0x0053100001067983 */ /* 0x000ea80000300a00 */
        /* <DEDUP_REMOVED lines=17> */
[C---:B------:R-:W-:Y:S02]  /*24a130*/  LOP3.LUT P1, RZ, R2.reuse, 0x1000, RZ, 0xc0, !PT ;  /* 0x0000100002ff7812 */ /* 0x040fe4000782c0ff */
[----:B------:R-:W-:Y:S02]  /*24a140*/  PRMT R5, R17, 0x7771, RZ ;  /* 0x0000777111057816 */ /* 0x000fe400000000ff */
[C---:B------:R-:W-:Y:S02]  /*24a150*/  LOP3.LUT P2, RZ, R2.reuse, 0x2000, RZ, 0xc0, !PT ;  /* 0x0000200002ff7812 */ /* 0x040fe4000784c0ff */
[----:B------:R-:W-:-:S02]  /*24a160*/  LOP3.LUT P3, RZ, R2, 0x4000, RZ, 0xc0, !PT ;  /* 0x0000400002ff7812 */ /* 0x000fc4000786c0ff */
[C---:B------:R-:W-:Y:S02]  /*24a170*/  LOP3.LUT P4, RZ, R2.reuse, 0x8000, RZ, 0xc0, !PT ;  /* 0x0000800002ff7812 */ /* 0x040fe4000788c0ff */
[C---:B------:R-:W-:Y:S02]  /*24a180*/  LOP3.LUT P5, RZ, R2.reuse, 0x10000, RZ, 0xc0, !PT ;  /* 0x0001000002ff7812 */ /* 0x040fe400078ac0ff */
        /* <DEDUP_REMOVED lines=8> */
[----:B--2---:R0:W-:Y:S02]  /*24a210*/  @P0 STG.E.U8 desc[UR4][R8.64], R5 ;  /* 0x0000000508000986 */ /* 0x0041e4000c101104 */
[C---:B0-----:R-:W-:Y:S02]  /*24a220*/  PRMT R5, R17.reuse, 0x7772, RZ ;  /* 0x0000777211057816 */ /* 0x041fe400000000ff */
[----:B------:R-:W2:Y:S04]  /*24a230*/  LDL.LU.64 R8, [R1+0x5398] ;  /* 0x0053980001087983 */ /* 0x000ea80000300a00 */
[----:B----4-:R0:W-:Y:S02]  /*24a240*/  @P1 STG.E.U8 desc[UR4][R10.64], R5 ;  /* 0x000000050a001986 */ /* 0x0101e4000c101104 */
[----:B0-----:R-:W-:-:S05]  /*24a250*/  PRMT R5, R17, 0x7773, RZ ;  /* 0x0000777311057816 */ /* 0x001fca00000000ff */
[----:B------:R0:W-:Y:S02]  /*24a260*/  @P2 STG.E.U8 desc[UR4][R6.64], R5 ;  /* 0x0000000506002986 */ /* 0x0001e4000c101104 */
[----:B0-----:R-:W-:-:S05]  /*24a270*/  PRMT R5, R16, 0x7770, RZ ;  /* 0x0000777010057816 */ /* 0x001fca00000000ff */
[----:B------:R0:W-:Y:S01]  /*24a280*/  @P3 STG.E.U8 desc[UR4][R12.64], R5 ;  /* 0x000000050c003986 */ /* 0x0001e2000c101104 */
[----:B------:R-:W-:Y:S01]  /*24a290*/  IMAD.MOV.U32 R17, RZ, RZ, R20 ;  /* 0x000000ffff117224 */ /* 0x000fe200078e0014 */
[C---:B0-----:R-:W-:Y:S02]  /*24a2a0*/  PRMT R5, R16.reuse, 0x7771, RZ ;  /* 0x0000777110057816 */ /* 0x041fe400000000ff */
[----:B------:R-:W4:Y:S04]  /*24a2b0*/  LDL.LU.64 R12, [R1+0x5588] ;  /* 0x00558800010c7983 */ /* 0x000f280000300a00 */
[----:B------:R-:W3:Y:S04]  /*24a2c0*/  LDL.LU.64 R10, [R1+0x55a0] ;  /* 0x0055a000010a7983 */ /* 0x000ee80000300a00 */
[----:B------:R0:W-:Y:S04]  /*24a2d0*/  @P4 STG.E.U8 desc[UR4][R14.64], R5 ;  /* 0x000000050e004986 */ /* 0x0001e8000c101104 */
[----:B0-----:R-:W3:Y:S04]  /*24a2e0*/  LDL.LU.64 R14, [R1+0x5580] ;  /* 0x00558000010e7983 */ /* 0x001ee80000300a00 */
[----:B------:R-:W3:Y:S01]  /*24a2f0*/  LDL.LU R20, [R1+0x31c] ;  /* 0x00031c0001147983 */ /* 0x000ee20000300800 */
[----:B------:R-:W-:-:S05]  /*24a300*/  PRMT R5, R16, 0x7772, RZ ;  /* 0x0000777210057816 */ /* 0x000fca00000000ff */
[----:B------:R0:W-:Y:S04]  /*24a310*/  @P5 STG.E.U8 desc[UR4][R18.64], R5 ;  /* 0x0000000512005986 */ /* 0x0001e8000c101104 */
[----:B0-----:R-:W4:Y:S01]  /*24a320*/  LDL.LU.64 R18, [R1+0x5428] ;  /* 0x0054280001127983 */ /* 0x001f220000300a00 */
[----:B------:R-:W-:Y:S02]  /*24a330*/  @P6 LOP3.LUT R3, R3, 0x4000, RZ, 0xfc, !PT ;  /* 0x0000400003036812 */ /* 0x000fe400078efcff */
[C---:B------:R-:W-:Y:S02]  /*24a340*/  LOP3.LUT P6, RZ, R2.reuse, 0x4000000, RZ, 0xc0, !PT ;  /* 0x0400000002ff7812 */ /* 0x040fe400078cc0ff */
[C---:B------:R-:W-:Y:S02]  /*24a350*/  LOP3.LUT P2, RZ, R2.reuse, 0x20000, RZ, 0xc0, !PT ;  /* 0x0002000002ff7812 */ /* 0x040fe4000784c0ff */
[----:B------:R-:W-:-:S02]  /*24a360*/  LOP3.LUT P3, RZ, R2, 0x40000, RZ, 0xc0, !PT ;  /* 0x0004000002ff7812 */ /* 0x000fc4000786c0ff */
[----:B------:R-:W-:Y:S02]  /*24a370*/  LOP3.LUT R3, R3, 0xffff7fff, RZ, 0xc0, !PT ;  /* 0xffff7fff03037812 */ /* 0x000fe400078ec0ff */
[----:B------:R-:W-:Y:S02]  /*24a380*/  PRMT R5, R16, 0x7773, RZ ;  /* 0x0000777310057816 */ /* 0x000fe400000000ff */
[C---:B------:R-:W-:Y:S02]  /*24a390*/  LOP3.LUT P4, RZ, R2.reuse, 0x80000, RZ, 0xc0, !PT ;  /* 0x0008000002ff7812 */ /* 0x040fe4000788c0ff */
[C---:B------:R-:W-:Y:S01]  /*24a3a0*/  LOP3.LUT P5, RZ, R2.reuse, 0x100000, RZ, 0xc0, !PT ;  /* 0x0010000002ff7812 */ /* 0x040fe200078ac0ff */
[----:B------:R-:W4:Y:S01]  /*24a3b0*/  LDL.LU.64 R6, [R1+0x55f8] ;  /* 0x0055f80001067983 */ /* 0x000f220000300a00 */
[----:B------:R-:W-:Y:S02]  /*24a3c0*/  @P6 LOP3.LUT R3, R3, 0x8000, RZ, 0xfc, !PT ;  /* 0x0000800003036812 */ /* 0x000fe400078efcff */
        /* <DEDUP_REMOVED lines=14> */
[----:B---3--:R-:W-:-:S05]  /*24a4b0*/  PRMT R5, R20, 0x7770, RZ ;  /* 0x0000777014057816 */ /* 0x008fca00000000ff */
[----:B----4-:R0:W-:Y:S02]  /*24a4c0*/  @P3 STG.E.U8 desc[UR4][R12.64], R5 ;  /* 0x000000050c003986 */ /* 0x0101e4000c101104 */
[C---:B0-----:R-:W-:Y:S02]  /*24a4d0*/  PRMT R5, R20.reuse, 0x7771, RZ ;  /* 0x0000777114057816 */ /* 0x041fe400000000ff */
[----:B------:R-:W2:Y:S04]  /*24a4e0*/  LDL.LU.64 R12, [R1+0x5610] ;  /* 0x00561000010c7983 */ /* 0x000ea80000300a00 */
[----:B------:R0:W-:Y:S02]  /*24a4f0*/  @P4 STG.E.U8 desc[UR4][R10.64], R5 ;  /* 0x000000050a004986 */ /* 0x0001e4000c101104 */
[----:B0-----:R-:W-:-:S05]  /*24a500*/  PRMT R5, R20, 0x7772, RZ ;  /* 0x0000777214057816 */ /* 0x001fca00000000ff */
[----:B------:R0:W-:Y:S02]  /*24a510*/  @P5 STG.E.U8 desc[UR4][R14.64], R5 ;  /* 0x000000050e005986 */ /* 0x0001e4000c101104 */
[----:B0-----:R-:W-:Y:S02]  /*24a520*/  PRMT R5, R20, 0x7773, RZ ;  /* 0x0000777314057816 */ /* 0x001fe400000000ff */
[----:B------:R-:W3:Y:S04]  /*24a530*/  LDL.LU.64 R14, [R1+0x55f0] ;  /* 0x0055f000010e7983 */ /* 0x000ee80000300a00 */
[----:B------:R-:W4:Y:S04]  /*24a540*/  LDL.LU R28, [R1+0x2f0] ;  /* 0x0002f000011c7983 */ /* 0x000f280000300800 */
        /* <DEDUP_REMOVED lines=19> */
[----:B------:R-:W2:Y:S04]  /*24a680*/  LDL.LU.64 R10, [R1+0x56c0] ;  /* 0x0056c000010a7983 */ /* 0x000ea80000300a00 */
[----:B------:R-:W2:Y:S04]  /*24a690*/  LDL.LU.64 R6, [R1+0x56e0] ;  /* 0x0056e00001067983 */ /* 0x000ea80000300a00 */
[----:B---3--:R0:W-:Y:S01]  /*24a6a0*/  @P6 STG.E.U8 desc[UR4][R14.64], R5 ;  /* 0x000000050e006986 */ /* 0x0081e2000c101104 */
[----:B------:R-:W-:-:S03]  /*24a6b0*/  LOP3.LUT P6, RZ, R3, 0x10000, RZ, 0xc0, !PT ;  /* 0x0001000003ff7812 */ /* 0x000fc600078cc0ff */
[----:B------:R-:W3:Y:S01]  /*24a6c0*/  LDL.LU.64 R12, [R1+0x56b8] ;  /* 0x0056b800010c7983 */ /* 0x000ee20000300a00 */
[----:B0-----:R-:W-:-:S03]  /*24a6d0*/  IMAD.MOV.U32 R5, RZ, RZ, R17 ;  /* 0x000000ffff057224 */ /* 0x001fc600078e0011 */
[----:B------:R-:W3:Y:S04]  /*24a6e0*/  LDL.LU.64 R14, [R1+0x55c8] ;  /* 0x0055c800010e7983 */ /* 0x000ee80000300a00 */
[----:B------:R-:W3:Y:S01]  /*24a6f0*/  LDL.LU.64 R16, [R1+0x5740] ;  /* 0x0057400001107983 */ /* 0x000ee20000300a00 */
[----:B------:R-:W-:-:S05]  /*24a700*/  PRMT R5, R5, 0x7773, RZ ;  /* 0x0000777305057816 */ /* 0x000fca00000000ff */
[----:B------:R4:W-:Y:S01]  /*24a710*/  @P6 STG.E.U8 desc[UR4][R18.64], R5 ;  /* 0x0000000512006986 */ /* 0x0009e2000c101104 */
[C---:B------:R-:W-:Y:S02]  /*24a720*/  LOP3.LUT P6, RZ, R3.reuse, 0x8000, RZ, 0xc0, !PT ;  /* 0x0000800003ff7812 */ /* 0x040fe400078cc0ff */
[----:B----4-:R-:W-:Y:S01]  /*24a730*/  PRMT R5, R28, 0x7770, RZ ;  /* 0x000077701c057816 */ /* 0x010fe200000000ff */
[----:B------:R-:W4:Y:S10]  /*24a740*/  LDL.LU.64 R18, [R1+0x5758] ;  /* 0x0057580001127983 */ /* 0x000f340000300a00 */
        /* <DEDUP_REMOVED lines=13> */
[----:B------:R-:W-:Y:S02]  /*24a820*/  LOP3.LUT P1, RZ, R2, 0x80000000, RZ, 0xc0, !PT ;  /* 0x8000000002ff7812 */ /* 0x000fe4000782c0ff */
[----:B------:R-:W-:-:S07]  /*24a830*/  LOP3.LUT P2, RZ, R0, 0x1, RZ, 0xc0, !PT ;  /* 0x0000000100ff7812 */ /* 0x000fce000784c0ff */
[----:B------:R0:W-:Y:S01]  /*24a840*/  @P6 STG.E.U8 desc[UR4][R8.64], R5 ;  /* 0x0000000508006986 */ /* 0x0001e2000c101104 */
[----:B------:R-:W-:-:S03]  /*24a850*/  LOP3.LUT P3, RZ, R0, 0x2, RZ, 0xc0, !PT ;  /* 0x0000000200ff7812 */ /* 0x000fc6000786c0ff */
[----:B0-----:R-:W3:Y:S01]  /*24a860*/  LDL.LU.64 R8, [R1+0x5738] ;  /* 0x0057380001087983 */ /* 0x001ee20000300a00 */
[C---:B------:R-:W-:Y:S02]  /*24a870*/  LOP3.LUT P4, RZ, R0.reuse, 0x4, RZ, 0xc0, !PT ;  /* 0x0000000400ff7812 */ /* 0x040fe4000788c0ff */
[C---:B------:R-:W-:Y:S02]  /*24a880*/  LOP3.LUT P5, RZ, R0.reuse, 0x8, RZ, 0xc0, !PT ;  /* 0x0000000800ff7812 */ /* 0x040fe400078ac0ff */
[----:B------:R-:W-:Y:S02]  /*24a890*/  LOP3.LUT P6, RZ, R0, 0x10000, RZ, 0xc0, !PT ;  /* 0x0001000000ff7812 */ /* 0x000fe400078cc0ff */
[----:B------:R-:W-:-:S11]  /*24a8a0*/  LOP3.LUT R3, R3, 0xffffffef, RZ, 0xc0, !PT ;  /* 0xffffffef03037812 */ /* 0x000fd600078ec0ff */
[----:B------:R-:W-:Y:S02]  /*24a8b0*/  @P6 LOP3.LUT R3, R3, 0x10, RZ, 0xfc, !PT ;  /* 0x0000001003036812 */ /* 0x000fe400078efcff */
[----:B------:R-:W-:Y:S02]  /*24a8c0*/  LOP3.LUT P6, RZ, R0, 0x8000, RZ, 0xc0, !PT ;  /* 0x0000800000ff7812 */ /* 0x000fe400078cc0ff */
[----:B------:R-:W-:Y:S02]  /*24a8d0*/  LOP3.LUT R3, R3, 0xffffffdf, RZ, 0xc0, !PT ;  /* 0xffffffdf03037812 */ /* 0x000fe400078ec0ff */
[----:B--2---:R-:W-:-:S05]  /*24a8e0*/  PRMT R5, R20, 0x7770, RZ ;  /* 0x0000777014057816 */ /* 0x004fca00000000ff */
[----:B------:R0:W-:Y:S02]  /*24a8f0*/  @P0 STG.E.U8 desc[UR4][R10.64], R5 ;  /* 0x000000050a000986 */ /* 0x0001e4000c101104 */
[C---:B0-----:R-:W-:Y:S02]  /*24a900*/  PRMT R5, R20.reuse, 0x7771, RZ ;  /* 0x0000777114057816 */ /* 0x041fe400000000ff */
[----:B------:R-:W2:Y:S04]  /*24a910*/  LDL.LU.64 R10, [R1+0x5670] ;  /* 0x00567000010a7983 */ /* 0x000ea80000300a00 */
[----:B------:R0:W-:Y:S02]  /*24a920*/  @P1 STG.E.U8 desc[UR4][R6.64], R5 ;  /* 0x0000000506001986 */ /* 0x0001e4000c101104 */
[----:B0-----:R-:W-:-:S02]  /*24a930*/  PRMT R5, R20, 0x7772, RZ ;  /* 0x0000777214057816 */ /* 0x001fc400000000ff */
[----:B------:R-:W2:Y:S04]  /*24a940*/  LDL.LU.64 R6, [R1+0x57a0] ;  /* 0x0057a00001067983 */ /* 0x000ea80000300a00 */
[----:B---3--:R0:W-:Y:S02]  /*24a950*/  @P2 STG.E.U8 desc[UR4][R12.64], R5 ;  /* 0x000000050c002986 */ /* 0x0081e4000c101104 */
[----:B0-----:R-:W-:-:S05]  /*24a960*/  PRMT R5, R20, 0x7773, RZ ;  /* 0x0000777314057816 */ /* 0x001fca00000000ff */
[----:B------:R0:W-:Y:S04]  /*24a970*/  @P3 STG.E.U8 desc[UR4][R14.64], R5 ;  /* 0x000000050e003986 */ /* 0x0001e8000c101104 */
[----:B0-----:R-:W3:Y:S04]  /*24a980*/  LDL.LU.64 R14, [R1+0x57c0] ;  /* 0x0057c000010e7983 */ /* 0x001ee80000300a00 */
[----:B------:R-:W3:Y:S04]  /*24a990*/  LDL.LU.64 R12, [R1+0x5798] ;  /* 0x00579800010c7983 */ /* 0x000ee80000300a00 */
[----:B------:R-:W3:Y:S01]  /*24a9a0*/  LDL.LU R20, [R1+0x308] ;  /* 0x0003080001147983 */ /* 0x000ee20000300800 */
[----:B------:R-:W-:-:S05]  /*24a9b0*/  PRMT R5, R21, 0x7770, RZ ;  /* 0x0000777015057816 */ /* 0x000fca00000000ff */
[----:B------:R0:W-:Y:S02]  /*24a9c0*/  @P4 STG.E.U8 desc[UR4][R16.64], R5 ;  /* 0x0000000510004986 */ /* 0x0001e4000c101104 */
[----:B0-----:R-:W-:-:S05]  /*24a9d0*/  PRMT R5, R21, 0x7771, RZ ;  /* 0x0000777115057816 */ /* 0x001fca00000000ff */
[----:B----4-:R0:W-:Y:S04]  /*24a9e0*/  @P5 STG.E.U8 desc[UR4][R18.64], R5 ;  /* 0x0000000512005986 */ /* 0x0101e8000c101104 */
        /* <DEDUP_REMOVED lines=8> */
[----:B------:R-:W-:Y:S01]  /*24aa70*/  LOP3.LUT P5, RZ, R0, 0x80, RZ, 0xc0, !PT ;  /* 0x0000008000ff7812 */ /* 0x000fe200078ac0ff */
[----:B------:R-:W4:Y:S04]  /*24aa80*/  LDL.LU.64 R16, [R1+0x5818] ;  /* 0x0058180001107983 */ /* 0x000f280000300a00 */
[----:B------:R-:W4:Y:S01]  /*24aa90*/  LDL.LU R28, [R1+0x2f8] ;  /* 0x0002f800011c7983 */ /* 0x000f220000300800 */
        /* <DEDUP_REMOVED lines=12> */
[----:B------:R0:W-:Y:S10]  /*24ab60*/  @P2 STG.E.U8 desc[UR4][R8.64], R5 ;  /* 0x0000000508002986 */ /* 0x0001f4000c101104 */
[----:B------:R-:W-:-:S02]  /*24ab70*/  @P6 LOP3.LUT R3, R3, 0x400, RZ, 0xfc, !PT ;  /* 0x0000040003036812 */ /* 0x000fc400078efcff */
[----:B------:R-:W-:Y:S02]  /*24ab80*/  LOP3.LUT P6, RZ, R0, 0x200, RZ, 0xc0, !PT ;  /* 0x0000020000ff7812 */ /* 0x000fe400078cc0ff */
[----:B0-----:R-:W-:Y:S02]  /*24ab90*/  PRMT R5, R21, 0x7773, RZ ;  /* 0x0000777315057816 */ /* 0x001fe400000000ff */
[----:B------:R-:W-:-:S09]  /*24aba0*/  LOP3.LUT R3, R3, 0xfffff7ff, RZ, 0xc0, !PT ;  /* 0xfffff7ff03037812 */ /* 0x000fd200078ec0ff */
[----:B------:R-:W-:Y:S02]  /*24abb0*/  @P6 LOP3.LUT R3, R3, 0x800, RZ, 0xfc, !PT ;  /* 0x0000080003036812 */ /* 0x000fe400078efcff */
[----:B------:R-:W-:Y:S01]  /*24abc0*/  LOP3.LUT P6, RZ, R0, 0x100, RZ, 0xc0, !PT ;  /* 0x0000010000ff7812 */ /* 0x000fe200078cc0ff */
[----:B--2---:R3:W-:Y:S02]  /*24abd0*/  @P3 STG.E.U8 desc[UR4][R10.64], R5 ;  /* 0x000000050a003986 */ /* 0x0047e4000c101104 */
[----:B---3--:R-:W-:-:S05]  /*24abe0*/  PRMT R5, R20, 0x7770, RZ ;  /* 0x0000777014057816 */ /* 0x008fca00000000ff */
[----:B------:R0:W-:Y:S02]  /*24abf0*/  @P4 STG.E.U8 desc[UR4][R6.64], R5 ;  /* 0x0000000506004986 */ /* 0x0001e4000c101104 */
[----:B0-----:R-:W-:-:S05]  /*24ac00*/  PRMT R5, R20, 0x7771, RZ ;  /* 0x0000777114057816 */ /* 0x001fca00000000ff */
[----:B------:R0:W-:Y:S02]  /*24ac10*/  @P5 STG.E.U8 desc[UR4][R14.64], R5 ;  /* 0x000000050e005986 */ /* 0x0001e4000c101104 */
[----:B0-----:R-:W-:Y:S02]  /*24ac20*/  PRMT R5, R20, 0x7772, RZ ;  /* 0x0000777214057816 */ /* 0x001fe400000000ff */
[----:B------:R-:W2:Y:S04]  /*24ac30*/  LDL.LU.64 R14, [R1+0x5838] ;  /* 0x00583800010e7983 */ /* 0x000ea80000300a00 */
[----:B------:R-:W3:Y:S04]  /*24ac40*/  LDL.LU R21, [R1+0x30c] ;  /* 0x00030c0001157983 */ /* 0x000ee80000300800 */
[----:B------:R0:W-:Y:S01]  /*24ac50*/  @P6 STG.E.U8 desc[UR4][R12.64], R5 ;  /* 0x000000050c006986 */ /* 0x0001e2000c101104 */
[----:B------:R-:W-:-:S02]  /*24ac60*/  LOP3.LUT P6, RZ, R3, 0x800, RZ, 0xc0, !PT ;  /* 0x0000080003ff7812 */ /* 0x000fc400078cc0ff */
[----:B0-----:R-:W-:-:S11]  /*24ac70*/  PRMT R5, R20, 0x7773, RZ ;  /* 0x0000777314057816 */ /* 0x001fd600000000ff */
[----:B----4-:R0:W-:Y:S04]  /*24ac80*/  @P6 STG.E.U8 desc[UR4][R18.64], R5 ;  /* 0x0000000512006986 */ /* 0x0101e8000c101104 */
[----:B0-----:R-:W4:Y:S04]  /*24ac90*/  LDL.LU.64 R18, [R1+0x5810] ;  /* 0x0058100001127983 */ /* 0x001f280000300a00 */
        /* <DEDUP_REMOVED lines=9> */
[----:B------:R0:W-:Y:S01]  /*24ad30*/  @P6 STG.E.U8 desc[UR4][R16.64], R5 ;  /* 0x0000000510006986 */ /* 0x0001e2000c101104 */
[C---:B------:R-:W-:Y:S02]  /*24ad40*/  LOP3.LUT P6, RZ, R3.reuse, 0x200, RZ, 0xc0, !PT ;  /* 0x0000020003ff7812 */ /* 0x040fe400078cc0ff */
[----:B0-----:R-:W-:Y:S01]  /*24ad50*/  PRMT R5, R28, 0x7771, RZ ;  /* 0x000077711c057816 */ /* 0x001fe200000000ff */
[----:B--2---:R0:W-:Y:S04]  /*24ad60*/  STL.64 [R1+0x79c8], R8 ;  /* 0x0079c80801007387 */ /* 0x0041e80000100a00 */
[----:B0-----:R-:W2:Y:S06]  /*24ad70*/  LDL.LU.64 R8, [R1+0x57b8] ;  /* 0x0057b80001087983 */ /* 0x001eac0000300a00 */
[----:B------:R0:W-:Y:S01]  /*24ad80*/  @P6 STG.E.U8 desc[UR4][R14.64], R5 ;  /* 0x000000050e006986 */ /* 0x0001e2000c101104 */
[----:B------:R-:W-:-:S03]  /*24ad90*/  LOP3.LUT P6, RZ, R3, 0x100, RZ, 0xc0, !PT ;  /* 0x0000010003ff7812 */ /* 0x000fc600078cc0ff */
[----:B------:R-:W3:Y:S04]  /*24ada0*/  LDL.LU R17, [R1+0x2fc] ;  /* 0x0002fc0001117983 */ /* 0x000ee80000300800 */
[----:B------:R-:W3:Y:S04]  /*24adb0*/  LDL.LU R16, [R1+0x380] ;  /* 0x0003800001107983 */ /* 0x000ee80000300800 */
[----:B------:R-:W3:Y:S04]  /*24adc0*/  LDL.LU.64 R10, [R1+0x58c8] ;  /* 0x0058c800010a7983 */ /* 0x000ee80000300a00 */
[----:B------:R-:W3:Y:S04]  /*24add0*/  LDL.LU.64 R6, [R1+0x58e8] ;  /* 0x0058e80001067983 */ /* 0x000ee80000300a00 */
[----:B------:R-:W3:Y:S01]  /*24ade0*/  LDL.LU.64 R12, [R1+0x5900] ;  /* 0x00590000010c7983 */ /* 0x000ee20000300a00 */
[----:B0-----:R-:W-:-:S03]  /*24adf0*/  PRMT R5, R28, 0x7772, RZ ;  /* 0x000077721c057816 */ /* 0x001fc600000000ff */
[----:B------:R-:W3:Y:S04]  /*24ae00*/  LDL.LU.64 R14, [R1+0x5918] ;  /* 0x00591800010e7983 */ /* 0x000ee80000300a00 */
[----:B------:R-:W3:Y:S04]  /*24ae10*/  LDL.LU R20, [R1] ;  /* 0x0000000001147983 */ /* 0x000ee80000300800 */
[----:B----4-:R0:W-:Y:S01]  /*24ae20*/  @P6 STG.E.U8 desc[UR4][R18.64], R5 ;  /* 0x0000000512006986 */ /* 0x0101e2000c101104 */
[C---:B------:R-:W-:Y:S02]  /*24ae30*/  LOP3.LUT P6, RZ, R3.reuse, 0x80, RZ, 0xc0, !PT ;  /* 0x0000008003ff7812 */ /* 0x040fe400078cc0ff */
[----:B0-----:R-:W-:Y:S01]  /*24ae40*/  PRMT R5, R28, 0x7773, RZ ;  /* 0x000077731c057816 */ /* 0x001fe200000000ff */
[----:B------:R-:W4:Y:S10]  /*24ae50*/  LDL.LU.64 R18, [R1+0x28b0] ;  /* 0x0028b00001127983 */ /* 0x000f340000300a00 */
[----:B--2---:R0:W-:Y:S04]  /*24ae60*/  @P6 STG.E.U8 desc[UR4][R8.64], R5 ;  /* 0x0000000508006986 */ /* 0x0041e8000c101104 */
[----:B0-----:R-:W2:Y:S01]  /*24ae70*/  LDL.LU.64 R8, [R1+0x79c8] ;  /* 0x0079c80001087983 */ /* 0x001ea20000300a00 */
[----:B------:R-:W-:-:S02]  /*24ae80*/  LOP3.LUT P6, RZ, R3, 0x40, RZ, 0xc0, !PT ;  /* 0x0000004003ff7812 */ /* 0x000fc400078cc0ff */
[----:B---3--:R-:W-:-:S11]  /*24ae90*/  PRMT R5, R21, 0x7770, RZ ;  /* 0x0000777015057816 */ /* 0x008fd600000000ff */
        /* <DEDUP_REMOVED lines=15> */
[----:B------:R-:W-:-:S02]  /*24af90*/  LOP3.LUT P4, RZ, R0, 0x200000, RZ, 0xc0, !PT ;  /* 0x0020000000ff7812 */ /* 0x000fc4000788c0ff */
[----:B------:R-:W-:Y:S02]  /*24afa0*/  LOP3.LUT P5, RZ, R0, 0x400000, RZ, 0xc0, !PT ;  /* 0x0040000000ff7812 */ /* 0x000fe400078ac0ff */
        /* <DEDUP_REMOVED lines=9> */
[----:B0-----:R-:W-:-:S05]  /*24b040*/  PRMT R5, R17, 0x7770, RZ ;  /* 0x0000777011057816 */ /* 0x001fca00000000ff */
[----:B------:R0:W-:Y:S02]  /*24b050*/  @P1 STG.E.U8 desc[UR4][R10.64], R5 ;  /* 0x000000050a001986 */ /* 0x0001e4000c101104 */
[----:B0-----:R-:W-:-:S05]  /*24b060*/  PRMT R5, R17, 0x7771, RZ ;  /* 0x0000777111057816 */ /* 0x001fca00000000ff */
[----:B------:R0:W-:Y:S02]  /*24b070*/  @P2 STG.E.U8 desc[UR4][R6.64], R5 ;  /* 0x0000000506002986 */ /* 0x0001e4000c101104 */
[----:B0-----:R-:W-:-:S05]  /*24b080*/  PRMT R5, R17, 0x7772, RZ ;  /* 0x0000777211057816 */ /* 0x001fca00000000ff */
[----:B------:R0:W-:Y:S02]  /*24b090*/  @P3 STG.E.U8 desc[UR4][R12.64], R5 ;  /* 0x000000050c003986 */ /* 0x0001e4000c101104 */
[----:B0-----:R-:W-:Y:S02]  /*24b0a0*/  PRMT R5, R17, 0x7773, RZ ;  /* 0x0000777311057816 */ /* 0x001fe400000000ff */
[----:B------:R-:W2:Y:S04]  /*24b0b0*/  LDL.LU.64 R12, [R1+0x28c0] ;  /* 0x0028c000010c7983 */ /* 0x000ea80000300a00 */
[----:B------:R-:W3:Y:S04]  /*24b0c0*/  LDL.LU.64 R8, [R1+0x28d0] ;  /* 0x0028d00001087983 */ /* 0x000ee80000300a00 */
[----:B------:R0:W-:Y:S02]  /*24b0d0*/  @P4 STG.E.U8 desc[UR4][R14.64], R5 ;  /* 0x000000050e004986 */ /* 0x0001e4000c101104 */
[----:B0-----:R-:W-:-:S02]  /*24b0e0*/  PRMT R5, R16, 0x7770, RZ ;  /* 0x0000777010057816 */ /* 0x001fc400000000ff */
[----:B------:R-:W3:Y:S04]  /*24b0f0*/  LDL.LU.64 R14, [R1+0x28e8] ;  /* 0x0028e800010e7983 */ /* 0x000ee80000300a00 */
[----:B------:R-:W3:Y:S04]  /*24b100*/  LDL.LU.64 R10, [R1+0x28c8] ;  /* 0x0028c800010a7983 */ /* 0x000ee80000300a00 */
[----:B----4-:R0:W-:Y:S04]  /*24b110*/  @P5 STG.E.U8 desc[UR4][R18.64], R5 ;  /* 0x0000000512005986 */ /* 0x0101e8000c101104 */
[----:B0-----:R-:W4:Y:S04]  /*24b120*/  LDL.LU.64 R18, [R1+0x28e0] ;  /* 0x0028e00001127983 */ /* 0x001f280000300a00 */
[----:B------:R-:W4:Y:S04]  /*24b130*/  LDL.LU.64 R6, [R1+0x28f8] ;  /* 0x0028f80001067983 */ /* 0x000f280000300a00 */
[----:B------:R-:W4:Y:S01]  /*24b140*/  LDL.LU R17, [R1+0x370] ;  /* 0x0003700001117983 */ /* 0x000f220000300800 */
[----:B------:R-:W-:-:S02]  /*24b150*/  @P6 LOP3.LUT R2, R2, 0x40000000, RZ, 0xfc, !PT ;  /* 0x4000000002026812 */ /* 0x000fc400078efcff */
[----:B------:R-:W-:Y:S02]  /*24b160*/  LOP3.LUT P6, RZ, R20, 0x1, RZ, 0xc0, !PT ;  /* 0x0000000114ff7812 */ /* 0x000fe400078cc0ff */
[----:B------:R-:W-:Y:S02]  /*24b170*/  LOP3.LUT R3, R3, 0xfffffffe, RZ, 0xc0, !PT ;  /* 0xfffffffe03037812 */ /* 0x000fe400078ec0ff */
[----:B------:R-:W-:Y:S02]  /*24b180*/  LOP3.LUT P2, RZ, R0, 0x800000, RZ, 0xc0, !PT ;  /* 0x0080000000ff7812 */ /* 0x000fe4000784c0ff */
[----:B------:R-:W-:Y:S02]  /*24b190*/  LOP3.LUT R2, R2, 0x7fffffff, RZ, 0xc0, !PT ;  /* 0x7fffffff02027812 */ /* 0x000fe400078ec0ff */
[----:B------:R-:W-:Y:S02]  /*24b1a0*/  LOP3.LUT P3, RZ, R0, 0x1000000, RZ, 0xc0, !PT ;  /* 0x0100000000ff7812 */ /* 0x000fe4000786c0ff */
[----:B------:R-:W-:-:S02]  /*24b1b0*/  PRMT R5, R16, 0x7771, RZ ;  /* 0x0000777110057816 */ /* 0x000fc400000000ff */
[C---:B------:R-:W-:Y:S02]  /*24b1c0*/  LOP3.LUT P4, RZ, R0.reuse, 0x2000000, RZ, 0xc0, !PT ;  /* 0x0200000000ff7812 */ /* 0x040fe4000788c0ff */
[----:B------:R-:W-:Y:S01]  /*24b1d0*/  LOP3.LUT P5, RZ, R0, 0x4000000, RZ, 0xc0, !PT ;  /* 0x0400000000ff7812 */ /* 0x000fe200078ac0ff */
[----:B------:R-:W4:Y:S01]  /*24b1e0*/  LDL.LU R28, [R1+0x384] ;  /* 0x00038400011c7983 */ /* 0x000f220000300800 */
[----:B------:R-:W-:Y:S02]  /*24b1f0*/  @P6 LOP3.LUT R2, R2, 0x80000000, RZ, 0xfc, !PT ;  /* 0x8000000002026812 */ /* 0x000fe400078efcff */
[----:B------:R-:W-:-:S13]  /*24b200*/  LOP3.LUT P6, RZ, R0, 0x80000000, RZ, 0xc0, !PT ;  /* 0x8000000000ff7812 */ /* 0x000fda00078cc0ff */
        /* <DEDUP_REMOVED lines=11> */
[C---:B------:R-:W-:Y:S02]  /*24b2c0*/  LOP3.LUT P0, RZ, R20.reuse, 0x10, RZ, 0xc0, !PT ;  /* 0x0000001014ff7812 */ /* 0x040fe4000780c0ff */
[----:B------:R-:W-:Y:S01]  /*24b2d0*/  LOP3.LUT P1, RZ, R20, 0x20, RZ, 0xc0, !PT ;  /* 0x0000002014ff7812 */ /* 0x000fe2000782c0ff */
[----:B--2---:R0:W-:Y:S02]  /*24b2e0*/  @P2 STG.E.U8 desc[UR4][R12.64], R5 ;  /* 0x000000050c002986 */ /* 0x0041e4000c101104 */
[C---:B0-----:R-:W-:Y:S02]  /*24b2f0*/  PRMT R5, R16.reuse, 0x7772, RZ ;  /* 0x0000777210057816 */ /* 0x041fe400000000ff */
[----:B------:R-:W2:Y:S04]  /*24b300*/  LDL.LU.64 R12, [R1+0x2910] ;  /* 0x00291000010c7983 */ /* 0x000ea80000300a00 */
[----:B---3--:R0:W-:Y:S02]  /*24b310*/  @P3 STG.E.U8 desc[UR4][R8.64], R5 ;  /* 0x0000000508003986 */ /* 0x0081e4000c101104 */
[----:B0-----:R-:W-:-:S05]  /*24b320*/  PRMT R5, R16, 0x7773, RZ ;  /* 0x0000777310057816 */ /* 0x001fca00000000ff */
[----:B------:R4:W-:Y:S02]  /*24b330*/  @P4 STG.E.U8 desc[UR4][R14.64], R5 ;  /* 0x000000050e004986 */ /* 0x0009e4000c101104 */
[----:B----4-:R-:W-:Y:S02]  /*24b340*/  PRMT R5, R17, 0x7770, RZ ;  /* 0x0000777011057816 */ /* 0x010fe400000000ff */
[----:B------:R-:W3:Y:S04]  /*24b350*/  LDL.LU.64 R14, [R1+0x28f0] ;  /* 0x0028f000010e7983 */ /* 0x000ee80000300a00 */
[----:B------:R0:W-:Y:S04]  /*24b360*/  @P5 STG.E.U8 desc[UR4][R10.64], R5 ;  /* 0x000000050a005986 */ /* 0x0001e8000c101104 */
[----:B------:R-:W-:Y:S01]  /*24b370*/  STL [R1+0x7998], R20 ;  /* 0x0079981401007387 */ /* 0x000fe20000100800 */
[----:B------:R-:W-:-:S02]  /*24b380*/  LOP3.LUT P2, RZ, R20, 0x40, RZ, 0xc0, !PT ;  /* 0x0000004014ff7812 */ /* 0x000fc4000784c0ff */
[C---:B------:R-:W-:Y:S02]  /*24b390*/  LOP3.LUT P3, RZ, R20.reuse, 0x80, RZ, 0xc0, !PT ;  /* 0x0000008014ff7812 */ /* 0x040fe4000786c0ff */
[C---:B------:R-:W-:Y:S02]  /*24b3a0*/  LOP3.LUT P4, RZ, R20.reuse, 0x100, RZ, 0xc0, !PT ;  /* 0x0000010014ff7812 */ /* 0x040fe4000788c0ff */
[----:B------:R-:W-:Y:S02]  /*24b3b0*/  LOP3.LUT P5, RZ, R20, 0x200, RZ, 0xc0, !PT ;  /* 0x0000020014ff7812 */ /* 0x000fe400078ac0ff */
[----:B0-----:R-:W-:-:S05]  /*24b3c0*/  PRMT R5, R17, 0x7771, RZ ;  /* 0x0000777111057816 */ /* 0x001fca00000000ff */
[----:B------:R0:W-:Y:S04]  /*24b3d0*/  @P6 STG.E.U8 desc[UR4][R18.64], R5 ;  /* 0x0000000512006986 */ /* 0x0001e8000c101104 */
        /* <DEDUP_REMOVED lines=16> */
[----:B------:R-:W2:Y:S04]  /*24b4e0*/  LDL.LU R17, [R1+0x388] ;  /* 0x0003880001117983 */ /* 0x000ea80000300800 */
[----:B------:R-:W2:Y:S04]  /*24b4f0*/  LDL.LU.64 R10, [R1+0x2958] ;  /* 0x00295800010a7983 */ /* 0x000ea80000300a00 */
[----:B---3--:R0:W-:Y:S01]  /*24b500*/  @P6 STG.E.U8 desc[UR4][R14.64], R5 ;  /* 0x000000050e006986 */ /* 0x0081e2000c101104 */
[----:B------:R-:W-:-:S02]  /*24b510*/  LOP3.LUT P6, RZ, R3, 0x1, RZ, 0xc0, !PT ;  /* 0x0000000103ff7812 */ /* 0x000fc400078cc0ff */
[----:B------:R-:W-:Y:S01]  /*24b520*/  PRMT R3, R28, 0x7771, RZ ;  /* 0x000077711c037816 */ /* 0x000fe200000000ff */
[----:B------:R-:W3:Y:S04]  /*24b530*/  LDL.LU.64 R6, [R1+0x2940] ;  /* 0x0029400001067983 */ /* 0x000ee80000300a00 */
[----:B------:R-:W3:Y:S04]  /*24b540*/  LDL.LU.64 R12, [R1+0x2950] ;  /* 0x00295000010c7983 */ /* 0x000ee80000300a00 */
[----:B0-----:R-:W3:Y:S04]  /*24b550*/  LDL.LU.64 R14, [R1+0x2970] ;  /* 0x00297000010e7983 */ /* 0x001ee80000300a00 */
[----:B----4-:R0:W-:Y:S01]  /*24b560*/  @P6 STG.E.U8 desc[UR4][R18.64], R3 ;  /* 0x0000000312006986 */ /* 0x0101e2000c101104 */
[----:B------:R-:W-:-:S03]  /*24b570*/  LOP3.LUT P6, RZ, R2, 0x80000000, RZ, 0xc0, !PT ;  /* 0x8000000002ff7812 */ /* 0x000fc600078cc0ff */
[----:B------:R1:W-:Y:S01]  /*24b580*/  STL [R1+0x78e0], R4 ;  /* 0x0078e00401007387 */ /* 0x0003e20000100800 */
[----:B0-----:R-:W-:-:S03]  /*24b590*/  PRMT R3, R28, 0x7772, RZ ;  /* 0x000077721c037816 */ /* 0x001fc600000000ff */
[----:B-1----:R-:W4:Y:S04]  /*24b5a0*/  LDL.LU.64 R4, [R1+0x2930] ;  /* 0x0029300001047983 */ /* 0x002f280000300a00 */
        /* <DEDUP_REMOVED lines=13> */
[----:B----4-:R0:W-:Y:S02]  /*24b680*/  @P6 STG.E.U8 desc[UR4][R4.64], R3 ;  /* 0x0000000304006986 */ /* 0x0101e4000c101104 */
[----:B0-----:R-:W-:-:S05]  /*24b690*/  PRMT R3, R16, 0x7772, RZ ;  /* 0x0000777210037816 */ /* 0x001fca00000000ff */
[----:B------:R0:W-:Y:S02]  /*24b6a0*/  @P0 STG.E.U8 desc[UR4][R8.64], R3 ;  /* 0x0000000308000986 */ /* 0x0001e4000c101104 */
[----:B0-----:R-:W-:Y:S02]  /*24b6b0*/  PRMT R3, R16, 0x7773, RZ ;  /* 0x0000777310037816 */ /* 0x001fe400000000ff */
[----:B------:R-:W4:Y:S04]  /*24b6c0*/  LDL.LU.64 R8, [R1+0x2968] ;  /* 0x0029680001087983 */ /* 0x000f280000300a00 */
[----:B------:R0:W-:Y:S02]  /*24b6d0*/  @P1 STG.E.U8 desc[UR4][R10.64], R3 ;  /* 0x000000030a001986 */ /* 0x0001e4000c101104 */
[----:B0-----:R-:W-:-:S05]  /*24b6e0*/  PRMT R3, R17, 0x7770, RZ ;  /* 0x0000777011037816 */ /* 0x001fca00000000ff */
[----:B---3--:R0:W-:Y:S02]  /*24b6f0*/  @P2 STG.E.U8 desc[UR4][R6.64], R3 ;  /* 0x0000000306002986 */ /* 0x0081e4000c101104 */
[----:B0-----:R-:W-:-:S05]  /*24b700*/  PRMT R3, R17, 0x7771, RZ ;  /* 0x0000777111037816 */ /* 0x001fca00000000ff */
[----:B------:R0:W-:Y:S02]  /*24b710*/  @P3 STG.E.U8 desc[UR4][R12.64], R3 ;  /* 0x000000030c003986 */ /* 0x0001e4000c101104 */
[----:B0-----:R-:W-:-:S05]  /*24b720*/  PRMT R3, R17, 0x7772, RZ ;  /* 0x0000777211037816 */ /* 0x001fca00000000ff */
[----:B------:R0:W-:Y:S04]  /*24b730*/  @P4 STG.E.U8 desc[UR4][R14.64], R3 ;  /* 0x000000030e004986 */ /* 0x0001e8000c101104 */
[----:B0-----:R-:W3:Y:S04]  /*24b740*/  LDL.LU.64 R14, [R1+0x2978] ;  /* 0x00297800010e7983 */ /* 0x001ee80000300a00 */
[----:B------:R-:W3:Y:S04]  /*24b750*/  LDL.LU.64 R10, [R1+0x2998] ;  /* 0x00299800010a7983 */ /* 0x000ee80000300a00 */
[----:B------:R-:W3:Y:S01]  /*24b760*/  LDL.LU R7, [R1+0x378] ;  /* 0x0003780001077983 */ /* 0x000ee20000300800 */
[----:B------:R-:W-:-:S03]  /*24b770*/  PRMT R3, R17, 0x7773, RZ ;  /* 0x0000777311037816 */ /* 0x000fc600000000ff */
[----:B------:R-:W4:Y:S04]  /*24b780*/  LDL.LU.64 R16, [R1+0x29a8] ;  /* 0x0029a80001107983 */ /* 0x000f280000300a00 */
[----:B------:R0:W-:Y:S04]  /*24b790*/  @P5 STG.E.U8 desc[UR4][R18.64], R3 ;  /* 0x0000000312005986 */ /* 0x0001e8000c101104 */
[----:B0-----:R-:W4:Y:S04]  /*24b7a0*/  LDL.LU.64 R18, [R1+0x2990] ;  /* 0x0029900001127983 */ /* 0x001f280000300a00 */
        /* <DEDUP_REMOVED lines=29> */
[----:B---3--:R-:W-:-:S05]  /*24b980*/  PRMT R3, R7, 0x7770, RZ ;  /* 0x0000777007037816 */ /* 0x008fca00000000ff */
[----:B----4-:R0:W-:Y:S02]  /*24b990*/  @P2 STG.E.U8 desc[UR4][R8.64], R3 ;  /* 0x0000000308002986 */ /* 0x0101e4000c101104 */
[----:B------:R-:W-:Y:S02]  /*24b9a0*/  @P6 LOP3.LUT R2, R2, 0x8000000, RZ, 0xfc, !PT ;  /* 0x0800000002026812 */ /* 0x000fe400078efcff */
[----:B------:R-:W-:Y:S02]  /*24b9b0*/  LOP3.LUT P6, RZ, R20, 0x4000, RZ, 0xc0, !PT ;  /* 0x0000400014ff7812 */ /* 0x000fe400078cc0ff */
[----:B0-----:R-:W-:-:S05]  /*24b9c0*/  PRMT R3, R7, 0x7771, RZ ;  /* 0x0000777107037816 */ /* 0x001fca00000000ff */
[----:B------:R0:W-:Y:S02]  /*24b9d0*/  @P3 STG.E.U8 desc[UR4][R14.64], R3 ;  /* 0x000000030e003986 */ /* 0x0001e4000c101104 */
[C---:B0-----:R-:W-:Y:S02]  /*24b9e0*/  PRMT R3, R7.reuse, 0x7772, RZ ;  /* 0x0000777207037816 */ /* 0x041fe400000000ff */
[----:B------:R-:W2:Y:S04]  /*24b9f0*/  LDL.LU.64 R14, [R1+0x29c0] ;  /* 0x0029c000010e7983 */ /* 0x000ea80000300a00 */
[----:B------:R-:W3:Y:S04]  /*24ba00*/  LDL.LU R28, [R1+0x37c] ;  /* 0x00037c00011c7983 */ /* 0x000ee80000300800 */
[----:B------:R0:W-:Y:S02]  /*24ba10*/  @P4 STG.E.U8 desc[UR4][R10.64], R3 ;  /* 0x000000030a004986 */ /* 0x0001e4000c101104 */
[----:B0-----:R-:W-:-:S05]  /*24ba20*/  PRMT R3, R7, 0x7773, RZ ;  /* 0x0000777307037816 */ /* 0x001fca00000000ff */
[----:B------:R0:W-:Y:S02]  /*24ba30*/  @P5 STG.E.U8 desc[UR4][R16.64], R3 ;  /* 0x0000000310005986 */ /* 0x0001e4000c101104 */
[----:B0-----:R-:W-:Y:S02]  /*24ba40*/  PRMT R3, R21, 0x7770, RZ ;  /* 0x0000777015037816 */ /* 0x001fe400000000ff */
[----:B------:R-:W4:Y:S04]  /*24ba50*/  LDL.LU.64 R16, [R1+0x29d0] ;  /* 0x0029d00001107983 */ /* 0x000f280000300a00 */
[----:B------:R0:W-:Y:S04]  /*24ba60*/  @P6 STG.E.U8 desc[UR4][R18.64], R3 ;  /* 0x0000000312006986 */ /* 0x0001e8000c101104 */
[----:B0-----:R-:W2:Y:S04]  /*24ba70*/  LDL.LU.64 R18, [R1+0x29b8] ;  /* 0x0029b80001127983 */ /* 0x001ea80000300a00 */
[----:B------:R-:W2:Y:S04]  /*24ba80*/  LDL.LU R8, [R1+0x350] ;  /* 0x0003500001087983 */ /* 0x000ea80000300800 */
[----:B--2---:R-:W-:Y:S04]  /*24ba90*/  STL [R1+0x7980], R8 ;  /* 0x0079800801007387 */ /* 0x004fe80000100800 */
[----:B------:R0:W-:Y:S04]  /*24baa0*/  STL.64 [R1+0x7990], R24 ;  /* 0x0079901801007387 */ /* 0x0001e80000100a00 */
[----:B0-----:R-:W2:Y:S04]  /*24bab0*/  LDL.LU.64 R24, [R1+0x29c8] ;  /* 0x0029c80001187983 */ /* 0x001ea80000300a00 */
[----:B------:R-:W2:Y:S04]  /*24bac0*/  LDL.LU R7, [R1+0x360] ;  /* 0x0003600001077983 */ /* 0x000ea80000300800 */
[----:B--2---:R0:W-:Y:S04]  /*24bad0*/  STL [R1+0x7984], R7 ;  /* 0x0079840701007387 */ /* 0x0041e80000100800 */
[----:B0-----:R-:W2:Y:S01]  /*24bae0*/  LDL.LU.64 R6, [R1+0x29f8] ;  /* 0x0029f80001067983 */ /* 0x001ea20000300a00 */
[----:B------:R-:W-:-:S02]  /*24baf0*/  LOP3.LUT P6, RZ, R2, 0x8000000, RZ, 0xc0, !PT ;  /* 0x0800000002ff7812 */ /* 0x000fc400078cc0ff */
[----:B------:R-:W-:-:S11]  /*24bb00*/  PRMT R3, R21, 0x7771, RZ ;  /* 0x0000777115037816 */ /* 0x000fd600000000ff */
[----:B------:R0:W-:Y:S01]  /*24bb10*/  @P6 STG.E.U8 desc[UR4][R12.64], R3 ;  /* 0x000000030c006986 */ /* 0x0001e2000c101104 */
[----:B------:R-:W-:Y:S02]  /*24bb20*/  LOP3.LUT P6, RZ, R2, 0x4000000, RZ, 0xc0, !PT ;  /* 0x0400000002ff7812 */ /* 0x000fe400078cc0ff */
[----:B0-----:R-:W-:-:S11]  /*24bb30*/  PRMT R3, R21, 0x7772, RZ ;  /* 0x0000777215037816 */ /* 0x001fd600000000ff */
[----:B------:R0:W-:Y:S01]  /*24bb40*/  @P6 STG.E.U8 desc[UR4][R14.64], R3 ;  /* 0x000000030e006986 */ /* 0x0001e2000c101104 */
[C---:B------:R-:W-:Y:S02]  /*24bb50*/  LOP3.LUT P6, RZ, R2.reuse, 0x2000000, RZ, 0xc0, !PT ;  /* 0x0200000002ff7812 */ /* 0x040fe400078cc0ff */
[----:B0-----:R-:W-:Y:S01]  /*24bb60*/  PRMT R3, R21, 0x7773, RZ ;  /* 0x0000777315037816 */ /* 0x001fe200000000ff */
[----:B--2---:R0:W-:Y:S04]  /*24bb70*/  STL.64 [R1+0x7988], R6 ;  /* 0x0079880601007387 */ /* 0x0041e80000100a00 */
[----:B0-----:R-:W2:Y:S06]  /*24bb80*/  LDL.LU.64 R6, [R1+0x29e8] ;  /* 0x0029e80001067983 */ /* 0x001eac0000300a00 */
[----:B----4-:R3:W-:Y:S01]  /*24bb90*/  @P6 STG.E.U8 desc[UR4][R16.64], R3 ;  /* 0x0000000310006986 */ /* 0x0107e2000c101104 */
[----:B------:R-:W-:-:S03]  /*24bba0*/  LOP3.LUT P6, RZ, R2, 0x1000000, RZ, 0xc0, !PT ;  /* 0x0100000002ff7812 */ /* 0x000fc600078cc0ff */
[----:B------:R-:W4:Y:S04]  /*24bbb0*/  LDL.LU.64 R8, [R1+0x29e0] ;  /* 0x0029e00001087983 */ /* 0x000f280000300a00 */
[----:B------:R-:W4:Y:S04]  /*24bbc0*/  LDL.LU.64 R4, [R1+0x29f0] ;  /* 0x0029f00001047983 */ /* 0x000f280000300a00 */
[----:B------:R-:W4:Y:S04]  /*24bbd0*/  LDL.LU.64 R10, [R1+0x3200] ;  /* 0x00320000010a7983 */ /* 0x000f280000300a00 */
[----:B------:R-:W4:Y:S04]  /*24bbe0*/  LDL.LU.64 R12, [R1+0x3210] ;  /* 0x00321000010c7983 */ /* 0x000f280000300a00 */
[----:B------:R-:W4:Y:S01]  /*24bbf0*/  LDL.LU.64 R14, [R1+0x31f8] ;  /* 0x0031f800010e7983 */ /* 0x000f220000300a00 */
[----:B---3--:R-:W-:-:S03]  /*24bc00*/  PRMT R3, R28, 0x7770, RZ ;  /* 0x000077701c037816 */ /* 0x008fc600000000ff */
[----:B------:R-:W3:Y:S04]  /*24bc10*/  LDL.LU.64 R16, [R1+0x3208] ;  /* 0x0032080001107983 */ /* 0x000ee80000300a00 */
[----:B------:R-:W3:Y:S04]  /*24bc20*/  LDL.LU R21, [R1+0x4] ;  /* 0x0000040001157983 */ /* 0x000ee80000300800 */
[----:B------:R0:W-:Y:S01]  /*24bc30*/  @P6 STG.E.U8 desc[UR4][R18.64], R3 ;  /* 0x0000000312006986 */ /* 0x0001e2000c101104 */
[----:B------:R-:W-:Y:S02]  /*24bc40*/  LOP3.LUT P6, RZ, R2, 0x800000, RZ, 0xc0, !PT ;  /* 0x0080000002ff7812 */ /* 0x000fe400078cc0ff */
[----:B0-----:R-:W-:Y:S01]  /*24bc50*/  PRMT R3, R28, 0x7771, RZ ;  /* 0x000077711c037816 */ /* 0x001fe200000000ff */
[----:B------:R-:W3:Y:S10]  /*24bc60*/  LDL.LU.64 R18, [R1+0x3228] ;  /* 0x0032280001127983 */ /* 0x000ef40000300a00 */
[----:B------:R0:W-:Y:S01]  /*24bc70*/  @P6 STG.E.U8 desc[UR4][R24.64], R3 ;  /* 0x0000000318006986 */ /* 0x0001e2000c101104 */
[----:B------:R-:W-:-:S02]  /*24bc80*/  LOP3.LUT P6, RZ, R2, 0x400000, RZ, 0xc0, !PT ;  /* 0x0040000002ff7812 */ /* 0x000fc400078cc0ff */
[----:B0-----:R-:W-:Y:S01]  /*24bc90*/  PRMT R3, R28, 0x7772, RZ ;  /* 0x000077721c037816 */ /* 0x001fe200000000ff */
[----:B------:R-:W3:Y:S10]  /*24bca0*/  LDL.LU.64 R24, [R1+0x7990] ;  /* 0x0079900001187983 */ /* 0x000ef40000300a00 */
[----:B--2---:R0:W-:Y:S04]  /*24bcb0*/  @P6 STG.E.U8 desc[UR4][R6.64], R3 ;  /* 0x0000000306006986 */ /* 0x0041e8000c101104 */
[----:B0-----:R-:W2:Y:S01]  /*24bcc0*/  LDL.LU.64 R6, [R1+0x7988] ;  /* 0x0079880001067983 */ /* 0x001ea20000300a00 */
[----:B------:R-:W-:-:S02]  /*24bcd0*/  LOP3.LUT P6, RZ, R2, 0x200000, RZ, 0xc0, !PT ;  /* 0x0020000002ff7812 */ /* 0x000fc400078cc0ff */
[----:B------:R-:W-:-:S11]  /*24bce0*/  PRMT R3, R28, 0x7773, RZ ;  /* 0x000077731c037816 */ /* 0x000fd600000000ff */
[----:B--2---:R0:W-:Y:S04]  /*24bcf0*/  @P6 STG.E.U8 desc[UR4][R6.64], R3 ;  /* 0x0000000306006986 */ /* 0x0041e8000c101104 */
[----:B0-----:R-:W2:Y:S01]  /*24bd00*/  LDL.LU R7, [R1+0x7984] ;  /* 0x0079840001077983 */ /* 0x001ea20000300800 */
[----:B------:R-:W-:Y:S02]  /*24bd10*/  LOP3.LUT P6, RZ, R2, 0x100000, RZ, 0xc0, !PT ;  /* 0x0010000002ff7812 */ /* 0x000fe400078cc0ff */
[C---:B------:R-:W-:Y:S02]  /*24bd20*/  LOP3.LUT P0, RZ, R20.reuse, 0x800000, RZ, 0xc0, !PT ;  /* 0x0080000014ff7812 */ /* 0x040fe4000780c0ff */
[C---:B------:R-:W-:Y:S02]  /*24bd30*/  LOP3.LUT P1, RZ, R20.reuse, 0x1000000, RZ, 0xc0, !PT ;  /* 0x0100000014ff7812 */ /* 0x040fe4000782c0ff */
[----:B------:R-:W-:-:S02]  /*24bd40*/  LOP3.LUT P2, RZ, R20, 0x2000000, RZ, 0xc0, !PT ;  /* 0x0200000014ff7812 */ /* 0x000fc4000784c0ff */
[----:B--2---:R-:W-:-:S05]  /*24bd50*/  PRMT R3, R7, 0x7770, RZ ;  /* 0x0000777007037816 */ /* 0x004fca00000000ff */
[----:B----4-:R0:W-:Y:S04]  /*24bd60*/  @P6 STG.E.U8 desc[UR4][R8.64], R3 ;  /* 0x0000000308006986 */ /* 0x0101e8000c101104 */
[----:B0-----:R-:W2:Y:S01]  /*24bd70*/  LDL.LU R8, [R1+0x7980] ;  /* 0x0079800001087983 */ /* 0x001ea20000300800 */
[----:B------:R-:W-:-:S05]  /*24bd80*/  PRMT R3, R7, 0x7771, RZ ;  /* 0x0000777107037816 */ /* 0x000fca00000000ff */
[----:B------:R0:W-:Y:S01]  /*24bd90*/  @P0 STG.E.U8 desc[UR4][R4.64], R3 ;  /* 0x0000000304000986 */ /* 0x0001e2000c101104 */
[C---:B------:R-:W-:Y:S02]  /*24bda0*/  LOP3.LUT P3, RZ, R20.reuse, 0x4000000, RZ, 0xc0, !PT ;  /* 0x0400000014ff7812 */ /* 0x040fe4000786c0ff */
[----:B------:R-:W-:Y:S02]  /*24bdb0*/  LOP3.LUT P4, RZ, R20, 0x8000000, RZ, 0xc0, !PT ;  /* 0x0800000014ff7812 */ /* 0x000fe4000788c0ff */
[----:B0-----:R-:W-:-:S05]  /*24bdc0*/  PRMT R3, R7, 0x7772, RZ ;  /* 0x0000777207037816 */ /* 0x001fca00000000ff */
[----:B------:R0:W-:Y:S02]  /*24bdd0*/  @P1 STG.E.U8 desc[UR4][R10.64], R3 ;  /* 0x000000030a001986 */ /* 0x0001e4000c101104 */
[----:B0-----:R-:W-:Y:S02]  /*24bde0*/  PRMT R3, R7, 0x7773, RZ ;  /* 0x0000777307037816 */ /* 0x001fe400000000ff */
[----:B------:R-:W4:Y:S04]  /*24bdf0*/  LDL.LU.64 R10, [R1+0x3238] ;  /* 0x00323800010a7983 */ /* 0x000f280000300a00 */
[----:B------:R0:W-:Y:S01]  /*24be00*/  @P2 STG.E.U8 desc[UR4][R12.64], R3 ;  /* 0x000000030c002986 */ /* 0x0001e2000c101104 */
[C---:B------:R-:W-:Y:S02]  /*24be10*/  LOP3.LUT P5, RZ, R20.reuse, 0x10000000, RZ, 0xc0, !PT ;  /* 0x1000000014ff7812 */ /* 0x040fe400078ac0ff */
[----:B------:R-:W-:Y:S01]  /*24be20*/  LOP3.LUT P2, RZ, R20, 0x20000000, RZ, 0xc0, !PT ;  /* 0x2000000014ff7812 */ /* 0x000fe2000784c0ff */
[----:B0-----:R-:W4:Y:S01]  /*24be30*/  LDL.LU.64 R12, [R1+0x3220] ;  /* 0x00322000010c7983 */ /* 0x001f220000300a00 */
[----:B---3--:R-:W-:-:S02]  /*24be40*/  LOP3.LUT P6, RZ, R21, 0x200, RZ, 0xc0, !PT ;  /* 0x0000020015ff7812 */ /* 0x008fc400078cc0ff */
[----:B------:R-:W-:-:S11]  /*24be50*/  LOP3.LUT R2, R2, 0xffffefff, RZ, 0xc0, !PT ;  /* 0xffffefff02027812 */ /* 0x000fd600078ec0ff */
[----:B------:R-:W-:Y:S02]  /*24be60*/  @P6 LOP3.LUT R2, R2, 0x1000, RZ, 0xfc, !PT ;  /* 0x0000100002026812 */ /* 0x000fe400078efcff */
[----:B------:R-:W-:Y:S02]  /*24be70*/  LOP3.LUT P6, RZ, R21, 0x100, RZ, 0xc0, !PT ;  /* 0x0000010015ff7812 */ /* 0x000fe400078cc0ff */
[----:B--2---:R-:W-:-:S05]  /*24be80*/  PRMT R3, R8, 0x7770, RZ ;  /* 0x0000777008037816 */ /* 0x004fca00000000ff */
[----:B------:R0:W-:Y:S01]  /*24be90*/  @P3 STG.E.U8 desc[UR4][R14.64], R3 ;  /* 0x000000030e003986 */ /* 0x0001e2000c101104 */
[----:B------:R-:W-:Y:S02]  /*24bea0*/  LOP3.LUT P3, RZ, R20, 0x40000000, RZ, 0xc0, !PT ;  /* 0x4000000014ff7812 */ /* 0x000fe4000786c0ff */
[----:B0-----:R-:W-:Y:S01]  /*24beb0*/  PRMT R3, R8, 0x7771, RZ ;  /* 0x0000777108037816 */ /* 0x001fe200000000ff */
[----:B------:R-:W2:Y:S04]  /*24bec0*/  LDL.LU.64 R14, [R1+0x3230] ;  /* 0x00323000010e7983 */ /* 0x000ea80000300a00 */
[----:B------:R0:W-:Y:S01]  /*24bed0*/  @P4 STG.E.U8 desc[UR4][R16.64], R3 ;  /* 0x0000000310004986 */ /* 0x0001e2000c101104 */
[----:B------:R-:W-:-:S03]  /*24bee0*/  LOP3.LUT P4, RZ, R20, 0x80000000, RZ, 0xc0, !PT ;  /* 0x8000000014ff7812 */ /* 0x000fc6000788c0ff */
[----:B0-----:R-:W3:Y:S04]  /*24bef0*/  LDL.LU.64 R16, [R1+0x3250] ;  /* 0x0032500001107983 */ /* 0x001ee80000300a00 */
[----:B------:R-:W2:Y:S01]  /*24bf00*/  LDL.LU R20, [R1+0x364] ;  /* 0x0003640001147983 */ /* 0x000ea20000300800 */
[----:B------:R-:W-:-:S05]  /*24bf10*/  PRMT R3, R8, 0x7772, RZ ;  /* 0x0000777208037816 */ /* 0x000fca00000000ff */
[----:B------:R0:W-:Y:S04]  /*24bf20*/  @P5 STG.E.U8 desc[UR4][R18.64], R3 ;  /* 0x0000000312005986 */ /* 0x0001e8000c101104 */
[----:B0-----:R-:W3:Y:S01]  /*24bf30*/  LDL.LU.64 R18, [R1+0x3260] ;  /* 0x0032600001127983 */ /* 0x001ee20000300a00 */
[----:B------:R-:W-:Y:S02]  /*24bf40*/  LOP3.LUT R2, R2, 0xffffdfff, RZ, 0xc0, !PT ;  /* 0xffffdfff02027812 */ /* 0x000fe400078ec0ff */
[----:B------:R-:W-:Y:S02]  /*24bf50*/  PRMT R3, R8, 0x7773, RZ ;  /* 0x0000777308037816 */ /* 0x000fe400000000ff */
[----:B------:R-:W-:Y:S01]  /*24bf60*/  LOP3.LUT P5, RZ, R21, 0x1, RZ, 0xc0, !PT ;  /* 0x0000000115ff7812 */ /* 0x000fe200078ac0ff */
[----:B------:R-:W3:Y:S01]  /*24bf70*/  LDL.LU.64 R6, [R1+0x3248] ;  /* 0x0032480001067983 */ /* 0x000ee20000300a00 */
[----:B------:R-:W-:-:S02]  /*24bf80*/  @P6 LOP3.LUT R2, R2, 0x2000, RZ, 0xfc, !PT ;  /* 0x0000200002026812 */ /* 0x000fc400078efcff */
[----:B------:R-:W-:Y:S01]  /*24bf90*/  LOP3.LUT P6, RZ, R21, 0x80, RZ, 0xc0, !PT ;  /* 0x0000008015ff7812 */ /* 0x000fe200078cc0ff */
[----:B----4-:R2:W-:Y:S04]  /*24bfa0*/  @P2 STG.E.U8 desc[UR4][R10.64], R3 ;  /* 0x000000030a002986 */ /* 0x0105e8000c101104 */
[----:B------:R-:W4:Y:S01]  /*24bfb0*/  LDL.LU R28, [R1+0x354] ;  /* 0x00035400011c7983 */ /* 0x000f220000300800 */
        /* <DEDUP_REMOVED lines=18> */
[----:B--2---:R-:W-:-:S05]  /*24c0e0*/  PRMT R3, R20, 0x7770, RZ ;  /* 0x0000777014037816 */ /* 0x004fca00000000ff */
[----:B------:R0:W-:Y:S02]  /*24c0f0*/  @P3 STG.E.U8 desc[UR4][R12.64], R3 ;  /* 0x000000030c003986 */ /* 0x0001e4000c101104 */
[C---:B0-----:R-:W-:Y:S02]  /*24c100*/  PRMT R3, R20.reuse, 0x7771, RZ ;  /* 0x0000777114037816 */ /* 0x041fe400000000ff */
[----:B------:R-:W2:Y:S04]  /*24c110*/  LDL.LU.64 R12, [R1+0x3258] ;  /* 0x00325800010c7983 */ /* 0x000ea80000300a00 */
[----:B------:R0:W-:Y:S02]  /*24c120*/  @P4 STG.E.U8 desc[UR4][R14.64], R3 ;  /* 0x000000030e004986 */ /* 0x0001e4000c101104 */
[----:B0-----:R-:W-:-:S05]  /*24c130*/  PRMT R3, R20, 0x7772, RZ ;  /* 0x0000777214037816 */ /* 0x001fca00000000ff */
[----:B---3--:R0:W-:Y:S02]  /*24c140*/  @P5 STG.E.U8 desc[UR4][R16.64], R3 ;  /* 0x0000000310005986 */ /* 0x0081e4000c101104 */
[----:B0-----:R-:W-:Y:S02]  /*24c150*/  PRMT R3, R20, 0x7773, RZ ;  /* 0x0000777314037816 */ /* 0x001fe400000000ff */
[----:B------:R-:W3:Y:S04]  /*24c160*/  LDL.LU.64 R16, [R1+0x3278] ;  /* 0x0032780001107983 */ /* 0x000ee80000300a00 */
[----:B------:R-:W2:Y:S04]  /*24c170*/  LDL.LU R14, [R1+0x368] ;  /* 0x00036800010e7983 */ /* 0x000ea80000300800 */
[----:B------:R0:W-:Y:S04]  /*24c180*/  @P6 STG.E.U8 desc[UR4][R18.64], R3 ;  /* 0x0000000312006986 */ /* 0x0001e8000c101104 */
[----:B0-----:R-:W2:Y:S04]  /*24c190*/  LDL.LU.64 R18, [R1+0x3288] ;  /* 0x0032880001127983 */ /* 0x001ea80000300a00 */
        /* <DEDUP_REMOVED lines=10> */
[----:B--2---:R0:W-:Y:S04]  /*24c240*/  STL.64 [R1+0x7970], R20 ;  /* 0x0079701401007387 */ /* 0x0041e80000100a00 */
[----:B0-----:R-:W2:Y:S01]  /*24c250*/  LDL.LU.64 R20, [R1+0x3280] ;  /* 0x0032800001147983 */ /* 0x001ea20000300a00 */
[----:B------:R-:W-:-:S02]  /*24c260*/  LOP3.LUT P6, RZ, R2, 0x80000, RZ, 0xc0, !PT ;  /* 0x0008000002ff7812 */ /* 0x000fc400078cc0ff */
[----:B----4-:R-:W-:-:S11]  /*24c270*/  PRMT R3, R28, 0x7770, RZ ;  /* 0x000077701c037816 */ /* 0x010fd600000000ff */
        /* <DEDUP_REMOVED lines=9> */
[----:B------:R-:W4:Y:S04]  /*24c310*/  LDL.LU.64 R8, [R1+0x3298] ;  /* 0x0032980001087983 */ /* 0x000f280000300a00 */
[----:B------:R-:W4:Y:S04]  /*24c320*/  LDL.LU.64 R10, [R1+0x32a8] ;  /* 0x0032a800010a7983 */ /* 0x000f280000300a00 */
[----:B---3--:R0:W-:Y:S01]  /*24c330*/  @P6 STG.E.U8 desc[UR4][R16.64], R3 ;  /* 0x0000000310006986 */ /* 0x0081e2000c101104 */
[----:B------:R-:W-:-:S03]  /*24c340*/  LOP3.LUT P6, RZ, R2, 0x10000, RZ, 0xc0, !PT ;  /* 0x0001000002ff7812 */ /* 0x000fc600078cc0ff */
[----:B------:R-:W3:Y:S04]  /*24c350*/  LDL.LU.64 R6, [R1+0x32c8] ;  /* 0x0032c80001067983 */ /* 0x000ee80000300a00 */
[----:B------:R-:W3:Y:S01]  /*24c360*/  LDL.LU.64 R12, [R1+0x32d8] ;  /* 0x0032d800010c7983 */ /* 0x000ee20000300a00 */
[----:B0-----:R-:W-:-:S03]  /*24c370*/  PRMT R3, R28, 0x7773, RZ ;  /* 0x000077731c037816 */ /* 0x001fc600000000ff */
[----:B------:R-:W3:Y:S04]  /*24c380*/  LDL.LU.64 R16, [R1+0x32c0] ;  /* 0x0032c00001107983 */ /* 0x000ee80000300a00 */
[----:B------:R0:W-:Y:S01]  /*24c390*/  @P6 STG.E.U8 desc[UR4][R18.64], R3 ;  /* 0x0000000312006986 */ /* 0x0001e2000c101104 */
[----:B------:R-:W-:Y:S02]  /*24c3a0*/  LOP3.LUT P6, RZ, R2, 0x8000, RZ, 0xc0, !PT ;  /* 0x0000800002ff7812 */ /* 0x000fe400078cc0ff */
[----:B0-----:R-:W-:Y:S01]  /*24c3b0*/  PRMT R3, R14, 0x7770, RZ ;  /* 0x000077700e037816 */ /* 0x001fe200000000ff */
[----:B------:R-:W3:Y:S10]  /*24c3c0*/  LDL.LU.64 R18, [R1+0x32d0] ;  /* 0x0032d00001127983 */ /* 0x000ef40000300a00 */
        /* <DEDUP_REMOVED lines=12> */
[----:B----4-:R2:W-:Y:S01]  /*24c490*/  @P6 STG.E.U8 desc[UR4][R4.64], R3 ;  /* 0x0000000304006986 */ /* 0x0105e2000c101104 */
[----:B------:R-:W-:Y:S02]  /*24c4a0*/  LOP3.LUT R2, R2, 0xffffffef, RZ, 0xc0, !PT ;  /* 0xffffffef02027812 */ /* 0x000fe400078ec0ff */
[----:B--2---:R-:W-:-:S05]  /*24c4b0*/  PRMT R3, R20, 0x7770, RZ ;  /* 0x0000777014037816 */ /* 0x004fca00000000ff */
[----:B------:R0:W-:Y:S02]  /*24c4c0*/  @P0 STG.E.U8 desc[UR4][R8.64], R3 ;  /* 0x0000000308000986 */ /* 0x0001e4000c101104 */
[C---:B0-----:R-:W-:Y:S02]  /*24c4d0*/  PRMT R3, R20.reuse, 0x7771, RZ ;  /* 0x0000777114037816 */ /* 0x041fe400000000ff */
[----:B------:R-:W2:Y:S04]  /*24c4e0*/  LDL.LU.64 R8, [R1+0x32f0] ;  /* 0x0032f00001087983 */ /* 0x000ea80000300a00 */
[----:B------:R0:W-:Y:S02]  /*24c4f0*/  @P1 STG.E.U8 desc[UR4][R10.64], R3 ;  /* 0x000000030a001986 */ /* 0x0001e4000c101104 */
[----:B0-----:R-:W-:-:S05]  /*24c500*/  PRMT R3, R20, 0x7772, RZ ;  /* 0x0000777214037816 */ /* 0x001fca00000000ff */
[----:B---3--:R0:W-:Y:S02]  /*24c510*/  @P2 STG.E.U8 desc[UR4][R6.64], R3 ;  /* 0x0000000306002986 */ /* 0x0081e4000c101104 */
[----:B0-----:R-:W-:-:S05]  /*24c520*/  PRMT R3, R20, 0x7773, RZ ;  /* 0x0000777314037816 */ /* 0x001fca00000000ff */
[----:B------:R0:W-:Y:S02]  /*24c530*/  @P3 STG.E.U8 desc[UR4][R12.64], R3 ;  /* 0x000000030c003986 */ /* 0x0001e4000c101104 */
[C---:B0-----:R-:W-:Y:S02]  /*24c540*/  PRMT R3, R15.reuse, 0x7770, RZ ;  /* 0x000077700f037816 */ /* 0x041fe400000000ff */
[----:B------:R-:W3:Y:S04]  /*24c550*/  LDL.LU.64 R12, [R1+0x3300] ;  /* 0x00330000010c7983 */ /* 0x000ee80000300a00 */
[----:B------:R-:W4:Y:S04]  /*24c560*/  LDL.LU.64 R10, [R1+0x32e8] ;  /* 0x0032e800010a7983 */ /* 0x000f280000300a00 */
[----:B------:R0:W-:Y:S02]  /*24c570*/  @P4 STG.E.U8 desc[UR4][R16.64], R3 ;  /* 0x0000000310004986 */ /* 0x0001e4000c101104 */
[----:B0-----:R-:W-:-:S02]  /*24c580*/  PRMT R3, R15, 0x7771, RZ ;  /* 0x000077710f037816 */ /* 0x001fc400000000ff */
[----:B------:R-:W4:Y:S04]  /*24c590*/  LDL.LU.64 R16, [R1+0x32f8] ;  /* 0x0032f80001107983 */ /* 0x000f280000300a00 */
[----:B------:R0:W-:Y:S04]  /*24c5a0*/  @P5 STG.E.U8 desc[UR4][R18.64], R3 ;  /* 0x0000000312005986 */ /* 0x0001e8000c101104 */
[----:B0-----:R-:W4:Y:S04]  /*24c5b0*/  LDL.LU.64 R18, [R1+0x3318] ;  /* 0x0033180001127983 */ /* 0x001f280000300a00 */
[----:B------:R-:W4:Y:S01]  /*24c5c0*/  LDL.LU R20, [R1+0x35c] ;  /* 0x00035c0001147983 */ /* 0x000f220000300800 */
[----:B------:R-:W-:-:S02]  /*24c5d0*/  LOP3.LUT P6, RZ, R21, 0x10000000, RZ, 0xc0, !PT ;  /* 0x1000000015ff7812 */ /* 0x000fc400078cc0ff */
[C---:B------:R-:W-:Y:S02]  /*24c5e0*/  LOP3.LUT P2, RZ, R21.reuse, 0x10000, RZ, 0xc0, !PT ;  /* 0x0001000015ff7812 */ /* 0x040fe4000784c0ff */
[----:B------:R-:W-:Y:S02]  /*24c5f0*/  LOP3.LUT P3, RZ, R21, 0x20000, RZ, 0xc0, !PT ;  /* 0x0002000015ff7812 */ /* 0x000fe4000786c0ff */
[----:B------:R-:W-:Y:S02]  /*24c600*/  PRMT R3, R15, 0x7772, RZ ;  /* 0x000077720f037816 */ /* 0x000fe400000000ff */
[C---:B------:R-:W-:Y:S02]  /*24c610*/  LOP3.LUT P4, RZ, R21.reuse, 0x40000, RZ, 0xc0, !PT ;  /* 0x0004000015ff7812 */ /* 0x040fe4000788c0ff */
[----:B------:R-:W-:Y:S01]  /*24c620*/  LOP3.LUT P5, RZ, R21, 0x80000, RZ, 0xc0, !PT ;  /* 0x0008000015ff7812 */ /* 0x000fe200078ac0ff */
[----:B------:R-:W4:Y:S04]  /*24c630*/  LDL.LU.64 R6, [R1+0x3328] ;  /* 0x0033280001067983 */ /* 0x000f280000300a00 */
[----:B------:R-:W4:Y:S04]  /*24c640*/  LDL.LU R28, [R1+0x3c0] ;  /* 0x0003c000011c7983 */ /* 0x000f280000300800 */
        /* <DEDUP_REMOVED lines=25> */
[----:B------:R-:W-:Y:S01]  /*24c7e0*/  LOP3.LUT P1, RZ, R21, 0x40000000, RZ, 0xc0, !PT ;  /* 0x4000000015ff7812 */ /* 0x000fe2000782c0ff */
[----:B--2---:R0:W-:Y:S02]  /*24c7f0*/  @P2 STG.E.U8 desc[UR4][R8.64], R3 ;  /* 0x0000000308002986 */ /* 0x0041e4000c101104 */
[----:B0-----:R-:W-:Y:S02]  /*24c800*/  PRMT R3, R15, 0x7773, RZ ;  /* 0x000077730f037816 */ /* 0x001fe400000000ff */
[----:B------:R-:W-:-:S03]  /*24c810*/  LOP3.LUT P2, RZ, R21, 0x80000000, RZ, 0xc0, !PT ;  /* 0x8000000015ff7812 */ /* 0x000fc6000784c0ff */
[----:B---3--:R0:W-:Y:S04]  /*24c820*/  @P3 STG.E.U8 desc[UR4][R12.64], R3 ;  /* 0x000000030c003986 */ /* 0x0081e8000c101104 */
[----:B0-----:R-:W2:Y:S01]  /*24c830*/  LDL.LU.64 R12, [R1+0x3310] ;  /* 0x00331000010c7983 */ /* 0x001ea20000300a00 */
[----:B----4-:R-:W-:-:S05]  /*24c840*/  PRMT R3, R20, 0x7770, RZ ;  /* 0x0000777014037816 */ /* 0x010fca00000000ff */
[----:B------:R0:W-:Y:S02]  /*24c850*/  @P4 STG.E.U8 desc[UR4][R10.64], R3 ;  /* 0x000000030a004986 */ /* 0x0001e4000c101104 */
[----:B0-----:R-:W-:-:S05]  /*24c860*/  PRMT R3, R20, 0x7771, RZ ;  /* 0x0000777114037816 */ /* 0x001fca00000000ff */
[----:B------:R0:W-:Y:S02]  /*24c870*/  @P5 STG.E.U8 desc[UR4][R16.64], R3 ;  /* 0x0000000310005986 */ /* 0x0001e4000c101104 */
[C---:B0-----:R-:W-:Y:S02]  /*24c880*/  PRMT R3, R20.reuse, 0x7772, RZ ;  /* 0x0000777214037816 */ /* 0x041fe400000000ff */
[----:B------:R-:W3:Y:S04]  /*24c890*/  LDL.LU.64 R16, [R1+0x3320] ;  /* 0x0033200001107983 */ /* 0x000ee80000300a00 */
[----:B------:R-:W4:Y:S04]  /*24c8a0*/  LDL.LU R21, [R1+0x3b0] ;  /* 0x0003b00001157983 */ /* 0x000f280000300800 */
[----:B------:R0:W-:Y:S02]  /*24c8b0*/  @P6 STG.E.U8 desc[UR4][R18.64], R3 ;  /* 0x0000000312006986 */ /* 0x0001e4000c101104 */
[----:B0-----:R-:W-:-:S02]  /*24c8c0*/  PRMT R3, R20, 0x7773, RZ ;  /* 0x0000777314037816 */ /* 0x001fc400000000ff */
[----:B------:R-:W2:Y:S04]  /*24c8d0*/  LDL.LU.64 R18, [R1+0x3340] ;  /* 0x0033400001127983 */ /* 0x000ea80000300a00 */
[----:B------:R-:W4:Y:S04]  /*24c8e0*/  LDL.LU R20, [R1+0x3c4] ;  /* 0x0003c40001147983 */ /* 0x000f280000300800 */
[----:B----4-:R0:W-:Y:S04]  /*24c8f0*/  STL.64 [R1+0x7960], R20 ;  /* 0x0079601401007387 */ /* 0x0101e80000100a00 */
[----:B0-----:R-:W4:Y:S04]  /*24c900*/  LDL.LU.64 R20, [R1+0x3350] ;  /* 0x0033500001147983 */ /* 0x001f280000300a00 */
[----:B------:R-:W2:Y:S01]  /*24c910*/  LDL.LU R15, [R1+0x3b4] ;  /* 0x0003b400010f7983 */ /* 0x000ea20000300800 */
[----:B------:R-:W-:-:S02]  /*24c920*/  LOP3.LUT P3, RZ, R14, 0x1, RZ, 0xc0, !PT ;  /* 0x000000010eff7812 */ /* 0x000fc4000786c0ff */
[C---:B------:R-:W-:Y:S02]  /*24c930*/  LOP3.LUT P4, RZ, R14.reuse, 0x2, RZ, 0xc0, !PT ;  /* 0x000000020eff7812 */ /* 0x040fe4000788c0ff */
[----:B------:R-:W-:Y:S02]  /*24c940*/  LOP3.LUT P5, RZ, R14, 0x4, RZ, 0xc0, !PT ;  /* 0x000000040eff7812 */ /* 0x000fe400078ac0ff */
[----:B------:R-:W-:-:S13]  /*24c950*/  LOP3.LUT P6, RZ, R2, 0x800, RZ, 0xc0, !PT ;  /* 0x0000080002ff7812 */ /* 0x000fda00078cc0ff */
[----:B------:R0:W-:Y:S01]  /*24c960*/  @P6 STG.E.U8 desc[UR4][R6.64], R3 ;  /* 0x0000000306006986 */ /* 0x0001e2000c101104 */
[----:B------:R-:W-:Y:S02]  /*24c970*/  LOP3.LUT P6, RZ, R2, 0x400, RZ, 0xc0, !PT ;  /* 0x0000040002ff7812 */ /* 0x000fe400078cc0ff */
[----:B0-----:R-:W-:Y:S01]  /*24c980*/  PRMT R3, R28, 0x7770, RZ ;  /* 0x000077701c037816 */ /* 0x001fe200000000ff */
[----:B--2---:R0:W-:Y:S04]  /*24c990*/  STL.64 [R1+0x7950], R14 ;  /* 0x0079500e01007387 */ /* 0x0041e80000100a00 */
[----:B0-----:R-:W2:Y:S06]  /*24c9a0*/  LDL.LU.64 R14, [R1+0x3348] ;  /* 0x00334800010e7983 */ /* 0x001eac0000300a00 */
[----:B------:R0:W-:Y:S01]  /*24c9b0*/  @P6 STG.E.U8 desc[UR4][R12.64], R3 ;  /* 0x000000030c006986 */ /* 0x0001e2000c101104 */
[----:B------:R-:W-:-:S02]  /*24c9c0*/  LOP3.LUT P6, RZ, R2, 0x200, RZ, 0xc0, !PT ;  /* 0x0000020002ff7812 */ /* 0x000fc400078cc0ff */
[----:B0-----:R-:W-:-:S11]  /*24c9d0*/  PRMT R3, R28, 0x7771, RZ ;  /* 0x000077711c037816 */ /* 0x001fd600000000ff */
[----:B---3--:R0:W-:Y:S01]  /*24c9e0*/  @P6 STG.E.U8 desc[UR4][R16.64], R3 ;  /* 0x0000000310006986 */ /* 0x0081e2000c101104 */
[----:B------:R-:W-:Y:S02]  /*24c9f0*/  LOP3.LUT P6, RZ, R2, 0x100, RZ, 0xc0, !PT ;  /* 0x0000010002ff7812 */ /* 0x000fe400078cc0ff */
[----:B0-----:R-:W-:-:S11]  /*24ca00*/  PRMT R3, R28, 0x7772, RZ ;  /* 0x000077721c037816 */ /* 0x001fd600000000ff */
[----:B------:R0:W-:Y:S01]  /*24ca10*/  @P6 STG.E.U8 desc[UR4][R18.64], R3 ;  /* 0x0000000312006986 */ /* 0x0001e2000c101104 */
[----:B------:R-:W-:Y:S02]  /*24ca20*/  LOP3.LUT P6, RZ, R2, 0x80, RZ, 0xc0, !PT ;  /* 0x0000008002ff7812 */ /* 0x000fe400078cc0ff */
[----:B0-----:R-:W-:-:S11]  /*24ca30*/  PRMT R3, R28, 0x7773, RZ ;  /* 0x000077731c037816 */ /* 0x001fd600000000ff */
[----:B----4-:R-:W-:Y:S04]  /*24ca40*/  @P6 STG.E.U8 desc[UR4][R20.64], R3 ;  /* 0x0000000314006986 */ /* 0x010fe8000c101104 */
        /* <DEDUP_REMOVED lines=22> */
[----:B----4-:R0:W-:Y:S02]  /*24cbb0*/  @P0 STG.E.U8 desc[UR4][R8.64], R3 ;  /* 0x0000000308000986 */ /* 0x0101e4000c101104 */
[----:B0-----:R-:W-:-:S05]  /*24cbc0*/  PRMT R3, R20, 0x7770, RZ ;  /* 0x0000777014037816 */ /* 0x001fca00000000ff */
[----:B------:R0:W-:Y:S02]  /*24cbd0*/  @P1 STG.E.U8 desc[UR4][R10.64], R3 ;  /* 0x000000030a001986 */ /* 0x0001e4000c101104 */
[----:B0-----:R-:W-:-:S05]  /*24cbe0*/  PRMT R3, R20, 0x7771, RZ ;  /* 0x0000777114037816 */ /* 0x001fca00000000ff */
[----:B------:R0:W-:Y:S02]  /*24cbf0*/  @P2 STG.E.U8 desc[UR4][R6.64], R3 ;  /* 0x0000000306002986 */ /* 0x0001e4000c101104 */
[C---:B0-----:R-:W-:Y:S02]  /*24cc00*/  PRMT R3, R20.reuse, 0x7772, RZ ;  /* 0x0000777214037816 */ /* 0x041fe400000000ff */
[----:B------:R-:W3:Y:S04]  /*24cc10*/  LDL.LU.64 R6, [R1+0x33a8] ;  /* 0x0033a80001067983 */ /* 0x000ee80000300a00 */
[----:B------:R-:W4:Y:S04]  /*24cc20*/  LDL.LU.64 R8, [R1+0x33b8] ;  /* 0x0033b80001087983 */ /* 0x000f280000300a00 */
[----:B------:R-:W3:Y:S04]  /*24cc30*/  LDL.LU.64 R10, [R1+0x33d0] ;  /* 0x0033d000010a7983 */ /* 0x000ee80000300a00 */
[----:B------:R0:W-:Y:S02]  /*24cc40*/  @P3 STG.E.U8 desc[UR4][R12.64], R3 ;  /* 0x000000030c003986 */ /* 0x0001e4000c101104 */
[----:B0-----:R-:W-:-:S02]  /*24cc50*/  PRMT R3, R20, 0x7773, RZ ;  /* 0x0000777314037816 */ /* 0x001fc400000000ff */
[----:B------:R-:W3:Y:S04]  /*24cc60*/  LDL.LU.64 R12, [R1+0x33b0] ;  /* 0x0033b000010c7983 */ /* 0x000ee80000300a00 */
[----:B------:R0:W-:Y:S04]  /*24cc70*/  @P4 STG.E.U8 desc[UR4][R16.64], R3 ;  /* 0x0000000310004986 */ /* 0x0001e8000c101104 */
[----:B0-----:R-:W3:Y:S01]  /*24cc80*/  LDL.LU.64 R16, [R1+0x33c8] ;  /* 0x0033c80001107983 */ /* 0x001ee20000300a00 */
[----:B--2---:R-:W-:-:S05]  /*24cc90*/  PRMT R3, R15, 0x7770, RZ ;  /* 0x000077700f037816 */ /* 0x004fca00000000ff */
[----:B------:R0:W-:Y:S04]  /*24cca0*/  @P5 STG.E.U8 desc[UR4][R18.64], R3 ;  /* 0x0000000312005986 */ /* 0x0001e8000c101104 */
[----:B0-----:R-:W2:Y:S04]  /*24ccb0*/  LDL.LU.64 R18, [R1+0x33e0] ;  /* 0x0033e00001127983 */ /* 0x001ea80000300a00 */
[----:B------:R-:W2:Y:S01]  /*24ccc0*/  LDL.LU R20, [R1+0x3c8] ;  /* 0x0003c80001147983 */ /* 0x000ea20000300800 */
        /* <DEDUP_REMOVED lines=22> */
[----:B------:R-:W-:Y:S02]  /*24ce30*/  PRMT R3, R15, 0x7771, RZ ;  /* 0x000077710f037816 */ /* 0x000fe400000000ff */
[----:B------:R-:W-:-:S03]  /*24ce40*/  LOP3.LUT P4, RZ, R14, 0x20, RZ, 0xc0, !PT ;  /* 0x000000200eff7812 */ /* 0x000fc6000788c0ff */
[----:B---3--:R0:W-:Y:S02]  /*24ce50*/  @P2 STG.E.U8 desc[UR4][R6.64], R3 ;  /* 0x0000000306002986 */ /* 0x0081e4000c101104 */
[----:B------:R-:W-:Y:S02]  /*24ce60*/  @P6 LOP3.LUT R2, R2, 0x4, RZ, 0xfc, !PT ;  /* 0x0000000402026812 */ /* 0x000fe400078efcff */
[C---:B------:R-:W-:Y:S02]  /*24ce70*/  LOP3.LUT P6, RZ, R14.reuse, 0x100, RZ, 0xc0, !PT ;  /* 0x000001000eff7812 */ /* 0x040fe400078cc0ff */
[----:B------:R-:W-:Y:S02]  /*24ce80*/  LOP3.LUT P5, RZ, R14, 0x40, RZ, 0xc0, !PT ;  /* 0x000000400eff7812 */ /* 0x000fe400078ac0ff */
[----:B0-----:R-:W-:Y:S02]  /*24ce90*/  PRMT R3, R15, 0x7772, RZ ;  /* 0x000077720f037816 */ /* 0x001fe400000000ff */
[----:B------:R-:W-:Y:S01]  /*24cea0*/  LOP3.LUT R2, R2, 0xfffffff7, RZ, 0xc0, !PT ;  /* 0xfffffff702027812 */ /* 0x000fe200078ec0ff */
[----:B------:R-:W3:Y:S04]  /*24ceb0*/  LDL.LU.64 R6, [R1+0x33f8] ;  /* 0x0033f80001067983 */ /* 0x000ee80000300a00 */
[----:B----4-:R0:W-:Y:S04]  /*24cec0*/  @P3 STG.E.U8 desc[UR4][R8.64], R3 ;  /* 0x0000000308003986 */ /* 0x0101e8000c101104 */
[----:B------:R-:W4:Y:S01]  /*24ced0*/  LDL.LU R21, [R1+0x3b8] ;  /* 0x0003b80001157983 */ /* 0x000f220000300800 */
[----:B------:R-:W-:-:S02]  /*24cee0*/  @P6 LOP3.LUT R2, R2, 0x8, RZ, 0xfc, !PT ;  /* 0x0000000802026812 */ /* 0x000fc400078efcff */
[----:B------:R-:W-:Y:S02]  /*24cef0*/  LOP3.LUT P6, RZ, R14, 0x80, RZ, 0xc0, !PT ;  /* 0x000000800eff7812 */ /* 0x000fe400078cc0ff */
[----:B0-----:R-:W-:-:S05]  /*24cf00*/  PRMT R3, R15, 0x7773, RZ ;  /* 0x000077730f037816 */ /* 0x001fca00000000ff */
[----:B------:R2:W-:Y:S01]  /*24cf10*/  @P4 STG.E.U8 desc[UR4][R10.64], R3 ;  /* 0x000000030a004986 */ /* 0x0005e2000c101104 */
[C---:B------:R-:W-:Y:S02]  /*24cf20*/  LOP3.LUT P0, RZ, R14.reuse, 0x10000, RZ, 0xc0, !PT ;  /* 0x000100000eff7812 */ /* 0x040fe4000780c0ff */
[C---:B------:R-:W-:Y:S02]  /*24cf30*/  LOP3.LUT P1, RZ, R14.reuse, 0x20000, RZ, 0xc0, !PT ;  /* 0x000200000eff7812 */ /* 0x040fe4000782c0ff */
[C---:B------:R-:W-:Y:S02]  /*24cf40*/  LOP3.LUT P2, RZ, R14.reuse, 0x40000, RZ, 0xc0, !PT ;  /* 0x000400000eff7812 */ /* 0x040fe4000784c0ff */
[C---:B------:R-:W-:Y:S02]  /*24cf50*/  LOP3.LUT P3, RZ, R14.reuse, 0x80000, RZ, 0xc0, !PT ;  /* 0x000800000eff7812 */ /* 0x040fe4000786c0ff */
[----:B------:R-:W-:Y:S02]  /*24cf60*/  LOP3.LUT P4, RZ, R14, 0x100000, RZ, 0xc0, !PT ;  /* 0x001000000eff7812 */ /* 0x000fe4000788c0ff */
[----:B--2---:R-:W-:-:S05]  /*24cf70*/  PRMT R3, R20, 0x7770, RZ ;  /* 0x0000777014037816 */ /* 0x004fca00000000ff */
[----:B------:R0:W-:Y:S02]  /*24cf80*/  @P5 STG.E.U8 desc[UR4][R12.64], R3 ;  /* 0x000000030c005986 */ /* 0x0001e4000c101104 */
[----:B0-----:R-:W-:Y:S02]  /*24cf90*/  PRMT R3, R20, 0x7771, RZ ;  /* 0x0000777114037816 */ /* 0x001fe400000000ff */
[----:B------:R-:W2:Y:S04]  /*24cfa0*/  LDL.LU.64 R12, [R1+0x33d8] ;  /* 0x0033d800010c7983 */ /* 0x000ea80000300a00 */
[----:B------:R0:W-:Y:S01]  /*24cfb0*/  @P6 STG.E.U8 desc[UR4][R16.64], R3 ;  /* 0x0000000310006986 */ /* 0x0001e2000c101104 */
[----:B------:R-:W-:-:S03]  /*24cfc0*/  LOP3.LUT P6, RZ, R2, 0x8, RZ, 0xc0, !PT ;  /* 0x0000000802ff7812 */ /* 0x000fc600078cc0ff */
[----:B------:R-:W-:Y:S01]  /*24cfd0*/  STL [R1+0x7930], R14 ;  /* 0x0079300e01007387 */ /* 0x000fe20000100800 */
[----:B------:R-:W-:Y:S02]  /*24cfe0*/  LOP3.LUT P5, RZ, R14, 0x200000, RZ, 0xc0, !PT ;  /* 0x002000000eff7812 */ /* 0x000fe400078ac0ff */
[----:B0-----:R-:W-:-:S07]  /*24cff0*/  PRMT R3, R20, 0x7772, RZ ;  /* 0x0000777214037816 */ /* 0x001fce00000000ff */
[----:B------:R0:W-:Y:S04]  /*24d000*/  @P6 STG.E.U8 desc[UR4][R18.64], R3 ;  /* 0x0000000312006986 */ /* 0x0001e8000c101104 */
[----:B0-----:R-:W2:Y:S04]  /*24d010*/  LDL.LU.64 R18, [R1+0x33f0] ;  /* 0x0033f00001127983 */ /* 0x001ea80000300a00 */
[----:B------:R-:W2:Y:S04]  /*24d020*/  LDL.LU R16, [R1+0x3cc] ;  /* 0x0003cc0001107983 */ /* 0x000ea80000300800 */
[----:B------:R-:W2:Y:S04]  /*24d030*/  LDL.LU.64 R14, [R1+0x3418] ;  /* 0x00341800010e7983 */ /* 0x000ea80000300a00 */
[----:B--2---:R0:W-:Y:S04]  /*24d040*/  STL.64 [R1+0x7938], R14 ;  /* 0x0079380e01007387 */ /* 0x0041e80000100a00 */
[----:B0-----:R-:W2:Y:S04]  /*24d050*/  LDL.LU.64 R14, [R1+0x3400] ;  /* 0x00340000010e7983 */ /* 0x001ea80000300a00 */
[----:B--2---:R0:W-:Y:S04]  /*24d060*/  STL.64 [R1+0x7940], R14 ;  /* 0x0079400e01007387 */ /* 0x0041e80000100a00 */
[----:B0-----:R-:W2:Y:S01]  /*24d070*/  LDL.LU.64 R14, [R1+0x3420] ;  /* 0x00342000010e7983 */ /* 0x001ea20000300a00 */
[----:B------:R-:W-:-:S02]  /*24d080*/  LOP3.LUT P6, RZ, R2, 0x4, RZ, 0xc0, !PT ;  /* 0x0000000402ff7812 */ /* 0x000fc400078cc0ff */
[----:B------:R-:W-:-:S11]  /*24d090*/  PRMT R3, R20, 0x7773, RZ ;  /* 0x0000777314037816 */ /* 0x000fd600000000ff */
[----:B---3--:R4:W-:Y:S01]  /*24d0a0*/  @P6 STG.E.U8 desc[UR4][R6.64], R3 ;  /* 0x0000000306006986 */ /* 0x0089e2000c101104 */
[C---:B------:R-:W-:Y:S02]  /*24d0b0*/  LOP3.LUT P6, RZ, R2.reuse, 0x2, RZ, 0xc0, !PT ;  /* 0x0000000202ff7812 */ /* 0x040fe400078cc0ff */
[----:B----4-:R-:W-:Y:S01]  /*24d0c0*/  PRMT R3, R21, 0x7770, RZ ;  /* 0x0000777015037816 */ /* 0x010fe200000000ff */
[----:B--2---:R0:W-:Y:S04]  /*24d0d0*/  STL.64 [R1+0x7948], R14 ;  /* 0x0079480e01007387 */ /* 0x0041e80000100a00 */
[----:B0-----:R-:W2:Y:S06]  /*24d0e0*/  LDL.LU.64 R14, [R1+0x3408] ;  /* 0x00340800010e7983 */ /* 0x001eac0000300a00 */
[----:B------:R0:W-:Y:S01]  /*24d0f0*/  @P6 STG.E.U8 desc[UR4][R12.64], R3 ;  /* 0x000000030c006986 */ /* 0x0001e2000c101104 */
[----:B------:R-:W-:-:S02]  /*24d100*/  LOP3.LUT P6, RZ, R2, 0x1, RZ, 0xc0, !PT ;  /* 0x0000000102ff7812 */ /* 0x000fc400078cc0ff */
[----:B------:R-:W-:Y:S01]  /*24d110*/  PRMT R2, R21, 0x7771, RZ ;  /* 0x0000777115027816 */ /* 0x000fe200000000ff */
[----:B------:R-:W3:Y:S04]  /*24d120*/  LDL.LU.64 R4, [R1+0x3430] ;  /* 0x0034300001047983 */ /* 0x000ee80000300a00 */
[----:B------:R-:W4:Y:S04]  /*24d130*/  LDL.LU R17, [R1+0x3bc] ;  /* 0x0003bc0001117983 */ /* 0x000f280000300800 */
[----:B------:R-:W3:Y:S04]  /*24d140*/  LDL.LU.64 R8, [R1+0x3440] ;  /* 0x0034400001087983 */ /* 0x000ee80000300a00 */
[----:B------:R-:W3:Y:S04]  /*24d150*/  LDL.LU.64 R10, [R1+0x3428] ;  /* 0x00342800010a7983 */ /* 0x000ee80000300a00 */
[----:B------:R-:W3:Y:S04]  /*24d160*/  LDL.LU.64 R6, [R1+0x3438] ;  /* 0x0034380001067983 */ /* 0x000ee80000300a00 */
[----:B0-----:R-:W3:Y:S04]  /*24d170*/  LDL.LU.64 R12, [R1+0x3458] ;  /* 0x00345800010c7983 */ /* 0x001ee80000300a00 */
[----:B------:R0:W-:Y:S01]  /*24d180*/  @P6 STG.E.U8 desc[UR4][R18.64], R2 ;  /* 0x0000000212006986 */ /* 0x0001e2000c101104 */
[----:B------:R-:W-:-:S03]  /*24d190*/  LOP3.LUT P6, RZ, R0, 0x80000000, RZ, 0xc0, !PT ;  /* 0x8000000000ff7812 */ /* 0x000fc600078cc0ff */
[----:B------:R-:W3:Y:S01]  /*24d1a0*/  LDL.LU R20, [R1+0xc] ;  /* 0x00000c0001147983 */ /* 0x000ee20000300800 */
[----:B0-----:R-:W-:-:S03]  /*24d1b0*/  PRMT R2, R21, 0x7772, RZ ;  /* 0x0000777215027816 */ /* 0x001fc600000000ff */
[----:B------:R-:W3:Y:S06]  /*24d1c0*/  LDL.LU.64 R18, [R1+0x3468] ;  /* 0x0034680001127983 */ /* 0x000eec0000300a00 */
        /* <DEDUP_REMOVED lines=12> */
[----:B------:R-:W-:-:S09]  /*24d290*/  LOP3.LUT R0, R0, 0xffefffff, RZ, 0xc0, !PT ;  /* 0xffefffff00007812 */ /* 0x000fd200078ec0ff */
[----:B--2---:R0:W-:Y:S04]  /*24d2a0*/  @P6 STG.E.U8 desc[UR4][R14.64], R2 ;  /* 0x000000020e006986 */ /* 0x0041e8000c101104 */
[----:B0-----:R-:W2:Y:S01]  /*24d2b0*/  LDL.LU R14, [R1+0x7930] ;  /* 0x00793000010e7983 */ /* 0x001ea20000300800 */
[----:B------:R-:W-:-:S05]  /*24d2c0*/  PRMT R2, R16, 0x7772, RZ ;  /* 0x0000777210027816 */ /* 0x000fca00000000ff */
[----:B---3--:R0:W-:Y:S02]  /*24d2d0*/  @P0 STG.E.U8 desc[UR4][R4.64], R2 ;  /* 0x0000000204000986 */ /* 0x0081e4000c101104 */
[----:B0-----:R-:W-:-:S05]  /*24d2e0*/  PRMT R2, R16, 0x7773, RZ ;  /* 0x0000777310027816 */ /* 0x001fca00000000ff */
[----:B------:R4:W-:Y:S02]  /*24d2f0*/  @P1 STG.E.U8 desc[UR4][R8.64], R2 ;  /* 0x0000000208001986 */ /* 0x0009e4000c101104 */
[----:B----4-:R-:W-:-:S05]  /*24d300*/  PRMT R2, R17, 0x7770, RZ ;  /* 0x0000777011027816 */ /* 0x010fca00000000ff */
[----:B------:R0:W-:Y:S02]  /*24d310*/  @P2 STG.E.U8 desc[UR4][R10.64], R2 ;  /* 0x000000020a002986 */ /* 0x0001e4000c101104 */
[----:B0-----:R-:W-:-:S05]  /*24d320*/  PRMT R2, R17, 0x7771, RZ ;  /* 0x0000777111027816 */ /* 0x001fca00000000ff */
[----:B------:R0:W-:Y:S02]  /*24d330*/  @P3 STG.E.U8 desc[UR4][R6.64], R2 ;  /* 0x0000000206003986 */ /* 0x0001e4000c101104 */
[C---:B0-----:R-:W-:Y:S02]  /*24d340*/  PRMT R2, R17.reuse, 0x7772, RZ ;  /* 0x0000777211027816 */ /* 0x041fe400000000ff */
[----:B------:R-:W3:Y:S04]  /*24d350*/  LDL.LU.64 R6, [R1+0x3450] ;  /* 0x0034500001067983 */ /* 0x000ee80000300a00 */
[----:B------:R0:W-:Y:S04]  /*24d360*/  @P4 STG.E.U8 desc[UR4][R12.64], R2 ;  /* 0x000000020c004986 */ /* 0x0001e8000c101104 */
[----:B0-----:R-:W4:Y:S04]  /*24d370*/  LDL.LU.64 R12, [R1+0x3460] ;  /* 0x00346000010c7983 */ /* 0x001f280000300a00 */
[----:B------:R-:W3:Y:S04]  /*24d380*/  LDL.LU.64 R8, [R1+0x3480] ;  /* 0x0034800001087983 */ /* 0x000ee80000300a00 */
[----:B------:R-:W3:Y:S01]  /*24d390*/  LDL.LU R21, [R1+0x3a0] ;  /* 0x0003a00001157983 */ /* 0x000ee20000300800 */
[----:B------:R-:W-:-:S03]  /*24d3a0*/  PRMT R2, R17, 0x7773, RZ ;  /* 0x0000777311027816 */ /* 0x000fc600000000ff */
[----:B------:R-:W4:Y:S04]  /*24d3b0*/  LDL.LU.64 R16, [R1+0x3490] ;  /* 0x0034900001107983 */ /* 0x000f280000300a00 */
[----:B------:R0:W-:Y:S04]  /*24d3c0*/  @P5 STG.E.U8 desc[UR4][R18.64], R2 ;  /* 0x0000000212005986 */ /* 0x0001e8000c101104 */
[----:B0-----:R-:W4:Y:S04]  /*24d3d0*/  LDL.LU.64 R18, [R1+0x3478] ;  /* 0x0034780001127983 */ /* 0x001f280000300a00 */
[----:B------:R-:W4:Y:S01]  /*24d3e0*/  LDL.LU R15, [R1+0x390] ;  /* 0x00039000010f7983 */ /* 0x000f220000300800 */
[----:B------:R-:W-:-:S03]  /*24d3f0*/  LOP3.LUT P6, RZ, R20, 0x4, RZ, 0xc0, !PT ;  /* 0x0000000414ff7812 */ /* 0x000fc600078cc0ff */
[----:B------:R-:W4:Y:S10]  /*24d400*/  LDL.LU.64 R10, [R1+0x3488] ;  /* 0x00348800010a7983 */ /* 0x000f340000300a00 */
[----:B------:R-:W-:-:S02]  /*24d410*/  @P6 LOP3.LUT R0, R0, 0x100000, RZ, 0xfc, !PT ;  /* 0x0010000000006812 */ /* 0x000fc400078efcff */
[----:B------:R-:W-:Y:S02]  /*24d420*/  LOP3.LUT P6, RZ, R20, 0x2, RZ, 0xc0, !PT ;  /* 0x0000000214ff7812 */ /* 0x000fe400078cc0ff */
[----:B------:R-:W-:-:S11]  /*24d430*/  LOP3.LUT R0, R0, 0xffdfffff, RZ, 0xc0, !PT ;  /* 0xffdfffff00007812 */ /* 0x000fd600078ec0ff */
[----:B------:R-:W-:Y:S02]  /*24d440*/  @P6 LOP3.LUT R0, R0, 0x200000, RZ, 0xfc, !PT ;  /* 0x0020000000006812 */ /* 0x000fe400078efcff */
[----:B------:R-:W-:Y:S02]  /*24d450*/  LOP3.LUT P6, RZ, R20, 0x1, RZ, 0xc0, !PT ;  /* 0x0000000114ff7812 */ /* 0x000fe400078cc0ff */
[----:B------:R-:W-:-:S11]  /*24d460*/  LOP3.LUT R0, R0, 0xffbfffff, RZ, 0xc0, !PT ;  /* 0xffbfffff00007812 */ /* 0x000fd600078ec0ff */
[----:B------:R-:W-:-:S04]  /*24d470*/  @P6 LOP3.LUT R0, R0, 0x400000, RZ, 0xfc, !PT ;  /* 0x0040000000006812 */ /* 0x000fc800078efcff */
[----:B------:R-:W-:Y:S02]  /*24d480*/  LOP3.LUT R0, R0, 0xff7fffff, RZ, 0xc0, !PT ;  /* 0xff7fffff00007812 */ /* 0x000fe400078ec0ff */
[----:B--2---:R-:W-:-:S13]  /*24d490*/  LOP3.LUT P6, RZ, R14, 0x80000000, RZ, 0xc0, !PT ;  /* 0x800000000eff7812 */ /* 0x004fda00078cc0ff */
        /* <DEDUP_REMOVED lines=20> */
[----:B0-----:R-:W-:-:S05]  /*24d5e0*/  PRMT R2, R21, 0x7771, RZ ;  /* 0x0000777115027816 */ /* 0x001fca00000000ff */
[----:B----4-:R0:W-:Y:S02]  /*24d5f0*/  @P3 STG.E.U8 desc[UR4][R12.64], R2 ;  /* 0x000000020c003986 */ /* 0x0101e4000c101104 */
        /* <DEDUP_REMOVED lines=32> */
[----:B------:R-:W2:Y:S04]  /*24d800*/  LDL.LU.64 R4, [R1+0x34c8] ;  /* 0x0034c80001047983 */ /* 0x000ea80000300a00 */
[----:B------:R-:W2:Y:S04]  /*24d810*/  LDL.LU.64 R8, [R1+0x34d8] ;  /* 0x0034d80001087983 */ /* 0x000ea80000300a00 */
[----:B----4-:R3:W-:Y:S01]  /*24d820*/  @P6 STG.E.U8 desc[UR4][R16.64], R2 ;  /* 0x0000000210006986 */ /* 0x0107e2000c101104 */
[----:B------:R-:W-:-:S03]  /*24d830*/  LOP3.LUT P6, RZ, R0, 0x1000000, RZ, 0xc0, !PT ;  /* 0x0100000000ff7812 */ /* 0x000fc600078cc0ff */
[----:B------:R-:W4:Y:S04]  /*24d840*/  LDL.LU.64 R10, [R1+0x34f8] ;  /* 0x0034f800010a7983 */ /* 0x000f280000300a00 */
[----:B------:R-:W4:Y:S04]  /*24d850*/  LDL.LU.64 R12, [R1+0x3508] ;  /* 0x00350800010c7983 */ /* 0x000f280000300a00 */
[----:B------:R-:W4:Y:S01]  /*24d860*/  LDL.LU.64 R14, [R1+0x34f0] ;  /* 0x0034f000010e7983 */ /* 0x000f220000300a00 */
[----:B---3--:R-:W-:-:S03]  /*24d870*/  PRMT R2, R6, 0x7770, RZ ;  /* 0x0000777006027816 */ /* 0x008fc600000000ff */
        /* <DEDUP_REMOVED lines=19> */
[----:B------:R0:W-:Y:S02]  /*24d9b0*/  @P0 STG.E.U8 desc[UR4][R8.64], R2 ;  /* 0x0000000208000986 */ /* 0x0001e4000c101104 */
[C---:B0-----:R-:W-:Y:S02]  /*24d9c0*/  PRMT R2, R7.reuse, 0x7772, RZ ;  /* 0x0000777207027816 */ /* 0x041fe400000000ff */
[----:B------:R-:W3:Y:S04]  /*24d9d0*/  LDL.LU.64 R8, [R1+0x3530] ;  /* 0x0035300001087983 */ /* 0x000ee80000300a00 */
[----:B----4-:R0:W-:Y:S02]  /*24d9e0*/  @P1 STG.E.U8 desc[UR4][R10.64], R2 ;  /* 0x000000020a001986 */ /* 0x0101e4000c101104 */
[----:B0-----:R-:W-:-:S02]  /*24d9f0*/  PRMT R2, R7, 0x7773, RZ ;  /* 0x0000777307027816 */ /* 0x001fc400000000ff */
[----:B------:R-:W4:Y:S04]  /*24da00*/  LDL.LU.64 R6, [R1+0x3518] ;  /* 0x0035180001067983 */ /* 0x000f280000300a00 */
[----:B------:R2:W-:Y:S01]  /*24da10*/  @P2 STG.E.U8 desc[UR4][R12.64], R2 ;  /* 0x000000020c002986 */ /* 0x0005e2000c101104 */
[----:B------:R-:W-:Y:S02]  /*24da20*/  LOP3.LUT R0, R0, 0xffffefff, RZ, 0xc0, !PT ;  /* 0xffffefff00007812 */ /* 0x000fe400078ec0ff */
[----:B--2---:R-:W-:-:S05]  /*24da30*/  PRMT R2, R21, 0x7770, RZ ;  /* 0x0000777015027816 */ /* 0x004fca00000000ff */
[----:B------:R0:W-:Y:S02]  /*24da40*/  @P3 STG.E.U8 desc[UR4][R14.64], R2 ;  /* 0x000000020e003986 */ /* 0x0001e4000c101104 */
[C---:B0-----:R-:W-:Y:S02]  /*24da50*/  PRMT R2, R21.reuse, 0x7771, RZ ;  /* 0x0000777115027816 */ /* 0x041fe400000000ff */
[----:B------:R-:W2:Y:S04]  /*24da60*/  LDL.LU.64 R14, [R1+0x3528] ;  /* 0x00352800010e7983 */ /* 0x000ea80000300a00 */
[----:B------:R-:W2:Y:S04]  /*24da70*/  LDL.LU.64 R10, [R1+0x3548] ;  /* 0x00354800010a7983 */ /* 0x000ea80000300a00 */
[----:B---3--:R0:W-:Y:S04]  /*24da80*/  @P4 STG.E.U8 desc[UR4][R16.64], R2 ;  /* 0x0000000210004986 */ /* 0x0081e8000c101104 */
[----:B0-----:R-:W3:Y:S04]  /*24da90*/  LDL.LU R16, [R1+0x398] ;  /* 0x0003980001107983 */ /* 0x001ee80000300800 */
[----:B------:R-:W2:Y:S01]  /*24daa0*/  LDL.LU.64 R12, [R1+0x3558] ;  /* 0x00355800010c7983 */ /* 0x000ea20000300a00 */
[----:B------:R-:W-:-:S05]  /*24dab0*/  PRMT R2, R21, 0x7772, RZ ;  /* 0x0000777215027816 */ /* 0x000fca00000000ff */
[----:B------:R0:W-:Y:S04]  /*24dac0*/  @P5 STG.E.U8 desc[UR4][R18.64], R2 ;  /* 0x0000000212005986 */ /* 0x0001e8000c101104 */
[----:B0-----:R-:W2:Y:S04]  /*24dad0*/  LDL.LU.64 R18, [R1+0x3540] ;  /* 0x0035400001127983 */ /* 0x001ea80000300a00 */
[----:B------:R-:W2:Y:S01]  /*24dae0*/  LDL.LU R17, [R1+0x3ac] ;  /* 0x0003ac0001117983 */ /* 0x000ea20000300800 */
        /* <DEDUP_REMOVED lines=23> */
[----:B------:R3:W-:Y:S02]  /*24dc60*/  @P2 STG.E.U8 desc[UR4][R8.64], R2 ;  /* 0x0000000208002986 */ /* 0x0007e4000c101104 */
[----:B------:R-:W-:Y:S02]  /*24dc70*/  @P6 LOP3.LUT R0, R0, 0x40000, RZ, 0xfc, !PT ;  /* 0x0004000000006812 */ /* 0x000fe400078efcff */
[C---:B------:R-:W-:Y:S02]  /*24dc80*/  LOP3.LUT P6, RZ, R20.reuse, 0x4000, RZ, 0xc0, !PT ;  /* 0x0000400014ff7812 */ /* 0x040fe400078cc0ff */
[----:B------:R-:W-:Y:S02]  /*24dc90*/  LOP3.LUT P5, RZ, R20, 0x1000, RZ, 0xc0, !PT ;  /* 0x0000100014ff7812 */ /* 0x000fe400078ac0ff */
[----:B------:R-:W-:-:S09]  /*24dca0*/  LOP3.LUT R0, R0, 0xfff7ffff, RZ, 0xc0, !PT ;  /* 0xfff7ffff00007812 */ /* 0x000fd200078ec0ff */
[----:B------:R-:W-:Y:S02]  /*24dcb0*/  @P6 LOP3.LUT R0, R0, 0x80000, RZ, 0xfc, !PT ;  /* 0x0008000000006812 */ /* 0x000fe400078efcff */
[----:B------:R-:W-:Y:S02]  /*24dcc0*/  LOP3.LUT P6, RZ, R20, 0x2000, RZ, 0xc0, !PT ;  /* 0x0000200014ff7812 */ /* 0x000fe400078cc0ff */
[----:B---3--:R-:W-:-:S05]  /*24dcd0*/  PRMT R2, R16, 0x7770, RZ ;  /* 0x0000777010027816 */ /* 0x008fca00000000ff */
[----:B----4-:R0:W-:Y:S02]  /*24dce0*/  @P3 STG.E.U8 desc[UR4][R6.64], R2 ;  /* 0x0000000206003986 */ /* 0x0101e4000c101104 */
[C---:B0-----:R-:W-:Y:S02]  /*24dcf0*/  PRMT R2, R16.reuse, 0x7771, RZ ;  /* 0x0000777110027816 */ /* 0x041fe400000000ff */
[----:B------:R-:W3:Y:S04]  /*24dd00*/  LDL.LU.64 R6, [R1+0x3550] ;  /* 0x0035500001067983 */ /* 0x000ee80000300a00 */
[----:B------:R-:W4:Y:S04]  /*24dd10*/  LDL.LU R28, [R1+0x39c] ;  /* 0x00039c00011c7983 */ /* 0x000f280000300800 */
[----:B--2---:R0:W-:Y:S02]  /*24dd20*/  @P4 STG.E.U8 desc[UR4][R14.64], R2 ;  /* 0x000000020e004986 */ /* 0x0041e4000c101104 */
[----:B0-----:R-:W-:-:S02]  /*24dd30*/  PRMT R2, R16, 0x7772, RZ ;  /* 0x0000777210027816 */ /* 0x001fc400000000ff */
[----:B------:R-:W2:Y:S04]  /*24dd40*/  LDL.LU.64 R14, [R1+0x3570] ;  /* 0x00357000010e7983 */ /* 0x000ea80000300a00 */
[----:B------:R0:W-:Y:S02]  /*24dd50*/  @P5 STG.E.U8 desc[UR4][R10.64], R2 ;  /* 0x000000020a005986 */ /* 0x0001e4000c101104 */
[----:B0-----:R-:W-:-:S05]  /*24dd60*/  PRMT R2, R16, 0x7773, RZ ;  /* 0x0000777310027816 */ /* 0x001fca00000000ff */
[----:B------:R0:W-:Y:S01]  /*24dd70*/  @P6 STG.E.U8 desc[UR4][R12.64], R2 ;  /* 0x000000020c006986 */ /* 0x0001e2000c101104 */
[----:B------:R-:W-:Y:S02]  /*24dd80*/  LOP3.LUT P6, RZ, R0, 0x80000, RZ, 0xc0, !PT ;  /* 0x0008000000ff7812 */ /* 0x000fe400078cc0ff */
[----:B0-----:R-:W-:-:S11]  /*24dd90*/  PRMT R2, R17, 0x7770, RZ ;  /* 0x0000777011027816 */ /* 0x001fd600000000ff */
[----:B------:R0:W-:Y:S04]  /*24dda0*/  @P6 STG.E.U8 desc[UR4][R18.64], R2 ;  /* 0x0000000212006986 */ /* 0x0001e8000c101104 */
[----:B0-----:R-:W2:Y:S04]  /*24ddb0*/  LDL.LU.64 R18, [R1+0x3580] ;  /* 0x0035800001127983 */ /* 0x001ea80000300a00 */
[----:B------:R0:W-:Y:S04]  /*24ddc0*/  STL.64 [R1+0x7910], R26 ;  /* 0x0079101a01007387 */ /* 0x0001e80000100a00 */
        /* <DEDUP_REMOVED lines=19> */
[----:B------:R-:W-:-:S03]  /*24df00*/  PRMT R2, R17, 0x7773, RZ ;  /* 0x0000777311027816 */ /* 0x000fc600000000ff */
[----:B------:R-:W3:Y:S04]  /*24df10*/  LDL.LU R13, [R1+0x410] ;  /* 0x00041000010d7983 */ /* 0x000ee80000300800 */
[----:B------:R-:W3:Y:S04]  /*24df20*/  LDL.LU.64 R4, [R1+0x35a8] ;  /* 0x0035a80001047983 */ /* 0x000ee80000300a00 */
[----:B------:R-:W3:Y:S04]  /*24df30*/  LDL.LU.64 R8, [R1+0x3590] ;  /* 0x0035900001087983 */ /* 0x000ee80000300a00 */
[----:B------:R4:W-:Y:S01]  /*24df40*/  @P6 STG.E.U8 desc[UR4][R18.64], R2 ;  /* 0x0000000212006986 */ /* 0x0009e2000c101104 */
[----:B------:R-:W-:-:S03]  /*24df50*/  LOP3.LUT P6, RZ, R0, 0x8000, RZ, 0xc0, !PT ;  /* 0x0000800000ff7812 */ /* 0x000fc600078cc0ff */
[----:B------:R-:W3:Y:S04]  /*24df60*/  LDL.LU.64 R10, [R1+0x35a0] ;  /* 0x0035a000010a7983 */ /* 0x000ee80000300a00 */
[----:B------:R-:W3:Y:S04]  /*24df70*/  LDL.LU.64 R6, [R1+0x35c0] ;  /* 0x0035c00001067983 */ /* 0x000ee80000300a00 */
[----:B------:R-:W3:Y:S04]  /*24df80*/  LDL.LU.64 R14, [R1+0x35d0] ;  /* 0x0035d000010e7983 */ /* 0x000ee80000300a00 */
[----:B------:R-:W3:Y:S04]  /*24df90*/  LDL.LU R12, [R1+0x10] ;  /* 0x00001000010c7983 */ /* 0x000ee80000300800 */
[----:B------:R-:W3:Y:S01]  /*24dfa0*/  LDL.LU.64 R16, [R1+0x35b8] ;  /* 0x0035b80001107983 */ /* 0x000ee20000300a00 */
[----:B----4-:R-:W-:-:S03]  /*24dfb0*/  PRMT R2, R28, 0x7770, RZ ;  /* 0x000077701c027816 */ /* 0x010fc600000000ff */
[----:B------:R-:W4:Y:S04]  /*24dfc0*/  LDL.LU.64 R18, [R1+0x35c8] ;  /* 0x0035c80001127983 */ /* 0x000f280000300a00 */
        /* <DEDUP_REMOVED lines=12> */
[----:B---3--:R2:W-:Y:S01]  /*24e090*/  @P6 STG.E.U8 desc[UR4][R4.64], R2 ;  /* 0x0000000204006986 */ /* 0x0085e2000c101104 */
        /* <DEDUP_REMOVED lines=17> */
[----:B------:R-:W3:Y:S04]  /*24e1b0*/  LDL.LU.64 R14, [R1+0x35f8] ;  /* 0x0035f800010e7983 */ /* 0x000ee80000300a00 */
[----:B------:R-:W3:Y:S04]  /*24e1c0*/  LDL.LU.64 R10, [R1+0x35e0] ;  /* 0x0035e000010a7983 */ /* 0x000ee80000300a00 */
[----:B------:R0:W-:Y:S02]  /*24e1d0*/  @P4 STG.E.U8 desc[UR4][R16.64], R2 ;  /* 0x0000000210004986 */ /* 0x0001e4000c101104 */
[----:B0-----:R-:W-:-:S02]  /*24e1e0*/  PRMT R2, R13, 0x7771, RZ ;  /* 0x000077710d027816 */ /* 0x001fc400000000ff */
[----:B------:R-:W3:Y:S04]  /*24e1f0*/  LDL.LU.64 R16, [R1+0x35f0] ;  /* 0x0035f00001107983 */ /* 0x000ee80000300a00 */
[----:B----4-:R0:W-:Y:S04]  /*24e200*/  @P5 STG.E.U8 desc[UR4][R18.64], R2 ;  /* 0x0000000212005986 */ /* 0x0101e8000c101104 */
[----:B0-----:R-:W4:Y:S04]  /*24e210*/  LDL.LU.64 R18, [R1+0x3610] ;  /* 0x0036100001127983 */ /* 0x001f280000300a00 */
        /* <DEDUP_REMOVED lines=16> */
[----:B------:R-:W-:Y:S02]  /*24e320*/  PRMT R2, R13, 0x7772, RZ ;  /* 0x000077720d027816 */ /* 0x000fe400000000ff */
[----:B------:R-:W-:-:S05]  /*24e330*/  LOP3.LUT P4, RZ, R20, 0x40000000, RZ, 0xc0, !PT ;  /* 0x4000000014ff7812 */ /* 0x000fca000788c0ff */
[----:B------:R-:W-:Y:S02]  /*24e340*/  @P6 LOP3.LUT R0, R0, 0x400, RZ, 0xfc, !PT ;  /* 0x0000040000006812 */ /* 0x000fe400078efcff */
[----:B------:R-:W-:Y:S02]  /*24e350*/  LOP3.LUT P6, RZ, R12, 0x2, RZ, 0xc0, !PT ;  /* 0x000000020cff7812 */ /* 0x000fe400078cc0ff */
[----:B------:R-:W-:Y:S02]  /*24e360*/  LOP3.LUT P5, RZ, R20, 0x80000000, RZ, 0xc0, !PT ;  /* 0x8000000014ff7812 */ /* 0x000fe400078ac0ff */
[----:B------:R-:W-:Y:S01]  /*24e370*/  LOP3.LUT R0, R0, 0xfffff7ff, RZ, 0xc0, !PT ;  /* 0xfffff7ff00007812 */ /* 0x000fe200078ec0ff */
[----:B------:R-:W4:Y:S04]  /*24e380*/  LDL.LU.64 R20, [R1+0x3620] ;  /* 0x0036200001147983 */ /* 0x000f280000300a00 */
[----:B------:R-:W4:Y:S04]  /*24e390*/  LDL.LU R28, [R1+0x414] ;  /* 0x00041400011c7983 */ /* 0x000f280000300800 */
[----:B------:R-:W-:-:S02]  /*24e3a0*/  @P6 LOP3.LUT R0, R0, 0x800, RZ, 0xfc, !PT ;  /* 0x0000080000006812 */ /* 0x000fc400078efcff */
[----:B------:R-:W-:Y:S01]  /*24e3b0*/  LOP3.LUT P6, RZ, R12, 0x1, RZ, 0xc0, !PT ;  /* 0x000000010cff7812 */ /* 0x000fe200078cc0ff */
[----:B--2---:R0:W-:Y:S02]  /*24e3c0*/  @P2 STG.E.U8 desc[UR4][R8.64], R2 ;  /* 0x0000000208002986 */ /* 0x0041e4000c101104 */
[----:B0-----:R-:W-:-:S05]  /*24e3d0*/  PRMT R2, R13, 0x7773, RZ ;  /* 0x000077730d027816 */ /* 0x001fca00000000ff */
[----:B---3--:R0:W-:Y:S04]  /*24e3e0*/  @P3 STG.E.U8 desc[UR4][R14.64], R2 ;  /* 0x000000020e003986 */ /* 0x0081e8000c101104 */
[----:B0-----:R-:W2:Y:S01]  /*24e3f0*/  LDL.LU.64 R14, [R1+0x3608] ;  /* 0x00360800010e7983 */ /* 0x001ea20000300a00 */
[----:B----4-:R-:W-:-:S05]  /*24e400*/  PRMT R2, R7, 0x7770, RZ ;  /* 0x0000777007027816 */ /* 0x010fca00000000ff */
[----:B------:R0:W-:Y:S02]  /*24e410*/  @P4 STG.E.U8 desc[UR4][R10.64], R2 ;  /* 0x000000020a004986 */ /* 0x0001e4000c101104 */
[----:B0-----:R-:W-:-:S05]  /*24e420*/  PRMT R2, R7, 0x7771, RZ ;  /* 0x0000777107027816 */ /* 0x001fca00000000ff */
[----:B------:R0:W-:Y:S02]  /*24e430*/  @P5 STG.E.U8 desc[UR4][R16.64], R2 ;  /* 0x0000000210005986 */ /* 0x0001e4000c101104 */
[----:B0-----:R-:W-:Y:S02]  /*24e440*/  PRMT R2, R7, 0x7772, RZ ;  /* 0x0000777207027816 */ /* 0x001fe400000000ff */
[----:B------:R-:W3:Y:S04]  /*24e450*/  LDL.LU.64 R16, [R1+0x3618] ;  /* 0x0036180001107983 */ /* 0x000ee80000300a00 */
[----:B------:R0:W-:Y:S04]  /*24e460*/  @P6 STG.E.U8 desc[UR4][R18.64], R2 ;  /* 0x0000000212006986 */ /* 0x0001e8000c101104 */
[----:B0-----:R-:W4:Y:S04]  /*24e470*/  LDL.LU.64 R18, [R1+0x3638] ;  /* 0x0036380001127983 */ /* 0x001f280000300a00 */
[----:B------:R-:W2:Y:S01]  /*24e480*/  LDL.LU R13, [R1+0x428] ;  /* 0x00042800010d7983 */ /* 0x000ea20000300800 */
[----:B------:R-:W-:-:S02]  /*24e490*/  LOP3.LUT P6, RZ, R0, 0x800, RZ, 0xc0, !PT ;  /* 0x0000080000ff7812 */ /* 0x000fc400078cc0ff */
[----:B------:R-:W-:Y:S02]  /*24e4a0*/  PRMT R2, R7, 0x7773, RZ ;  /* 0x0000777307027816 */ /* 0x000fe400000000ff */
[C---:B------:R-:W-:Y:S02]  /*24e4b0*/  LOP3.LUT P0, RZ, R12.reuse, 0x200, RZ, 0xc0, !PT ;  /* 0x000002000cff7812 */ /* 0x040fe4000780c0ff */
[C---:B------:R-:W-:Y:S02]  /*24e4c0*/  LOP3.LUT P1, RZ, R12.reuse, 0x400, RZ, 0xc0, !PT ;  /* 0x000004000cff7812 */ /* 0x040fe4000782c0ff */
[C---:B------:R-:W-:Y:S02]  /*24e4d0*/  LOP3.LUT P2, RZ, R12.reuse, 0x800, RZ, 0xc0, !PT ;  /* 0x000008000cff7812 */ /* 0x040fe4000784c0ff */
[C---:B------:R-:W-:Y:S02]  /*24e4e0*/  LOP3.LUT P3, RZ, R12.reuse, 0x1000, RZ, 0xc0, !PT ;  /* 0x000010000cff7812 */ /* 0x040fe4000786c0ff */
[----:B------:R-:W-:-:S02]  /*24e4f0*/  LOP3.LUT P4, RZ, R12, 0x2000, RZ, 0xc0, !PT ;  /* 0x000020000cff7812 */ /* 0x000fc4000788c0ff */
[----:B------:R-:W-:Y:S01]  /*24e500*/  LOP3.LUT P5, RZ, R12, 0x4000, RZ, 0xc0, !PT ;  /* 0x000040000cff7812 */ /* 0x000fe200078ac0ff */
[----:B------:R-:W-:Y:S04]  /*24e510*/  @P6 STG.E.U8 desc[UR4][R20.64], R2 ;  /* 0x0000000214006986 */ /* 0x000fe8000c101104 */
[----:B--2---:R0:W-:Y:S04]  /*24e520*/  STL.64 [R1+0x78f8], R12 ;  /* 0x0078f80c01007387 */ /* 0x0041e80000100a00 */
[----:B0-----:R-:W2:Y:S04]  /*24e530*/  LDL.LU.64 R12, [R1+0x3648] ;  /* 0x00364800010c7983 */ /* 0x001ea80000300a00 */
[----:B------:R-:W2:Y:S04]  /*24e540*/  LDL.LU R20, [R1+0x418] ;  /* 0x0004180001147983 */ /* 0x000ea80000300800 */
[----:B------:R-:W2:Y:S01]  /*24e550*/  LDL.LU R21, [R1+0x42c] ;  /* 0x00042c0001157983 */ /* 0x000ea20000300800 */
[----:B------:R-:W-:-:S02]  /*24e560*/  LOP3.LUT P6, RZ, R0, 0x400, RZ, 0xc0, !PT ;  /* 0x0000040000ff7812 */ /* 0x000fc400078cc0ff */
        /* <DEDUP_REMOVED lines=9> */
[----:B----4-:R0:W-:Y:S01]  /*24e600*/  @P6 STG.E.U8 desc[UR4][R18.64], R2 ;  /* 0x0000000212006986 */ /* 0x0101e2000c101104 */
        /* <DEDUP_REMOVED lines=24> */
[----:B0-----:R-:W3:Y:S01]  /*24e790*/  LDL.LU R4, [R1+0x78e0] ;  /* 0x0078e00001047983 */ /* 0x001ee20000300800 */
[----:B------:R-:W-:-:S05]  /*24e7a0*/  PRMT R2, R13, 0x7773, RZ ;  /* 0x000077730d027816 */ /* 0x000fca00000000ff */
[----:B----4-:R0:W-:Y:S04]  /*24e7b0*/  @P0 STG.E.U8 desc[UR4][R8.64], R2 ;  /* 0x0000000208000986 */ /* 0x0101e8000c101104 */
[----:B0-----:R-:W4:Y:S01]  /*24e7c0*/  LDL.LU.64 R8, [R1+0x36a0] ;  /* 0x0036a00001087983 */ /* 0x001f220000300a00 */
[----:B------:R-:W-:Y:S02]  /*24e7d0*/  LOP3.LUT P6, RZ, R12, 0x8000000, RZ, 0xc0, !PT ;  /* 0x080000000cff7812 */ /* 0x000fe400078cc0ff */
[----:B--2---:R-:W-:-:S05]  /*24e7e0*/  PRMT R2, R20, 0x7770, RZ ;  /* 0x0000777014027816 */ /* 0x004fca00000000ff */
[----:B------:R0:W-:Y:S02]  /*24e7f0*/  @P1 STG.E.U8 desc[UR4][R10.64], R2 ;  /* 0x000000020a001986 */ /* 0x0001e4000c101104 */
[----:B0-----:R-:W-:-:S05]  /*24e800*/  PRMT R2, R20, 0x7771, RZ ;  /* 0x0000777114027816 */ /* 0x001fca00000000ff */
[----:B------:R0:W-:Y:S02]  /*24e810*/  @P2 STG.E.U8 desc[UR4][R6.64], R2 ;  /* 0x0000000206002986 */ /* 0x0001e4000c101104 */
[----:B0-----:R-:W-:-:S05]  /*24e820*/  PRMT R2, R20, 0x7772, RZ ;  /* 0x0000777214027816 */ /* 0x001fca00000000ff */
[----:B------:R0:W-:Y:S02]  /*24e830*/  @P3 STG.E.U8 desc[UR4][R14.64], R2 ;  /* 0x000000020e003986 */ /* 0x0001e4000c101104 */
[----:B0-----:R-:W-:Y:S02]  /*24e840*/  PRMT R2, R20, 0x7773, RZ ;  /* 0x0000777314027816 */ /* 0x001fe400000000ff */
[----:B------:R-:W2:Y:S04]  /*24e850*/  LDL.LU.64 R14, [R1+0x36b0] ;  /* 0x0036b000010e7983 */ /* 0x000ea80000300a00 */
[----:B------:R0:W-:Y:S02]  /*24e860*/  @P4 STG.E.U8 desc[UR4][R16.64], R2 ;  /* 0x0000000210004986 */ /* 0x0001e4000c101104 */
[----:B0-----:R-:W-:-:S02]  /*24e870*/  PRMT R2, R21, 0x7770, RZ ;  /* 0x0000777015027816 */ /* 0x001fc400000000ff */
[----:B------:R-:W2:Y:S04]  /*24e880*/  LDL.LU.64 R16, [R1+0x36c8] ;  /* 0x0036c80001107983 */ /* 0x000ea80000300a00 */
[----:B------:R-:W2:Y:S04]  /*24e890*/  LDL.LU.64 R10, [R1+0x36a8] ;  /* 0x0036a800010a7983 */ /* 0x000ea80000300a00 */
[----:B------:R0:W-:Y:S04]  /*24e8a0*/  @P5 STG.E.U8 desc[UR4][R18.64], R2 ;  /* 0x0000000212005986 */ /* 0x0001e8000c101104 */
[----:B0-----:R-:W2:Y:S04]  /*24e8b0*/  LDL.LU.64 R18, [R1+0x36c0] ;  /* 0x0036c00001127983 */ /* 0x001ea80000300a00 */
[----:B------:R-:W2:Y:S04]  /*24e8c0*/  LDL.LU.64 R6, [R1+0x36d8] ;  /* 0x0036d80001067983 */ /* 0x000ea80000300a00 */
[----:B------:R-:W2:Y:S04]  /*24e8d0*/  LDL.LU R20, [R1+0x41c] ;  /* 0x00041c0001147983 */ /* 0x000ea80000300800 */
[----:B------:R-:W2:Y:S04]  /*24e8e0*/  LDL.LU R28, [R1+0x400] ;  /* 0x00040000011c7983 */ /* 0x000ea80000300800 */
[----:B------:R-:W2:Y:S01]  /*24e8f0*/  LDL.LU R13, [R1+0x14] ;  /* 0x00001400010d7983 */ /* 0x000ea20000300800 */
[----:B---3--:R-:W-:-:S04]  /*24e900*/  LOP3.LUT R4, R4, 0xefffffff, RZ, 0xc0, !PT ;  /* 0xefffffff04047812 */ /* 0x008fc800078ec0ff */
        /* <DEDUP_REMOVED lines=22> */
[----:B----4-:R0:W-:Y:S02]  /*24ea70*/  @P2 STG.E.U8 desc[UR4][R8.64], R2 ;  /* 0x0000000208002986 */ /* 0x0101e4000c101104 */
[----:B------:R-:W-:Y:S02]  /*24ea80*/  @P6 LOP3.LUT R0, R0, 0x4, RZ, 0xfc, !PT ;  /* 0x0000000400006812 */ /* 0x000fe400078efcff */
[C---:B------:R-:W-:Y:S02]  /*24ea90*/  LOP3.LUT P6, RZ, R12.reuse, 0x100000, RZ, 0xc0, !PT ;  /* 0x001000000cff7812 */ /* 0x040fe400078cc0ff */
[----:B------:R-:W-:Y:S02]  /*24eaa0*/  LOP3.LUT P5, RZ, R12, 0x40000, RZ, 0xc0, !PT ;  /* 0x000400000cff7812 */ /* 0x000fe400078ac0ff */
[----:B0-----:R-:W-:Y:S02]  /*24eab0*/  PRMT R2, R21, 0x7772, RZ ;  /* 0x0000777215027816 */ /* 0x001fe400000000ff */
[----:B------:R-:W-:-:S07]  /*24eac0*/  LOP3.LUT R0, R0, 0xfffffff7, RZ, 0xc0, !PT ;  /* 0xfffffff700007812 */ /* 0x000fce00078ec0ff */
[----:B------:R-:W-:Y:S02]  /*24ead0*/  @P6 LOP3.LUT R0, R0, 0x8, RZ, 0xfc, !PT ;  /* 0x0000000800006812 */ /* 0x000fe400078efcff */
[C---:B------:R-:W-:Y:S02]  /*24eae0*/  LOP3.LUT P6, RZ, R12.reuse, 0x80000, RZ, 0xc0, !PT ;  /* 0x000800000cff7812 */ /* 0x040fe400078cc0ff */
[C---:B------:R-:W-:Y:S02]  /*24eaf0*/  LOP3.LUT P0, RZ, R12.reuse, 0x10000000, RZ, 0xc0, !PT ;  /* 0x100000000cff7812 */ /* 0x040fe4000780c0ff */
[C---:B------:R-:W-:Y:S02]  /*24eb00*/  LOP3.LUT P1, RZ, R12.reuse, 0x20000000, RZ, 0xc0, !PT ;  /* 0x200000000cff7812 */ /* 0x040fe4000782c0ff */
[----:B------:R-:W-:Y:S01]  /*24eb10*/  LOP3.LUT P2, RZ, R12, 0x40000000, RZ, 0xc0, !PT ;  /* 0x400000000cff7812 */ /* 0x000fe2000784c0ff */
[----:B--2---:R0:W-:Y:S02]  /*24eb20*/  @P3 STG.E.U8 desc[UR4][R14.64], R2 ;  /* 0x000000020e003986 */ /* 0x0041e4000c101104 */
[----:B0-----:R-:W-:-:S02]  /*24eb30*/  PRMT R2, R21, 0x7773, RZ ;  /* 0x0000777315027816 */ /* 0x001fc400000000ff */
[----:B------:R-:W2:Y:S04]  /*24eb40*/  LDL.LU.64 R14, [R1+0x36f0] ;  /* 0x0036f000010e7983 */ /* 0x000ea80000300a00 */
[----:B------:R0:W-:Y:S01]  /*24eb50*/  @P4 STG.E.U8 desc[UR4][R16.64], R2 ;  /* 0x0000000210004986 */ /* 0x0001e2000c101104 */
[----:B------:R-:W-:-:S03]  /*24eb60*/  LOP3.LUT P3, RZ, R12, 0x80000000, RZ, 0xc0, !PT ;  /* 0x800000000cff7812 */ /* 0x000fc6000786c0ff */
[----:B0-----:R-:W3:Y:S01]  /*24eb70*/  LDL.LU.64 R16, [R1+0x36d0] ;  /* 0x0036d00001107983 */ /* 0x001ee20000300a00 */
[----:B------:R-:W-:-:S05]  /*24eb80*/  PRMT R2, R20, 0x7770, RZ ;  /* 0x0000777014027816 */ /* 0x000fca00000000ff */
[----:B------:R0:W-:Y:S04]  /*24eb90*/  @P5 STG.E.U8 desc[UR4][R10.64], R2 ;  /* 0x000000020a005986 */ /* 0x0001e8000c101104 */
[----:B------:R-:W-:Y:S01]  /*24eba0*/  STL [R1+0x78cc], R13 ;  /* 0x0078cc0d01007387 */ /* 0x000fe20000100800 */
        /* <DEDUP_REMOVED lines=21> */
[----:B------:R-:W2:Y:S04]  /*24ed00*/  LDL.LU R20, [R1+0x404] ;  /* 0x0004040001147983 */ /* 0x000ea80000300800 */
[----:B---3--:R0:W-:Y:S01]  /*24ed10*/  @P6 STG.E.U8 desc[UR4][R16.64], R2 ;  /* 0x0000000210006986 */ /* 0x0081e2000c101104 */
[----:B------:R-:W-:-:S02]  /*24ed20*/  LOP3.LUT P6, RZ, R0, 0x1, RZ, 0xc0, !PT ;  /* 0x0000000100ff7812 */ /* 0x000fc400078cc0ff */
[----:B------:R-:W-:Y:S01]  /*24ed30*/  PRMT R0, R28, 0x7771, RZ ;  /* 0x000077711c007816 */ /* 0x000fe200000000ff */
[----:B0-----:R-:W3:Y:S10]  /*24ed40*/  LDL.LU.64 R2, [R1+0x3728] ;  /* 0x0037280001027983 */ /* 0x001ef40000300a00 */
[----:B----4-:R0:W-:Y:S01]  /*24ed50*/  @P6 STG.E.U8 desc[UR4][R18.64], R0 ;  /* 0x0000000012006986 */ /* 0x0101e2000c101104 */
[----:B------:R-:W-:-:S03]  /*24ed60*/  LOP3.LUT P6, RZ, R4, 0x80000000, RZ, 0xc0, !PT ;  /* 0x8000000004ff7812 */ /* 0x000fc600078cc0ff */
[----:B------:R-:W4:Y:S04]  /*24ed70*/  LDL.LU.64 R10, [R1+0x3720] ;  /* 0x00372000010a7983 */ /* 0x000f280000300a00 */
[----:B------:R-:W3:Y:S04]  /*24ed80*/  LDL.LU.64 R14, [R1+0x3730] ;  /* 0x00373000010e7983 */ /* 0x000ee80000300a00 */
        /* <DEDUP_REMOVED lines=15> */
[----:B------:R0:W-:Y:S02]  /*24ee80*/  @P6 STG.E.U8 desc[UR4][R6.64], R0 ;  /* 0x0000000006006986 */ /* 0x0001e4000c101104 */
[C---:B0-----:R-:W-:Y:S02]  /*24ee90*/  PRMT R0, R21.reuse, 0x7772, RZ ;  /* 0x0000777215007816 */ /* 0x041fe400000000ff */
[----:B------:R-:W2:Y:S04]  /*24eea0*/  LDL.LU R6, [R1+0x78c8] ;  /* 0x0078c80001067983 */ /* 0x000ea80000300800 */
[----:B---3--:R0:W-:Y:S02]  /*24eeb0*/  @P0 STG.E.U8 desc[UR4][R2.64], R0 ;  /* 0x0000000002000986 */ /* 0x0081e4000c101104 */
[----:B0-----:R-:W-:-:S05]  /*24eec0*/  PRMT R0, R21, 0x7773, RZ ;  /* 0x0000777315007816 */ /* 0x001fca00000000ff */
[----:B------:R0:W-:Y:S02]  /*24eed0*/  @P1 STG.E.U8 desc[UR4][R8.64], R0 ;  /* 0x0000000008001986 */ /* 0x0001e4000c101104 */
[----:B0-----:R-:W-:-:S05]  /*24eee0*/  PRMT R0, R20, 0x7770, RZ ;  /* 0x0000777014007816 */ /* 0x001fca00000000ff */
[----:B----4-:R0:W-:Y:S02]  /*24eef0*/  @P2 STG.E.U8 desc[UR4][R10.64], R0 ;  /* 0x000000000a002986 */ /* 0x0101e4000c101104 */
[C---:B0-----:R-:W-:Y:S02]  /*24ef00*/  PRMT R0, R20.reuse, 0x7771, RZ ;  /* 0x0000777114007816 */ /* 0x041fe400000000ff */
[----:B------:R-:W3:Y:S04]  /*24ef10*/  LDL.LU.64 R10, [R1+0x3748] ;  /* 0x00374800010a7983 */ /* 0x000ee80000300a00 */
[----:B------:R0:W-:Y:S02]  /*24ef20*/  @P3 STG.E.U8 desc[UR4][R14.64], R0 ;  /* 0x000000000e003986 */ /* 0x0001e4000c101104 */
[----:B0-----:R-:W-:-:S02]  /*24ef30*/  PRMT R0, R20, 0x7772, RZ ;  /* 0x0000777214007816 */ /* 0x001fc400000000ff */
[----:B------:R-:W4:Y:S04]  /*24ef40*/  LDL.LU.64 R14, [R1+0x3758] ;  /* 0x00375800010e7983 */ /* 0x000f280000300a00 */
[----:B------:R-:W3:Y:S04]  /*24ef50*/  LDL.LU.64 R8, [R1+0x3778] ;  /* 0x0037780001087983 */ /* 0x000ee80000300a00 */
[----:B------:R0:W-:Y:S02]  /*24ef60*/  @P4 STG.E.U8 desc[UR4][R16.64], R0 ;  /* 0x0000000010004986 */ /* 0x0001e4000c101104 */
[----:B0-----:R-:W-:-:S02]  /*24ef70*/  PRMT R0, R20, 0x7773, RZ ;  /* 0x0000777314007816 */ /* 0x001fc400000000ff */
[----:B------:R-:W3:Y:S04]  /*24ef80*/  LDL.LU R20, [R1+0x3e4] ;  /* 0x0003e40001147983 */ /* 0x000ee80000300800 */
[----:B------:R0:W-:Y:S04]  /*24ef90*/  @P5 STG.E.U8 desc[UR4][R18.64], R0 ;  /* 0x0000000012005986 */ /* 0x0001e8000c101104 */
[----:B------:R-:W4:Y:S04]  /*24efa0*/  LDL.LU.64 R16, [R1+0x3788] ;  /* 0x0037880001107983 */ /* 0x000f280000300a00 */
[----:B0-----:R-:W4:Y:S04]  /*24efb0*/  LDL.LU.64 R18, [R1+0x3770] ;  /* 0x0037700001127983 */ /* 0x001f280000300a00 */
        /* <DEDUP_REMOVED lines=21> */
[C---:B------:R-:W-:Y:S02]  /*24f110*/  LOP3.LUT P3, RZ, R13.reuse, 0x8, RZ, 0xc0, !PT ;  /* 0x000000080dff7812 */ /* 0x040fe4000786c0ff */
[----:B------:R-:W-:Y:S02]  /*24f120*/  LOP3.LUT R4, R4, 0xfbffffff, RZ, 0xc0, !PT ;  /* 0xfbffffff04047812 */ /* 0x000fe400078ec0ff */
[----:B------:R-:W-:-:S07]  /*24f130*/  LOP3.LUT P4, RZ, R13, 0x10, RZ, 0xc0, !PT ;  /* 0x000000100dff7812 */ /* 0x000fce000788c0ff */
[----:B------:R-:W-:Y:S02]  /*24f140*/  @P6 LOP3.LUT R4, R4, 0x4000000, RZ, 0xfc, !PT ;  /* 0x0400000004046812 */ /* 0x000fe400078efcff */
[C---:B------:R-:W-:Y:S02]  /*24f150*/  LOP3.LUT P6, RZ, R13.reuse, 0x80, RZ, 0xc0, !PT ;  /* 0x000000800dff7812 */ /* 0x040fe400078cc0ff */
[----:B------:R-:W-:Y:S02]  /*24f160*/  LOP3.LUT P5, RZ, R13, 0x20, RZ, 0xc0, !PT ;  /* 0x000000200dff7812 */ /* 0x000fe400078ac0ff */
[----:B------:R-:W-:Y:S02]  /*24f170*/  LOP3.LUT R4, R4, 0xf7ffffff, RZ, 0xc0, !PT ;  /* 0xf7ffffff04047812 */ /* 0x000fe400078ec0ff */
[----:B---3--:R-:W-:-:S05]  /*24f180*/  PRMT R0, R20, 0x7770, RZ ;  /* 0x0000777014007816 */ /* 0x008fca00000000ff */
[----:B------:R0:W-:Y:S02]  /*24f190*/  @P2 STG.E.U8 desc[UR4][R10.64], R0 ;  /* 0x000000000a002986 */ /* 0x0001e4000c101104 */
[----:B------:R-:W-:Y:S02]  /*24f1a0*/  @P6 LOP3.LUT R4, R4, 0x8000000, RZ, 0xfc, !PT ;  /* 0x0800000004046812 */ /* 0x000fe400078efcff */
[----:B------:R-:W-:Y:S02]  /*24f1b0*/  LOP3.LUT P6, RZ, R13, 0x40, RZ, 0xc0, !PT ;  /* 0x000000400dff7812 */ /* 0x000fe400078cc0ff */
[C---:B0-----:R-:W-:Y:S01]  /*24f1c0*/  PRMT R0, R20.reuse, 0x7771, RZ ;  /* 0x0000777114007816 */ /* 0x041fe200000000ff */
[----:B------:R-:W2:Y:S04]  /*24f1d0*/  LDL.LU.64 R10, [R1+0x3780] ;  /* 0x00378000010a7983 */ /* 0x000ea80000300a00 */
[----:B----4-:R0:W-:Y:S02]  /*24f1e0*/  @P3 STG.E.U8 desc[UR4][R14.64], R0 ;  /* 0x000000000e003986 */ /* 0x0101e4000c101104 */
[----:B0-----:R-:W-:-:S02]  /*24f1f0*/  PRMT R0, R20, 0x7772, RZ ;  /* 0x0000777214007816 */ /* 0x001fc400000000ff */
[----:B------:R-:W3:Y:S04]  /*24f200*/  LDL.LU.64 R14, [R1+0x37a0] ;  /* 0x0037a000010e7983 */ /* 0x000ee80000300a00 */
[----:B------:R-:W4:Y:S04]  /*24f210*/  LDL.LU R28, [R1+0x3e8] ;  /* 0x0003e800011c7983 */ /* 0x000f280000300800 */
[----:B------:R0:W-:Y:S02]  /*24f220*/  @P4 STG.E.U8 desc[UR4][R8.64], R0 ;  /* 0x0000000008004986 */ /* 0x0001e4000c101104 */
        /* <DEDUP_REMOVED lines=22> */
[C---:B------:R-:W-:Y:S02]  /*24f390*/  LOP3.LUT P0, RZ, R13.reuse, 0x8000, RZ, 0xc0, !PT ;  /* 0x000080000dff7812 */ /* 0x040fe4000780c0ff */
[C---:B------:R-:W-:Y:S02]  /*24f3a0*/  LOP3.LUT P1, RZ, R13.reuse, 0x10000, RZ, 0xc0, !PT ;  /* 0x000100000dff7812 */ /* 0x040fe4000782c0ff */
[----:B------:R-:W-:-:S02]  /*24f3b0*/  LOP3.LUT P2, RZ, R13, 0x20000, RZ, 0xc0, !PT ;  /* 0x000200000dff7812 */ /* 0x000fc4000784c0ff */
[C---:B------:R-:W-:Y:S01]  /*24f3c0*/  LOP3.LUT P3, RZ, R13.reuse, 0x40000, RZ, 0xc0, !PT ;  /* 0x000400000dff7812 */ /* 0x040fe2000786c0ff */
[----:B------:R4:W-:Y:S01]  /*24f3d0*/  @P6 STG.E.U8 desc[UR4][R16.64], R0 ;  /* 0x0000000010006986 */ /* 0x0009e2000c101104 */
[----:B------:R-:W-:Y:S02]  /*24f3e0*/  LOP3.LUT P6, RZ, R4, 0x1000000, RZ, 0xc0, !PT ;  /* 0x0100000004ff7812 */ /* 0x000fe400078cc0ff */
[C---:B------:R-:W-:Y:S02]  /*24f3f0*/  LOP3.LUT P4, RZ, R13.reuse, 0x80000, RZ, 0xc0, !PT ;  /* 0x000800000dff7812 */ /* 0x040fe4000788c0ff */
[----:B------:R-:W-:Y:S01]  /*24f400*/  LOP3.LUT P5, RZ, R13, 0x100000, RZ, 0xc0, !PT ;  /* 0x001000000dff7812 */ /* 0x000fe200078ac0ff */
[----:B------:R-:W3:Y:S04]  /*24f410*/  LDL.LU R20, [R1+0x40c] ;  /* 0x00040c0001147983 */ /* 0x000ee80000300800 */
[----:B------:R-:W3:Y:S04]  /*24f420*/  LDL.LU.64 R12, [R1+0x37d8] ;  /* 0x0037d800010c7983 */ /* 0x000ee80000300a00 */
[----:B------:R-:W3:Y:S04]  /*24f430*/  LDL.LU.64 R2, [R1+0x37e8] ;  /* 0x0037e80001027983 */ /* 0x000ee80000300a00 */
[----:B------:R-:W3:Y:S04]  /*24f440*/  LDL.LU.64 R8, [R1+0x3808] ;  /* 0x0038080001087983 */ /* 0x000ee80000300a00 */
[----:B------:R-:W3:Y:S04]  /*24f450*/  LDL.LU.64 R10, [R1+0x3818] ;  /* 0x00381800010a7983 */ /* 0x000ee80000300a00 */
[----:B------:R-:W3:Y:S01]  /*24f460*/  LDL.LU.64 R14, [R1+0x3800] ;  /* 0x00380000010e7983 */ /* 0x000ee20000300a00 */
[----:B----4-:R-:W-:-:S03]  /*24f470*/  PRMT R0, R28, 0x7770, RZ ;  /* 0x000077701c007816 */ /* 0x010fc600000000ff */
[----:B------:R-:W4:Y:S04]  /*24f480*/  LDL.LU.64 R16, [R1+0x3810] ;  /* 0x0038100001107983 */ /* 0x000f280000300a00 */
[----:B------:R-:W3:Y:S04]  /*24f490*/  LDL.LU R21, [R1+0x18] ;  /* 0x0000180001157983 */ /* 0x000ee80000300800 */
        /* <DEDUP_REMOVED lines=16> */
[----:B------:R0:W-:Y:S04]  /*24f5a0*/  @P6 STG.E.U8 desc[UR4][R12.64], R0 ;  /* 0x000000000c006986 */ /* 0x0001e8000c101104 */
[----:B0-----:R-:W3:Y:S01]  /*24f5b0*/  LDL.LU R13, [R1+0x78a8] ;  /* 0x0078a800010d7983 */ /* 0x001ee20000300800 */
[----:B------:R-:W-:-:S05]  /*24f5c0*/  PRMT R0, R20, 0x7771, RZ ;  /* 0x0000777114007816 */ /* 0x000fca00000000ff */
[----:B------:R0:W-:Y:S02]  /*24f5d0*/  @P0 STG.E.U8 desc[UR4][R2.64], R0 ;  /* 0x0000000002000986 */ /* 0x0001e4000c101104 */
[----:B0-----:R-:W-:-:S05]  /*24f5e0*/  PRMT R0, R20, 0x7772, RZ ;  /* 0x0000777214007816 */ /* 0x001fca00000000ff */
[----:B------:R0:W-:Y:S02]  /*24f5f0*/  @P1 STG.E.U8 desc[UR4][R8.64], R0 ;  /* 0x0000000008001986 */ /* 0x0001e4000c101104 */
[----:B0-----:R-:W-:Y:S02]  /*24f600*/  PRMT R0, R20, 0x7773, RZ ;  /* 0x0000777314007816 */ /* 0x001fe400000000ff */
[----:B------:R-:W3:Y:S04]  /*24f610*/  LDL.LU.64 R8, [R1+0x3840] ;  /* 0x0038400001087983 */ /* 0x000ee80000300a00 */
[----:B------:R2:W-:Y:S01]  /*24f620*/  @P2 STG.E.U8 desc[UR4][R10.64], R0 ;  /* 0x000000000a002986 */ /* 0x0005e2000c101104 */
[----:B------:R-:W-:Y:S02]  /*24f630*/  LOP3.LUT P6, RZ, R21, 0x2, RZ, 0xc0, !PT ;  /* 0x0000000215ff7812 */ /* 0x000fe400078cc0ff */
[----:B------:R-:W-:-:S02]  /*24f640*/  LOP3.LUT R4, R4, 0xffffefff, RZ, 0xc0, !PT ;  /* 0xffffefff04047812 */ /* 0x000fc400078ec0ff */
[----:B--2---:R-:W-:-:S05]  /*24f650*/  PRMT R0, R7, 0x7770, RZ ;  /* 0x0000777007007816 */ /* 0x004fca00000000ff */
[----:B------:R0:W-:Y:S02]  /*24f660*/  @P3 STG.E.U8 desc[UR4][R14.64], R0 ;  /* 0x000000000e003986 */ /* 0x0001e4000c101104 */
[C---:B0-----:R-:W-:Y:S02]  /*24f670*/  PRMT R0, R7.reuse, 0x7771, RZ ;  /* 0x0000777107007816 */ /* 0x041fe400000000ff */
[----:B------:R-:W2:Y:S04]  /*24f680*/  LDL.LU.64 R14, [R1+0x3828] ;  /* 0x00382800010e7983 */ /* 0x000ea80000300a00 */
[----:B------:R-:W2:Y:S04]  /*24f690*/  LDL.LU.64 R10, [R1+0x3838] ;  /* 0x00383800010a7983 */ /* 0x000ea80000300a00 */
[----:B----4-:R0:W-:Y:S04]  /*24f6a0*/  @P4 STG.E.U8 desc[UR4][R16.64], R0 ;  /* 0x0000000010004986 */ /* 0x0101e8000c101104 */
[----:B0-----:R-:W4:Y:S04]  /*24f6b0*/  LDL.LU.64 R16, [R1+0x3858] ;  /* 0x0038580001107983 */ /* 0x001f280000300a00 */
[----:B------:R-:W2:Y:S01]  /*24f6c0*/  LDL.LU R20, [R1+0x3f0] ;  /* 0x0003f00001147983 */ /* 0x000ea20000300800 */
[----:B------:R-:W-:-:S05]  /*24f6d0*/  PRMT R0, R7, 0x7772, RZ ;  /* 0x0000777207007816 */ /* 0x000fca00000000ff */
[----:B------:R0:W-:Y:S04]  /*24f6e0*/  @P5 STG.E.U8 desc[UR4][R18.64], R0 ;  /* 0x0000000012005986 */ /* 0x0001e8000c101104 */
[----:B0-----:R-:W4:Y:S01]  /*24f6f0*/  LDL.LU.64 R18, [R1+0x3868] ;  /* 0x0038680001127983 */ /* 0x001f220000300a00 */
[----:B------:R-:W-:Y:S02]  /*24f700*/  @P6 LOP3.LUT R4, R4, 0x1000, RZ, 0xfc, !PT ;  /* 0x0000100004046812 */ /* 0x000fe400078efcff */
[----:B------:R-:W-:Y:S02]  /*24f710*/  LOP3.LUT P6, RZ, R21, 0x1, RZ, 0xc0, !PT ;  /* 0x0000000115ff7812 */ /* 0x000fe400078cc0ff */
[C---:B---3--:R-:W-:Y:S02]  /*24f720*/  LOP3.LUT P2, RZ, R13.reuse, 0x200000, RZ, 0xc0, !PT ;  /* 0x002000000dff7812 */ /* 0x048fe4000784c0ff */
[----:B------:R-:W-:-:S02]  /*24f730*/  LOP3.LUT P3, RZ, R13, 0x400000, RZ, 0xc0, !PT ;  /* 0x004000000dff7812 */ /* 0x000fc4000786c0ff */
[----:B------:R-:W-:Y:S02]  /*24f740*/  LOP3.LUT R4, R4, 0xffffdfff, RZ, 0xc0, !PT ;  /* 0xffffdfff04047812 */ /* 0x000fe400078ec0ff */
[----:B------:R-:W-:Y:S02]  /*24f750*/  PRMT R0, R7, 0x7773, RZ ;  /* 0x0000777307007816 */ /* 0x000fe400000000ff */
[C---:B------:R-:W-:Y:S02]  /*24f760*/  LOP3.LUT P4, RZ, R13.reuse, 0x800000, RZ, 0xc0, !PT ;  /* 0x008000000dff7812 */ /* 0x040fe4000788c0ff */
[C---:B------:R-:W-:Y:S01]  /*24f770*/  LOP3.LUT P5, RZ, R13.reuse, 0x1000000, RZ, 0xc0, !PT ;  /* 0x010000000dff7812 */ /* 0x040fe200078ac0ff */
[----:B------:R-:W3:Y:S01]  /*24f780*/  LDL.LU R5, [R1+0x3d0] ;  /* 0x0003d00001057983 */ /* 0x000ee20000300800 */
        /* <DEDUP_REMOVED lines=18> */
[----:B------:R-:W-:-:S11]  /*24f8b0*/  LOP3.LUT R4, R4, 0xfff7ffff, RZ, 0xc0, !PT ;  /* 0xfff7ffff04047812 */ /* 0x000fd600078ec0ff */
[----:B------:R-:W-:Y:S02]  /*24f8c0*/  @P6 LOP3.LUT R4, R4, 0x80000, RZ, 0xfc, !PT ;  /* 0x0008000004046812 */ /* 0x000fe400078efcff */
[----:B------:R-:W-:Y:S02]  /*24f8d0*/  LOP3.LUT P6, RZ, R13, 0x2000000, RZ, 0xc0, !PT ;  /* 0x020000000dff7812 */ /* 0x000fe400078cc0ff */
[----:B------:R-:W3:Y:S01]  /*24f8e0*/  LDL.LU.64 R12, [R1+0x3850] ;  /* 0x00385000010c7983 */ /* 0x000ee20000300a00 */
[----:B--2---:R-:W-:-:S05]  /*24f8f0*/  PRMT R0, R20, 0x7770, RZ ;  /* 0x0000777014007816 */ /* 0x004fca00000000ff */
[----:B------:R0:W-:Y:S02]  /*24f900*/  @P3 STG.E.U8 desc[UR4][R14.64], R0 ;  /* 0x000000000e003986 */ /* 0x0001e4000c101104 */
[C---:B0-----:R-:W-:Y:S02]  /*24f910*/  PRMT R0, R20.reuse, 0x7771, RZ ;  /* 0x0000777114007816 */ /* 0x041fe400000000ff */
[----:B------:R-:W2:Y:S04]  /*24f920*/  LDL.LU.64 R14, [R1+0x3860] ;  /* 0x00386000010e7983 */ /* 0x000ea80000300a00 */
[----:B------:R0:W-:Y:S02]  /*24f930*/  @P4 STG.E.U8 desc[UR4][R10.64], R0 ;  /* 0x000000000a004986 */ /* 0x0001e4000c101104 */
[----:B0-----:R-:W-:-:S05]  /*24f940*/  PRMT R0, R20, 0x7772, RZ ;  /* 0x0000777214007816 */ /* 0x001fca00000000ff */
[----:B----4-:R0:W-:Y:S02]  /*24f950*/  @P5 STG.E.U8 desc[UR4][R16.64], R0 ;  /* 0x0000000010005986 */ /* 0x0101e4000c101104 */
[----:B0-----:R-:W-:Y:S02]  /*24f960*/  PRMT R0, R20, 0x7773, RZ ;  /* 0x0000777314007816 */ /* 0x001fe400000000ff */
[----:B------:R-:W4:Y:S04]  /*24f970*/  LDL.LU.64 R16, [R1+0x3880] ;  /* 0x0038800001107983 */ /* 0x000f280000300a00 */
[----:B------:R-:W2:Y:S04]  /*24f980*/  LDL.LU R28, [R1+0x3f4] ;  /* 0x0003f400011c7983 */ /* 0x000ea80000300800 */
        /* <DEDUP_REMOVED lines=8> */
[----:B---3--:R-:W-:-:S11]  /*24fa10*/  PRMT R0, R5, 0x7770, RZ ;  /* 0x0000777005007816 */ /* 0x008fd600000000ff */
        /* <DEDUP_REMOVED lines=11> */
[----:B----4-:R0:W-:Y:S01]  /*24fad0*/  @P6 STG.E.U8 desc[UR4][R16.64], R0 ;  /* 0x0000000010006986 */ /* 0x0101e2000c101104 */
[----:B------:R-:W-:-:S03]  /*24fae0*/  LOP3.LUT P6, RZ, R4, 0x10000, RZ, 0xc0, !PT ;  /* 0x0001000004ff7812 */ /* 0x000fc600078cc0ff */
[----:B------:R-:W4:Y:S04]  /*24faf0*/  LDL.LU.64 R10, [R1+0x38b0] ;  /* 0x0038b000010a7983 */ /* 0x000f280000300a00 */
        /* <DEDUP_REMOVED lines=17> */
[----:B------:R-:W-:-:S02]  /*24fc10*/  LOP3.LUT P1, RZ, R21, 0x8, RZ, 0xc0, !PT ;  /* 0x0000000815ff7812 */ /* 0x000fc4000782c0ff */
[C---:B------:R-:W-:Y:S02]  /*24fc20*/  LOP3.LUT P2, RZ, R21.reuse, 0x10, RZ, 0xc0, !PT ;  /* 0x0000001015ff7812 */ /* 0x040fe4000784c0ff */
[C---:B------:R-:W-:Y:S02]  /*24fc30*/  LOP3.LUT P3, RZ, R21.reuse, 0x20, RZ, 0xc0, !PT ;  /* 0x0000002015ff7812 */ /* 0x040fe4000786c0ff */
[----:B------:R-:W-:Y:S01]  /*24fc40*/  LOP3.LUT P4, RZ, R21, 0x40, RZ, 0xc0, !PT ;  /* 0x0000004015ff7812 */ /* 0x000fe2000788c0ff */
[----:B--2---:R0:W-:Y:S04]  /*24fc50*/  @P6 STG.E.U8 desc[UR4][R6.64], R0 ;  /* 0x0000000006006986 */ /* 0x0041e8000c101104 */
[----:B0-----:R-:W2:Y:S01]  /*24fc60*/  LDL.LU.64 R6, [R1+0x7890] ;  /* 0x0078900001067983 */ /* 0x001ea20000300a00 */
[----:B------:R-:W-:-:S02]  /*24fc70*/  LOP3.LUT P6, RZ, R4, 0x1000, RZ, 0xc0, !PT ;  /* 0x0000100004ff7812 */ /* 0x000fc400078cc0ff */
[----:B------:R-:W-:-:S11]  /*24fc80*/  PRMT R0, R28, 0x7773, RZ ;  /* 0x000077731c007816 */ /* 0x000fd600000000ff */
[----:B---3--:R0:W-:Y:S02]  /*24fc90*/  @P6 STG.E.U8 desc[UR4][R2.64], R0 ;  /* 0x0000000002006986 */ /* 0x0081e4000c101104 */
[----:B0-----:R-:W-:-:S05]  /*24fca0*/  PRMT R0, R20, 0x7770, RZ ;  /* 0x0000777014007816 */ /* 0x001fca00000000ff */
[----:B------:R0:W-:Y:S02]  /*24fcb0*/  @P0 STG.E.U8 desc[UR4][R8.64], R0 ;  /* 0x0000000008000986 */ /* 0x0001e4000c101104 */
[----:B0-----:R-:W-:-:S05]  /*24fcc0*/  PRMT R0, R20, 0x7771, RZ ;  /* 0x0000777114007816 */ /* 0x001fca00000000ff */
[----:B----4-:R0:W-:Y:S02]  /*24fcd0*/  @P1 STG.E.U8 desc[UR4][R10.64], R0 ;  /* 0x000000000a001986 */ /* 0x0101e4000c101104 */
[----:B0-----:R-:W-:-:S05]  /*24fce0*/  PRMT R0, R20, 0x7772, RZ ;  /* 0x0000777214007816 */ /* 0x001fca00000000ff */
[----:B------:R0:W-:Y:S02]  /*24fcf0*/  @P2 STG.E.U8 desc[UR4][R12.64], R0 ;  /* 0x000000000c002986 */ /* 0x0001e4000c101104 */
[----:B0-----:R-:W-:-:S05]  /*24fd00*/  PRMT R0, R20, 0x7773, RZ ;  /* 0x0000777314007816 */ /* 0x001fca00000000ff */
[----:B------:R2:W-:Y:S02]  /*24fd10*/  @P3 STG.E.U8 desc[UR4][R14.64], R0 ;  /* 0x000000000e003986 */ /* 0x0005e4000c101104 */
[----:B--2---:R-:W-:-:S05]  /*24fd20*/  PRMT R0, R7, 0x7770, RZ ;  /* 0x0000777007007816 */ /* 0x004fca00000000ff */
[----:B------:R0:W-:Y:S04]  /*24fd30*/  @P4 STG.E.U8 desc[UR4][R16.64], R0 ;  /* 0x0000000010004986 */ /* 0x0001e8000c101104 */
[----:B0-----:R-:W2:Y:S04]  /*24fd40*/  LDL.LU.64 R16, [R1+0x38f8] ;  /* 0x0038f80001107983 */ /* 0x001ea80000300a00 */
[----:B------:R-:W3:Y:S04]  /*24fd50*/  LDL.LU.64 R8, [R1+0x3908] ;  /* 0x0039080001087983 */ /* 0x000ee80000300a00 */
[----:B------:R-:W4:Y:S04]  /*24fd60*/  LDL.LU.64 R10, [R1+0x38f0] ;  /* 0x0038f000010a7983 */ /* 0x000f280000300a00 */
[----:B------:R-:W3:Y:S04]  /*24fd70*/  LDL.LU.64 R14, [R1+0x3900] ;  /* 0x00390000010e7983 */ /* 0x000ee80000300a00 */
[----:B------:R-:W3:Y:S04]  /*24fd80*/  LDL.LU.64 R12, [R1+0x3920] ;  /* 0x00392000010c7983 */ /* 0x000ee80000300a00 */
[----:B------:R-:W4:Y:S01]  /*24fd90*/  LDL.LU R20, [R1+0x3d8] ;  /* 0x0003d80001147983 */ /* 0x000f220000300800 */
[----:B------:R-:W-:-:S02]  /*24fda0*/  LOP3.LUT P5, RZ, R21, 0x80, RZ, 0xc0, !PT ;  /* 0x0000008015ff7812 */ /* 0x000fc400078ac0ff */
[----:B------:R-:W-:Y:S02]  /*24fdb0*/  LOP3.LUT P2, RZ, R21, 0x100, RZ, 0xc0, !PT ;  /* 0x0000010015ff7812 */ /* 0x000fe4000784c0ff */
[----:B------:R-:W-:Y:S02]  /*24fdc0*/  PRMT R0, R7, 0x7771, RZ ;  /* 0x0000777107007816 */ /* 0x000fe400000000ff */
[C---:B------:R-:W-:Y:S02]  /*24fdd0*/  LOP3.LUT P3, RZ, R21.reuse, 0x200, RZ, 0xc0, !PT ;  /* 0x0000020015ff7812 */ /* 0x040fe4000786c0ff */
[----:B------:R-:W-:-:S05]  /*24fde0*/  LOP3.LUT P4, RZ, R21, 0x400, RZ, 0xc0, !PT ;  /* 0x0000040015ff7812 */ /* 0x000fca000788c0ff */
[----:B------:R0:W-:Y:S01]  /*24fdf0*/  @P5 STG.E.U8 desc[UR4][R18.64], R0 ;  /* 0x0000000012005986 */ /* 0x0001e2000c101104 */
[----:B------:R-:W-:Y:S02]  /*24fe00*/  LOP3.LUT P5, RZ, R21, 0x800, RZ, 0xc0, !PT ;  /* 0x0000080015ff7812 */ /* 0x000fe400078ac0ff */
[----:B0-----:R-:W-:Y:S01]  /*24fe10*/  PRMT R0, R7, 0x7772, RZ ;  /* 0x0000777207007816 */ /* 0x001fe200000000ff */
[----:B------:R-:W4:Y:S04]  /*24fe20*/  LDL.LU.64 R18, [R1+0x3930] ;  /* 0x0039300001127983 */ /* 0x000f280000300a00 */
[----:B------:R-:W4:Y:S01]  /*24fe30*/  LDL.LU R28, [R1+0x3fc] ;  /* 0x0003fc00011c7983 */ /* 0x000f220000300800 */
        /* <DEDUP_REMOVED lines=11> */
[----:B0-----:R-:W-:Y:S02]  /*24fef0*/  PRMT R0, R7, 0x7773, RZ ;  /* 0x0000777307007816 */ /* 0x001fe400000000ff */
[----:B------:R-:W2:Y:S04]  /*24ff00*/  LDL.LU.64 R16, [R1+0x3918] ;  /* 0x0039180001107983 */ /* 0x000ea80000300a00 */
[----:B---3--:R4:W-:Y:S02]  /*24ff10*/  @P3 STG.E.U8 desc[UR4][R8.64], R0 ;  /* 0x0000000008003986 */ /* 0x0089e4000c101104 */
[----:B----4-:R-:W-:-:S05]  /*24ff20*/  PRMT R0, R20, 0x7770, RZ ;  /* 0x0000777014007816 */ /* 0x010fca00000000ff */
[----:B------:R0:W-:Y:S02]  /*24ff30*/  @P4 STG.E.U8 desc[UR4][R10.64], R0 ;  /* 0x000000000a004986 */ /* 0x0001e4000c101104 */
[----:B0-----:R-:W-:-:S05]  /*24ff40*/  PRMT R0, R20, 0x7771, RZ ;  /* 0x0000777114007816 */ /* 0x001fca00000000ff */
[----:B------:R0:W-:Y:S04]  /*24ff50*/  @P5 STG.E.U8 desc[UR4][R14.64], R0 ;  /* 0x000000000e005986 */ /* 0x0001e8000c101104 */
[----:B0-----:R-:W3:Y:S04]  /*24ff60*/  LDL.LU.64 R14, [R1+0x3928] ;  /* 0x00392800010e7983 */ /* 0x001ee80000300a00 */
        /* <DEDUP_REMOVED lines=16> */
[----:B------:R-:W-:-:S13]  /*250070*/  LOP3.LUT P6, RZ, R21, 0x1000, RZ, 0xc0, !PT ;  /* 0x0000100015ff7812 */ /* 0x000fda00078cc0ff */
[----:B------:R0:W-:Y:S01]  /*250080*/  @P6 STG.E.U8 desc[UR4][R12.64], R0 ;  /* 0x000000000c006986 */ /* 0x0001e2000c101104 */
[----:B------:R-:W-:Y:S02]  /*250090*/  LOP3.LUT P6, RZ, R4, 0x800, RZ, 0xc0, !PT ;  /* 0x0000080004ff7812 */ /* 0x000fe400078cc0ff */
[----:B0-----:R-:W-:-:S11]  /*2500a0*/  PRMT R0, R20, 0x7773, RZ ;  /* 0x0000777314007816 */ /* 0x001fd600000000ff */
[----:B------:R0:W-:Y:S04]  /*2500b0*/  @P6 STG.E.U8 desc[UR4][R18.64], R0 ;  /* 0x0000000012006986 */ /* 0x0001e8000c101104 */
[----:B----4-:R1:W-:Y:S04]  /*2500c0*/  STL.64 [R1+0x7888], R6 ;  /* 0x0078880601007387 */ /* 0x0103e80000100a00 */
[----:B0-----:R-:W4:Y:S04]  /*2500d0*/  LDL.LU.64 R18, [R1+0x3948] ;  /* 0x0039480001127983 */ /* 0x001f280000300a00 */
[----:B-1----:R-:W2:Y:S04]  /*2500e0*/  LDL.LU.64 R6, [R1+0x3958] ;  /* 0x0039580001067983 */ /* 0x002ea80000300a00 */
[----:B------:R-:W2:Y:S04]  /*2500f0*/  LDL.LU.64 R2, [R1+0x3980] ;  /* 0x0039800001027983 */ /* 0x000ea80000300a00 */
        /* <DEDUP_REMOVED lines=24> */
[----:B------:R-:W2:Y:S04]  /*250280*/  LDL.LU R16, [R1+0x1c] ;  /* 0x00001c0001107983 */ /* 0x000ea80000300800 */
        /* <DEDUP_REMOVED lines=30> */
[----:B---3--:R-:W-:-:S05]  /*250470*/  PRMT R0, R20, 0x7770, RZ ;  /* 0x0000777014007816 */ /* 0x008fca00000000ff */
        /* <DEDUP_REMOVED lines=9> */
[----:B----4-:R-:W-:-:S02]  /*250510*/  PRMT R0, R17, 0x7770, RZ ;  /* 0x0000777011007816 */ /* 0x010fc400000000ff */
[----:B------:R-:W4:Y:S04]  /*250520*/  LDL.LU.64 R14, [R1+0x39d8] ;  /* 0x0039d800010e7983 */ /* 0x000f280000300a00 */
[----:B------:R-:W4:Y:S04]  /*250530*/  LDL.LU.64 R8, [R1+0x39b8] ;  /* 0x0039b80001087983 */ /* 0x000f280000300a00 */
[----:B------:R0:W-:Y:S04]  /*250540*/  @P5 STG.E.U8 desc[UR4][R18.64], R0 ;  /* 0x0000000012005986 */ /* 0x0001e8000c101104 */
[----:B0-----:R-:W4:Y:S04]  /*250550*/  LDL.LU.64 R18, [R1+0x39d0] ;  /* 0x0039d00001127983 */ /* 0x001f280000300a00 */
[----:B------:R-:W4:Y:S01]  /*250560*/  LDL.LU R20, [R1+0x464] ;  /* 0x0004640001147983 */ /* 0x000f220000300800 */
[----:B------:R-:W-:-:S02]  /*250570*/  @P6 LOP3.LUT R6, R6, 0x40000000, RZ, 0xfc, !PT ;  /* 0x4000000006066812 */ /* 0x000fc400078efcff */
[----:B------:R-:W-:Y:S02]  /*250580*/  LOP3.LUT P6, RZ, R16, 0x10, RZ, 0xc0, !PT ;  /* 0x0000001010ff7812 */ /* 0x000fe400078cc0ff */
[----:B------:R-:W-:Y:S02]  /*250590*/  LOP3.LUT R4, R4, 0xfffffffe, RZ, 0xc0, !PT ;  /* 0xfffffffe04047812 */ /* 0x000fe400078ec0ff */
[C---:B------:R-:W-:Y:S02]  /*2505a0*/  LOP3.LUT P2, RZ, R21.reuse, 0x8000000, RZ, 0xc0, !PT ;  /* 0x0800000015ff7812 */ /* 0x040fe4000784c0ff */
[----:B------:R-:W-:Y:S02]  /*2505b0*/  LOP3.LUT R6, R6, 0x7fffffff, RZ, 0xc0, !PT ;  /* 0x7fffffff06067812 */ /* 0x000fe400078ec0ff */
[----:B------:R-:W-:Y:S02]  /*2505c0*/  LOP3.LUT P3, RZ, R21, 0x10000000, RZ, 0xc0, !PT ;  /* 0x1000000015ff7812 */ /* 0x000fe4000786c0ff */
[----:B------:R-:W-:-:S02]  /*2505d0*/  PRMT R0, R17, 0x7771, RZ ;  /* 0x0000777111007816 */ /* 0x000fc400000000ff */
[C---:B------:R-:W-:Y:S02]  /*2505e0*/  LOP3.LUT P4, RZ, R21.reuse, 0x20000000, RZ, 0xc0, !PT ;  /* 0x2000000015ff7812 */ /* 0x040fe4000788c0ff */
[----:B------:R-:W-:Y:S01]  /*2505f0*/  LOP3.LUT P5, RZ, R21, 0x40000000, RZ, 0xc0, !PT ;  /* 0x4000000015ff7812 */ /* 0x000fe200078ac0ff */
[----:B------:R-:W4:Y:S01]  /*250600*/  LDL.LU.64 R10, [R1+0x39e8] ;  /* 0x0039e800010a7983 */ /* 0x000f220000300a00 */
        /* <DEDUP_REMOVED lines=13> */
[----:B------:R-:W4:Y:S04]  /*2506e0*/  LDL.LU R21, [R1+0x444] ;  /* 0x0004440001157983 */ /* 0x000f280000300800 */
[----:B--2---:R0:W-:Y:S02]  /*2506f0*/  @P2 STG.E.U8 desc[UR4][R12.64], R0 ;  /* 0x000000000c002986 */ /* 0x0041e4000c101104 */
[----:B0-----:R-:W-:-:S02]  /*250700*/  PRMT R0, R17, 0x7772, RZ ;  /* 0x0000777211007816 */ /* 0x001fc400000000ff */
[----:B------:R-:W2:Y:S04]  /*250710*/  LDL.LU.64 R12, [R1+0x3a00] ;  /* 0x003a0000010c7983 */ /* 0x000ea80000300a00 */
[----:B---3--:R0:W-:Y:S02]  /*250720*/  @P3 STG.E.U8 desc[UR4][R2.64], R0 ;  /* 0x0000000002003986 */ /* 0x0081e4000c101104 */
[----:B0-----:R-:W-:-:S05]  /*250730*/  PRMT R0, R17, 0x7773, RZ ;  /* 0x0000777311007816 */ /* 0x001fca00000000ff */
[----:B----4-:R0:W-:Y:S02]  /*250740*/  @P4 STG.E.U8 desc[UR4][R14.64], R0 ;  /* 0x000000000e004986 */ /* 0x0101e4000c101104 */
[C---:B0-----:R-:W-:Y:S02]  /*250750*/  PRMT R0, R20.reuse, 0x7770, RZ ;  /* 0x0000777014007816 */ /* 0x041fe400000000ff */
[----:B------:R-:W3:Y:S04]  /*250760*/  LDL.LU.64 R14, [R1+0x39e0] ;  /* 0x0039e000010e7983 */ /* 0x000ee80000300a00 */
[----:B------:R0:W-:Y:S02]  /*250770*/  @P5 STG.E.U8 desc[UR4][R8.64], R0 ;  /* 0x0000000008005986 */ /* 0x0001e4000c101104 */
[----:B0-----:R-:W-:-:S05]  /*250780*/  PRMT R0, R20, 0x7771, RZ ;  /* 0x0000777114007816 */ /* 0x001fca00000000ff */
[----:B------:R0:W-:Y:S04]  /*250790*/  @P6 STG.E.U8 desc[UR4][R18.64], R0 ;  /* 0x0000000012006986 */ /* 0x0001e8000c101104 */
[----:B0-----:R-:W4:Y:S04]  /*2507a0*/  LDL.LU.64 R18, [R1+0x39f8] ;  /* 0x0039f80001127983 */ /* 0x001f280000300a00 */
[----:B------:R-:W2:Y:S01]  /*2507b0*/  LDL.LU R17, [R1+0x468] ;  /* 0x0004680001117983 */ /* 0x000ea20000300800 */
[C---:B------:R-:W-:Y:S02]  /*2507c0*/  LOP3.LUT P0, RZ, R16.reuse, 0x100, RZ, 0xc0, !PT ;  /* 0x0000010010ff7812 */ /* 0x040fe4000780c0ff */
[----:B------:R-:W-:-:S02]  /*2507d0*/  LOP3.LUT P1, RZ, R16, 0x200, RZ, 0xc0, !PT ;  /* 0x0000020010ff7812 */ /* 0x000fc4000782c0ff */
        /* <DEDUP_REMOVED lines=8> */
[----:B------:R0:W-:Y:S01]  /*250860*/  @P6 STG.E.U8 desc[UR4][R10.64], R0 ;  /* 0x000000000a006986 */ /* 0x0001e2000c101104 */
[----:B------:R-:W-:Y:S02]  /*250870*/  LOP3.LUT P6, RZ, R4, 0x4, RZ, 0xc0, !PT ;  /* 0x0000000404ff7812 */ /* 0x000fe400078cc0ff */
[----:B0-----:R-:W-:-:S11]  /*250880*/  PRMT R0, R20, 0x7773, RZ ;  /* 0x0000777314007816 */ /* 0x001fd600000000ff */
[----:B------:R-:W-:Y:S04]  /*250890*/  @P6 STG.E.U8 desc[UR4][R12.64], R0 ;  /* 0x000000000c006986 */ /* 0x000fe8000c101104 */
[----:B--2---:R0:W-:Y:S04]  /*2508a0*/  STL.64 [R1+0x7868], R16 ;  /* 0x0078681001007387 */ /* 0x0041e80000100a00 */
[----:B0-----:R-:W2:Y:S04]  /*2508b0*/  LDL.LU.64 R16, [R1+0x3a10] ;  /* 0x003a100001107983 */ /* 0x001ea80000300a00 */
[----:B------:R-:W2:Y:S01]  /*2508c0*/  LDL.LU.64 R2, [R1+0x3a38] ;  /* 0x003a380001027983 */ /* 0x000ea20000300a00 */
[----:B------:R-:W-:-:S02]  /*2508d0*/  LOP3.LUT P6, RZ, R4, 0x2, RZ, 0xc0, !PT ;  /* 0x0000000204ff7812 */ /* 0x000fc400078cc0ff */
[----:B------:R-:W-:-:S11]  /*2508e0*/  PRMT R0, R21, 0x7770, RZ ;  /* 0x0000777015007816 */ /* 0x000fd600000000ff */
[----:B---3--:R0:W-:Y:S01]  /*2508f0*/  @P6 STG.E.U8 desc[UR4][R14.64], R0 ;  /* 0x000000000e006986 */ /* 0x0081e2000c101104 */
[----:B------:R-:W-:Y:S02]  /*250900*/  LOP3.LUT P6, RZ, R4, 0x1, RZ, 0xc0, !PT ;  /* 0x0000000104ff7812 */ /* 0x000fe400078cc0ff */
[----:B0-----:R-:W-:-:S11]  /*250910*/  PRMT R0, R21, 0x7771, RZ ;  /* 0x0000777115007816 */ /* 0x001fd600000000ff */
[----:B----4-:R0:W-:Y:S01]  /*250920*/  @P6 STG.E.U8 desc[UR4][R18.64], R0 ;  /* 0x0000000012006986 */ /* 0x0101e2000c101104 */
[C---:B------:R-:W-:Y:S02]  /*250930*/  LOP3.LUT P6, RZ, R6.reuse, 0x80000000, RZ, 0xc0, !PT ;  /* 0x8000000006ff7812 */ /* 0x040fe400078cc0ff */
[----:B0-----:R-:W-:Y:S01]  /*250940*/  PRMT R0, R21, 0x7772, RZ ;  /* 0x0000777215007816 */ /* 0x001fe200000000ff */
[----:B--2---:R0:W-:Y:S10]  /*250950*/  STL.64 [R1+0x7858], R2 ;  /* 0x0078580201007387 */ /* 0x0041f40000100a00 */
[----:B------:R1:W-:Y:S04]  /*250960*/  @P6 STG.E.U8 desc[UR4][R16.64], R0 ;  /* 0x0000000010006986 */ /* 0x0003e8000c101104 */
        /* <DEDUP_REMOVED lines=14> */
[----:B--2---:R-:W-:-:S11]  /*250a50*/  PRMT R0, R17, 0x7770, RZ ;  /* 0x0000777011007816 */ /* 0x004fd600000000ff */
[----:B------:R0:W-:Y:S04]  /*250a60*/  @P6 STG.E.U8 desc[UR4][R2.64], R0 ;  /* 0x0000000002006986 */ /* 0x0001e8000c101104 */
[----:B0-----:R-:W2:Y:S01]  /*250a70*/  LDL.LU.64 R2, [R1+0x7858] ;  /* 0x0078580001027983 */ /* 0x001ea20000300a00 */
[----:B------:R-:W-:Y:S02]  /*250a80*/  LOP3.LUT P6, RZ, R6, 0x10000000, RZ, 0xc0, !PT ;  /* 0x1000000006ff7812 */ /* 0x000fe400078cc0ff */
[----:B------:R-:W-:-:S11]  /*250a90*/  PRMT R0, R17, 0x7771, RZ ;  /* 0x0000777111007816 */ /* 0x000fd600000000ff */
[----:B------:R0:W-:Y:S02]  /*250aa0*/  @P6 STG.E.U8 desc[UR4][R4.64], R0 ;  /* 0x0000000004006986 */ /* 0x0001e4000c101104 */
[----:B0-----:R-:W-:Y:S02]  /*250ab0*/  PRMT R0, R17, 0x7772, RZ ;  /* 0x0000777211007816 */ /* 0x001fe400000000ff */
[----:B------:R-:W-:Y:S02]  /*250ac0*/  LOP3.LUT P6, RZ, R16, 0x4000000, RZ, 0xc0, !PT ;  /* 0x0400000010ff7812 */ /* 0x000fe400078cc0ff */
[----:B------:R-:W-:-:S11]  /*250ad0*/  LOP3.LUT R6, R6, 0xffefffff, RZ, 0xc0, !PT ;  /* 0xffefffff06067812 */ /* 0x000fd600078ec0ff */
[----:B------:R-:W-:Y:S02]  /*250ae0*/  @P6 LOP3.LUT R6, R6, 0x100000, RZ, 0xfc, !PT ;  /* 0x0010000006066812 */ /* 0x000fe400078efcff */
[----:B------:R-:W-:Y:S02]  /*250af0*/  LOP3.LUT P6, RZ, R16, 0x2000000, RZ, 0xc0, !PT ;  /* 0x0200000010ff7812 */ /* 0x000fe400078cc0ff */
[----:B------:R-:W-:Y:S01]  /*250b00*/  LOP3.LUT R6, R6, 0xffdfffff, RZ, 0xc0, !PT ;  /* 0xffdfffff06067812 */ /* 0x000fe200078ec0ff */
        /* <DEDUP_REMOVED lines=9> */
[----:B------:R-:W4:Y:S04]  /*250ba0*/  LDL.LU.64 R8, [R1+0x3a88] ;  /* 0x003a880001087983 */ /* 0x000f280000300a00 */
[----:B------:R-:W2:Y:S01]  /*250bb0*/  LDL.LU R17, [R1+0x46c] ;  /* 0x00046c0001117983 */ /* 0x000ea20000300800 */
[----:B------:R-:W-:-:S05]  /*250bc0*/  PRMT R0, R20, 0x7772, RZ ;  /* 0x0000777214007816 */ /* 0x000fca00000000ff */
[----:B------:R0:W-:Y:S02]  /*250bd0*/  @P4 STG.E.U8 desc[UR4][R14.64], R0 ;  /* 0x000000000e004986 */ /* 0x0001e4000c101104 */
[----:B0-----:R-:W-:Y:S02]  /*250be0*/  PRMT R0, R20, 0x7773, RZ ;  /* 0x0000777314007816 */ /* 0x001fe400000000ff */
[----:B------:R-:W3:Y:S04]  /*250bf0*/  LDL.LU.64 R20, [R1+0x3a98] ;  /* 0x003a980001147983 */ /* 0x000ee80000300a00 */
[----:B------:R0:W-:Y:S04]  /*250c00*/  @P5 STG.E.U8 desc[UR4][R18.64], R0 ;  /* 0x0000000012005986 */ /* 0x0001e8000c101104 */
[----:B0-----:R-:W4:Y:S04]  /*250c10*/  LDL.LU.64 R18, [R1+0x3a80] ;  /* 0x003a800001127983 */ /* 0x001f280000300a00 */
[----:B------:R-:W4:Y:S04]  /*250c20*/  LDL.LU.64 R10, [R1+0x3a90] ;  /* 0x003a9000010a7983 */ /* 0x000f280000300a00 */
[----:B------:R-:W4:Y:S01]  /*250c30*/  LDL.LU R15, [R1+0x44c] ;  /* 0x00044c00010f7983 */ /* 0x000f220000300800 */
[----:B------:R-:W-:-:S02]  /*250c40*/  @P6 LOP3.LUT R6, R6, 0x200000, RZ, 0xfc, !PT ;  /* 0x0020000006066812 */ /* 0x000fc400078efcff */
[C---:B------:R-:W-:Y:S02]  /*250c50*/  LOP3.LUT P6, RZ, R16.reuse, 0x1000000, RZ, 0xc0, !PT ;  /* 0x0100000010ff7812 */ /* 0x040fe400078cc0ff */
[C---:B------:R-:W-:Y:S02]  /*250c60*/  LOP3.LUT P2, RZ, R16.reuse, 0x4000, RZ, 0xc0, !PT ;  /* 0x0000400010ff7812 */ /* 0x040fe4000784c0ff */
[----:B------:R-:W-:Y:S02]  /*250c70*/  LOP3.LUT P3, RZ, R16, 0x8000, RZ, 0xc0, !PT ;  /* 0x0000800010ff7812 */ /* 0x000fe4000786c0ff */
[----:B------:R-:W-:Y:S02]  /*250c80*/  LOP3.LUT R6, R6, 0xffbfffff, RZ, 0xc0, !PT ;  /* 0xffbfffff06067812 */ /* 0x000fe400078ec0ff */
[C---:B------:R-:W-:Y:S02]  /*250c90*/  LOP3.LUT P4, RZ, R16.reuse, 0x10000, RZ, 0xc0, !PT ;  /* 0x0001000010ff7812 */ /* 0x040fe4000788c0ff */
[----:B------:R-:W-:Y:S01]  /*250ca0*/  LOP3.LUT P5, RZ, R16, 0x20000, RZ, 0xc0, !PT ;  /* 0x0002000010ff7812 */ /* 0x000fe200078ac0ff */
[----:B------:R-:W4:Y:S02]  /*250cb0*/  LDL.LU R28, [R1+0x20] ;  /* 0x00002000011c7983 */ /* 0x000f240000300800 */
        /* <DEDUP_REMOVED lines=18> */
[----:B------:R-:W-:Y:S02]  /*250de0*/  LOP3.LUT P1, RZ, R16, 0x10000000, RZ, 0xc0, !PT ;  /* 0x1000000010ff7812 */ /* 0x000fe4000782c0ff */
[----:B--2---:R-:W-:-:S05]  /*250df0*/  PRMT R0, R17, 0x7770, RZ ;  /* 0x0000777011007816 */ /* 0x004fca00000000ff */
[----:B------:R0:W-:Y:S02]  /*250e00*/  @P2 STG.E.U8 desc[UR4][R2.64], R0 ;  /* 0x0000000002002986 */ /* 0x0001e4000c101104 */
[----:B0-----:R-:W-:-:S05]  /*250e10*/  PRMT R0, R17, 0x7771, RZ ;  /* 0x0000777111007816 */ /* 0x001fca00000000ff */
[----:B---3--:R0:W-:Y:S02]  /*250e20*/  @P3 STG.E.U8 desc[UR4][R12.64], R0 ;  /* 0x000000000c003986 */ /* 0x0081e4000c101104 */
[----:B0-----:R-:W-:Y:S02]  /*250e30*/  PRMT R0, R17, 0x7772, RZ ;  /* 0x0000777211007816 */ /* 0x001fe400000000ff */
[----:B------:R-:W2:Y:S04]  /*250e40*/  LDL.LU.64 R12, [R1+0x3ab0] ;  /* 0x003ab000010c7983 */ /* 0x000ea80000300a00 */
[----:B------:R-:W3:Y:S04]  /*250e50*/  LDL.LU R7, [R1+0x450] ;  /* 0x0004500001077983 */ /* 0x000ee80000300800 */
[----:B----4-:R0:W-:Y:S01]  /*250e60*/  @P4 STG.E.U8 desc[UR4][R8.64], R0 ;  /* 0x0000000008004986 */ /* 0x0101e2000c101104 */
[----:B------:R-:W-:-:S02]  /*250e70*/  LOP3.LUT P2, RZ, R16, 0x20000000, RZ, 0xc0, !PT ;  /* 0x2000000010ff7812 */ /* 0x000fc4000784c0ff */
[----:B------:R-:W-:Y:S02]  /*250e80*/  LOP3.LUT P3, RZ, R16, 0x40000000, RZ, 0xc0, !PT ;  /* 0x4000000010ff7812 */ /* 0x000fe4000786c0ff */
[----:B0-----:R-:W-:-:S05]  /*250e90*/  PRMT R0, R17, 0x7773, RZ ;  /* 0x0000777311007816 */ /* 0x001fca00000000ff */
[----:B------:R0:W-:Y:S01]  /*250ea0*/  @P5 STG.E.U8 desc[UR4][R20.64], R0 ;  /* 0x0000000014005986 */ /* 0x0001e2000c101104 */
[----:B------:R-:W-:-:S03]  /*250eb0*/  LOP3.LUT P4, RZ, R16, 0x80000000, RZ, 0xc0, !PT ;  /* 0x8000000010ff7812 */ /* 0x000fc6000788c0ff */
[----:B------:R-:W4:Y:S01]  /*250ec0*/  LDL.LU.64 R16, [R1+0x3ac0] ;  /* 0x003ac00001107983 */ /* 0x000f220000300a00 */
[----:B0-----:R-:W-:-:S05]  /*250ed0*/  PRMT R0, R15, 0x7770, RZ ;  /* 0x000077700f007816 */ /* 0x001fca00000000ff */
[----:B------:R0:W-:Y:S04]  /*250ee0*/  @P6 STG.E.U8 desc[UR4][R18.64], R0 ;  /* 0x0000000012006986 */ /* 0x0001e8000c101104 */
[----:B0-----:R-:W2:Y:S04]  /*250ef0*/  LDL.LU.64 R18, [R1+0x3aa8] ;  /* 0x003aa80001127983 */ /* 0x001ea80000300a00 */
[----:B------:R-:W2:Y:S01]  /*250f00*/  LDL.LU R21, [R1+0x454] ;  /* 0x0004540001157983 */ /* 0x000ea20000300800 */
[----:B------:R-:W-:-:S05]  /*250f10*/  IMAD.MOV.U32 R20, RZ, RZ, R23 ;  /* 0x000000ffff147224 */ /* 0x000fca00078e0017 */
[----:B--2---:R0:W-:Y:S04]  /*250f20*/  STL.64 [R1+0x7848], R20 ;  /* 0x0078481401007387 */ /* 0x0041e80000100a00 */
[----:B0-----:R-:W2:Y:S01]  /*250f30*/  LDL.LU.64 R20, [R1+0x3ad8] ;  /* 0x003ad80001147983 */ /* 0x001ea20000300a00 */
[----:B------:R-:W-:Y:S02]  /*250f40*/  LOP3.LUT P6, RZ, R6, 0x8000000, RZ, 0xc0, !PT ;  /* 0x0800000006ff7812 */ /* 0x000fe400078cc0ff */
        /* <DEDUP_REMOVED lines=12> */
[----:B----4-:R3:W-:Y:S01]  /*251010*/  @P6 STG.E.U8 desc[UR4][R16.64], R0 ;  /* 0x0000000010006986 */ /* 0x0107e2000c101104 */
[----:B------:R-:W-:-:S03]  /*251020*/  LOP3.LUT P6, RZ, R6, 0x1000000, RZ, 0xc0, !PT ;  /* 0x0100000006ff7812 */ /* 0x000fc600078cc0ff */
[----:B------:R-:W4:Y:S04]  /*251030*/  LDL.LU.64 R8, [R1+0x3ae0] ;  /* 0x003ae00001087983 */ /* 0x000f280000300a00 */
[----:B------:R-:W4:Y:S04]  /*251040*/  LDL.LU.64 R10, [R1+0x3b00] ;  /* 0x003b0000010a7983 */ /* 0x000f280000300a00 */
[----:B------:R-:W4:Y:S04]  /*251050*/  LDL.LU.64 R12, [R1+0x3b10] ;  /* 0x003b1000010c7983 */ /* 0x000f280000300a00 */
[----:B------:R-:W4:Y:S01]  /*251060*/  LDL.LU.64 R14, [R1+0x3af8] ;  /* 0x003af800010e7983 */ /* 0x000f220000300a00 */
[----:B---3--:R-:W-:-:S03]  /*251070*/  PRMT R0, R7, 0x7770, RZ ;  /* 0x0000777007007816 */ /* 0x008fc600000000ff */
[----:B------:R-:W3:Y:S04]  /*251080*/  LDL.LU.64 R16, [R1+0x3b08] ;  /* 0x003b080001107983 */ /* 0x000ee80000300a00 */
[----:B------:R0:W-:Y:S01]  /*251090*/  @P6 STG.E.U8 desc[UR4][R18.64], R0 ;  /* 0x0000000012006986 */ /* 0x0001e2000c101104 */
[C---:B------:R-:W-:Y:S02]  /*2510a0*/  LOP3.LUT P6, RZ, R6.reuse, 0x800000, RZ, 0xc0, !PT ;  /* 0x0080000006ff7812 */ /* 0x040fe400078cc0ff */
        /* <DEDUP_REMOVED lines=13> */
[----:B------:R0:W-:Y:S02]  /*251180*/  @P6 STG.E.U8 desc[UR4][R2.64], R0 ;  /* 0x0000000002006986 */ /* 0x0001e4000c101104 */
[----:B0-----:R-:W-:-:S05]  /*251190*/  PRMT R0, R23, 0x7771, RZ ;  /* 0x0000777117007816 */ /* 0x001fca00000000ff */
[----:B----4-:R0:W-:Y:S02]  /*2511a0*/  @P0 STG.E.U8 desc[UR4][R8.64], R0 ;  /* 0x0000000008000986 */ /* 0x0101e4000c101104 */
[C---:B0-----:R-:W-:Y:S02]  /*2511b0*/  PRMT R0, R23.reuse, 0x7772, RZ ;  /* 0x0000777217007816 */ /* 0x041fe400000000ff */
[----:B------:R-:W4:Y:S04]  /*2511c0*/  LDL.LU.64 R8, [R1+0x3b38] ;  /* 0x003b380001087983 */ /* 0x000f280000300a00 */
[----:B------:R0:W-:Y:S02]  /*2511d0*/  @P1 STG.E.U8 desc[UR4][R10.64], R0 ;  /* 0x000000000a001986 */ /* 0x0001e4000c101104 */
[----:B0-----:R-:W-:-:S05]  /*2511e0*/  PRMT R0, R23, 0x7773, RZ ;  /* 0x0000777317007816 */ /* 0x001fca00000000ff */
[----:B------:R0:W-:Y:S04]  /*2511f0*/  @P2 STG.E.U8 desc[UR4][R12.64], R0 ;  /* 0x000000000c002986 */ /* 0x0001e8000c101104 */
[----:B0-----:R-:W4:Y:S01]  /*251200*/  LDL.LU.64 R12, [R1+0x3b20] ;  /* 0x003b2000010c7983 */ /* 0x001f220000300a00 */
[----:B------:R-:W-:Y:S02]  /*251210*/  LOP3.LUT P5, RZ, R28, 0x1, RZ, 0xc0, !PT ;  /* 0x000000011cff7812 */ /* 0x000fe400078ac0ff */
[----:B--2---:R-:W-:-:S05]  /*251220*/  PRMT R0, R21, 0x7770, RZ ;  /* 0x0000777015007816 */ /* 0x004fca00000000ff */
[----:B------:R0:W-:Y:S04]  /*251230*/  @P3 STG.E.U8 desc[UR4][R14.64], R0 ;  /* 0x000000000e003986 */ /* 0x0001e8000c101104 */
[----:B0-----:R-:W2:Y:S04]  /*251240*/  LDL.LU.64 R14, [R1+0x3b30] ;  /* 0x003b3000010e7983 */ /* 0x001ea80000300a00 */
[----:B------:R-:W2:Y:S04]  /*251250*/  LDL.LU.64 R10, [R1+0x3b50] ;  /* 0x003b5000010a7983 */ /* 0x000ea80000300a00 */
[----:B------:R-:W2:Y:S01]  /*251260*/  LDL.LU R23, [R1+0x434] ;  /* 0x0004340001177983 */ /* 0x000ea20000300800 */
[----:B------:R-:W-:-:S05]  /*251270*/  PRMT R0, R21, 0x7771, RZ ;  /* 0x0000777115007816 */ /* 0x000fca00000000ff */
[----:B---3--:R0:W-:Y:S02]  /*251280*/  @P4 STG.E.U8 desc[UR4][R16.64], R0 ;  /* 0x0000000010004986 */ /* 0x0081e4000c101104 */
[----:B0-----:R-:W-:-:S05]  /*251290*/  PRMT R0, R21, 0x7772, RZ ;  /* 0x0000777215007816 */ /* 0x001fca00000000ff */
[----:B------:R0:W-:Y:S04]  /*2512a0*/  @P5 STG.E.U8 desc[UR4][R18.64], R0 ;  /* 0x0000000012005986 */ /* 0x0001e8000c101104 */
[----:B0-----:R-:W3:Y:S01]  /*2512b0*/  LDL.LU.64 R18, [R1+0x3b60] ;  /* 0x003b600001127983 */ /* 0x001ee20000300a00 */
[----:B------:R-:W-:Y:S02]  /*2512c0*/  LOP3.LUT P6, RZ, R28, 0x2000, RZ, 0xc0, !PT ;  /* 0x000020001cff7812 */ /* 0x000fe400078cc0ff */
[----:B------:R-:W-:Y:S02]  /*2512d0*/  LOP3.LUT R6, R6, 0xffffefff, RZ, 0xc0, !PT ;  /* 0xffffefff06067812 */ /* 0x000fe400078ec0ff */
[C---:B------:R-:W-:Y:S02]  /*2512e0*/  LOP3.LUT P2, RZ, R28.reuse, 0x2, RZ, 0xc0, !PT ;  /* 0x000000021cff7812 */ /* 0x040fe4000784c0ff */
[----:B------:R-:W-:-:S02]  /*2512f0*/  LOP3.LUT P3, RZ, R28, 0x4, RZ, 0xc0, !PT ;  /* 0x000000041cff7812 */ /* 0x000fc4000786c0ff */
[----:B------:R-:W-:Y:S02]  /*251300*/  PRMT R0, R21, 0x7773, RZ ;  /* 0x0000777315007816 */ /* 0x000fe400000000ff */
[C---:B------:R-:W-:Y:S02]  /*251310*/  LOP3.LUT P4, RZ, R28.reuse, 0x8, RZ, 0xc0, !PT ;  /* 0x000000081cff7812 */ /* 0x040fe4000788c0ff */
[----:B------:R-:W-:Y:S01]  /*251320*/  LOP3.LUT P5, RZ, R28, 0x10, RZ, 0xc0, !PT ;  /* 0x000000101cff7812 */ /* 0x000fe200078ac0ff */
[----:B------:R-:W3:Y:S01]  /*251330*/  LDL.LU.64 R16, [R1+0x3b48] ;  /* 0x003b480001107983 */ /* 0x000ee20000300a00 */
        /* <DEDUP_REMOVED lines=29> */
[----:B0-----:R-:W-:-:S02]  /*251510*/  PRMT R0, R23, 0x7772, RZ ;  /* 0x0000777217007816 */ /* 0x001fc400000000ff */
[----:B------:R-:W4:Y:S04]  /*251520*/  LDL.LU.64 R14, [R1+0x3b78] ;  /* 0x003b7800010e7983 */ /* 0x000f280000300a00 */
[----:B------:R-:W2:Y:S04]  /*251530*/  LDL.LU R7, [R1+0x438] ;  /* 0x0004380001077983 */ /* 0x000ea80000300800 */
[----:B------:R0:W-:Y:S02]  /*251540*/  @P5 STG.E.U8 desc[UR4][R10.64], R0 ;  /* 0x000000000a005986 */ /* 0x0001e4000c101104 */
[----:B0-----:R-:W-:-:S05]  /*251550*/  PRMT R0, R23, 0x7773, RZ ;  /* 0x0000777317007816 */ /* 0x001fca00000000ff */
[----:B---3--:R0:W-:Y:S04]  /*251560*/  @P6 STG.E.U8 desc[UR4][R18.64], R0 ;  /* 0x0000000012006986 */ /* 0x0081e8000c101104 */
[----:B0-----:R-:W3:Y:S04]  /*251570*/  LDL.LU.64 R18, [R1+0x3b88] ;  /* 0x003b880001127983 */ /* 0x001ee80000300a00 */
        /* <DEDUP_REMOVED lines=14> */
[----:B------:R-:W2:Y:S04]  /*251660*/  LDL.LU R17, [R1+0x43c] ;  /* 0x00043c0001117983 */ /* 0x000ea80000300800 */
[----:B------:R-:W2:Y:S04]  /*251670*/  LDL.LU.64 R2, [R1+0x3bb0] ;  /* 0x003bb00001027983 */ /* 0x000ea80000300a00 */
[----:B----4-:R0:W-:Y:S01]  /*251680*/  @P6 STG.E.U8 desc[UR4][R14.64], R0 ;  /* 0x000000000e006986 */ /* 0x0101e2000c101104 */
[----:B------:R-:W-:-:S03]  /*251690*/  LOP3.LUT P6, RZ, R6, 0x10000, RZ, 0xc0, !PT ;  /* 0x0001000006ff7812 */ /* 0x000fc600078cc0ff */
[----:B------:R-:W4:Y:S04]  /*2516a0*/  LDL.LU.64 R8, [R1+0x3b98] ;  /* 0x003b980001087983 */ /* 0x000f280000300a00 */
[----:B------:R-:W4:Y:S04]  /*2516b0*/  LDL.LU.64 R10, [R1+0x3ba8] ;  /* 0x003ba800010a7983 */ /* 0x000f280000300a00 */
[----:B------:R-:W4:Y:S01]  /*2516c0*/  LDL.LU.64 R12, [R1+0x3bc8] ;  /* 0x003bc800010c7983 */ /* 0x000f220000300a00 */
[----:B0-----:R-:W-:-:S03]  /*2516d0*/  IMAD.MOV.U32 R0, RZ, RZ, R20 ;  /* 0x000000ffff007224 */ /* 0x001fc600078e0014 */
[----:B------:R-:W4:Y:S04]  /*2516e0*/  LDL.LU.64 R14, [R1+0x3bd8] ;  /* 0x003bd800010e7983 */ /* 0x000f280000300a00 */
[----:B------:R-:W4:Y:S04]  /*2516f0*/  LDL.LU.64 R20, [R1+0x3bc0] ;  /* 0x003bc00001147983 */ /* 0x000f280000300a00 */
[----:B------:R-:W4:Y:S01]  /*251700*/  LDL.LU R16, [R1+0x24] ;  /* 0x0000240001107983 */ /* 0x000f220000300800 */
[----:B------:R-:W-:-:S05]  /*251710*/  PRMT R0, R0, 0x7773, RZ ;  /* 0x0000777300007816 */ /* 0x000fca00000000ff */
[----:B---3--:R0:W-:Y:S01]  /*251720*/  @P6 STG.E.U8 desc[UR4][R18.64], R0 ;  /* 0x0000000012006986 */ /* 0x0081e2000c101104 */
        /* <DEDUP_REMOVED lines=15> */
[C---:B------:R-:W-:Y:S02]  /*251820*/  LOP3.LUT P4, RZ, R28.reuse, 0x40000, RZ, 0xc0, !PT ;  /* 0x000400001cff7812 */ /* 0x040fe4000788c0ff */
[----:B------:R-:W-:Y:S01]  /*251830*/  LOP3.LUT P5, RZ, R28, 0x80000, RZ, 0xc0, !PT ;  /* 0x000800001cff7812 */ /* 0x000fe200078ac0ff */
[----:B--2---:R0:W-:Y:S01]  /*251840*/  @P6 STG.E.U8 desc[UR4][R4.64], R0 ;  /* 0x0000000004006986 */ /* 0x0041e2000c101104 */
[----:B------:R-:W-:Y:S02]  /*251850*/  LOP3.LUT P6, RZ, R6, 0x1000, RZ, 0xc0, !PT ;  /* 0x0000100006ff7812 */ /* 0x000fe400078cc0ff */
[----:B0-----:R-:W-:-:S11]  /*251860*/  PRMT R0, R7, 0x7773, RZ ;  /* 0x0000777307007816 */ /* 0x001fd600000000ff */
[----:B------:R0:W-:Y:S02]  /*251870*/  @P6 STG.E.U8 desc[UR4][R2.64], R0 ;  /* 0x0000000002006986 */ /* 0x0001e4000c101104 */
[----:B0-----:R-:W-:-:S05]  /*251880*/  PRMT R0, R23, 0x7770, RZ ;  /* 0x0000777017007816 */ /* 0x001fca00000000ff */
[----:B----4-:R0:W-:Y:S02]  /*251890*/  @P0 STG.E.U8 desc[UR4][R8.64], R0 ;  /* 0x0000000008000986 */ /* 0x0101e4000c101104 */
        /* <DEDUP_REMOVED lines=8> */
[----:B------:R-:W4:Y:S04]  /*251920*/  LDL.LU.64 R14, [R1+0x3c00] ;  /* 0x003c0000010e7983 */ /* 0x000f280000300a00 */
[----:B------:R-:W4:Y:S04]  /*251930*/  LDL.LU.64 R10, [R1+0x3be8] ;  /* 0x003be800010a7983 */ /* 0x000f280000300a00 */
[----:B------:R0:W-:Y:S02]  /*251940*/  @P4 STG.E.U8 desc[UR4][R20.64], R0 ;  /* 0x0000000014004986 */ /* 0x0001e4000c101104 */
[----:B0-----:R-:W-:-:S02]  /*251950*/  PRMT R0, R17, 0x7771, RZ ;  /* 0x0000777111007816 */ /* 0x001fc400000000ff */
[----:B------:R-:W4:Y:S04]  /*251960*/  LDL.LU.64 R20, [R1+0x3bf8] ;  /* 0x003bf80001147983 */ /* 0x000f280000300a00 */
[----:B---3--:R0:W-:Y:S04]  /*251970*/  @P5 STG.E.U8 desc[UR4][R18.64], R0 ;  /* 0x0000000012005986 */ /* 0x0081e8000c101104 */
[----:B0-----:R-:W3:Y:S04]  /*251980*/  LDL.LU.64 R18, [R1+0x3c18] ;  /* 0x003c180001127983 */ /* 0x001ee80000300a00 */
[----:B------:R-:W3:Y:S01]  /*251990*/  LDL.LU R23, [R1+0x4b0] ;  /* 0x0004b00001177983 */ /* 0x000ee20000300800 */
[----:B------:R-:W-:-:S02]  /*2519a0*/  LOP3.LUT P6, RZ, R16, 0x1, RZ, 0xc0, !PT ;  /* 0x0000000110ff7812 */ /* 0x000fc400078cc0ff */
[----:B------:R-:W-:Y:S02]  /*2519b0*/  LOP3.LUT R6, R6, 0xffffffef, RZ, 0xc0, !PT ;  /* 0xffffffef06067812 */ /* 0x000fe400078ec0ff */
[C---:B------:R-:W-:Y:S02]  /*2519c0*/  LOP3.LUT P2, RZ, R28.reuse, 0x100000, RZ, 0xc0, !PT ;  /* 0x001000001cff7812 */ /* 0x040fe4000784c0ff */
[C---:B------:R-:W-:Y:S02]  /*2519d0*/  LOP3.LUT P3, RZ, R28.reuse, 0x200000, RZ, 0xc0, !PT ;  /* 0x002000001cff7812 */ /* 0x040fe4000786c0ff */
[----:B------:R-:W-:Y:S02]  /*2519e0*/  PRMT R0, R17, 0x7772, RZ ;  /* 0x0000777211007816 */ /* 0x000fe400000000ff */
[C---:B------:R-:W-:Y:S02]  /*2519f0*/  LOP3.LUT P4, RZ, R28.reuse, 0x400000, RZ, 0xc0, !PT ;  /* 0x004000001cff7812 */ /* 0x040fe4000788c0ff */
[----:B------:R-:W-:Y:S01]  /*251a00*/  LOP3.LUT P5, RZ, R28, 0x800000, RZ, 0xc0, !PT ;  /* 0x008000001cff7812 */ /* 0x000fe200078ac0ff */
[----:B------:R-:W3:Y:S04]  /*251a10*/  LDL.LU.64 R12, [R1+0x3c28] ;  /* 0x003c2800010c7983 */ /* 0x000ee80000300a00 */
[----:B------:R-:W3:Y:S01]  /*251a20*/  LDL.LU R7, [R1+0x490] ;  /* 0x0004900001077983 */ /* 0x000ee20000300800 */
        /* <DEDUP_REMOVED lines=25> */
[----:B----4-:R0:W-:Y:S04]  /*251bc0*/  @P3 STG.E.U8 desc[UR4][R14.64], R0 ;  /* 0x000000000e003986 */ /* 0x0101e8000c101104 */
[----:B0-----:R-:W2:Y:S01]  /*251bd0*/  LDL.LU.64 R14, [R1+0x3c10] ;  /* 0x003c1000010e7983 */ /* 0x001ea20000300a00 */
[----:B---3--:R-:W-:-:S05]  /*251be0*/  PRMT R0, R23, 0x7770, RZ ;  /* 0x0000777017007816 */ /* 0x008fca00000000ff */
[----:B------:R0:W-:Y:S02]  /*251bf0*/  @P4 STG.E.U8 desc[UR4][R10.64], R0 ;  /* 0x000000000a004986 */ /* 0x0001e4000c101104 */
[----:B0-----:R-:W-:-:S05]  /*251c00*/  PRMT R0, R23, 0x7771, RZ ;  /* 0x0000777117007816 */ /* 0x001fca00000000ff */
[----:B------:R0:W-:Y:S02]  /*251c10*/  @P5 STG.E.U8 desc[UR4][R20.64], R0 ;  /* 0x0000000014005986 */ /* 0x0001e4000c101104 */
[----:B0-----:R-:W-:Y:S02]  /*251c20*/  PRMT R0, R23, 0x7772, RZ ;  /* 0x0000777217007816 */ /* 0x001fe400000000ff */
[----:B------:R-:W3:Y:S04]  /*251c30*/  LDL.LU.64 R20, [R1+0x3c20] ;  /* 0x003c200001147983 */ /* 0x000ee80000300a00 */
        /* <DEDUP_REMOVED lines=18> */
[----:B------:R-:W2:Y:S04]  /*251d60*/  LDL.LU R17, [R1+0x4b8] ;  /* 0x0004b80001117983 */ /* 0x000ea80000300800 */
[----:B---3--:R0:W-:Y:S01]  /*251d70*/  @P6 STG.E.U8 desc[UR4][R20.64], R0 ;  /* 0x0000000014006986 */ /* 0x0081e2000c101104 */
[----:B------:R-:W-:-:S03]  /*251d80*/  LOP3.LUT P6, RZ, R6, 0x100, RZ, 0xc0, !PT ;  /* 0x0000010006ff7812 */ /* 0x000fc600078cc0ff */
[----:B------:R-:W3:Y:S04]  /*251d90*/  LDL.LU.64 R8, [R1+0x3c78] ;  /* 0x003c780001087983 */ /* 0x000ee80000300a00 */
[----:B------:R-:W3:Y:S04]  /*251da0*/  LDL.LU.64 R10, [R1+0x3c60] ;  /* 0x003c6000010a7983 */ /* 0x000ee80000300a00 */
[----:B------:R-:W3:Y:S04]  /*251db0*/  LDL.LU.64 R12, [R1+0x3c70] ;  /* 0x003c7000010c7983 */ /* 0x000ee80000300a00 */
[----:B------:R-:W3:Y:S01]  /*251dc0*/  LDL.LU.64 R14, [R1+0x3c90] ;  /* 0x003c9000010e7983 */ /* 0x000ee20000300a00 */
[----:B0-----:R-:W-:-:S03]  /*251dd0*/  PRMT R0, R7, 0x7772, RZ ;  /* 0x0000777207007816 */ /* 0x001fc600000000ff */
[----:B------:R-:W3:Y:S04]  /*251de0*/  LDL.LU.64 R20, [R1+0x3c98] ;  /* 0x003c980001147983 */ /* 0x000ee80000300a00 */
[----:B----4-:R0:W-:Y:S01]  /*251df0*/  @P6 STG.E.U8 desc[UR4][R18.64], R0 ;  /* 0x0000000012006986 */ /* 0x0101e2000c101104 */
[C---:B------:R-:W-:Y:S02]  /*251e00*/  LOP3.LUT P6, RZ, R6.reuse, 0x80, RZ, 0xc0, !PT ;  /* 0x0000008006ff7812 */ /* 0x040fe400078cc0ff */
[----:B0-----:R-:W-:Y:S01]  /*251e10*/  PRMT R0, R7, 0x7773, RZ ;  /* 0x0000777307007816 */ /* 0x001fe200000000ff */
[----:B------:R-:W4:Y:S04]  /*251e20*/  LDL.LU.64 R18, [R1+0x3c88] ;  /* 0x003c880001127983 */ /* 0x000f280000300a00 */
[----:B------:R-:W3:Y:S06]  /*251e30*/  LDL.LU R7, [R1+0x7830] ;  /* 0x0078300001077983 */ /* 0x000eec0000300800 */
        /* <DEDUP_REMOVED lines=13> */
[----:B------:R-:W-:Y:S02]  /*251f10*/  LOP3.LUT P5, RZ, R16, 0x40, RZ, 0xc0, !PT ;  /* 0x0000004010ff7812 */ /* 0x000fe400078ac0ff */
[----:B---3--:R-:W-:Y:S01]  /*251f20*/  LOP3.LUT R7, R7, 0xefffffff, RZ, 0xc0, !PT ;  /* 0xefffffff07077812 */ /* 0x008fe200078ec0ff */
[----:B--2---:R0:W-:Y:S01]  /*251f30*/  @P6 STG.E.U8 desc[UR4][R4.64], R0 ;  /* 0x0000000004006986 */ /* 0x0041e2000c101104 */
[----:B------:R-:W-:-:S02]  /*251f40*/  LOP3.LUT P6, RZ, R6, 0x10, RZ, 0xc0, !PT ;  /* 0x0000001006ff7812 */ /* 0x000fc400078cc0ff */
[----:B0-----:R-:W-:-:S11]  /*251f50*/  PRMT R0, R28, 0x7772, RZ ;  /* 0x000077721c007816 */ /* 0x001fd600000000ff */
        /* <DEDUP_REMOVED lines=42> */
[----:B------:R-:W-:-:S05]  /*252200*/  LOP3.LUT P4, RZ, R16, 0x200, RZ, 0xc0, !PT ;  /* 0x0000020010ff7812 */ /* 0x000fca000788c0ff */
[----:B------:R-:W-:Y:S02]  /*252210*/  @P6 LOP3.LUT R6, R6, 0x4, RZ, 0xfc, !PT ;  /* 0x0000000406066812 */ /* 0x000fe400078efcff */
[C---:B------:R-:W-:Y:S02]  /*252220*/  LOP3.LUT P6, RZ, R16.reuse, 0x1000, RZ, 0xc0, !PT ;  /* 0x0000100010ff7812 */ /* 0x040fe400078cc0ff */
[----:B------:R-:W-:Y:S02]  /*252230*/  LOP3.LUT P5, RZ, R16, 0x400, RZ, 0xc0, !PT ;  /* 0x0000040010ff7812 */ /* 0x000fe400078ac0ff */
[----:B------:R-:W-:-:S09]  /*252240*/  LOP3.LUT R6, R6, 0xfffffff7, RZ, 0xc0, !PT ;  /* 0xfffffff706067812 */ /* 0x000fd200078ec0ff */
[----:B------:R-:W-:Y:S02]  /*252250*/  @P6 LOP3.LUT R6, R6, 0x8, RZ, 0xfc, !PT ;  /* 0x0000000806066812 */ /* 0x000fe400078efcff */
[----:B------:R-:W-:Y:S01]  /*252260*/  LOP3.LUT P6, RZ, R16, 0x800, RZ, 0xc0, !PT ;  /* 0x0000080010ff7812 */ /* 0x000fe200078cc0ff */
[----:B--2---:R0:W-:Y:S02]  /*252270*/  @P2 STG.E.U8 desc[UR4][R14.64], R0 ;  /* 0x000000000e002986 */ /* 0x0041e4000c101104 */
[C---:B0-----:R-:W-:Y:S02]  /*252280*/  PRMT R0, R17.reuse, 0x7772, RZ ;  /* 0x0000777211007816 */ /* 0x041fe400000000ff */
[----:B------:R-:W2:Y:S04]  /*252290*/  LDL.LU.64 R14, [R1+0x3cf8] ;  /* 0x003cf800010e7983 */ /* 0x000ea80000300a00 */
[----:B------:R-:W2:Y:S04]  /*2522a0*/  LDL.LU R28, [R1+0x4bc] ;  /* 0x0004bc00011c7983 */ /* 0x000ea80000300800 */
[----:B---3--:R0:W-:Y:S02]  /*2522b0*/  @P3 STG.E.U8 desc[UR4][R8.64], R0 ;  /* 0x0000000008003986 */ /* 0x0081e4000c101104 */
[----:B0-----:R-:W-:-:S05]  /*2522c0*/  PRMT R0, R17, 0x7773, RZ ;  /* 0x0000777311007816 */ /* 0x001fca00000000ff */
[----:B------:R4:W-:Y:S02]  /*2522d0*/  @P4 STG.E.U8 desc[UR4][R20.64], R0 ;  /* 0x0000000014004986 */ /* 0x0009e4000c101104 */
[C---:B----4-:R-:W-:Y:S02]  /*2522e0*/  PRMT R0, R23.reuse, 0x7770, RZ ;  /* 0x0000777017007816 */ /* 0x050fe400000000ff */
[----:B------:R-:W3:Y:S04]  /*2522f0*/  LDL.LU.64 R20, [R1+0x3cd8] ;  /* 0x003cd80001147983 */ /* 0x000ee80000300a00 */
[----:B------:R0:W-:Y:S02]  /*252300*/  @P5 STG.E.U8 desc[UR4][R10.64], R0 ;  /* 0x000000000a005986 */ /* 0x0001e4000c101104 */
[----:B0-----:R-:W-:-:S05]  /*252310*/  PRMT R0, R23, 0x7771, RZ ;  /* 0x0000777117007816 */ /* 0x001fca00000000ff */
[----:B------:R0:W-:Y:S04]  /*252320*/  @P6 STG.E.U8 desc[UR4][R18.64], R0 ;  /* 0x0000000012006986 */ /* 0x0001e8000c101104 */
[----:B0-----:R-:W4:Y:S04]  /*252330*/  LDL.LU.64 R18, [R1+0x3cf0] ;  /* 0x003cf00001127983 */ /* 0x001f280000300a00 */
        /* <DEDUP_REMOVED lines=24> */
[----:B------:R-:W4:Y:S04]  /*2524c0*/  LDL.LU.64 R10, [R1+0x3d40] ;  /* 0x003d4000010a7983 */ /* 0x000f280000300a00 */
[----:B------:R-:W2:Y:S04]  /*2524d0*/  LDL.LU R23, [R1+0x4a0] ;  /* 0x0004a00001177983 */ /* 0x000ea80000300800 */
[----:B------:R-:W2:Y:S04]  /*2524e0*/  LDL.LU.64 R12, [R1+0x3d28] ;  /* 0x003d2800010c7983 */ /* 0x000ea80000300a00 */
[----:B------:R-:W2:Y:S04]  /*2524f0*/  LDL.LU.64 R14, [R1+0x3d38] ;  /* 0x003d3800010e7983 */ /* 0x000ea80000300a00 */
[----:B------:R-:W2:Y:S04]  /*252500*/  LDL.LU.64 R20, [R1+0x3d58] ;  /* 0x003d580001147983 */ /* 0x000ea80000300a00 */
[----:B------:R-:W2:Y:S04]  /*252510*/  LDL.LU R17, [R1+0x2c] ;  /* 0x00002c0001117983 */ /* 0x000ea80000300800 */
[----:B------:R-:W2:Y:S04]  /*252520*/  LDL.LU.64 R18, [R1+0x3d68] ;  /* 0x003d680001127983 */ /* 0x000ea80000300a00 */
[----:B-1----:R-:W2:Y:S01]  /*252530*/  LDL.LU.64 R8, [R1+0x7818] ;  /* 0x0078180001087983 */ /* 0x002ea20000300a00 */
[----:B------:R-:W-:-:S02]  /*252540*/  LOP3.LUT P6, RZ, R7, 0x40000000, RZ, 0xc0, !PT ;  /* 0x4000000007ff7812 */ /* 0x000fc400078cc0ff */
[----:B------:R-:W-:Y:S02]  /*252550*/  PRMT R0, R28, 0x7773, RZ ;  /* 0x000077731c007816 */ /* 0x000fe400000000ff */
[----:B------:R-:W3:Y:S09]  /*252560*/  LDL.LU R28, [R1+0x7814] ;  /* 0x00781400011c7983 */ /* 0x000ef20000300800 */
[----:B--2---:R0:W-:Y:S04]  /*252570*/  @P6 STG.E.U8 desc[UR4][R8.64], R0 ;  /* 0x0000000008006986 */ /* 0x0041e8000c101104 */
[----:B0-----:R-:W2:Y:S01]  /*252580*/  LDL.LU R8, [R1+0x7810] ;  /* 0x0078100001087983 */ /* 0x001ea20000300800 */
[----:B------:R-:W-:-:S02]  /*252590*/  LOP3.LUT P6, RZ, R7, 0x20000000, RZ, 0xc0, !PT ;  /* 0x2000000007ff7812 */ /* 0x000fc400078cc0ff */
[----:B--2---:R-:W-:-:S11]  /*2525a0*/  PRMT R0, R8, 0x7770, RZ ;  /* 0x0000777008007816 */ /* 0x004fd600000000ff */
[----:B------:R0:W-:Y:S04]  /*2525b0*/  @P6 STG.E.U8 desc[UR4][R4.64], R0 ;  /* 0x0000000004006986 */ /* 0x0001e8000c101104 */
[----:B0-----:R-:W2:Y:S01]  /*2525c0*/  LDL.LU.64 R4, [R1+0x7808] ;  /* 0x0078080001047983 */ /* 0x001ea20000300a00 */
[----:B------:R-:W-:Y:S02]  /*2525d0*/  LOP3.LUT P6, RZ, R7, 0x10000000, RZ, 0xc0, !PT ;  /* 0x1000000007ff7812 */ /* 0x000fe400078cc0ff */
[----:B------:R-:W-:Y:S02]  /*2525e0*/  LOP3.LUT P0, RZ, R16, 0x100000, RZ, 0xc0, !PT ;  /* 0x0010000010ff7812 */ /* 0x000fe4000780c0ff */
[----:B------:R-:W-:Y:S02]  /*2525f0*/  PRMT R0, R8, 0x7771, RZ ;  /* 0x0000777108007816 */ /* 0x000fe400000000ff */
[----:B------:R-:W-:-:S02]  /*252600*/  LOP3.LUT P1, RZ, R16, 0x200000, RZ, 0xc0, !PT ;  /* 0x0020000010ff7812 */ /* 0x000fc4000782c0ff */
[C---:B------:R-:W-:Y:S02]  /*252610*/  LOP3.LUT P2, RZ, R16.reuse, 0x400000, RZ, 0xc0, !PT ;  /* 0x0040000010ff7812 */ /* 0x040fe4000784c0ff */
[C---:B------:R-:W-:Y:S02]  /*252620*/  LOP3.LUT P3, RZ, R16.reuse, 0x800000, RZ, 0xc0, !PT ;  /* 0x0080000010ff7812 */ /* 0x040fe4000786c0ff */
[C---:B------:R-:W-:Y:S02]  /*252630*/  LOP3.LUT P4, RZ, R16.reuse, 0x1000000, RZ, 0xc0, !PT ;  /* 0x0100000010ff7812 */ /* 0x040fe4000788c0ff */
[----:B------:R-:W-:Y:S02]  /*252640*/  LOP3.LUT P5, RZ, R16, 0x2000000, RZ, 0xc0, !PT ;  /* 0x0200000010ff7812 */ /* 0x000fe400078ac0ff */
[----:B------:R-:W-:Y:S01]  /*252650*/  LOP3.LUT R7, R7, 0xffefffff, RZ, 0xc0, !PT ;  /* 0xffefffff07077812 */ /* 0x000fe200078ec0ff */
[----:B--2---:R0:W-:Y:S02]  /*252660*/  @P6 STG.E.U8 desc[UR4][R4.64], R0 ;  /* 0x0000000004006986 */ /* 0x0041e4000c101104 */
[----:B0-----:R-:W-:-:S05]  /*252670*/  PRMT R0, R8, 0x7772, RZ ;  /* 0x0000777208007816 */ /* 0x001fca00000000ff */
[----:B---3--:R0:W-:Y:S02]  /*252680*/  @P0 STG.E.U8 desc[UR4][R2.64], R0 ;  /* 0x0000000002000986 */ /* 0x0081e4000c101104 */
[----:B0-----:R-:W-:-:S05]  /*252690*/  PRMT R0, R8, 0x7773, RZ ;  /* 0x0000777308007816 */ /* 0x001fca00000000ff */
[----:B----4-:R0:W-:Y:S02]  /*2526a0*/  @P1 STG.E.U8 desc[UR4][R10.64], R0 ;  /* 0x000000000a001986 */ /* 0x0101e4000c101104 */
[C---:B0-----:R-:W-:Y:S02]  /*2526b0*/  PRMT R0, R23.reuse, 0x7770, RZ ;  /* 0x0000777017007816 */ /* 0x041fe400000000ff */
[----:B------:R-:W2:Y:S04]  /*2526c0*/  LDL.LU.64 R10, [R1+0x3d50] ;  /* 0x003d5000010a7983 */ /* 0x000ea80000300a00 */
[----:B------:R0:W-:Y:S02]  /*2526d0*/  @P2 STG.E.U8 desc[UR4][R12.64], R0 ;  /* 0x000000000c002986 */ /* 0x0001e4000c101104 */
[----:B0-----:R-:W-:-:S02]  /*2526e0*/  PRMT R0, R23, 0x7771, RZ ;  /* 0x0000777117007816 */ /* 0x001fc400000000ff */
[----:B------:R-:W3:Y:S04]  /*2526f0*/  LDL.LU.64 R12, [R1+0x3d60] ;  /* 0x003d6000010c7983 */ /* 0x000ee80000300a00 */
[----:B------:R0:W-:Y:S02]  /*252700*/  @P3 STG.E.U8 desc[UR4][R14.64], R0 ;  /* 0x000000000e003986 */ /* 0x0001e4000c101104 */
[----:B0-----:R-:W-:-:S05]  /*252710*/  PRMT R0, R23, 0x7772, RZ ;  /* 0x0000777217007816 */ /* 0x001fca00000000ff */
[----:B------:R0:W-:Y:S02]  /*252720*/  @P4 STG.E.U8 desc[UR4][R20.64], R0 ;  /* 0x0000000014004986 */ /* 0x0001e4000c101104 */
[----:B0-----:R-:W-:Y:S02]  /*252730*/  PRMT R0, R23, 0x7773, RZ ;  /* 0x0000777317007816 */ /* 0x001fe400000000ff */
[----:B------:R-:W4:Y:S04]  /*252740*/  LDL.LU.64 R20, [R1+0x3d80] ;  /* 0x003d800001147983 */ /* 0x000f280000300a00 */
[----:B------:R-:W2:Y:S04]  /*252750*/  LDL.LU R23, [R1+0x480] ;  /* 0x0004800001177983 */ /* 0x000ea80000300800 */
[----:B------:R-:W3:Y:S04]  /*252760*/  LDL.LU.64 R8, [R1+0x3d90] ;  /* 0x003d900001087983 */ /* 0x000ee80000300a00 */
[----:B------:R0:W-:Y:S04]  /*252770*/  @P5 STG.E.U8 desc[UR4][R18.64], R0 ;  /* 0x0000000012005986 */ /* 0x0001e8000c101104 */
[----:B0-----:R-:W3:Y:S04]  /*252780*/  LDL.LU.64 R18, [R1+0x3d78] ;  /* 0x003d780001127983 */ /* 0x001ee80000300a00 */
[----:B------:R-:W3:Y:S01]  /*252790*/  LDL.LU R15, [R1+0x4a4] ;  /* 0x0004a400010f7983 */ /* 0x000ee20000300800 */
        /* <DEDUP_REMOVED lines=19> */
[C---:B------:R-:W-:Y:S02]  /*2528d0*/  LOP3.LUT P3, RZ, R16.reuse, 0x8000000, RZ, 0xc0, !PT ;  /* 0x0800000010ff7812 */ /* 0x040fe4000786c0ff */
        /* <DEDUP_REMOVED lines=8> */
[----:B--2---:R-:W-:-:S05]  /*252960*/  PRMT R0, R23, 0x7770, RZ ;  /* 0x0000777017007816 */ /* 0x004fca00000000ff */
[----:B------:R0:W-:Y:S02]  /*252970*/  @P2 STG.E.U8 desc[UR4][R10.64], R0 ;  /* 0x000000000a002986 */ /* 0x0001e4000c101104 */
[C---:B0-----:R-:W-:Y:S02]  /*252980*/  PRMT R0, R23.reuse, 0x7771, RZ ;  /* 0x0000777117007816 */ /* 0x041fe400000000ff */
[----:B------:R-:W2:Y:S04]  /*252990*/  LDL.LU.64 R10, [R1+0x3d88] ;  /* 0x003d8800010a7983 */ /* 0x000ea80000300a00 */
[----:B------:R-:W2:Y:S04]  /*2529a0*/  LDL.LU R6, [R1+0x484] ;  /* 0x0004840001067983 */ /* 0x000ea80000300800 */
[----:B---3--:R0:W-:Y:S02]  /*2529b0*/  @P3 STG.E.U8 desc[UR4][R12.64], R0 ;  /* 0x000000000c003986 */ /* 0x0081e4000c101104 */
[----:B0-----:R-:W-:-:S02]  /*2529c0*/  PRMT R0, R23, 0x7772, RZ ;  /* 0x0000777217007816 */ /* 0x001fc400000000ff */
[----:B------:R-:W3:Y:S04]  /*2529d0*/  LDL.LU.64 R12, [R1+0x3da8] ;  /* 0x003da800010c7983 */ /* 0x000ee80000300a00 */
[----:B----4-:R0:W-:Y:S02]  /*2529e0*/  @P4 STG.E.U8 desc[UR4][R20.64], R0 ;  /* 0x0000000014004986 */ /* 0x0101e4000c101104 */
[----:B0-----:R-:W-:Y:S02]  /*2529f0*/  PRMT R0, R23, 0x7773, RZ ;  /* 0x0000777317007816 */ /* 0x001fe400000000ff */
[----:B------:R-:W4:Y:S04]  /*252a00*/  LDL.LU.64 R20, [R1+0x3db8] ;  /* 0x003db80001147983 */ /* 0x000f280000300a00 */
[----:B------:R0:W-:Y:S02]  /*252a10*/  @P5 STG.E.U8 desc[UR4][R8.64], R0 ;  /* 0x0000000008005986 */ /* 0x0001e4000c101104 */
[----:B0-----:R-:W-:-:S05]  /*252a20*/  PRMT R0, R15, 0x7770, RZ ;  /* 0x000077700f007816 */ /* 0x001fca00000000ff */
        /* <DEDUP_REMOVED lines=46> */
[----:B0-----:R-:W-:-:S11]  /*252d10*/  PRMT R0, R23, 0x7770, RZ ;  /* 0x0000777017007816 */ /* 0x001fd600000000ff */
        /* <DEDUP_REMOVED lines=11> */
[----:B------:R0:W-:Y:S04]  /*252dd0*/  @P3 STG.E.U8 desc[UR4][R14.64], R0 ;  /* 0x000000000e003986 */ /* 0x0001e8000c101104 */
[----:B0-----:R-:W2:Y:S04]  /*252de0*/  LDL.LU.64 R14, [R1+0x3e28] ;  /* 0x003e2800010e7983 */ /* 0x001ea80000300a00 */
[----:B------:R-:W2:Y:S04]  /*252df0*/  LDL.LU.64 R12, [R1+0x3e48] ;  /* 0x003e4800010c7983 */ /* 0x000ea80000300a00 */
[----:B------:R-:W2:Y:S01]  /*252e00*/  LDL.LU R23, [R1+0x4ac] ;  /* 0x0004ac0001177983 */ /* 0x000ea20000300800 */
[----:B------:R-:W-:-:S05]  /*252e10*/  PRMT R0, R16, 0x7771, RZ ;  /* 0x0000777110007816 */ /* 0x000fca00000000ff */
[----:B------:R0:W-:Y:S02]  /*252e20*/  @P4 STG.E.U8 desc[UR4][R20.64], R0 ;  /* 0x0000000014004986 */ /* 0x0001e4000c101104 */
[----:B0-----:R-:W-:-:S05]  /*252e30*/  PRMT R0, R16, 0x7772, RZ ;  /* 0x0000777210007816 */ /* 0x001fca00000000ff */
[----:B------:R0:W-:Y:S04]  /*252e40*/  @P5 STG.E.U8 desc[UR4][R18.64], R0 ;  /* 0x0000000012005986 */ /* 0x0001e8000c101104 */
[----:B0-----:R-:W4:Y:S01]  /*252e50*/  LDL.LU.64 R18, [R1+0x3e58] ;  /* 0x003e580001127983 */ /* 0x001f220000300a00 */
[C---:B------:R-:W-:Y:S02]  /*252e60*/  LOP3.LUT P6, RZ, R17.reuse, 0x2000000, RZ, 0xc0, !PT ;  /* 0x0200000011ff7812 */ /* 0x040fe400078cc0ff */
[C---:B------:R-:W-:Y:S02]  /*252e70*/  LOP3.LUT P2, RZ, R17.reuse, 0x2000, RZ, 0xc0, !PT ;  /* 0x0000200011ff7812 */ /* 0x040fe4000784c0ff */
[----:B------:R-:W-:Y:S02]  /*252e80*/  LOP3.LUT P3, RZ, R17, 0x4000, RZ, 0xc0, !PT ;  /* 0x0000400011ff7812 */ /* 0x000fe4000786c0ff */
[----:B------:R-:W-:-:S02]  /*252e90*/  PRMT R0, R16, 0x7773, RZ ;  /* 0x0000777310007816 */ /* 0x000fc400000000ff */
[C---:B------:R-:W-:Y:S02]  /*252ea0*/  LOP3.LUT P4, RZ, R17.reuse, 0x8000, RZ, 0xc0, !PT ;  /* 0x0000800011ff7812 */ /* 0x040fe4000788c0ff */
[----:B------:R-:W-:Y:S01]  /*252eb0*/  LOP3.LUT P5, RZ, R17, 0x10000, RZ, 0xc0, !PT ;  /* 0x0001000011ff7812 */ /* 0x000fe200078ac0ff */
[----:B------:R-:W4:Y:S04]  /*252ec0*/  LDL.LU.64 R20, [R1+0x3e40] ;  /* 0x003e400001147983 */ /* 0x000f280000300a00 */
[----:B------:R-:W4:Y:S01]  /*252ed0*/  LDL.LU R4, [R1+0x48c] ;  /* 0x00048c0001047983 */ /* 0x000f220000300800 */
        /* <DEDUP_REMOVED lines=18> */
[----:B---3--:R2:W-:Y:S10]  /*253000*/  @P2 STG.E.U8 desc[UR4][R8.64], R0 ;  /* 0x0000000008002986 */ /* 0x0085f4000c101104 */
[----:B------:R-:W-:-:S02]  /*253010*/  @P6 LOP3.LUT R7, R7, 0x40000, RZ, 0xfc, !PT ;  /* 0x0004000007076812 */ /* 0x000fc400078efcff */
[----:B------:R-:W-:Y:S02]  /*253020*/  LOP3.LUT P6, RZ, R17, 0x40000, RZ, 0xc0, !PT ;  /* 0x0004000011ff7812 */ /* 0x000fe400078cc0ff */
[----:B------:R-:W-:-:S11]  /*253030*/  LOP3.LUT R7, R7, 0xfff7ffff, RZ, 0xc0, !PT ;  /* 0xfff7ffff07077812 */ /* 0x000fd600078ec0ff */
[----:B------:R-:W-:Y:S02]  /*253040*/  @P6 LOP3.LUT R7, R7, 0x80000, RZ, 0xfc, !PT ;  /* 0x0008000007076812 */ /* 0x000fe400078efcff */
[C---:B------:R-:W-:Y:S02]  /*253050*/  LOP3.LUT P6, RZ, R17.reuse, 0x20000, RZ, 0xc0, !PT ;  /* 0x0002000011ff7812 */ /* 0x040fe400078cc0ff */
[C---:B------:R-:W-:Y:S02]  /*253060*/  LOP3.LUT P0, RZ, R17.reuse, 0x4000000, RZ, 0xc0, !PT ;  /* 0x0400000011ff7812 */ /* 0x040fe4000780c0ff */
[C---:B------:R-:W-:Y:S02]  /*253070*/  LOP3.LUT P1, RZ, R17.reuse, 0x8000000, RZ, 0xc0, !PT ;  /* 0x0800000011ff7812 */ /* 0x040fe4000782c0ff */
[----:B------:R-:W-:Y:S02]  /*253080*/  LOP3.LUT P2, RZ, R17, 0x10000000, RZ, 0xc0, !PT ;  /* 0x1000000011ff7812 */ /* 0x000fe4000784c0ff */
[----:B--2---:R-:W-:-:S05]  /*253090*/  PRMT R0, R23, 0x7770, RZ ;  /* 0x0000777017007816 */ /* 0x004fca00000000ff */
[----:B----4-:R0:W-:Y:S02]  /*2530a0*/  @P3 STG.E.U8 desc[UR4][R10.64], R0 ;  /* 0x000000000a003986 */ /* 0x0101e4000c101104 */
[----:B0-----:R-:W-:-:S05]  /*2530b0*/  PRMT R0, R23, 0x7771, RZ ;  /* 0x0000777117007816 */ /* 0x001fca00000000ff */
[----:B------:R0:W-:Y:S01]  /*2530c0*/  @P4 STG.E.U8 desc[UR4][R14.64], R0 ;  /* 0x000000000e004986 */ /* 0x0001e2000c101104 */
[C---:B------:R-:W-:Y:S02]  /*2530d0*/  LOP3.LUT P3, RZ, R17.reuse, 0x20000000, RZ, 0xc0, !PT ;  /* 0x2000000011ff7812 */ /* 0x040fe4000786c0ff */
[----:B------:R-:W-:Y:S02]  /*2530e0*/  LOP3.LUT P4, RZ, R17, 0x40000000, RZ, 0xc0, !PT ;  /* 0x4000000011ff7812 */ /* 0x000fe4000788c0ff */
[----:B0-----:R-:W-:Y:S01]  /*2530f0*/  PRMT R0, R23, 0x7772, RZ ;  /* 0x0000777217007816 */ /* 0x001fe200000000ff */
[----:B------:R-:W2:Y:S04]  /*253100*/  LDL.LU.64 R14, [R1+0x3e50] ;  /* 0x003e5000010e7983 */ /* 0x000ea80000300a00 */
[----:B------:R0:W-:Y:S01]  /*253110*/  @P5 STG.E.U8 desc[UR4][R12.64], R0 ;  /* 0x000000000c005986 */ /* 0x0001e2000c101104 */
[----:B------:R-:W-:-:S03]  /*253120*/  LOP3.LUT P5, RZ, R17, 0x80000000, RZ, 0xc0, !PT ;  /* 0x8000000011ff7812 */ /* 0x000fc600078ac0ff */
[----:B------:R-:W3:Y:S04]  /*253130*/  LDL.LU.64 R16, [R1+0x3e70] ;  /* 0x003e700001107983 */ /* 0x000ee80000300a00 */
[----:B------:R-:W4:Y:S01]  /*253140*/  LDL.LU R5, [R1+0x470] ;  /* 0x0004700001057983 */ /* 0x000f220000300800 */
[----:B0-----:R-:W-:-:S05]  /*253150*/  PRMT R0, R23, 0x7773, RZ ;  /* 0x0000777317007816 */ /* 0x001fca00000000ff */
[----:B------:R0:W-:Y:S04]  /*253160*/  @P6 STG.E.U8 desc[UR4][R18.64], R0 ;  /* 0x0000000012006986 */ /* 0x0001e8000c101104 */
[----:B0-----:R-:W2:Y:S04]  /*253170*/  LDL.LU.64 R18, [R1+0x3e80] ;  /* 0x003e800001127983 */ /* 0x001ea80000300a00 */
[----:B------:R-:W2:Y:S04]  /*253180*/  LDL.LU.64 R2, [R1+0x3ea8] ;  /* 0x003ea80001027983 */ /* 0x000ea80000300a00 */
        /* <DEDUP_REMOVED lines=25> */
[----:B------:R4:W-:Y:S01]  /*253320*/  @P6 STG.E.U8 desc[UR4][R18.64], R0 ;  /* 0x0000000012006986 */ /* 0x0009e2000c101104 */
[----:B------:R-:W-:Y:S02]  /*253330*/  LOP3.LUT P6, RZ, R7, 0x8000, RZ, 0xc0, !PT ;  /* 0x0000800007ff7812 */ /* 0x000fe400078cc0ff */
        /* <DEDUP_REMOVED lines=15> */
[----:B--2---:R0:W-:Y:S02]  /*253430*/  @P6 STG.E.U8 desc[UR4][R2.64], R0 ;  /* 0x0000000002006986 */ /* 0x0041e4000c101104 */
[----:B0-----:R-:W-:-:S05]  /*253440*/  PRMT R0, R23, 0x7770, RZ ;  /* 0x0000777017007816 */ /* 0x001fca00000000ff */
[----:B---3--:R0:W-:Y:S02]  /*253450*/  @P0 STG.E.U8 desc[UR4][R8.64], R0 ;  /* 0x0000000008000986 */ /* 0x0081e4000c101104 */
        /* <DEDUP_REMOVED lines=16> */
[----:B------:R-:W-:-:S02]  /*253560*/  LOP3.LUT P6, RZ, R20, 0x1000, RZ, 0xc0, !PT ;  /* 0x0000100014ff7812 */ /* 0x000fc400078cc0ff */
[C---:B------:R-:W-:Y:S02]  /*253570*/  LOP3.LUT P2, RZ, R20.reuse, 0x1, RZ, 0xc0, !PT ;  /* 0x0000000114ff7812 */ /* 0x040fe4000784c0ff */
[C---:B------:R-:W-:Y:S02]  /*253580*/  LOP3.LUT P3, RZ, R20.reuse, 0x2, RZ, 0xc0, !PT ;  /* 0x0000000214ff7812 */ /* 0x040fe4000786c0ff */
        /* <DEDUP_REMOVED lines=41> */
[----:B--2---:R0:W-:Y:S04]  /*253820*/  STL [R1+0x77d8], R5 ;  /* 0x0077d80501007387 */ /* 0x0041e80000100800 */
[----:B0-----:R-:W2:Y:S04]  /*253830*/  LDL.LU.64 R4, [R1+0x3f48] ;  /* 0x003f480001047983 */ /* 0x001ea80000300a00 */
[----:B------:R-:W2:Y:S01]  /*253840*/  LDL.LU.64 R2, [R1+0x3f60] ;  /* 0x003f600001027983 */ /* 0x000ea20000300a00 */
[----:B------:R-:W-:-:S02]  /*253850*/  LOP3.LUT P6, RZ, R7, 0x800, RZ, 0xc0, !PT ;  /* 0x0000080007ff7812 */ /* 0x000fc400078cc0ff */
[----:B------:R-:W-:-:S11]  /*253860*/  PRMT R0, R23, 0x7773, RZ ;  /* 0x0000777317007816 */ /* 0x000fd600000000ff */
[----:B------:R0:W-:Y:S01]  /*253870*/  @P6 STG.E.U8 desc[UR4][R12.64], R0 ;  /* 0x000000000c006986 */ /* 0x0001e2000c101104 */
[----:B------:R-:W-:Y:S02]  /*253880*/  LOP3.LUT P6, RZ, R7, 0x400, RZ, 0xc0, !PT ;  /* 0x0000040007ff7812 */ /* 0x000fe400078cc0ff */
[----:B0-----:R-:W-:-:S11]  /*253890*/  PRMT R0, R6, 0x7770, RZ ;  /* 0x0000777006007816 */ /* 0x001fd600000000ff */
[----:B------:R-:W-:Y:S04]  /*2538a0*/  @P6 STG.E.U8 desc[UR4][R14.64], R0 ;  /* 0x000000000e006986 */ /* 0x000fe8000c101104 */
[----:B--2---:R0:W-:Y:S04]  /*2538b0*/  STL.64 [R1+0x77c8], R2 ;  /* 0x0077c80201007387 */ /* 0x0041e80000100a00 */
[----:B0-----:R-:W2:Y:S01]  /*2538c0*/  LDL.LU.64 R2, [R1+0x3f40] ;  /* 0x003f400001027983 */ /* 0x001ea20000300a00 */
[----:B------:R-:W-:Y:S02]  /*2538d0*/  LOP3.LUT P6, RZ, R7, 0x200, RZ, 0xc0, !PT ;  /* 0x0000020007ff7812 */ /* 0x000fe400078cc0ff */
[----:B------:R-:W-:-:S11]  /*2538e0*/  PRMT R0, R6, 0x7771, RZ ;  /* 0x0000777106007816 */ /* 0x000fd600000000ff */
        /* <DEDUP_REMOVED lines=18> */
[----:B------:R-:W-:-:S02]  /*253a10*/  LOP3.LUT P6, RZ, R7, 0x40, RZ, 0xc0, !PT ;  /* 0x0000004007ff7812 */ /* 0x000fc400078cc0ff */
[----:B--2---:R-:W-:-:S11]  /*253a20*/  PRMT R0, R5, 0x7770, RZ ;  /* 0x0000777005007816 */ /* 0x004fd600000000ff */
[----:B------:R0:W-:Y:S04]  /*253a30*/  @P6 STG.E.U8 desc[UR4][R2.64], R0 ;  /* 0x0000000002006986 */ /* 0x0001e8000c101104 */
        /* <DEDUP_REMOVED lines=12> */
[----:B------:R-:W-:Y:S02]  /*253b00*/  LOP3.LUT P5, RZ, R20, 0x40000, RZ, 0xc0, !PT ;  /* 0x0004000014ff7812 */ /* 0x000fe400078ac0ff */
[----:B------:R-:W-:Y:S01]  /*253b10*/  LOP3.LUT R28, R28, 0xefffffff, RZ, 0xc0, !PT ;  /* 0xefffffff1c1c7812 */ /* 0x000fe200078ec0ff */
[----:B--2---:R0:W-:Y:S02]  /*253b20*/  @P6 STG.E.U8 desc[UR4][R2.64], R0 ;  /* 0x0000000002006986 */ /* 0x0041e4000c101104 */
[----:B0-----:R-:W-:Y:S02]  /*253b30*/  PRMT R0, R5, 0x7773, RZ ;  /* 0x0000777305007816 */ /* 0x001fe400000000ff */
[----:B------:R-:W2:Y:S04]  /*253b40*/  LDL.LU.64 R2, [R1+0x3f98] ;  /* 0x003f980001027983 */ /* 0x000ea80000300a00 */
[----:B------:R3:W-:Y:S02]  /*253b50*/  @P0 STG.E.U8 desc[UR4][R8.64], R0 ;  /* 0x0000000008000986 */ /* 0x0007e4000c101104 */
[----:B---3--:R-:W-:-:S05]  /*253b60*/  PRMT R0, R21, 0x7770, RZ ;  /* 0x0000777015007816 */ /* 0x008fca00000000ff */
[----:B------:R0:W-:Y:S02]  /*253b70*/  @P1 STG.E.U8 desc[UR4][R10.64], R0 ;  /* 0x000000000a001986 */ /* 0x0001e4000c101104 */
[----:B0-----:R-:W-:-:S05]  /*253b80*/  PRMT R0, R21, 0x7771, RZ ;  /* 0x0000777115007816 */ /* 0x001fca00000000ff */
[----:B------:R0:W-:Y:S02]  /*253b90*/  @P2 STG.E.U8 desc[UR4][R12.64], R0 ;  /* 0x000000000c002986 */ /* 0x0001e4000c101104 */
[----:B0-----:R-:W-:-:S05]  /*253ba0*/  PRMT R0, R21, 0x7772, RZ ;  /* 0x0000777215007816 */ /* 0x001fca00000000ff */
[----:B------:R0:W-:Y:S02]  /*253bb0*/  @P3 STG.E.U8 desc[UR4][R14.64], R0 ;  /* 0x000000000e003986 */ /* 0x0001e4000c101104 */
[----:B0-----:R-:W-:Y:S02]  /*253bc0*/  PRMT R0, R21, 0x7773, RZ ;  /* 0x0000777315007816 */ /* 0x001fe400000000ff */
[----:B------:R-:W3:Y:S04]  /*253bd0*/  LDL.LU.64 R14, [R1+0x3fa8] ;  /* 0x003fa800010e7983 */ /* 0x000ee80000300a00 */
[----:B------:R4:W-:Y:S02]  /*253be0*/  @P4 STG.E.U8 desc[UR4][R16.64], R0 ;  /* 0x0000000010004986 */ /* 0x0009e4000c101104 */
[----:B----4-:R-:W-:-:S02]  /*253bf0*/  PRMT R0, R23, 0x7770, RZ ;  /* 0x0000777017007816 */ /* 0x010fc400000000ff */
[----:B------:R-:W4:Y:S04]  /*253c00*/  LDL.LU.64 R16, [R1+0x3fb8] ;  /* 0x003fb80001107983 */ /* 0x000f280000300a00 */
[----:B------:R0:W-:Y:S04]  /*253c10*/  @P5 STG.E.U8 desc[UR4][R18.64], R0 ;  /* 0x0000000012005986 */ /* 0x0001e8000c101104 */
[----:B0-----:R-:W4:Y:S04]  /*253c20*/  LDL.LU.64 R18, [R1+0x3fa0] ;  /* 0x003fa00001127983 */ /* 0x001f280000300a00 */
[----:B------:R-:W4:Y:S04]  /*253c30*/  LDL.LU.64 R8, [R1+0x3fb0] ;  /* 0x003fb00001087983 */ /* 0x000f280000300a00 */
[----:B------:R-:W4:Y:S04]  /*253c40*/  LDL.LU R13, [R1+0x4e0] ;  /* 0x0004e000010d7983 */ /* 0x000f280000300800 */
[----:B------:R-:W4:Y:S01]  /*253c50*/  LDL.LU R21, [R1+0x38] ;  /* 0x0000380001157983 */ /* 0x000f220000300800 */
[----:B------:R-:W-:-:S02]  /*253c60*/  LOP3.LUT P6, RZ, R20, 0x80000000, RZ, 0xc0, !PT ;  /* 0x8000000014ff7812 */ /* 0x000fc400078cc0ff */
[----:B------:R-:W-:Y:S02]  /*253c70*/  LOP3.LUT R7, R7, 0xfffffffe, RZ, 0xc0, !PT ;  /* 0xfffffffe07077812 */ /* 0x000fe400078ec0ff */
[C---:B------:R-:W-:Y:S02]  /*253c80*/  LOP3.LUT P2, RZ, R20.reuse, 0x80000, RZ, 0xc0, !PT ;  /* 0x0008000014ff7812 */ /* 0x040fe4000784c0ff */
[C---:B------:R-:W-:Y:S02]  /*253c90*/  LOP3.LUT P3, RZ, R20.reuse, 0x100000, RZ, 0xc0, !PT ;  /* 0x0010000014ff7812 */ /* 0x040fe4000786c0ff */
[----:B------:R-:W-:Y:S02]  /*253ca0*/  PRMT R0, R23, 0x7771, RZ ;  /* 0x0000777117007816 */ /* 0x000fe400000000ff */
[C---:B------:R-:W-:Y:S02]  /*253cb0*/  LOP3.LUT P4, RZ, R20.reuse, 0x200000, RZ, 0xc0, !PT ;  /* 0x0020000014ff7812 */ /* 0x040fe4000788c0ff */
[----:B------:R-:W-:Y:S01]  /*253cc0*/  LOP3.LUT P5, RZ, R20, 0x400000, RZ, 0xc0, !PT ;  /* 0x0040000014ff7812 */ /* 0x000fe200078ac0ff */
[----:B------:R-:W4:Y:S01]  /*253cd0*/  LDL.LU.64 R10, [R1+0x3fc8] ;  /* 0x003fc800010a7983 */ /* 0x000f220000300a00 */
        /* <DEDUP_REMOVED lines=25> */
[----:B0-----:R-:W-:Y:S02]  /*253e70*/  PRMT R0, R23, 0x7773, RZ ;  /* 0x0000777317007816 */ /* 0x001fe400000000ff */
[----:B------:R-:W2:Y:S04]  /*253e80*/  LDL.LU.64 R14, [R1+0x3fd8] ;  /* 0x003fd800010e7983 */ /* 0x000ea80000300a00 */
[----:B----4-:R0:W-:Y:S04]  /*253e90*/  @P4 STG.E.U8 desc[UR4][R16.64], R0 ;  /* 0x0000000010004986 */ /* 0x0101e8000c101104 */
[----:B0-----:R-:W3:Y:S01]  /*253ea0*/  LDL.LU.64 R16, [R1+0x3fc0] ;  /* 0x003fc00001107983 */ /* 0x001ee20000300a00 */
[----:B------:R-:W-:-:S02]  /*253eb0*/  PRMT R0, R13, 0x7770, RZ ;  /* 0x000077700d007816 */ /* 0x000fc400000000ff */
[C---:B------:R-:W-:Y:S02]  /*253ec0*/  LOP3.LUT P0, RZ, R21.reuse, 0x1, RZ, 0xc0, !PT ;  /* 0x0000000115ff7812 */ /* 0x040fe4000780c0ff */
[C---:B------:R-:W-:Y:S02]  /*253ed0*/  LOP3.LUT P1, RZ, R21.reuse, 0x2, RZ, 0xc0, !PT ;  /* 0x0000000215ff7812 */ /* 0x040fe4000782c0ff */
[C---:B------:R-:W-:Y:S01]  /*253ee0*/  LOP3.LUT P2, RZ, R21.reuse, 0x4, RZ, 0xc0, !PT ;  /* 0x0000000415ff7812 */ /* 0x040fe2000784c0ff */
[----:B------:R0:W-:Y:S01]  /*253ef0*/  @P5 STG.E.U8 desc[UR4][R18.64], R0 ;  /* 0x0000000012005986 */ /* 0x0001e2000c101104 */
[C---:B------:R-:W-:Y:S02]  /*253f00*/  LOP3.LUT P3, RZ, R21.reuse, 0x8, RZ, 0xc0, !PT ;  /* 0x0000000815ff7812 */ /* 0x040fe4000786c0ff */
[C---:B------:R-:W-:Y:S02]  /*253f10*/  LOP3.LUT P4, RZ, R21.reuse, 0x10, RZ, 0xc0, !PT ;  /* 0x0000001015ff7812 */ /* 0x040fe4000788c0ff */
[----:B------:R-:W-:Y:S01]  /*253f20*/  LOP3.LUT P5, RZ, R21, 0x20, RZ, 0xc0, !PT ;  /* 0x0000002015ff7812 */ /* 0x000fe200078ac0ff */
[----:B0-----:R-:W4:Y:S04]  /*253f30*/  LDL.LU.64 R18, [R1+0x3fd0] ;  /* 0x003fd00001127983 */ /* 0x001f280000300a00 */
[----:B------:R0:W-:Y:S04]  /*253f40*/  STL [R1+0x77b8], R21 ;  /* 0x0077b81501007387 */ /* 0x0001e80000100800 */
[----:B0-----:R-:W2:Y:S04]  /*253f50*/  LDL.LU R21, [R1+0x4c0] ;  /* 0x0004c00001157983 */ /* 0x001ea80000300800 */
[----:B------:R-:W2:Y:S04]  /*253f60*/  LDL.LU R20, [R1+0x4e4] ;  /* 0x0004e40001147983 */ /* 0x000ea80000300800 */
[----:B------:R-:W2:Y:S01]  /*253f70*/  LDL.LU.64 R4, [R1+0x3fe8] ;  /* 0x003fe80001047983 */ /* 0x000ea20000300a00 */
[----:B------:R-:W-:-:S05]  /*253f80*/  PRMT R0, R13, 0x7771, RZ ;  /* 0x000077710d007816 */ /* 0x000fca00000000ff */
[----:B------:R0:W-:Y:S01]  /*253f90*/  @P6 STG.E.U8 desc[UR4][R8.64], R0 ;  /* 0x0000000008006986 */ /* 0x0001e2000c101104 */
        /* <DEDUP_REMOVED lines=9> */
[----:B------:R-:W2:Y:S04]  /*254030*/  LDL.LU R23, [R1+0x4c4] ;  /* 0x0004c40001177983 */ /* 0x000ea80000300800 */
[----:B------:R-:W2:Y:S04]  /*254040*/  LDL.LU.64 R2, [R1+0x3ff8] ;  /* 0x003ff80001027983 */ /* 0x000ea80000300a00 */
[----:B------:R-:W2:Y:S04]  /*254050*/  LDL.LU.64 R8, [R1+0x4010] ;  /* 0x0040100001087983 */ /* 0x000ea80000300a00 */
[----:B------:R-:W2:Y:S04]  /*254060*/  LDL.LU.64 R10, [R1+0x4020] ;  /* 0x00402000010a7983 */ /* 0x000ea80000300a00 */
[----:B------:R-:W2:Y:S01]  /*254070*/  LDL.LU.64 R12, [R1+0x4008] ;  /* 0x00400800010c7983 */ /* 0x000ea20000300a00 */
[----:B0-----:R-:W-:-:S03]  /*254080*/  PRMT R0, R21, 0x7770, RZ ;  /* 0x0000777015007816 */ /* 0x001fc600000000ff */
[----:B------:R-:W2:Y:S04]  /*254090*/  LDL.LU.64 R14, [R1+0x4018] ;  /* 0x00401800010e7983 */ /* 0x000ea80000300a00 */
[----:B---3--:R0:W-:Y:S01]  /*2540a0*/  @P6 STG.E.U8 desc[UR4][R16.64], R0 ;  /* 0x0000000010006986 */ /* 0x0081e2000c101104 */
[----:B------:R-:W-:Y:S02]  /*2540b0*/  LOP3.LUT P6, RZ, R7, 0x1, RZ, 0xc0, !PT ;  /* 0x0000000107ff7812 */ /* 0x000fe400078cc0ff */
[----:B0-----:R-:W-:Y:S01]  /*2540c0*/  PRMT R0, R21, 0x7771, RZ ;  /* 0x0000777115007816 */ /* 0x001fe200000000ff */
[----:B------:R-:W3:Y:S04]  /*2540d0*/  LDL.LU.64 R16, [R1+0x4030] ;  /* 0x0040300001107983 */ /* 0x000ee80000300a00 */
[----:B------:R-:W3:Y:S06]  /*2540e0*/  LDL.LU.64 R6, [R1+0x4000] ;  /* 0x0040000001067983 */ /* 0x000eec0000300a00 */
[----:B----4-:R0:W-:Y:S01]  /*2540f0*/  @P6 STG.E.U8 desc[UR4][R18.64], R0 ;  /* 0x0000000012006986 */ /* 0x0101e2000c101104 */
[----:B------:R-:W-:-:S02]  /*254100*/  LOP3.LUT P6, RZ, R28, 0x80000000, RZ, 0xc0, !PT ;  /* 0x800000001cff7812 */ /* 0x000fc400078cc0ff */
[C---:B0-----:R-:W-:Y:S01]  /*254110*/  PRMT R0, R21.reuse, 0x7772, RZ ;  /* 0x0000777215007816 */ /* 0x041fe200000000ff */
[----:B------:R-:W4:Y:S10]  /*254120*/  LDL.LU.64 R18, [R1+0x4040] ;  /* 0x0040400001127983 */ /* 0x000f340000300a00 */
[----:B--2---:R0:W-:Y:S04]  /*254130*/  @P6 STG.E.U8 desc[UR4][R4.64], R0 ;  /* 0x0000000004006986 */ /* 0x0041e8000c101104 */
[----:B0-----:R-:W2:Y:S01]  /*254140*/  LDL.LU.64 R4, [R1+0x77c0] ;  /* 0x0077c00001047983 */ /* 0x001ea20000300a00 */
[----:B------:R-:W-:-:S03]  /*254150*/  PRMT R0, R21, 0x7773, RZ ;  /* 0x0000777315007816 */ /* 0x000fc600000000ff */
[----:B------:R-:W4:Y:S01]  /*254160*/  LDL.LU R21, [R1+0x77b8] ;  /* 0x0077b80001157983 */ /* 0x000f220000300800 */
[----:B------:R-:W-:-:S13]  /*254170*/  LOP3.LUT P6, RZ, R28, 0x40000000, RZ, 0xc0, !PT ;  /* 0x400000001cff7812 */ /* 0x000fda00078cc0ff */
[----:B---3--:R0:W-:Y:S01]  /*254180*/  @P6 STG.E.U8 desc[UR4][R6.64], R0 ;  /* 0x0000000006006986 */ /* 0x0081e2000c101104 */
[----:B------:R-:W-:Y:S02]  /*254190*/  LOP3.LUT P6, RZ, R28, 0x20000000, RZ, 0xc0, !PT ;  /* 0x200000001cff7812 */ /* 0x000fe400078cc0ff */
[----:B0-----:R-:W-:-:S11]  /*2541a0*/  PRMT R0, R20, 0x7770, RZ ;  /* 0x0000777014007816 */ /* 0x001fd600000000ff */
[----:B--2---:R0:W-:Y:S01]  /*2541b0*/  @P6 STG.E.U8 desc[UR4][R4.64], R0 ;  /* 0x0000000004006986 */ /* 0x0041e2000c101104 */
[----:B------:R-:W-:Y:S02]  /*2541c0*/  LOP3.LUT P6, RZ, R28, 0x10000000, RZ, 0xc0, !PT ;  /* 0x100000001cff7812 */ /* 0x000fe400078cc0ff */
[----:B0-----:R-:W-:-:S11]  /*2541d0*/  PRMT R0, R20, 0x7771, RZ ;  /* 0x0000777114007816 */ /* 0x001fd600000000ff */
        /* <DEDUP_REMOVED lines=12> */
[----:B------:R-:W2:Y:S04]  /*2542a0*/  LDL.LU.64 R14, [R1+0x4058] ;  /* 0x00405800010e7983 */ /* 0x000ea80000300a00 */
[----:B------:R0:W-:Y:S02]  /*2542b0*/  @P4 STG.E.U8 desc[UR4][R16.64], R0 ;  /* 0x0000000010004986 */ /* 0x0001e4000c101104 */
[----:B0-----:R-:W-:Y:S02]  /*2542c0*/  PRMT R0, R23, 0x7773, RZ ;  /* 0x0000777317007816 */ /* 0x001fe400000000ff */
[----:B------:R-:W2:Y:S04]  /*2542d0*/  LDL.LU R23, [R1+0x4e8] ;  /* 0x0004e80001177983 */ /* 0x000ea80000300800 */
[----:B------:R-:W3:Y:S04]  /*2542e0*/  LDL.LU.64 R8, [R1+0x4068] ;  /* 0x0040680001087983 */ /* 0x000ee80000300a00 */
[----:B------:R-:W3:Y:S04]  /*2542f0*/  LDL.LU.64 R16, [R1+0x4050] ;  /* 0x0040500001107983 */ /* 0x000ee80000300a00 */
[----:B----4-:R0:W-:Y:S04]  /*254300*/  @P5 STG.E.U8 desc[UR4][R18.64], R0 ;  /* 0x0000000012005986 */ /* 0x0101e8000c101104 */
[----:B------:R-:W4:Y:S04]  /*254310*/  LDL.LU.64 R10, [R1+0x4060] ;  /* 0x00406000010a7983 */ /* 0x000f280000300a00 */
[----:B0-----:R-:W4:Y:S01]  /*254320*/  LDL.LU R19, [R1+0x4c8] ;  /* 0x0004c80001137983 */ /* 0x001f220000300800 */
        /* <DEDUP_REMOVED lines=31> */
[----:B0-----:R-:W-:-:S05]  /*254520*/  PRMT R0, R23, 0x7771, RZ ;  /* 0x0000777117007816 */ /* 0x001fca00000000ff */
[----:B---3--:R0:W-:Y:S02]  /*254530*/  @P3 STG.E.U8 desc[UR4][R12.64], R0 ;  /* 0x000000000c003986 */ /* 0x0081e4000c101104 */
[C---:B0-----:R-:W-:Y:S02]  /*254540*/  PRMT R0, R23.reuse, 0x7772, RZ ;  /* 0x0000777217007816 */ /* 0x041fe400000000ff */
[----:B------:R-:W2:Y:S04]  /*254550*/  LDL.LU.64 R12, [R1+0x4078] ;  /* 0x00407800010c7983 */ /* 0x000ea80000300a00 */
[----:B------:R-:W3:Y:S04]  /*254560*/  LDL.LU R20, [R1+0x4ec] ;  /* 0x0004ec0001147983 */ /* 0x000ee80000300800 */
[----:B------:R0:W-:Y:S02]  /*254570*/  @P4 STG.E.U8 desc[UR4][R14.64], R0 ;  /* 0x000000000e004986 */ /* 0x0001e4000c101104 */
[----:B0-----:R-:W-:-:S02]  /*254580*/  PRMT R0, R23, 0x7773, RZ ;  /* 0x0000777317007816 */ /* 0x001fc400000000ff */
[----:B------:R-:W2:Y:S04]  /*254590*/  LDL.LU.64 R14, [R1+0x4088] ;  /* 0x00408800010e7983 */ /* 0x000ea80000300a00 */
[----:B------:R4:W-:Y:S02]  /*2545a0*/  @P5 STG.E.U8 desc[UR4][R8.64], R0 ;  /* 0x0000000008005986 */ /* 0x0009e4000c101104 */
[----:B----4-:R-:W-:-:S05]  /*2545b0*/  PRMT R0, R19, 0x7770, RZ ;  /* 0x0000777013007816 */ /* 0x010fca00000000ff */
        /* <DEDUP_REMOVED lines=19> */
[----:B------:R3:W-:Y:S01]  /*2546f0*/  @P6 STG.E.U8 desc[UR4][R14.64], R0 ;  /* 0x000000000e006986 */ /* 0x0007e2000c101104 */
[----:B------:R-:W-:-:S03]  /*254700*/  LOP3.LUT P6, RZ, R28, 0x1000000, RZ, 0xc0, !PT ;  /* 0x010000001cff7812 */ /* 0x000fc600078cc0ff */
[----:B------:R-:W2:Y:S04]  /*254710*/  LDL.LU.64 R8, [R1+0x40c0] ;  /* 0x0040c00001087983 */ /* 0x000ea80000300a00 */
[----:B------:R-:W2:Y:S04]  /*254720*/  LDL.LU.64 R10, [R1+0x40d0] ;  /* 0x0040d000010a7983 */ /* 0x000ea80000300a00 */
[----:B------:R-:W2:Y:S01]  /*254730*/  LDL.LU.64 R12, [R1+0x40b8] ;  /* 0x0040b800010c7983 */ /* 0x000ea20000300a00 */
[----:B---3--:R-:W-:-:S03]  /*254740*/  PRMT R0, R20, 0x7770, RZ ;  /* 0x0000777014007816 */ /* 0x008fc600000000ff */
[----:B------:R-:W3:Y:S04]  /*254750*/  LDL.LU.64 R14, [R1+0x40c8] ;  /* 0x0040c800010e7983 */ /* 0x000ee80000300a00 */
[----:B------:R-:W3:Y:S04]  /*254760*/  LDL.LU R19, [R1+0x3c] ;  /* 0x00003c0001137983 */ /* 0x000ee80000300800 */
[----:B----4-:R0:W-:Y:S01]  /*254770*/  @P6 STG.E.U8 desc[UR4][R16.64], R0 ;  /* 0x0000000010006986 */ /* 0x0101e2000c101104 */
[----:B------:R-:W-:Y:S02]  /*254780*/  LOP3.LUT P6, RZ, R28, 0x800000, RZ, 0xc0, !PT ;  /* 0x008000001cff7812 */ /* 0x000fe400078cc0ff */
[----:B0-----:R-:W-:Y:S01]  /*254790*/  PRMT R0, R20, 0x7771, RZ ;  /* 0x0000777114007816 */ /* 0x001fe200000000ff */
        /* <DEDUP_REMOVED lines=15> */
[----:B------:R-:W3:Y:S04]  /*254890*/  LDL.LU R20, [R1+0x77a4] ;  /* 0x0077a40001147983 */ /* 0x000ee80000300800 */
        /* <DEDUP_REMOVED lines=14> */
[----:B---3--:R0:W-:Y:S02]  /*254980*/  @P4 STG.E.U8 desc[UR4][R14.64], R0 ;  /* 0x000000000e004986 */ /* 0x0081e4000c101104 */
[----:B0-----:R-:W-:-:S02]  /*254990*/  PRMT R0, R18, 0x7772, RZ ;  /* 0x0000777212007816 */ /* 0x001fc400000000ff */
[----:B------:R-:W3:Y:S04]  /*2549a0*/  LDL.LU.64 R14, [R1+0x40d8] ;  /* 0x0040d800010e7983 */ /* 0x000ee80000300a00 */
[----:B------:R-:W3:Y:S04]  /*2549b0*/  LDL.LU.64 R8, [R1+0x40e8] ;  /* 0x0040e80001087983 */ /* 0x000ee80000300a00 */
[----:B----4-:R0:W-:Y:S04]  /*2549c0*/  @P5 STG.E.U8 desc[UR4][R16.64], R0 ;  /* 0x0000000010005986 */ /* 0x0101e8000c101104 */
[----:B0-----:R-:W4:Y:S04]  /*2549d0*/  LDL.LU.64 R16, [R1+0x4100] ;  /* 0x0041000001107983 */ /* 0x001f280000300a00 */
[----:B------:R-:W3:Y:S01]  /*2549e0*/  LDL.LU R23, [R1+0x7b0] ;  /* 0x0007b00001177983 */ /* 0x000ee20000300800 */
[----:B------:R-:W-:-:S02]  /*2549f0*/  LOP3.LUT P2, RZ, R21, 0x2000000, RZ, 0xc0, !PT ;  /* 0x0200000015ff7812 */ /* 0x000fc4000784c0ff */
[C---:B------:R-:W-:Y:S02]  /*254a00*/  LOP3.LUT P3, RZ, R21.reuse, 0x4000000, RZ, 0xc0, !PT ;  /* 0x0400000015ff7812 */ /* 0x040fe4000786c0ff */
[----:B------:R-:W-:Y:S02]  /*254a10*/  PRMT R0, R18, 0x7773, RZ ;  /* 0x0000777312007816 */ /* 0x000fe400000000ff */
[C---:B------:R-:W-:Y:S02]  /*254a20*/  LOP3.LUT P4, RZ, R21.reuse, 0x8000000, RZ, 0xc0, !PT ;  /* 0x0800000015ff7812 */ /* 0x040fe4000788c0ff */
[----:B------:R-:W-:Y:S01]  /*254a30*/  LOP3.LUT P5, RZ, R21, 0x10000000, RZ, 0xc0, !PT ;  /* 0x1000000015ff7812 */ /* 0x000fe200078ac0ff */
[----:B------:R-:W4:Y:S04]  /*254a40*/  LDL.LU.64 R10, [R1+0x4110] ;  /* 0x00411000010a7983 */ /* 0x000f280000300a00 */
[----:B--2---:R0:W-:Y:S04]  /*254a50*/  @P2 STG.E.U8 desc[UR4][R12.64], R0 ;  /* 0x000000000c002986 */ /* 0x0041e8000c101104 */
[----:B0-----:R-:W2:Y:S01]  /*254a60*/  LDL.LU.64 R12, [R1+0x40f8] ;  /* 0x0040f800010c7983 */ /* 0x001ea20000300a00 */
[----:B---3--:R-:W-:-:S05]  /*254a70*/  PRMT R0, R23, 0x7770, RZ ;  /* 0x0000777017007816 */ /* 0x008fca00000000ff */
[----:B------:R0:W-:Y:S02]  /*254a80*/  @P3 STG.E.U8 desc[UR4][R14.64], R0 ;  /* 0x000000000e003986 */ /* 0x0001e4000c101104 */
[C---:B0-----:R-:W-:Y:S02]  /*254a90*/  PRMT R0, R23.reuse, 0x7771, RZ ;  /* 0x0000777117007816 */ /* 0x041fe400000000ff */
[----:B------:R-:W3:Y:S04]  /*254aa0*/  LDL.LU.64 R14, [R1+0x4108] ;  /* 0x00410800010e7983 */ /* 0x000ee80000300a00 */
[----:B------:R0:W-:Y:S02]  /*254ab0*/  @P4 STG.E.U8 desc[UR4][R8.64], R0 ;  /* 0x0000000008004986 */ /* 0x0001e4000c101104 */
[----:B0-----:R-:W-:-:S05]  /*254ac0*/  PRMT R0, R23, 0x7772, RZ ;  /* 0x0000777217007816 */ /* 0x001fca00000000ff */
[----:B----4-:R0:W-:Y:S04]  /*254ad0*/  @P5 STG.E.U8 desc[UR4][R16.64], R0 ;  /* 0x0000000010005986 */ /* 0x0101e8000c101104 */
[----:B0-----:R-:W4:Y:S04]  /*254ae0*/  LDL.LU.64 R16, [R1+0x4128] ;  /* 0x0041280001107983 */ /* 0x001f280000300a00 */
[----:B------:R-:W2:Y:S04]  /*254af0*/  LDL.LU R5, [R1+0x7b4] ;  /* 0x0007b40001057983 */ /* 0x000ea80000300800 */
[----:B--2---:R0:W-:Y:S04]  /*254b00*/  STL [R1+0x77a0], R5 ;  /* 0x0077a00501007387 */ /* 0x0041e80000100800 */
[----:B0-----:R-:W2:Y:S04]  /*254b10*/  LDL.LU.64 R4, [R1+0x4138] ;  /* 0x0041380001047983 */ /* 0x001ea80000300a00 */
[----:B------:R-:W2:Y:S01]  /*254b20*/  LDL.LU.64 R6, [R1+0x4148] ;  /* 0x0041480001067983 */ /* 0x000ea20000300a00 */
        /* <DEDUP_REMOVED lines=21> */
[----:B------:R-:W-:-:S07]  /*254c80*/  LOP3.LUT R28, R28, 0xfffbffff, RZ, 0xc0, !PT ;  /* 0xfffbffff1c1c7812 */ /* 0x000fce00078ec0ff */
        /* <DEDUP_REMOVED lines=16> */
[----:B------:R-:W-:Y:S01]  /*254d90*/  LOP3.LUT P6, RZ, R28, 0x10000, RZ, 0xc0, !PT ;  /* 0x000100001cff7812 */ /* 0x000fe200078cc0ff */
[----:B0-----:R-:W-:-:S05]  /*254da0*/  IMAD.MOV.U32 R0, RZ, RZ, R22 ;  /* 0x000000ffff007224 */ /* 0x001fca00078e0016 */
[----:B------:R-:W-:-:S07]  /*254db0*/  PRMT R0, R0, 0x7773, RZ ;  /* 0x0000777300007816 */ /* 0x000fce00000000ff */
        /* <DEDUP_REMOVED lines=33> */
[C---:B---3--:R-:W-:Y:S02]  /*254fd0*/  PRMT R0, R21.reuse, 0x7770, RZ ;  /* 0x0000777015007816 */ /* 0x048fe400000000ff */
[----:B------:R-:W2:Y:S04]  /*254fe0*/  LDL.LU.64 R2, [R1+0x4188] ;  /* 0x0041880001027983 */ /* 0x000ea80000300a00 */
[----:B------:R0:W-:Y:S02]  /*254ff0*/  @P0 STG.E.U8 desc[UR4][R8.64], R0 ;  /* 0x0000000008000986 */ /* 0x0001e4000c101104 */
[----:B0-----:R-:W-:-:S05]  /*255000*/  PRMT R0, R21, 0x7771, RZ ;  /* 0x0000777115007816 */ /* 0x001fca00000000ff */
[----:B------:R0:W-:Y:S02]  /*255010*/  @P1 STG.E.U8 desc[UR4][R10.64], R0 ;  /* 0x000000000a001986 */ /* 0x0001e4000c101104 */
[----:B0-----:R-:W-:-:S05]  /*255020*/  PRMT R0, R21, 0x7772, RZ ;  /* 0x0000777215007816 */ /* 0x001fca00000000ff */
[----:B------:R0:W-:Y:S02]  /*255030*/  @P2 STG.E.U8 desc[UR4][R12.64], R0 ;  /* 0x000000000c002986 */ /* 0x0001e4000c101104 */
[----:B0-----:R-:W-:-:S05]  /*255040*/  PRMT R0, R21, 0x7773, RZ ;  /* 0x0000777315007816 */ /* 0x001fca00000000ff */
[----:B------:R4:W-:Y:S02]  /*255050*/  @P3 STG.E.U8 desc[UR4][R14.64], R0 ;  /* 0x000000000e003986 */ /* 0x0009e4000c101104 */
[C---:B----4-:R-:W-:Y:S02]  /*255060*/  PRMT R0, R18.reuse, 0x7770, RZ ;  /* 0x0000777012007816 */ /* 0x050fe400000000ff */
[----:B------:R-:W3:Y:S04]  /*255070*/  LDL.LU.64 R14, [R1+0x41a0] ;  /* 0x0041a000010e7983 */ /* 0x000ee80000300a00 */
[----:B------:R-:W4:Y:S04]  /*255080*/  LDL.LU.64 R8, [R1+0x4180] ;  /* 0x0041800001087983 */ /* 0x000f280000300a00 */
[----:B------:R-:W4:Y:S04]  /*255090*/  LDL.LU.64 R10, [R1+0x4198] ;  /* 0x00419800010a7983 */ /* 0x000f280000300a00 */
[----:B------:R0:W-:Y:S02]  /*2550a0*/  @P4 STG.E.U8 desc[UR4][R16.64], R0 ;  /* 0x0000000010004986 */ /* 0x0001e4000c101104 */
[----:B0-----:R-:W-:-:S02]  /*2550b0*/  PRMT R0, R18, 0x7771, RZ ;  /* 0x0000777112007816 */ /* 0x001fc400000000ff */
[----:B------:R-:W4:Y:S04]  /*2550c0*/  LDL.LU.64 R16, [R1+0x41b0] ;  /* 0x0041b00001107983 */ /* 0x000f280000300a00 */
[----:B------:R0:W-:Y:S04]  /*2550d0*/  @P5 STG.E.U8 desc[UR4][R22.64], R0 ;  /* 0x0000000016005986 */ /* 0x0001e8000c101104 */
[----:B0-----:R-:W4:Y:S01]  /*2550e0*/  LDL.LU R23, [R1+0x7dc] ;  /* 0x0007dc0001177983 */ /* 0x001f220000300800 */
[----:B------:R-:W-:Y:S02]  /*2550f0*/  LOP3.LUT P6, RZ, R19, 0x1000000, RZ, 0xc0, !PT ;  /* 0x0100000013ff7812 */ /* 0x000fe400078cc0ff */
[----:B------:R-:W-:-:S02]  /*255100*/  LOP3.LUT R28, R28, 0xffffffef, RZ, 0xc0, !PT ;  /* 0xffffffef1c1c7812 */ /* 0x000fc400078ec0ff */
[C---:B------:R-:W-:Y:S02]  /*255110*/  LOP3.LUT P2, RZ, R19.reuse, 0x1000, RZ, 0xc0, !PT ;  /* 0x0000100013ff7812 */ /* 0x040fe4000784c0ff */
[C---:B------:R-:W-:Y:S02]  /*255120*/  LOP3.LUT P3, RZ, R19.reuse, 0x2000, RZ, 0xc0, !PT ;  /* 0x0000200013ff7812 */ /* 0x040fe4000786c0ff */
[----:B------:R-:W-:Y:S02]  /*255130*/  PRMT R0, R18, 0x7772, RZ ;  /* 0x0000777212007816 */ /* 0x000fe400000000ff */
[C---:B------:R-:W-:Y:S02]  /*255140*/  LOP3.LUT P4, RZ, R19.reuse, 0x4000, RZ, 0xc0, !PT ;  /* 0x0000400013ff7812 */ /* 0x040fe4000788c0ff */
[----:B------:R-:W-:Y:S01]  /*255150*/  LOP3.LUT P5, RZ, R19, 0x8000, RZ, 0xc0, !PT ;  /* 0x0000800013ff7812 */ /* 0x000fe200078ac0ff */
[----:B------:R-:W-:Y:S01]  /*255160*/  IMAD.MOV.U32 R22, RZ, RZ, R25 ;  /* 0x000000ffff167224 */ /* 0x000fe200078e0019 */
        /* <DEDUP_REMOVED lines=24> */
[----:B------:R-:W-:Y:S02]  /*2552f0*/  IMAD.MOV.U32 R25, RZ, RZ, R26 ;  /* 0x000000ffff197224 */ /* 0x000fe400078e001a */
[----:B------:R-:W-:Y:S02]  /*255300*/  IMAD.MOV.U32 R26, RZ, RZ, R29 ;  /* 0x000000ffff1a7224 */ /* 0x000fe400078e001d */
[----:B------:R-:W4:Y:S04]  /*255310*/  LDL.LU R29, [R1+0x7bc] ;  /* 0x0007bc00011d7983 */ /* 0x000f280000300800 */
        /* <DEDUP_REMOVED lines=8> */
[----:B0-----:R-:W-:-:S05]  /*2553a0*/  PRMT R0, R23, 0x7772, RZ ;  /* 0x0000777217007816 */ /* 0x001fca00000000ff */
[----:B------:R0:W-:Y:S04]  /*2553b0*/  @P6 STG.E.U8 desc[UR4][R16.64], R0 ;  /* 0x0000000010006986 */ /* 0x0001e8000c101104 */
[----:B0-----:R-:W3:Y:S04]  /*2553c0*/  LDL.LU.64 R16, [R1+0x41b8] ;  /* 0x0041b80001107983 */ /* 0x001ee80000300a00 */
[----:B------:R-:W4:Y:S04]  /*2553d0*/  LDL.LU R5, [R1+0x7c0] ;  /* 0x0007c00001057983 */ /* 0x000f280000300800 */
[----:B----4-:R0:W-:Y:S04]  /*2553e0*/  STL [R1+0x7780], R5 ;  /* 0x0077800501007387 */ /* 0x0101e80000100800 */
[----:B0-----:R-:W4:Y:S04]  /*2553f0*/  LDL.LU.64 R4, [R1+0x41e0] ;  /* 0x0041e00001047983 */ /* 0x001f280000300a00 */
[----:B----4-:R0:W-:Y:S04]  /*255400*/  STL.64 [R1+0x7788], R4 ;  /* 0x0077880401007387 */ /* 0x0101e80000100a00 */
[----:B0-----:R-:W4:Y:S04]  /*255410*/  LDL.LU.64 R4, [R1+0x41d0] ;  /* 0x0041d00001047983 */ /* 0x001f280000300a00 */
        /* <DEDUP_REMOVED lines=22> */
[----:B------:R-:W2:Y:S04]  /*255580*/  LDL.LU R18, [R1+0x7c4] ;  /* 0x0007c40001127983 */ /* 0x000ea80000300800 */
[----:B------:R-:W2:Y:S04]  /*255590*/  LDL.LU R23, [R1+0x44] ;  /* 0x0000440001177983 */ /* 0x000ea80000300800 */
[----:B------:R-:W2:Y:S04]  /*2555a0*/  LDL.LU.64 R14, [R1+0x4338] ;  /* 0x00433800010e7983 */ /* 0x000ea80000300a00 */
[----:B------:R-:W2:Y:S04]  /*2555b0*/  LDL.LU.64 R16, [R1+0x4290] ;  /* 0x0042900001107983 */ /* 0x000ea80000300a00 */
[----:B------:R-:W2:Y:S01]  /*2555c0*/  LDL.LU.64 R4, [R1+0x7788] ;  /* 0x0077880001047983 */ /* 0x000ea20000300a00 */
        /* <DEDUP_REMOVED lines=16> */
[----:B------:R-:W-:Y:S02]  /*2556d0*/  PRMT R0, R5, 0x7772, RZ ;  /* 0x0000777205007816 */ /* 0x000fe400000000ff */
[----:B------:R-:W-:-:S09]  /*2556e0*/  LOP3.LUT P2, RZ, R19, 0x8000000, RZ, 0xc0, !PT ;  /* 0x0800000013ff7812 */ /* 0x000fd2000784c0ff */
[----:B---3--:R0:W-:Y:S01]  /*2556f0*/  @P6 STG.E.U8 desc[UR4][R6.64], R0 ;  /* 0x0000000006006986 */ /* 0x0081e2000c101104 */
[----:B------:R-:W-:Y:S02]  /*255700*/  LOP3.LUT P3, RZ, R19, 0x10000000, RZ, 0xc0, !PT ;  /* 0x1000000013ff7812 */ /* 0x000fe4000786c0ff */
[----:B0-----:R-:W-:-:S05]  /*255710*/  PRMT R0, R5, 0x7773, RZ ;  /* 0x0000777305007816 */ /* 0x001fca00000000ff */
[----:B----4-:R2:W-:Y:S01]  /*255720*/  @P0 STG.E.U8 desc[UR4][R2.64], R0 ;  /* 0x0000000002000986 */ /* 0x0105e2000c101104 */
[C---:B------:R-:W-:Y:S02]  /*255730*/  LOP3.LUT P4, RZ, R19.reuse, 0x20000000, RZ, 0xc0, !PT ;  /* 0x2000000013ff7812 */ /* 0x040fe4000788c0ff */
[----:B------:R-:W-:Y:S02]  /*255740*/  LOP3.LUT P5, RZ, R19, 0x40000000, RZ, 0xc0, !PT ;  /* 0x4000000013ff7812 */ /* 0x000fe400078ac0ff */
[----:B--2---:R-:W-:-:S05]  /*255750*/  PRMT R0, R21, 0x7770, RZ ;  /* 0x0000777015007816 */ /* 0x004fca00000000ff */
[----:B------:R0:W-:Y:S02]  /*255760*/  @P1 STG.E.U8 desc[UR4][R8.64], R0 ;  /* 0x0000000008001986 */ /* 0x0001e4000c101104 */
[----:B0-----:R-:W-:-:S05]  /*255770*/  PRMT R0, R21, 0x7771, RZ ;  /* 0x0000777115007816 */ /* 0x001fca00000000ff */
[----:B------:R0:W-:Y:S02]  /*255780*/  @P2 STG.E.U8 desc[UR4][R10.64], R0 ;  /* 0x000000000a002986 */ /* 0x0001e4000c101104 */
[----:B0-----:R-:W-:-:S05]  /*255790*/  PRMT R0, R21, 0x7772, RZ ;  /* 0x0000777215007816 */ /* 0x001fca00000000ff */
[----:B------:R0:W-:Y:S02]  /*2557a0*/  @P3 STG.E.U8 desc[UR4][R12.64], R0 ;  /* 0x000000000c003986 */ /* 0x0001e4000c101104 */
[----:B0-----:R-:W-:-:S05]  /*2557b0*/  PRMT R0, R21, 0x7773, RZ ;  /* 0x0000777315007816 */ /* 0x001fca00000000ff */
[----:B------:R0:W-:Y:S04]  /*2557c0*/  @P4 STG.E.U8 desc[UR4][R14.64], R0 ;  /* 0x000000000e004986 */ /* 0x0001e8000c101104 */
[----:B0-----:R-:W2:Y:S01]  /*2557d0*/  LDL.LU.64 R14, [R1+0x44e0] ;  /* 0x0044e000010e7983 */ /* 0x001ea20000300a00 */
[----:B------:R-:W-:-:S03]  /*2557e0*/  PRMT R0, R18, 0x7770, RZ ;  /* 0x0000777012007816 */ /* 0x000fc600000000ff */
[----:B------:R-:W3:Y:S04]  /*2557f0*/  LDL.LU.64 R4, [R1+0x46b8] ;  /* 0x0046b80001047983 */ /* 0x000ee80000300a00 */
[----:B------:R0:W-:Y:S04]  /*255800*/  @P5 STG.E.U8 desc[UR4][R16.64], R0 ;  /* 0x0000000010005986 */ /* 0x0001e8000c101104 */
[----:B0-----:R-:W4:Y:S01]  /*255810*/  LDL.LU.64 R16, [R1+0x4890] ;  /* 0x0048900001107983 */ /* 0x001f220000300a00 */
[----:B------:R-:W-:Y:S02]  /*255820*/  LOP3.LUT P2, RZ, R19, 0x80000000, RZ, 0xc0, !PT ;  /* 0x8000000013ff7812 */ /* 0x000fe4000784c0ff */
[----:B------:R-:W-:-:S02]  /*255830*/  LOP3.LUT P3, RZ, R23, 0x1, RZ, 0xc0, !PT ;  /* 0x0000000117ff7812 */ /* 0x000fc4000786c0ff */
[----:B------:R-:W-:Y:S02]  /*255840*/  PRMT R0, R18, 0x7771, RZ ;  /* 0x0000777112007816 */ /* 0x000fe400000000ff */
[C---:B------:R-:W-:Y:S01]  /*255850*/  LOP3.LUT P4, RZ, R23.reuse, 0x2, RZ, 0xc0, !PT ;  /* 0x0000000217ff7812 */ /* 0x040fe2000788c0ff */
[----:B------:R-:W4:Y:S04]  /*255860*/  LDL.LU.64 R2, [R1+0x46b0] ;  /* 0x0046b00001027983 */ /* 0x000f280000300a00 */
[----:B------:R-:W4:Y:S04]  /*255870*/  LDL.LU.64 R8, [R1+0x4888] ;  /* 0x0048880001087983 */ /* 0x000f280000300a00 */
[----:B------:R-:W4:Y:S04]  /*255880*/  LDL.LU.64 R10, [R1+0x4a70] ;  /* 0x004a7000010a7983 */ /* 0x000f280000300a00 */
[----:B------:R-:W4:Y:S04]  /*255890*/  LDL.LU R13, [R1+0x7a4] ;  /* 0x0007a400010d7983 */ /* 0x000f280000300800 */
[----:B------:R-:W4:Y:S01]  /*2558a0*/  LDL.LU R19, [R1+0x7c8] ;  /* 0x0007c80001137983 */ /* 0x000f220000300800 */
[----:B------:R-:W-:-:S02]  /*2558b0*/  LOP3.LUT P6, RZ, R23, 0x800, RZ, 0xc0, !PT ;  /* 0x0000080017ff7812 */ /* 0x000fc400078cc0ff */
[----:B------:R-:W-:Y:S01]  /*2558c0*/  LOP3.LUT R20, R20, 0xefffffff, RZ, 0xc0, !PT ;  /* 0xefffffff14147812 */ /* 0x000fe200078ec0ff */
[----:B--2---:R0:W-:Y:S02]  /*2558d0*/  @P2 STG.E.U8 desc[UR4][R14.64], R0 ;  /* 0x000000000e002986 */ /* 0x0041e4000c101104 */
[C---:B0-----:R-:W-:Y:S02]  /*2558e0*/  PRMT R0, R18.reuse, 0x7772, RZ ;  /* 0x0000777212007816 */ /* 0x041fe400000000ff */
[----:B------:R-:W2:Y:S04]  /*2558f0*/  LDL.LU.64 R14, [R1+0x4c48] ;  /* 0x004c4800010e7983 */ /* 0x000ea80000300a00 */
[----:B---3--:R0:W-:Y:S02]  /*255900*/  @P3 STG.E.U8 desc[UR4][R4.64], R0 ;  /* 0x0000000004003986 */ /* 0x0081e4000c101104 */
[----:B0-----:R-:W-:-:S05]  /*255910*/  PRMT R0, R18, 0x7773, RZ ;  /* 0x0000777312007816 */ /* 0x001fca00000000ff */
[----:B----4-:R0:W-:Y:S04]  /*255920*/  @P4 STG.E.U8 desc[UR4][R16.64], R0 ;  /* 0x0000000010004986 */ /* 0x0101e8000c101104 */
[----:B0-----:R-:W3:Y:S04]  /*255930*/  LDL.LU.64 R16, [R1+0x4a68] ;  /* 0x004a680001107983 */ /* 0x001ee80000300a00 */
        /* <DEDUP_REMOVED lines=19> */
[----:B----4-:R0:W-:Y:S04]  /*255a70*/  STL.64 [R1+0x7768], R20 ;  /* 0x0077681401007387 */ /* 0x0101e80000100a00 */
[----:B0-----:R-:W4:Y:S04]  /*255a80*/  LDL.LU.64 R20, [R1+0x4c40] ;  /* 0x004c400001147983 */ /* 0x001f280000300a00 */
[----:B------:R-:W4:Y:S02]  /*255a90*/  LDL.LU.64 R6, [R1+0x4df8] ;  /* 0x004df80001067983 */ /* 0x000f240000300a00 */
[----:B------:R-:W-:-:S02]  /*255aa0*/  @P6 LOP3.LUT R28, R28, 0x4, RZ, 0xfc, !PT ;  /* 0x000000041c1c6812 */ /* 0x000fc400078efcff */
[C---:B------:R-:W-:Y:S02]  /*255ab0*/  LOP3.LUT P6, RZ, R23.reuse, 0x10, RZ, 0xc0, !PT ;  /* 0x0000001017ff7812 */ /* 0x040fe400078cc0ff */
[----:B------:R-:W-:Y:S02]  /*255ac0*/  LOP3.LUT P5, RZ, R23, 0x4, RZ, 0xc0, !PT ;  /* 0x0000000417ff7812 */ /* 0x000fe400078ac0ff */
[----:B------:R-:W-:Y:S02]  /*255ad0*/  LOP3.LUT R28, R28, 0xfffffff7, RZ, 0xc0, !PT ;  /* 0xfffffff71c1c7812 */ /* 0x000fe400078ec0ff */
[----:B------:R-:W-:-:S07]  /*255ae0*/  PRMT R0, R13, 0x7770, RZ ;  /* 0x000077700d007816 */ /* 0x000fce00000000ff */
[----:B------:R-:W-:Y:S02]  /*255af0*/  @P6 LOP3.LUT R28, R28, 0x8, RZ, 0xfc, !PT ;  /* 0x000000081c1c6812 */ /* 0x000fe400078efcff */
[----:B------:R-:W-:Y:S01]  /*255b00*/  LOP3.LUT P6, RZ, R23, 0x8, RZ, 0xc0, !PT ;  /* 0x0000000817ff7812 */ /* 0x000fe200078cc0ff */
[----:B------:R0:W-:Y:S02]  /*255b10*/  @P5 STG.E.U8 desc[UR4][R2.64], R0 ;  /* 0x0000000002005986 */ /* 0x0001e4000c101104 */
[----:B0-----:R-:W-:-:S10]  /*255b20*/  PRMT R0, R13, 0x7771, RZ ;  /* 0x000077710d007816 */ /* 0x001fd400000000ff */
[----:B------:R0:W-:Y:S01]  /*255b30*/  @P6 STG.E.U8 desc[UR4][R8.64], R0 ;  /* 0x0000000008006986 */ /* 0x0001e2000c101104 */
[----:B------:R-:W-:Y:S02]  /*255b40*/  LOP3.LUT P6, RZ, R28, 0x8, RZ, 0xc0, !PT ;  /* 0x000000081cff7812 */ /* 0x000fe400078cc0ff */
[----:B0-----:R-:W-:-:S11]  /*255b50*/  PRMT R0, R13, 0x7772, RZ ;  /* 0x000077720d007816 */ /* 0x001fd600000000ff */
[----:B------:R0:W-:Y:S01]  /*255b60*/  @P6 STG.E.U8 desc[UR4][R10.64], R0 ;  /* 0x000000000a006986 */ /* 0x0001e2000c101104 */
[----:B------:R-:W-:Y:S02]  /*255b70*/  LOP3.LUT P6, RZ, R28, 0x4, RZ, 0xc0, !PT ;  /* 0x000000041cff7812 */ /* 0x000fe400078cc0ff */
[----:B0-----:R-:W-:-:S11]  /*255b80*/  PRMT R0, R13, 0x7773, RZ ;  /* 0x000077730d007816 */ /* 0x001fd600000000ff */
[----:B--2---:R0:W-:Y:S01]  /*255b90*/  @P6 STG.E.U8 desc[UR4][R14.64], R0 ;  /* 0x000000000e006986 */ /* 0x0041e2000c101104 */
[----:B------:R-:W-:Y:S02]  /*255ba0*/  LOP3.LUT P6, RZ, R28, 0x2, RZ, 0xc0, !PT ;  /* 0x000000021cff7812 */ /* 0x000fe400078cc0ff */
[----:B0-----:R-:W-:-:S11]  /*255bb0*/  PRMT R0, R19, 0x7770, RZ ;  /* 0x0000777013007816 */ /* 0x001fd600000000ff */
[----:B---3--:R0:W-:Y:S01]  /*255bc0*/  @P6 STG.E.U8 desc[UR4][R16.64], R0 ;  /* 0x0000000010006986 */ /* 0x0081e2000c101104 */
[----:B------:R-:W-:Y:S02]  /*255bd0*/  LOP3.LUT P6, RZ, R28, 0x1, RZ, 0xc0, !PT ;  /* 0x000000011cff7812 */ /* 0x000fe400078cc0ff */
[C---:B0-----:R-:W-:Y:S01]  /*255be0*/  PRMT R0, R19.reuse, 0x7771, RZ ;  /* 0x0000777113007816 */ /* 0x041fe200000000ff */
[----:B----4-:R0:W-:Y:S10]  /*255bf0*/  STL.64 [R1+0x7760], R6 ;  /* 0x0077600601007387 */ /* 0x0101f40000100a00 */
[----:B------:R-:W-:Y:S04]  /*255c00*/  @P6 STG.E.U8 desc[UR4][R20.64], R0 ;  /* 0x0000000014006986 */ /* 0x000fe8000c101104 */
        /* <DEDUP_REMOVED lines=9> */
[----:B------:R0:W-:Y:S04]  /*255ca0*/  STL [R1+0x74d8], R29 ;  /* 0x0074d81d01007387 */ /* 0x0001e80000100800 */
[----:B0-----:R-:W2:Y:S04]  /*255cb0*/  LDL.LU.64 R28, [R1+0x4f40] ;  /* 0x004f4000011c7983 */ /* 0x001ea80000300a00 */
[----:B------:R-:W2:Y:S01]  /*255cc0*/  LDL.LU.64 R20, [R1+0x7768] ;  /* 0x0077680001147983 */ /* 0x000ea20000300a00 */
[----:B------:R-:W-:-:S02]  /*255cd0*/  PRMT R0, R19, 0x7772, RZ ;  /* 0x0000777213007816 */ /* 0x000fc400000000ff */
[----:B--2---:R-:W-:-:S13]  /*255ce0*/  LOP3.LUT P6, RZ, R20, 0x80000000, RZ, 0xc0, !PT ;  /* 0x8000000014ff7812 */ /* 0x004fda00078cc0ff */
[----:B------:R0:W-:Y:S04]  /*255cf0*/  @P6 STG.E.U8 desc[UR4][R6.64], R0 ;  /* 0x0000000006006986 */ /* 0x0001e8000c101104 */
        /* <DEDUP_REMOVED lines=10> */
[----:B------:R0:W-:Y:S01]  /*255da0*/  @P6 STG.E.U8 desc[UR4][R28.64], R0 ;  /* 0x000000001c006986 */ /* 0x0001e2000c101104 */
[----:B------:R-:W-:-:S02]  /*255db0*/  LOP3.LUT P6, RZ, R20, 0x20000000, RZ, 0xc0, !PT ;  /* 0x2000000014ff7812 */ /* 0x000fc400078cc0ff */
[----:B0-----:R-:W-:-:S11]  /*255dc0*/  PRMT R0, R21, 0x7770, RZ ;  /* 0x0000777015007816 */ /* 0x001fd600000000ff */
[----:B--2---:R0:W-:Y:S01]  /*255dd0*/  @P6 STG.E.U8 desc[UR4][R6.64], R0 ;  /* 0x0000000006006986 */ /* 0x0041e2000c101104 */
[----:B------:R-:W-:Y:S02]  /*255de0*/  LOP3.LUT P6, RZ, R20, 0x10000000, RZ, 0xc0, !PT ;  /* 0x1000000014ff7812 */ /* 0x000fe400078cc0ff */
[----:B0-----:R-:W-:-:S11]  /*255df0*/  PRMT R0, R21, 0x7771, RZ ;  /* 0x0000777115007816 */ /* 0x001fd600000000ff */
[----:B----4-:R0:W-:Y:S02]  /*255e00*/  @P6 STG.E.U8 desc[UR4][R4.64], R0 ;  /* 0x0000000004006986 */ /* 0x0101e4000c101104 */
[----:B0-----:R-:W-:-:S05]  /*255e10*/  PRMT R0, R21, 0x7772, RZ ;  /* 0x0000777215007816 */ /* 0x001fca00000000ff */
[----:B------:R0:W-:Y:S02]  /*255e20*/  @P0 STG.E.U8 desc[UR4][R2.64], R0 ;  /* 0x0000000002000986 */ /* 0x0001e4000c101104 */
[----:B0-----:R-:W-:-:S05]  /*255e30*/  PRMT R0, R21, 0x7773, RZ ;  /* 0x0000777315007816 */ /* 0x001fca00000000ff */
[----:B------:R3:W-:Y:S02]  /*255e40*/  @P1 STG.E.U8 desc[UR4][R8.64], R0 ;  /* 0x0000000008001986 */ /* 0x0007e4000c101104 */
[----:B---3--:R-:W-:-:S05]  /*255e50*/  PRMT R0, R18, 0x7770, RZ ;  /* 0x0000777012007816 */ /* 0x008fca00000000ff */
[----:B------:R0:W-:Y:S02]  /*255e60*/  @P2 STG.E.U8 desc[UR4][R10.64], R0 ;  /* 0x000000000a002986 */ /* 0x0001e4000c101104 */
[----:B0-----:R-:W-:-:S05]  /*255e70*/  PRMT R0, R18, 0x7771, RZ ;  /* 0x0000777112007816 */ /* 0x001fca00000000ff */
[----:B------:R0:W-:Y:S02]  /*255e80*/  @P3 STG.E.U8 desc[UR4][R12.64], R0 ;  /* 0x000000000c003986 */ /* 0x0001e4000c101104 */
[C---:B0-----:R-:W-:Y:S02]  /*255e90*/  PRMT R0, R18.reuse, 0x7772, RZ ;  /* 0x0000777212007816 */ /* 0x041fe400000000ff */
[----:B------:R-:W2:Y:S04]  /*255ea0*/  LDL.LU.64 R12, [R1+0x5068] ;  /* 0x00506800010c7983 */ /* 0x000ea80000300a00 */
[----:B------:R0:W-:Y:S02]  /*255eb0*/  @P4 STG.E.U8 desc[UR4][R14.64], R0 ;  /* 0x000000000e004986 */ /* 0x0001e4000c101104 */
[----:B0-----:R-:W-:-:S02]  /*255ec0*/  PRMT R0, R18, 0x7773, RZ ;  /* 0x0000777312007816 */ /* 0x001fc400000000ff */
[----:B------:R-:W3:Y:S04]  /*255ed0*/  LDL.LU.64 R14, [R1+0x5080] ;  /* 0x00508000010e7983 */ /* 0x000ee80000300a00 */
[----:B------:R-:W4:Y:S04]  /*255ee0*/  LDL.LU.64 R4, [R1+0x5098] ;  /* 0x0050980001047983 */ /* 0x000f280000300a00 */
[----:B------:R0:W-:Y:S02]  /*255ef0*/  @P5 STG.E.U8 desc[UR4][R16.64], R0 ;  /* 0x0000000010005986 */ /* 0x0001e4000c101104 */
[----:B0-----:R-:W-:-:S02]  /*255f00*/  IMAD.MOV.U32 R17, RZ, RZ, R22 ;  /* 0x000000ffff117224 */ /* 0x001fc400078e0016 */
[----:B------:R-:W2:Y:S01]  /*255f10*/  LDL.LU R22, [R1+0x7ac] ;  /* 0x0007ac0001167983 */ /* 0x000ea20000300800 */
[C---:B------:R-:W-:Y:S02]  /*255f20*/  LOP3.LUT P6, RZ, R23.reuse, 0x40000000, RZ, 0xc0, !PT ;  /* 0x4000000017ff7812 */ /* 0x040fe400078cc0ff */
[----:B------:R-:W-:Y:S02]  /*255f30*/  LOP3.LUT R20, R20, 0xffefffff, RZ, 0xc0, !PT ;  /* 0xffefffff14147812 */ /* 0x000fe400078ec0ff */
[C---:B------:R-:W-:Y:S02]  /*255f40*/  LOP3.LUT P2, RZ, R23.reuse, 0x40000, RZ, 0xc0, !PT ;  /* 0x0004000017ff7812 */ /* 0x040fe4000784c0ff */
[C---:B------:R-:W-:Y:S02]  /*255f50*/  LOP3.LUT P3, RZ, R23.reuse, 0x80000, RZ, 0xc0, !PT ;  /* 0x0008000017ff7812 */ /* 0x040fe4000786c0ff */
[----:B------:R-:W-:Y:S01]  /*255f60*/  LOP3.LUT P4, RZ, R23, 0x100000, RZ, 0xc0, !PT ;  /* 0x0010000017ff7812 */ /* 0x000fe2000788c0ff */
[----:B------:R-:W3:Y:S04]  /*255f70*/  LDL.LU.64 R2, [R1+0x50a8] ;  /* 0x0050a80001027983 */ /* 0x000ee80000300a00 */
[----:B------:R-:W3:Y:S04]  /*255f80*/  LDL.LU.64 R8, [R1+0x5090] ;  /* 0x0050900001087983 */ /* 0x000ee80000300a00 */
[----:B------:R-:W3:Y:S04]  /*255f90*/  LDL.LU R21, [R1+0x48] ;  /* 0x0000480001157983 */ /* 0x000ee80000300800 */
        /* <DEDUP_REMOVED lines=23> */
[----:B------:R-:W-:-:S07]  /*256110*/  LOP3.LUT P0, RZ, R23, 0x80000000, RZ, 0xc0, !PT ;  /* 0x8000000017ff7812 */ /* 0x000fce000780c0ff */
[----:B------:R-:W-:Y:S02]  /*256120*/  @P6 LOP3.LUT R20, R20, 0x8000000, RZ, 0xfc, !PT ;  /* 0x0800000014146812 */ /* 0x000fe400078efcff */
[----:B------:R-:W-:Y:S02]  /*256130*/  LOP3.LUT P6, RZ, R23, 0x400000, RZ, 0xc0, !PT ;  /* 0x0040000017ff7812 */ /* 0x000fe400078cc0ff */
[----:B--2---:R-:W-:-:S05]  /*256140*/  PRMT R0, R22, 0x7770, RZ ;  /* 0x0000777016007816 */ /* 0x004fca00000000ff */
[----:B------:R0:W-:Y:S02]  /*256150*/  @P2 STG.E.U8 desc[UR4][R12.64], R0 ;  /* 0x000000000c002986 */ /* 0x0001e4000c101104 */
[C---:B0-----:R-:W-:Y:S02]  /*256160*/  PRMT R0, R22.reuse, 0x7771, RZ ;  /* 0x0000777116007816 */ /* 0x041fe400000000ff */
[----:B------:R-:W2:Y:S04]  /*256170*/  LDL.LU.64 R12, [R1+0x50c8] ;  /* 0x0050c800010c7983 */ /* 0x000ea80000300a00 */
[----:B---3--:R0:W-:Y:S02]  /*256180*/  @P3 STG.E.U8 desc[UR4][R14.64], R0 ;  /* 0x000000000e003986 */ /* 0x0081e4000c101104 */
[----:B0-----:R-:W-:-:S02]  /*256190*/  PRMT R0, R22, 0x7772, RZ ;  /* 0x0000777216007816 */ /* 0x001fc400000000ff */
[----:B------:R-:W3:Y:S04]  /*2561a0*/  LDL.LU R14, [R1+0x770] ;  /* 0x00077000010e7983 */ /* 0x000ee80000300800 */
[----:B----4-:R0:W-:Y:S02]  /*2561b0*/  @P4 STG.E.U8 desc[UR4][R4.64], R0 ;  /* 0x0000000004004986 */ /* 0x0101e4000c101104 */
[----:B0-----:R-:W-:Y:S02]  /*2561c0*/  PRMT R0, R22, 0x7773, RZ ;  /* 0x0000777316007816 */ /* 0x001fe400000000ff */
[----:B------:R-:W4:Y:S04]  /*2561d0*/  LDL.LU.64 R22, [R1+0x50e0] ;  /* 0x0050e00001167983 */ /* 0x000f280000300a00 */
[----:B------:R-:W2:Y:S04]  /*2561e0*/  LDL.LU.64 R28, [R1+0x50f8] ;  /* 0x0050f800011c7983 */ /* 0x000ea80000300a00 */
[----:B--2---:R0:W-:Y:S04]  /*2561f0*/  STL.64 [R1+0x7748], R28 ;  /* 0x0077481c01007387 */ /* 0x0041e80000100a00 */
[----:B0-----:R-:W2:Y:S04]  /*256200*/  LDL.LU.64 R28, [R1+0x50d8] ;  /* 0x0050d800011c7983 */ /* 0x001ea80000300a00 */
[----:B------:R0:W-:Y:S02]  /*256210*/  @P5 STG.E.U8 desc[UR4][R2.64], R0 ;  /* 0x0000000002005986 */ /* 0x0001e4000c101104 */
[----:B0-----:R-:W-:-:S05]  /*256220*/  PRMT R0, R17, 0x7770, RZ ;  /* 0x0000777011007816 */ /* 0x001fca00000000ff */
        /* <DEDUP_REMOVED lines=11> */
[----:B------:R0:W-:Y:S01]  /*2562e0*/  @P6 STG.E.U8 desc[UR4][R12.64], R0 ;  /* 0x000000000c006986 */ /* 0x0001e2000c101104 */
[----:B------:R-:W-:-:S03]  /*2562f0*/  LOP3.LUT P6, RZ, R20, 0x2000000, RZ, 0xc0, !PT ;  /* 0x0200000014ff7812 */ /* 0x000fc600078cc0ff */
[----:B------:R-:W2:Y:S04]  /*256300*/  LDL.LU.64 R4, [R1+0x50f0] ;  /* 0x0050f00001047983 */ /* 0x000ea80000300a00 */
[----:B------:R-:W2:Y:S04]  /*256310*/  LDL.LU.64 R2, [R1+0x5100] ;  /* 0x0051000001027983 */ /* 0x000ea80000300a00 */
[----:B------:R-:W2:Y:S04]  /*256320*/  LDL.LU.64 R8, [R1+0x5128] ;  /* 0x0051280001087983 */ /* 0x000ea80000300a00 */
[----:B------:R-:W2:Y:S01]  /*256330*/  LDL.LU.64 R10, [R1+0x5140] ;  /* 0x00514000010a7983 */ /* 0x000ea20000300a00 */
[----:B0-----:R-:W-:-:S03]  /*256340*/  IMAD.MOV.U32 R0, RZ, RZ, R17 ;  /* 0x000000ffff007224 */ /* 0x001fc600078e0011 */
[----:B------:R-:W2:Y:S04]  /*256350*/  LDL.LU.64 R12, [R1+0x5120] ;  /* 0x00512000010c7983 */ /* 0x000ea80000300a00 */
[----:B------:R-:W2:Y:S01]  /*256360*/  LDL.LU.64 R16, [R1+0x5138] ;  /* 0x0051380001107983 */ /* 0x000ea20000300a00 */
[----:B------:R-:W-:-:S05]  /*256370*/  PRMT R0, R0, 0x7773, RZ ;  /* 0x0000777300007816 */ /* 0x000fca00000000ff */
[----:B----4-:R3:W-:Y:S01]  /*256380*/  @P6 STG.E.U8 desc[UR4][R22.64], R0 ;  /* 0x0000000016006986 */ /* 0x0107e2000c101104 */
[----:B------:R-:W-:Y:S02]  /*256390*/  LOP3.LUT P6, RZ, R20, 0x1000000, RZ, 0xc0, !PT ;  /* 0x0100000014ff7812 */ /* 0x000fe400078cc0ff */
[----:B---3--:R-:W-:Y:S01]  /*2563a0*/  PRMT R0, R14, 0x7770, RZ ;  /* 0x000077700e007816 */ /* 0x008fe200000000ff */
        /* <DEDUP_REMOVED lines=14> */
[----:B--2---:R0:W-:Y:S01]  /*256490*/  @P6 STG.E.U8 desc[UR4][R28.64], R0 ;  /* 0x000000001c006986 */ /* 0x0041e2000c101104 */
[----:B------:R-:W-:Y:S02]  /*2564a0*/  LOP3.LUT P6, RZ, R20, 0x200000, RZ, 0xc0, !PT ;  /* 0x0020000014ff7812 */ /* 0x000fe400078cc0ff */
[----:B0-----:R-:W-:-:S11]  /*2564b0*/  PRMT R0, R14, 0x7773, RZ ;  /* 0x000077730e007816 */ /* 0x001fd600000000ff */
[----:B------:R0:W-:Y:S01]  /*2564c0*/  @P6 STG.E.U8 desc[UR4][R6.64], R0 ;  /* 0x0000000006006986 */ /* 0x0001e2000c101104 */
[----:B------:R-:W-:Y:S02]  /*2564d0*/  LOP3.LUT P6, RZ, R20, 0x100000, RZ, 0xc0, !PT ;  /* 0x0010000014ff7812 */ /* 0x000fe400078cc0ff */
        /* <DEDUP_REMOVED lines=15> */
[----:B---3--:R0:W-:Y:S04]  /*2565d0*/  @P5 STG.E.U8 desc[UR4][R22.64], R0 ;  /* 0x0000000016005986 */ /* 0x0081e8000c101104 */
[----:B0-----:R-:W3:Y:S04]  /*2565e0*/  LDL.LU.64 R22, [R1+0x5158] ;  /* 0x0051580001167983 */ /* 0x001ee80000300a00 */
[----:B------:R-:W3:Y:S04]  /*2565f0*/  LDL.LU.64 R8, [R1+0x5188] ;  /* 0x0051880001087983 */ /* 0x000ee80000300a00 */
[----:B------:R-:W3:Y:S01]  /*256600*/  LDL.LU R18, [R1+0x798] ;  /* 0x0007980001127983 */ /* 0x000ee20000300800 */
[----:B------:R-:W-:-:S02]  /*256610*/  LOP3.LUT P2, RZ, R21, 0x20, RZ, 0xc0, !PT ;  /* 0x0000002015ff7812 */ /* 0x000fc4000784c0ff */
[----:B------:R-:W-:Y:S02]  /*256620*/  LOP3.LUT P3, RZ, R21, 0x40, RZ, 0xc0, !PT ;  /* 0x0000004015ff7812 */ /* 0x000fe4000786c0ff */
[----:B------:R-:W-:Y:S02]  /*256630*/  PRMT R0, R15, 0x7773, RZ ;  /* 0x000077730f007816 */ /* 0x000fe400000000ff */
[----:B------:R-:W-:Y:S01]  /*256640*/  LOP3.LUT P4, RZ, R21, 0x80, RZ, 0xc0, !PT ;  /* 0x0000008015ff7812 */ /* 0x000fe2000788c0ff */
[----:B------:R-:W4:Y:S04]  /*256650*/  LDL.LU.64 R10, [R1+0x51a0] ;  /* 0x0051a000010a7983 */ /* 0x000f280000300a00 */
[----:B------:R-:W4:Y:S04]  /*256660*/  LDL.LU.64 R14, [R1+0x5180] ;  /* 0x00518000010e7983 */ /* 0x000f280000300a00 */
[----:B--2---:R3:W-:Y:S02]  /*256670*/  @P2 STG.E.U8 desc[UR4][R12.64], R0 ;  /* 0x000000000c002986 */ /* 0x0047e4000c101104 */
[----:B---3--:R-:W-:-:S05]  /*256680*/  PRMT R0, R18, 0x7770, RZ ;  /* 0x0000777012007816 */ /* 0x008fca00000000ff */
[----:B----4-:R0:W-:Y:S02]  /*256690*/  @P3 STG.E.U8 desc[UR4][R16.64], R0 ;  /* 0x0000000010003986 */ /* 0x0101e4000c101104 */
[----:B0-----:R-:W-:Y:S02]  /*2566a0*/  PRMT R0, R18, 0x7771, RZ ;  /* 0x0000777112007816 */ /* 0x001fe400000000ff */
[----:B------:R-:W2:Y:S04]  /*2566b0*/  LDL.LU.64 R16, [R1+0x5198] ;  /* 0x0051980001107983 */ /* 0x000ea80000300a00 */
[----:B------:R0:W-:Y:S04]  /*2566c0*/  @P4 STG.E.U8 desc[UR4][R22.64], R0 ;  /* 0x0000000016004986 */ /* 0x0001e8000c101104 */
[----:B0-----:R-:W3:Y:S04]  /*2566d0*/  LDL.LU.64 R22, [R1+0x51b0] ;  /* 0x0051b00001167983 */ /* 0x001ee80000300a00 */
[----:B------:R-:W4:Y:S04]  /*2566e0*/  LDL.LU R12, [R1+0x79c] ;  /* 0x00079c00010c7983 */ /* 0x000f280000300800 */
[----:B------:R-:W2:Y:S04]  /*2566f0*/  LDL.LU.64 R28, [R1+0x51b8] ;  /* 0x0051b800011c7983 */ /* 0x000ea80000300a00 */
        /* <DEDUP_REMOVED lines=20> */
[C---:B------:R-:W-:Y:S01]  /*256840*/  LOP3.LUT P6, RZ, R21.reuse, 0x800, RZ, 0xc0, !PT ;  /* 0x0000080015ff7812 */ /* 0x040fe200078cc0ff */
[----:B--2---:R0:W-:Y:S04]  /*256850*/  STL.64 [R1+0x7740], R28 ;  /* 0x0077401c01007387 */ /* 0x0041e80000100a00 */
[----:B0-----:R-:W2:Y:S01]  /*256860*/  LDL.LU.64 R28, [R1+0x51c0] ;  /* 0x0051c000011c7983 */ /* 0x001ea20000300a00 */
[----:B------:R-:W-:Y:S02]  /*256870*/  LOP3.LUT R20, R20, 0xfffbffff, RZ, 0xc0, !PT ;  /* 0xfffbffff14147812 */ /* 0x000fe400078ec0ff */
[----:B------:R-:W-:-:S02]  /*256880*/  LOP3.LUT P5, RZ, R21, 0x100, RZ, 0xc0, !PT ;  /* 0x0000010015ff7812 */ /* 0x000fc400078ac0ff */
[----:B------:R-:W-:Y:S01]  /*256890*/  PRMT R0, R18, 0x7772, RZ ;  /* 0x0000777212007816 */ /* 0x000fe200000000ff */
[----:B------:R-:W4:Y:S02]  /*2568a0*/  LDL.LU.64 R6, [R1+0x51d8] ;  /* 0x0051d80001067983 */ /* 0x000f240000300a00 */
[----:B------:R-:W-:Y:S02]  /*2568b0*/  @P6 LOP3.LUT R20, R20, 0x40000, RZ, 0xfc, !PT ;  /* 0x0004000014146812 */ /* 0x000fe400078efcff */
[----:B------:R-:W-:Y:S01]  /*2568c0*/  LOP3.LUT P6, RZ, R21, 0x400, RZ, 0xc0, !PT ;  /* 0x0000040015ff7812 */ /* 0x000fe200078cc0ff */
[----:B------:R-:W4:Y:S04]  /*2568d0*/  LDL.LU R13, [R1+0x77c] ;  /* 0x00077c00010d7983 */ /* 0x000f280000300800 */
[----:B------:R-:W4:Y:S01]  /*2568e0*/  LDL.LU.64 R4, [R1+0x51e8] ;  /* 0x0051e80001047983 */ /* 0x000f220000300a00 */
[----:B------:R-:W-:-:S03]  /*2568f0*/  LOP3.LUT R20, R20, 0xfff7ffff, RZ, 0xc0, !PT ;  /* 0xfff7ffff14147812 */ /* 0x000fc600078ec0ff */
[----:B------:R-:W4:Y:S04]  /*256900*/  LDL.LU.64 R2, [R1+0x51d0] ;  /* 0x0051d00001027983 */ /* 0x000f280000300a00 */
[----:B------:R-:W-:Y:S02]  /*256910*/  @P6 LOP3.LUT R20, R20, 0x80000, RZ, 0xfc, !PT ;  /* 0x0008000014146812 */ /* 0x000fe400078efcff */
[----:B------:R-:W-:Y:S01]  /*256920*/  LOP3.LUT P6, RZ, R21, 0x200, RZ, 0xc0, !PT ;  /* 0x0000020015ff7812 */ /* 0x000fe200078cc0ff */
[----:B------:R0:W-:Y:S02]  /*256930*/  @P5 STG.E.U8 desc[UR4][R8.64], R0 ;  /* 0x0000000008005986 */ /* 0x0001e4000c101104 */
[----:B0-----:R-:W-:Y:S02]  /*256940*/  PRMT R0, R18, 0x7773, RZ ;  /* 0x0000777312007816 */ /* 0x001fe400000000ff */
[----:B------:R-:W4:Y:S04]  /*256950*/  LDL.LU.64 R8, [R1+0x51e0] ;  /* 0x0051e00001087983 */ /* 0x000f280000300a00 */
[----:B------:R-:W4:Y:S04]  /*256960*/  LDL.LU R18, [R1+0x780] ;  /* 0x0007800001127983 */ /* 0x000f280000300800 */
[----:B------:R0:W-:Y:S01]  /*256970*/  @P6 STG.E.U8 desc[UR4][R10.64], R0 ;  /* 0x000000000a006986 */ /* 0x0001e2000c101104 */
[----:B------:R-:W-:-:S02]  /*256980*/  LOP3.LUT P6, RZ, R20, 0x80000, RZ, 0xc0, !PT ;  /* 0x0008000014ff7812 */ /* 0x000fc400078cc0ff */
[----:B0-----:R-:W-:Y:S01]  /*256990*/  PRMT R0, R24, 0x7770, RZ ;  /* 0x0000777018007816 */ /* 0x001fe200000000ff */
[----:B------:R-:W4:Y:S10]  /*2569a0*/  LDL.LU.64 R10, [R1+0x5200] ;  /* 0x00520000010a7983 */ /* 0x000f340000300a00 */
        /* <DEDUP_REMOVED lines=8> */
[----:B---3--:R0:W-:Y:S01]  /*256a30*/  @P6 STG.E.U8 desc[UR4][R22.64], R0 ;  /* 0x0000000016006986 */ /* 0x0081e2000c101104 */
[----:B------:R-:W-:Y:S01]  /*256a40*/  LOP3.LUT P6, RZ, R20, 0x10000, RZ, 0xc0, !PT ;  /* 0x0001000014ff7812 */ /* 0x000fe200078cc0ff */
[----:B0-----:R-:W-:-:S02]  /*256a50*/  IMAD.MOV.U32 R0, RZ, RZ, R24 ;  /* 0x000000ffff007224 */ /* 0x001fc400078e0018 */
[----:B------:R-:W3:Y:S04]  /*256a60*/  LDL.LU.64 R22, [R1+0x5218] ;  /* 0x0052180001167983 */ /* 0x000ee80000300a00 */
[----:B------:R-:W3:Y:S01]  /*256a70*/  LDL.LU R24, [R1+0x50] ;  /* 0x0000500001187983 */ /* 0x000ee20000300800 */
        /* <DEDUP_REMOVED lines=34> */
[----:B------:R-:W4:Y:S04]  /*256ca0*/  LDL.LU.64 R16, [R1+0x5240] ;  /* 0x0052400001107983 */ /* 0x000f280000300a00 */
[----:B---3--:R0:W-:Y:S04]  /*256cb0*/  @P5 STG.E.U8 desc[UR4][R22.64], R0 ;  /* 0x0000000016005986 */ /* 0x0081e8000c101104 */
[----:B0-----:R-:W3:Y:S04]  /*256cc0*/  LDL.LU.64 R22, [R1+0x5228] ;  /* 0x0052280001167983 */ /* 0x001ee80000300a00 */
[----:B------:R-:W3:Y:S04]  /*256cd0*/  LDL.LU.64 R2, [R1+0x5238] ;  /* 0x0052380001027983 */ /* 0x000ee80000300a00 */
[----:B------:R-:W3:Y:S04]  /*256ce0*/  LDL.LU.64 R10, [R1+0x5260] ;  /* 0x00526000010a7983 */ /* 0x000ee80000300a00 */
[----:B------:R-:W3:Y:S01]  /*256cf0*/  LDL.LU R13, [R1+0x760] ;  /* 0x00076000010d7983 */ /* 0x000ee20000300800 */
[----:B------:R-:W-:-:S02]  /*256d00*/  LOP3.LUT P6, RZ, R24, 0x10, RZ, 0xc0, !PT ;  /* 0x0000001018ff7812 */ /* 0x000fc400078cc0ff */
[----:B------:R-:W-:Y:S02]  /*256d10*/  LOP3.LUT R20, R20, 0xffffffef, RZ, 0xc0, !PT ;  /* 0xffffffef14147812 */ /* 0x000fe400078ec0ff */
[C---:B------:R-:W-:Y:S02]  /*256d20*/  LOP3.LUT P2, RZ, R21.reuse, 0x1000000, RZ, 0xc0, !PT ;  /* 0x0100000015ff7812 */ /* 0x040fe4000784c0ff */
[C---:B------:R-:W-:Y:S02]  /*256d30*/  LOP3.LUT P3, RZ, R21.reuse, 0x2000000, RZ, 0xc0, !PT ;  /* 0x0200000015ff7812 */ /* 0x040fe4000786c0ff */
[----:B------:R-:W-:Y:S02]  /*256d40*/  PRMT R0, R18, 0x7772, RZ ;  /* 0x0000777212007816 */ /* 0x000fe400000000ff */
        /* <DEDUP_REMOVED lines=26> */
[----:B------:R-:W-:Y:S01]  /*256ef0*/  LOP3.LUT P6, RZ, R21, 0x10000000, RZ, 0xc0, !PT ;  /* 0x1000000015ff7812 */ /* 0x000fe200078cc0ff */
[----:B--2---:R0:W-:Y:S02]  /*256f00*/  @P2 STG.E.U8 desc[UR4][R4.64], R0 ;  /* 0x0000000004002986 */ /* 0x0041e4000c101104 */
[----:B0-----:R-:W-:-:S05]  /*256f10*/  PRMT R0, R18, 0x7773, RZ ;  /* 0x0000777312007816 */ /* 0x001fca00000000ff */
[----:B----4-:R0:W-:Y:S04]  /*256f20*/  @P3 STG.E.U8 desc[UR4][R16.64], R0 ;  /* 0x0000000010003986 */ /* 0x0101e8000c101104 */
[----:B0-----:R-:W2:Y:S01]  /*256f30*/  LDL.LU.64 R16, [R1+0x5258] ;  /* 0x0052580001107983 */ /* 0x001ea20000300a00 */
[----:B---3--:R-:W-:-:S05]  /*256f40*/  PRMT R0, R13, 0x7770, RZ ;  /* 0x000077700d007816 */ /* 0x008fca00000000ff */
[----:B------:R0:W-:Y:S04]  /*256f50*/  @P4 STG.E.U8 desc[UR4][R22.64], R0 ;  /* 0x0000000016004986 */ /* 0x0001e8000c101104 */
[----:B0-----:R-:W3:Y:S04]  /*256f60*/  LDL.LU.64 R22, [R1+0x5270] ;  /* 0x0052700001167983 */ /* 0x001ee80000300a00 */
[----:B------:R-:W4:Y:S04]  /*256f70*/  LDL.LU R21, [R1+0x764] ;  /* 0x0007640001157983 */ /* 0x000f280000300800 */
[----:B------:R-:W2:Y:S04]  /*256f80*/  LDL.LU.64 R28, [R1+0x5280] ;  /* 0x00528000011c7983 */ /* 0x000ea80000300a00 */
[----:B--2---:R0:W-:Y:S04]  /*256f90*/  STL.64 [R1+0x7728], R28 ;  /* 0x0077281c01007387 */ /* 0x0041e80000100a00 */
[----:B0-----:R-:W2:Y:S01]  /*256fa0*/  LDL.LU.64 R28, [R1+0x52a0] ;  /* 0x0052a000011c7983 */ /* 0x001ea20000300a00 */
[----:B------:R-:W-:-:S05]  /*256fb0*/  PRMT R0, R13, 0x7771, RZ ;  /* 0x000077710d007816 */ /* 0x000fca00000000ff */
[----:B------:R0:W-:Y:S02]  /*256fc0*/  @P5 STG.E.U8 desc[UR4][R2.64], R0 ;  /* 0x0000000002005986 */ /* 0x0001e4000c101104 */
[----:B0-----:R-:W-:-:S05]  /*256fd0*/  PRMT R0, R13, 0x7772, RZ ;  /* 0x000077720d007816 */ /* 0x001fca00000000ff */
        /* <DEDUP_REMOVED lines=8> */
[----:B------:R-:W4:Y:S04]  /*257060*/  LDL.LU.64 R6, [R1+0x5298] ;  /* 0x0052980001067983 */ /* 0x000f280000300a00 */
[----:B------:R-:W4:Y:S04]  /*257070*/  LDL.LU R18, [R1+0x788] ;  /* 0x0007880001127983 */ /* 0x000f280000300800 */
[----:B------:R-:W4:Y:S04]  /*257080*/  LDL.LU.64 R4, [R1+0x52c0] ;  /* 0x0052c00001047983 */ /* 0x000f280000300a00 */
[----:B------:R-:W4:Y:S04]  /*257090*/  LDL.LU.64 R2, [R1+0x52d8] ;  /* 0x0052d80001027983 */ /* 0x000f280000300a00 */
[----:B------:R-:W4:Y:S04]  /*2570a0*/  LDL.LU.64 R10, [R1+0x52b8] ;  /* 0x0052b800010a7983 */ /* 0x000f280000300a00 */
[----:B------:R-:W4:Y:S04]  /*2570b0*/  LDL.LU.64 R12, [R1+0x52d0] ;  /* 0x0052d000010c7983 */ /* 0x000f280000300a00 */
[----:B------:R-:W4:Y:S04]  /*2570c0*/  LDL.LU R8, [R1+0x768] ;  /* 0x0007680001087983 */ /* 0x000f280000300800 */
[----:B------:R-:W4:Y:S04]  /*2570d0*/  LDL.LU.64 R14, [R1+0x52e8] ;  /* 0x0052e800010e7983 */ /* 0x000f280000300a00 */
[----:B------:R0:W-:Y:S01]  /*2570e0*/  @P6 STG.E.U8 desc[UR4][R16.64], R0 ;  /* 0x0000000010006986 */ /* 0x0001e2000c101104 */
[----:B------:R-:W-:-:S02]  /*2570f0*/  LOP3.LUT P6, RZ, R20, 0x200, RZ, 0xc0, !PT ;  /* 0x0000020014ff7812 */ /* 0x000fc400078cc0ff */
[----:B0-----:R-:W-:Y:S01]  /*257100*/  PRMT R0, R9, 0x7771, RZ ;  /* 0x0000777109007816 */ /* 0x001fe200000000ff */
[----:B------:R-:W4:Y:S10]  /*257110*/  LDL.LU.64 R16, [R1+0x52f0] ;  /* 0x0052f00001107983 */ /* 0x000f340000300a00 */
[----:B---3--:R0:W-:Y:S01]  /*257120*/  @P6 STG.E.U8 desc[UR4][R22.64], R0 ;  /* 0x0000000016006986 */ /* 0x0081e2000c101104 */
        /* <DEDUP_REMOVED lines=10> */
[----:B----4-:R-:W-:Y:S02]  /*2571d0*/  PRMT R0, R21, 0x7770, RZ ;  /* 0x0000777015007816 */ /* 0x010fe400000000ff */
        /* <DEDUP_REMOVED lines=25> */
[----:B0-----:R-:W-:-:S05]  /*257370*/  PRMT R0, R8, 0x7770, RZ ;  /* 0x0000777008007816 */ /* 0x001fca00000000ff */
[----:B---3--:R0:W-:Y:S04]  /*257380*/  @P5 STG.E.U8 desc[UR4][R22.64], R0 ;  /* 0x0000000016005986 */ /* 0x0081e8000c101104 */
[----:B0-----:R-:W3:Y:S04]  /*257390*/  LDL.LU.64 R22, [R1+0x5338] ;  /* 0x0053380001167983 */ /* 0x001ee80000300a00 */
[----:B------:R-:W3:Y:S04]  /*2573a0*/  LDL.LU.64 R16, [R1+0x5320] ;  /* 0x0053200001107983 */ /* 0x000ee80000300a00 */
[----:B------:R-:W3:Y:S04]  /*2573b0*/  LDL.LU.64 R10, [R1+0x5330] ;  /* 0x00533000010a7983 */ /* 0x000ee80000300a00 */
[----:B------:R-:W3:Y:S04]  /*2573c0*/  LDL.LU.64 R12, [R1+0x5348] ;  /* 0x00534800010c7983 */ /* 0x000ee80000300a00 */
[----:B------:R-:W3:Y:S01]  /*2573d0*/  LDL.LU R18, [R1+0x78c] ;  /* 0x00078c0001127983 */ /* 0x000ee20000300800 */
[----:B------:R-:W-:-:S02]  /*2573e0*/  LOP3.LUT P2, RZ, R24, 0x800, RZ, 0xc0, !PT ;  /* 0x0000080018ff7812 */ /* 0x000fc4000784c0ff */
[----:B------:R-:W-:Y:S02]  /*2573f0*/  LOP3.LUT P3, RZ, R24, 0x1000, RZ, 0xc0, !PT ;  /* 0x0000100018ff7812 */ /* 0x000fe4000786c0ff */
[----:B------:R-:W-:Y:S02]  /*257400*/  PRMT R0, R8, 0x7771, RZ ;  /* 0x0000777108007816 */ /* 0x000fe400000000ff */
[C---:B------:R-:W-:Y:S02]  /*257410*/  LOP3.LUT P4, RZ, R24.reuse, 0x2000, RZ, 0xc0, !PT ;  /* 0x0000200018ff7812 */ /* 0x040fe4000788c0ff */
[----:B------:R-:W-:Y:S01]  /*257420*/  LOP3.LUT P5, RZ, R24, 0x4000, RZ, 0xc0, !PT ;  /* 0x0000400018ff7812 */ /* 0x000fe200078ac0ff */
[----:B------:R-:W3:Y:S04]  /*257430*/  LDL.LU R21, [R1+0x76c] ;  /* 0x00076c0001157983 */ /* 0x000ee80000300800 */
[----:B--2---:R0:W-:Y:S02]  /*257440*/  @P2 STG.E.U8 desc[UR4][R2.64], R0 ;  /* 0x0000000002002986 */ /* 0x0041e4000c101104 */
[----:B0-----:R-:W-:-:S05]  /*257450*/  PRMT R0, R8, 0x7772, RZ ;  /* 0x0000777208007816 */ /* 0x001fca00000000ff */
[----:B----4-:R0:W-:Y:S02]  /*257460*/  @P3 STG.E.U8 desc[UR4][R14.64], R0 ;  /* 0x000000000e003986 */ /* 0x0101e4000c101104 */
[----:B0-----:R-:W-:Y:S02]  /*257470*/  PRMT R0, R8, 0x7773, RZ ;  /* 0x0000777308007816 */ /* 0x001fe400000000ff */
[----:B------:R-:W2:Y:S04]  /*257480*/  LDL.LU.64 R14, [R1+0x5368] ;  /* 0x00536800010e7983 */ /* 0x000ea80000300a00 */
[----:B---3--:R0:W-:Y:S02]  /*257490*/  @P4 STG.E.U8 desc[UR4][R22.64], R0 ;  /* 0x0000000016004986 */ /* 0x0081e4000c101104 */
[----:B0-----:R-:W-:-:S02]  /*2574a0*/  PRMT R0, R18, 0x7770, RZ ;  /* 0x0000777012007816 */ /* 0x001fc400000000ff */
[----:B------:R-:W3:Y:S04]  /*2574b0*/  LDL.LU.64 R22, [R1+0x5340] ;  /* 0x0053400001167983 */ /* 0x000ee80000300a00 */
[----:B------:R0:W-:Y:S04]  /*2574c0*/  @P5 STG.E.U8 desc[UR4][R16.64], R0 ;  /* 0x0000000010005986 */ /* 0x0001e8000c101104 */
[----:B0-----:R-:W4:Y:S04]  /*2574d0*/  LDL.LU R16, [R1+0x750] ;  /* 0x0007500001107983 */ /* 0x001f280000300800 */
        /* <DEDUP_REMOVED lines=26> */
[----:B------:R-:W4:Y:S04]  /*257680*/  LDL.LU.64 R6, [R1+0x5378] ;  /* 0x0053780001067983 */ /* 0x000f280000300a00 */
[----:B------:R-:W4:Y:S01]  /*257690*/  LDL.LU.64 R4, [R1+0x5388] ;  /* 0x0053880001047983 */ /* 0x000f220000300a00 */
[----:B------:R-:W-:-:S02]  /*2576a0*/  @P6 LOP3.LUT R20, R20, 0x4, RZ, 0xfc, !PT ;  /* 0x0000000414146812 */ /* 0x000fc400078efcff */
[----:B------:R-:W-:Y:S01]  /*2576b0*/  LOP3.LUT P6, RZ, R24, 0x10000, RZ, 0xc0, !PT ;  /* 0x0001000018ff7812 */ /* 0x000fe200078cc0ff */
[----:B------:R-:W4:Y:S04]  /*2576c0*/  LDL.LU.64 R2, [R1+0x53a8] ;  /* 0x0053a80001027983 */ /* 0x000f280000300a00 */
[----:B------:R-:W4:Y:S01]  /*2576d0*/  LDL.LU R17, [R1+0x730] ;  /* 0x0007300001117983 */ /* 0x000f220000300800 */
[----:B------:R-:W-:-:S03]  /*2576e0*/  LOP3.LUT R20, R20, 0xfffffff7, RZ, 0xc0, !PT ;  /* 0xfffffff714147812 */ /* 0x000fc600078ec0ff */
[----:B------:R-:W4:Y:S04]  /*2576f0*/  LDL.LU.64 R8, [R1+0x53c8] ;  /* 0x0053c80001087983 */ /* 0x000f280000300a00 */
[----:B------:R-:W-:Y:S02]  /*257700*/  @P6 LOP3.LUT R20, R20, 0x8, RZ, 0xfc, !PT ;  /* 0x0000000814146812 */ /* 0x000fe400078efcff */
[----:B------:R-:W-:-:S13]  /*257710*/  LOP3.LUT P6, RZ, R24, 0x8000, RZ, 0xc0, !PT ;  /* 0x0000800018ff7812 */ /* 0x000fda00078cc0ff */
[----:B------:R0:W-:Y:S01]  /*257720*/  @P6 STG.E.U8 desc[UR4][R10.64], R0 ;  /* 0x000000000a006986 */ /* 0x0001e2000c101104 */
[----:B------:R-:W-:Y:S02]  /*257730*/  LOP3.LUT P6, RZ, R20, 0x8, RZ, 0xc0, !PT ;  /* 0x0000000814ff7812 */ /* 0x000fe400078cc0ff */
        /* <DEDUP_REMOVED lines=9> */
[----:B------:R-:W4:Y:S04]  /*2577d0*/  LDL.LU.64 R14, [R1+0x53e0] ;  /* 0x0053e000010e7983 */ /* 0x000f280000300a00 */
[----:B------:R-:W4:Y:S06]  /*2577e0*/  LDL.LU R18, [R1+0x54] ;  /* 0x0000540001127983 */ /* 0x000f2c0000300800 */
        /* <DEDUP_REMOVED lines=20> */
[----:B----4-:R-:W-:-:S11]  /*257930*/  PRMT R0, R16, 0x7770, RZ ;  /* 0x0000777010007816 */ /* 0x010fd600000000ff */
        /* <DEDUP_REMOVED lines=9> */
[----:B------:R0:W-:Y:S01]  /*2579d0*/  @P2 STG.E.U8 desc[UR4][R10.64], R0 ;  /* 0x000000000a002986 */ /* 0x0001e2000c101104 */
[----:B------:R-:W-:Y:S02]  /*2579e0*/  LOP3.LUT P2, RZ, R24, 0x40000000, RZ, 0xc0, !PT ;  /* 0x4000000018ff7812 */ /* 0x000fe4000784c0ff */
[----:B0-----:R-:W-:-:S05]  /*2579f0*/  PRMT R0, R17, 0x7771, RZ ;  /* 0x0000777111007816 */ /* 0x001fca00000000ff */
[----:B------:R0:W-:Y:S01]  /*257a00*/  @P3 STG.E.U8 desc[UR4][R12.64], R0 ;  /* 0x000000000c003986 */ /* 0x0001e2000c101104 */
[----:B------:R-:W-:-:S03]  /*257a10*/  LOP3.LUT P3, RZ, R24, 0x80000000, RZ, 0xc0, !PT ;  /* 0x8000000018ff7812 */ /* 0x000fc6000786c0ff */
[----:B------:R-:W2:Y:S01]  /*257a20*/  LDL.LU R24, [R1+0x754] ;  /* 0x0007540001187983 */ /* 0x000ea20000300800 */
        /* <DEDUP_REMOVED lines=8> */
[----:B------:R-:W3:Y:S01]  /*257ab0*/  LDL.LU.64 R12, [R1+0x53f8] ;  /* 0x0053f800010c7983 */ /* 0x000ee20000300a00 */
[----:B--2---:R-:W-:-:S05]  /*257ac0*/  PRMT R0, R24, 0x7770, RZ ;  /* 0x0000777018007816 */ /* 0x004fca00000000ff */
[----:B----4-:R0:W-:Y:S02]  /*257ad0*/  @P2 STG.E.U8 desc[UR4][R14.64], R0 ;  /* 0x000000000e002986 */ /* 0x0101e4000c101104 */
[----:B0-----:R-:W-:Y:S02]  /*257ae0*/  PRMT R0, R24, 0x7771, RZ ;  /* 0x0000777118007816 */ /* 0x001fe400000000ff */
[----:B------:R-:W2:Y:S04]  /*257af0*/  LDL.LU.64 R14, [R1+0x5418] ;  /* 0x00541800010e7983 */ /* 0x000ea80000300a00 */
[----:B---3--:R0:W-:Y:S04]  /*257b00*/  @P3 STG.E.U8 desc[UR4][R22.64], R0 ;  /* 0x0000000016003986 */ /* 0x0081e8000c101104 */
[----:B0-----:R-:W3:Y:S04]  /*257b10*/  LDL.LU.64 R22, [R1+0x5440] ;  /* 0x0054400001167983 */ /* 0x001ee80000300a00 */
[----:B------:R-:W4:Y:S01]  /*257b20*/  LDL.LU R21, [R1+0x758] ;  /* 0x0007580001157983 */ /* 0x000f220000300800 */
        /* <DEDUP_REMOVED lines=17> */
[----:B----4-:R0:W-:Y:S04]  /*257c40*/  STL [R1+0x7710], R21 ;  /* 0x0077101501007387 */ /* 0x0101e80000100800 */
[----:B0-----:R-:W4:Y:S04]  /*257c50*/  LDL.LU.64 R20, [R1+0x5450] ;  /* 0x0054500001147983 */ /* 0x001f280000300a00 */
[----:B------:R-:W4:Y:S02]  /*257c60*/  LDL.LU.64 R28, [R1+0x5448] ;  /* 0x00544800011c7983 */ /* 0x000f240000300a00 */
[----:B------:R-:W-:-:S02]  /*257c70*/  @P6 LOP3.LUT R19, R19, 0x2000000, RZ, 0xfc, !PT ;  /* 0x0200000013136812 */ /* 0x000fc400078efcff */
[C---:B------:R-:W-:Y:S02]  /*257c80*/  LOP3.LUT P6, RZ, R18.reuse, 0x10, RZ, 0xc0, !PT ;  /* 0x0000001012ff7812 */ /* 0x040fe400078cc0ff */
[----:B------:R-:W-:Y:S02]  /*257c90*/  LOP3.LUT R19, R19, 0xfbffffff, RZ, 0xc0, !PT ;  /* 0xfbffffff13137812 */ /* 0x000fe400078ec0ff */
[----:B------:R-:W-:-:S09]  /*257ca0*/  LOP3.LUT P4, RZ, R18, 0x1, RZ, 0xc0, !PT ;  /* 0x0000000112ff7812 */ /* 0x000fd2000788c0ff */
[----:B------:R-:W-:Y:S02]  /*257cb0*/  @P6 LOP3.LUT R19, R19, 0x4000000, RZ, 0xfc, !PT ;  /* 0x0400000013136812 */ /* 0x000fe400078efcff */
[C---:B------:R-:W-:Y:S02]  /*257cc0*/  LOP3.LUT P6, RZ, R18.reuse, 0x8, RZ, 0xc0, !PT ;  /* 0x0000000812ff7812 */ /* 0x040fe400078cc0ff */
[----:B------:R-:W-:Y:S02]  /*257cd0*/  LOP3.LUT P5, RZ, R18, 0x2, RZ, 0xc0, !PT ;  /* 0x0000000212ff7812 */ /* 0x000fe400078ac0ff */
[----:B------:R-:W-:Y:S02]  /*257ce0*/  PRMT R0, R24, 0x7772, RZ ;  /* 0x0000777218007816 */ /* 0x000fe400000000ff */
[----:B------:R-:W-:-:S03]  /*257cf0*/  LOP3.LUT R19, R19, 0xf7ffffff, RZ, 0xc0, !PT ;  /* 0xf7ffffff13137812 */ /* 0x000fc600078ec0ff */
[----:B------:R0:W-:Y:S04]  /*257d00*/  @P4 STG.E.U8 desc[UR4][R10.64], R0 ;  /* 0x000000000a004986 */ /* 0x0001e8000c101104 */
[----:B------:R-:W-:Y:S02]  /*257d10*/  @P6 LOP3.LUT R19, R19, 0x8000000, RZ, 0xfc, !PT ;  /* 0x0800000013136812 */ /* 0x000fe400078efcff */
[----:B------:R-:W-:Y:S02]  /*257d20*/  LOP3.LUT P6, RZ, R18, 0x4, RZ, 0xc0, !PT ;  /* 0x0000000412ff7812 */ /* 0x000fe400078cc0ff */
[----:B0-----:R-:W-:-:S05]  /*257d30*/  PRMT R0, R24, 0x7773, RZ ;  /* 0x0000777318007816 */ /* 0x001fca00000000ff */
[----:B------:R0:W-:Y:S02]  /*257d40*/  @P5 STG.E.U8 desc[UR4][R16.64], R0 ;  /* 0x0000000010005986 */ /* 0x0001e4000c101104 */
[----:B0-----:R-:W-:-:S05]  /*257d50*/  PRMT R0, R25, 0x7770, RZ ;  /* 0x0000777019007816 */ /* 0x001fca00000000ff */
[----:B------:R0:W-:Y:S01]  /*257d60*/  @P6 STG.E.U8 desc[UR4][R12.64], R0 ;  /* 0x000000000c006986 */ /* 0x0001e2000c101104 */
[----:B------:R-:W-:Y:S02]  /*257d70*/  LOP3.LUT P6, RZ, R19, 0x8000000, RZ, 0xc0, !PT ;  /* 0x0800000013ff7812 */ /* 0x000fe400078cc0ff */
[----:B0-----:R-:W-:-:S11]  /*257d80*/  PRMT R0, R25, 0x7771, RZ ;  /* 0x0000777119007816 */ /* 0x001fd600000000ff */
[----:B--2---:R0:W-:Y:S01]  /*257d90*/  @P6 STG.E.U8 desc[UR4][R14.64], R0 ;  /* 0x000000000e006986 */ /* 0x0041e2000c101104 */
[----:B------:R-:W-:Y:S02]  /*257da0*/  LOP3.LUT P6, RZ, R19, 0x4000000, RZ, 0xc0, !PT ;  /* 0x0400000013ff7812 */ /* 0x000fe400078cc0ff */
[----:B0-----:R-:W-:-:S11]  /*257db0*/  PRMT R0, R25, 0x7772, RZ ;  /* 0x0000777219007816 */ /* 0x001fd600000000ff */
[----:B---3--:R0:W-:Y:S01]  /*257dc0*/  @P6 STG.E.U8 desc[UR4][R22.64], R0 ;  /* 0x0000000016006986 */ /* 0x0081e2000c101104 */
[----:B------:R-:W-:Y:S01]  /*257dd0*/  LOP3.LUT P6, RZ, R19, 0x2000000, RZ, 0xc0, !PT ;  /* 0x0200000013ff7812 */ /* 0x000fe200078cc0ff */
[----:B0-----:R-:W-:-:S05]  /*257de0*/  IMAD.MOV.U32 R0, RZ, RZ, R25 ;  /* 0x000000ffff007224 */ /* 0x001fca00078e0019 */
[----:B------:R-:W-:Y:S01]  /*257df0*/  PRMT R0, R0, 0x7773, RZ ;  /* 0x0000777300007816 */ /* 0x000fe200000000ff */
[----:B----4-:R0:W-:Y:S06]  /*257e00*/  STL.64 [R1+0x7708], R28 ;  /* 0x0077081c01007387 */ /* 0x0101ec0000100a00 */
[----:B------:R1:W-:Y:S04]  /*257e10*/  @P6 STG.E.U8 desc[UR4][R20.64], R0 ;  /* 0x0000000014006986 */ /* 0x0003e8000c101104 */
[----:B0-----:R-:W2:Y:S04]  /*257e20*/  LDL.LU.64 R28, [R1+0x5438] ;  /* 0x00543800011c7983 */ /* 0x001ea80000300a00 */
[----:B------:R-:W3:Y:S04]  /*257e30*/  LDL.LU.64 R6, [R1+0x5460] ;  /* 0x0054600001067983 */ /* 0x000ee80000300a00 */
[----:B------:R-:W4:Y:S04]  /*257e40*/  LDL.LU R17, [R1+0x738] ;  /* 0x0007380001117983 */ /* 0x000f280000300800 */
[----:B------:R-:W2:Y:S04]  /*257e50*/  LDL.LU.64 R4, [R1+0x5480] ;  /* 0x0054800001047983 */ /* 0x000ea80000300a00 */
[----:B------:R-:W2:Y:S04]  /*257e60*/  LDL.LU.64 R2, [R1+0x5458] ;  /* 0x0054580001027983 */ /* 0x000ea80000300a00 */
[----:B------:R-:W2:Y:S04]  /*257e70*/  LDL.LU.64 R8, [R1+0x5478] ;  /* 0x0054780001087983 */ /* 0x000ea80000300a00 */
[----:B------:R-:W2:Y:S04]  /*257e80*/  LDL.LU R16, [R1+0x75c] ;  /* 0x00075c0001107983 */ /* 0x000ea80000300800 */
[----:B------:R-:W2:Y:S04]  /*257e90*/  LDL.LU.64 R10, [R1+0x5498] ;  /* 0x00549800010a7983 */ /* 0x000ea80000300a00 */
[----:B------:R-:W2:Y:S04]  /*257ea0*/  LDL.LU.64 R12, [R1+0x54a8] ;  /* 0x0054a800010c7983 */ /* 0x000ea80000300a00 */
[----:B------:R-:W2:Y:S04]  /*257eb0*/  LDL.LU.64 R14, [R1+0x5490] ;  /* 0x00549000010e7983 */ /* 0x000ea80000300a00 */
[----:B------:R-:W2:Y:S04]  /*257ec0*/  LDL.LU.64 R22, [R1+0x54a0] ;  /* 0x0054a00001167983 */ /* 0x000ea80000300a00 */
[----:B------:R-:W2:Y:S04]  /*257ed0*/  LDL.LU.64 R24, [R1+0x54c0] ;  /* 0x0054c00001187983 */ /* 0x000ea80000300a00 */
[----:B-1----:R-:W2:Y:S01]  /*257ee0*/  LDL.LU R21, [R1+0x7710] ;  /* 0x0077100001157983 */ /* 0x002ea20000300800 */
[----:B------:R-:W-:-:S02]  /*257ef0*/  LOP3.LUT P6, RZ, R19, 0x1000000, RZ, 0xc0, !PT ;  /* 0x0100000013ff7812 */ /* 0x000fc400078cc0ff */
[----:B--2---:R-:W-:-:S11]  /*257f00*/  PRMT R0, R21, 0x7770, RZ ;  /* 0x0000777015007816 */ /* 0x004fd600000000ff */
        /* <DEDUP_REMOVED lines=13> */
[----:B---3--:R0:W-:Y:S01]  /*257fe0*/  @P6 STG.E.U8 desc[UR4][R6.64], R0 ;  /* 0x0000000006006986 */ /* 0x0081e2000c101104 */
[----:B------:R-:W-:Y:S02]  /*257ff0*/  LOP3.LUT P6, RZ, R19, 0x200000, RZ, 0xc0, !PT ;  /* 0x0020000013ff7812 */ /* 0x000fe400078cc0ff */
[----:B0-----:R-:W-:-:S11]  /*258000*/  PRMT R0, R21, 0x7773, RZ ;  /* 0x0000777315007816 */ /* 0x001fd600000000ff */
[----:B------:R4:W-:Y:S01]  /*258010*/  @P6 STG.E.U8 desc[UR4][R4.64], R0 ;  /* 0x0000000004006986 */ /* 0x0009e2000c101104 */
[----:B------:R-:W-:Y:S02]  /*258020*/  LOP3.LUT P6, RZ, R19, 0x100000, RZ, 0xc0, !PT ;  /* 0x0010000013ff7812 */ /* 0x000fe400078cc0ff */
[----:B----4-:R-:W-:-:S11]  /*258030*/  PRMT R0, R17, 0x7770, RZ ;  /* 0x0000777011007816 */ /* 0x010fd600000000ff */
        /* <DEDUP_REMOVED lines=15> */
[----:B------:R-:W3:Y:S04]  /*258130*/  LDL.LU.64 R10, [R1+0x54f8] ;  /* 0x0054f800010a7983 */ /* 0x000ee80000300a00 */
[----:B------:R0:W-:Y:S04]  /*258140*/  @P5 STG.E.U8 desc[UR4][R24.64], R0 ;  /* 0x0000000018005986 */ /* 0x0001e8000c101104 */
[----:B0-----:R-:W3:Y:S01]  /*258150*/  LDL.LU R25, [R1+0x73c] ;  /* 0x00073c0001197983 */ /* 0x001ee20000300800 */
[----:B------:R-:W-:-:S02]  /*258160*/  LOP3.LUT P6, RZ, R18, 0x20000000, RZ, 0xc0, !PT ;  /* 0x2000000012ff7812 */ /* 0x000fc400078cc0ff */
[----:B------:R-:W-:Y:S02]  /*258170*/  LOP3.LUT R19, R19, 0xffffefff, RZ, 0xc0, !PT ;  /* 0xffffefff13137812 */ /* 0x000fe400078ec0ff */
[C---:B------:R-:W-:Y:S02]  /*258180*/  LOP3.LUT P2, RZ, R18.reuse, 0x20000, RZ, 0xc0, !PT ;  /* 0x0002000012ff7812 */ /* 0x040fe4000784c0ff */
[----:B------:R-:W-:Y:S02]  /*258190*/  LOP3.LUT P3, RZ, R18, 0x40000, RZ, 0xc0, !PT ;  /* 0x0004000012ff7812 */ /* 0x000fe4000786c0ff */
[----:B------:R-:W-:Y:S01]  /*2581a0*/  PRMT R0, R16, 0x7773, RZ ;  /* 0x0000777310007816 */ /* 0x000fe200000000ff */
        /* <DEDUP_REMOVED lines=27> */
[----:B------:R-:W-:-:S03]  /*258360*/  LOP3.LUT P1, RZ, R18, 0x80000000, RZ, 0xc0, !PT ;  /* 0x8000000012ff7812 */ /* 0x000fc6000782c0ff */
[----:B------:R-:W-:Y:S02]  /*258370*/  @P6 LOP3.LUT R19, R19, 0x80000, RZ, 0xfc, !PT ;  /* 0x0008000013136812 */ /* 0x000fe400078efcff */
[----:B------:R-:W-:Y:S01]  /*258380*/  LOP3.LUT P6, RZ, R18, 0x200000, RZ, 0xc0, !PT ;  /* 0x0020000012ff7812 */ /* 0x000fe200078cc0ff */
[----:B--2---:R0:W-:Y:S04]  /*258390*/  @P2 STG.E.U8 desc[UR4][R14.64], R0 ;  /* 0x000000000e002986 */ /* 0x0041e8000c101104 */
[----:B0-----:R-:W2:Y:S01]  /*2583a0*/  LDL.LU.64 R14, [R1+0x54f0] ;  /* 0x0054f000010e7983 */ /* 0x001ea20000300a00 */
[----:B---3--:R-:W-:-:S05]  /*2583b0*/  PRMT R0, R25, 0x7770, RZ ;  /* 0x0000777019007816 */ /* 0x008fca00000000ff */
[----:B------:R0:W-:Y:S04]  /*2583c0*/  @P3 STG.E.U8 desc[UR4][R22.64], R0 ;  /* 0x0000000016003986 */ /* 0x0001e8000c101104 */
[----:B0-----:R-:W3:Y:S04]  /*2583d0*/  LDL.LU.64 R22, [R1+0x5500] ;  /* 0x0055000001167983 */ /* 0x001ee80000300a00 */
[----:B------:R-:W2:Y:S04]  /*2583e0*/  LDL.LU R18, [R1+0x720] ;  /* 0x0007200001127983 */ /* 0x000ea80000300800 */
[----:B------:R-:W2:Y:S04]  /*2583f0*/  LDL.LU.64 R20, [R1+0x5510] ;  /* 0x0055100001147983 */ /* 0x000ea80000300a00 */
[----:B--2---:R0:W-:Y:S04]  /*258400*/  STL.64 [R1+0x76f0], R20 ;  /* 0x0076f01401007387 */ /* 0x0041e80000100a00 */
[----:B0-----:R-:W2:Y:S01]  /*258410*/  LDL.LU.64 R20, [R1+0x5538] ;  /* 0x0055380001147983 */ /* 0x001ea20000300a00 */
[----:B------:R-:W-:-:S05]  /*258420*/  PRMT R0, R25, 0x7771, RZ ;  /* 0x0000777119007816 */ /* 0x000fca00000000ff */
[----:B----4-:R0:W-:Y:S02]  /*258430*/  @P4 STG.E.U8 desc[UR4][R8.64], R0 ;  /* 0x0000000008004986 */ /* 0x0101e4000c101104 */
[----:B0-----:R-:W-:-:S05]  /*258440*/  PRMT R0, R25, 0x7772, RZ ;  /* 0x0000777219007816 */ /* 0x001fca00000000ff */
[----:B------:R0:W-:Y:S02]  /*258450*/  @P5 STG.E.U8 desc[UR4][R10.64], R0 ;  /* 0x000000000a005986 */ /* 0x0001e4000c101104 */
[----:B0-----:R-:W-:-:S05]  /*258460*/  PRMT R0, R25, 0x7773, RZ ;  /* 0x0000777319007816 */ /* 0x001fca00000000ff */
[----:B------:R-:W-:Y:S04]  /*258470*/  @P6 STG.E.U8 desc[UR4][R12.64], R0 ;  /* 0x000000000c006986 */ /* 0x000fe8000c101104 */
[----:B--2---:R0:W-:Y:S04]  /*258480*/  STL.64 [R1+0x7700], R20 ;  /* 0x0077001401007387 */ /* 0x0041e80000100a00 */
[----:B0-----:R-:W2:Y:S01]  /*258490*/  LDL.LU.64 R20, [R1+0x5518] ;  /* 0x0055180001147983 */ /* 0x001ea20000300a00 */
[----:B------:R-:W-:Y:S02]  /*2584a0*/  LOP3.LUT P6, RZ, R19, 0x80000, RZ, 0xc0, !PT ;  /* 0x0008000013ff7812 */ /* 0x000fe400078cc0ff */
[----:B------:R-:W-:Y:S01]  /*2584b0*/  PRMT R0, R17, 0x7770, RZ ;  /* 0x0000777011007816 */ /* 0x000fe200000000ff */
[----:B------:R-:W4:Y:S04]  /*2584c0*/  LDL.LU.64 R28, [R1+0x5530] ;  /* 0x00553000011c7983 */ /* 0x000f280000300a00 */
[----:B------:R-:W4:Y:S04]  /*2584d0*/  LDL.LU.64 R6, [R1+0x5558] ;  /* 0x0055580001067983 */ /* 0x000f280000300a00 */
[----:B------:R-:W4:Y:S04]  /*2584e0*/  LDL.LU.64 R4, [R1+0x5568] ;  /* 0x0055680001047983 */ /* 0x000f280000300a00 */
[----:B------:R-:W4:Y:S04]  /*2584f0*/  LDL.LU.64 R2, [R1+0x5550] ;  /* 0x0055500001027983 */ /* 0x000f280000300a00 */
[----:B------:R-:W4:Y:S04]  /*258500*/  LDL.LU R25, [R1+0x744] ;  /* 0x0007440001197983 */ /* 0x000f280000300800 */
[----:B------:R-:W4:Y:S04]  /*258510*/  LDL.LU R16, [R1+0x724] ;  /* 0x0007240001107983 */ /* 0x000f280000300800 */
[----:B------:R-:W4:Y:S04]  /*258520*/  LDL.LU.64 R8, [R1+0x5560] ;  /* 0x0055600001087983 */ /* 0x000f280000300a00 */
[----:B------:R-:W4:Y:S04]  /*258530*/  LDL.LU.64 R10, [R1+0x5578] ;  /* 0x00557800010a7983 */ /* 0x000f280000300a00 */
        /* <DEDUP_REMOVED lines=17> */
[----:B------:R-:W-:Y:S02]  /*258650*/  PRMT R0, R18, 0x7770, RZ ;  /* 0x0000777012007816 */ /* 0x000fe400000000ff */
[C---:B------:R-:W-:Y:S02]  /*258660*/  LOP3.LUT P2, RZ, R24.reuse, 0x1, RZ, 0xc0, !PT ;  /* 0x0000000118ff7812 */ /* 0x040fe4000784c0ff */
[C---:B------:R-:W-:Y:S02]  /*258670*/  LOP3.LUT P3, RZ, R24.reuse, 0x2, RZ, 0xc0, !PT ;  /* 0x0000000218ff7812 */ /* 0x040fe4000786c0ff */
[C---:B------:R-:W-:Y:S02]  /*258680*/  LOP3.LUT P4, RZ, R24.reuse, 0x4, RZ, 0xc0, !PT ;  /* 0x0000000418ff7812 */ /* 0x040fe4000788c0ff */
[----:B------:R-:W-:-:S03]  /*258690*/  LOP3.LUT P5, RZ, R24, 0x8, RZ, 0xc0, !PT ;  /* 0x0000000818ff7812 */ /* 0x000fc600078ac0ff */
[----:B--2---:R0:W-:Y:S01]  /*2586a0*/  @P6 STG.E.U8 desc[UR4][R20.64], R0 ;  /* 0x0000000014006986 */ /* 0x0041e2000c101104 */
[----:B------:R-:W-:Y:S02]  /*2586b0*/  LOP3.LUT P6, RZ, R19, 0x4000, RZ, 0xc0, !PT ;  /* 0x0000400013ff7812 */ /* 0x000fe400078cc0ff */
[----:B0-----:R-:W-:-:S11]  /*2586c0*/  PRMT R0, R18, 0x7771, RZ ;  /* 0x0000777112007816 */ /* 0x001fd600000000ff */
[----:B----4-:R0:W-:Y:S01]  /*2586d0*/  @P6 STG.E.U8 desc[UR4][R28.64], R0 ;  /* 0x000000001c006986 */ /* 0x0101e2000c101104 */
        /* <DEDUP_REMOVED lines=16> */
[----:B------:R-:W4:Y:S04]  /*2587e0*/  LDL.LU.64 R2, [R1+0x55c0] ;  /* 0x0055c00001027983 */ /* 0x000f280000300a00 */
[----:B------:R0:W-:Y:S01]  /*2587f0*/  @P4 STG.E.U8 desc[UR4][R14.64], R0 ;  /* 0x000000000e004986 */ /* 0x0001e2000c101104 */
[----:B------:R-:W-:Y:S01]  /*258800*/  IMAD.MOV.U32 R25, RZ, RZ, R26 ;  /* 0x000000ffff197224 */ /* 0x000fe200078e001a */
[----:B0-----:R-:W-:-:S02]  /*258810*/  PRMT R0, R16, 0x7771, RZ ;  /* 0x0000777110007816 */ /* 0x001fc400000000ff */
[----:B------:R-:W4:Y:S04]  /*258820*/  LDL.LU.64 R14, [R1+0x55a8] ;  /* 0x0055a800010e7983 */ /* 0x000f280000300a00 */
[----:B------:R-:W4:Y:S04]  /*258830*/  LDL.LU.64 R8, [R1+0x55b8] ;  /* 0x0055b80001087983 */ /* 0x000f280000300a00 */
[----:B---3--:R0:W-:Y:S04]  /*258840*/  @P5 STG.E.U8 desc[UR4][R22.64], R0 ;  /* 0x0000000016005986 */ /* 0x0081e8000c101104 */
[----:B0-----:R-:W3:Y:S04]  /*258850*/  LDL.LU.64 R22, [R1+0x55e8] ;  /* 0x0055e80001167983 */ /* 0x001ee80000300a00 */
[----:B------:R-:W3:Y:S01]  /*258860*/  LDL.LU R26, [R1+0x748] ;  /* 0x00074800011a7983 */ /* 0x000ee20000300800 */
[----:B------:R-:W-:-:S02]  /*258870*/  LOP3.LUT P2, RZ, R24, 0x10, RZ, 0xc0, !PT ;  /* 0x0000001018ff7812 */ /* 0x000fc4000784c0ff */
[----:B------:R-:W-:Y:S02]  /*258880*/  LOP3.LUT P3, RZ, R24, 0x20, RZ, 0xc0, !PT ;  /* 0x0000002018ff7812 */ /* 0x000fe4000786c0ff */
[----:B------:R-:W-:Y:S02]  /*258890*/  PRMT R0, R16, 0x7772, RZ ;  /* 0x0000777210007816 */ /* 0x000fe400000000ff */
[----:B------:R-:W-:Y:S01]  /*2588a0*/  LOP3.LUT P4, RZ, R24, 0x40, RZ, 0xc0, !PT ;  /* 0x0000004018ff7812 */ /* 0x000fe2000788c0ff */
[----:B------:R-:W3:Y:S04]  /*2588b0*/  LDL.LU.64 R10, [R1+0x5608] ;  /* 0x00560800010a7983 */ /* 0x000ee80000300a00 */
[----:B------:R-:W3:Y:S04]  /*2588c0*/  LDL.LU R18, [R1+0x728] ;  /* 0x0007280001127983 */ /* 0x000ee80000300800 */
[----:B--2---:R0:W-:Y:S02]  /*2588d0*/  @P2 STG.E.U8 desc[UR4][R12.64], R0 ;  /* 0x000000000c002986 */ /* 0x0041e4000c101104 */
[----:B0-----:R-:W-:-:S02]  /*2588e0*/  PRMT R0, R16, 0x7773, RZ ;  /* 0x0000777310007816 */ /* 0x001fc400000000ff */
[----:B------:R-:W2:Y:S04]  /*2588f0*/  LDL.LU.64 R12, [R1+0x55e0] ;  /* 0x0055e000010c7983 */ /* 0x000ea80000300a00 */
[----:B----4-:R3:W-:Y:S02]  /*258900*/  @P3 STG.E.U8 desc[UR4][R2.64], R0 ;  /* 0x0000000002003986 */ /* 0x0107e4000c101104 */
[----:B---3--:R-:W-:-:S05]  /*258910*/  PRMT R0, R26, 0x7770, RZ ;  /* 0x000077701a007816 */ /* 0x008fca00000000ff */
[----:B------:R0:W-:Y:S04]  /*258920*/  @P4 STG.E.U8 desc[UR4][R14.64], R0 ;  /* 0x000000000e004986 */ /* 0x0001e8000c101104 */
[----:B0-----:R-:W3:Y:S04]  /*258930*/  LDL.LU.64 R14, [R1+0x5600] ;  /* 0x00560000010e7983 */ /* 0x001ee80000300a00 */
[----:B------:R-:W4:Y:S04]  /*258940*/  LDL.LU R16, [R1+0x74c] ;  /* 0x00074c0001107983 */ /* 0x000f280000300800 */
[----:B----4-:R0:W-:Y:S04]  /*258950*/  STL.64 [R1+0x76d8], R16 ;  /* 0x0076d81001007387 */ /* 0x0101e80000100a00 */
[----:B0-----:R-:W4:Y:S01]  /*258960*/  LDL.LU.64 R16, [R1+0x5638] ;  /* 0x0056380001107983 */ /* 0x001f220000300a00 */
        /* <DEDUP_REMOVED lines=19> */
[----:B----4-:R0:W-:Y:S04]  /*258aa0*/  STL.64 [R1+0x76e8], R16 ;  /* 0x0076e81001007387 */ /* 0x0101e80000100a00 */
[----:B0-----:R-:W4:Y:S01]  /*258ab0*/  LDL.LU.64 R16, [R1+0x5620] ;  /* 0x0056200001107983 */ /* 0x001f220000300a00 */
[----:B------:R-:W-:Y:S02]  /*258ac0*/  LOP3.LUT R19, R19, 0xfffffbff, RZ, 0xc0, !PT ;  /* 0xfffffbff13137812 */ /* 0x000fe400078ec0ff */
[----:B------:R-:W-:-:S02]  /*258ad0*/  LOP3.LUT P5, RZ, R24, 0x80, RZ, 0xc0, !PT ;  /* 0x0000008018ff7812 */ /* 0x000fc400078ac0ff */
[----:B------:R-:W-:Y:S01]  /*258ae0*/  PRMT R0, R26, 0x7771, RZ ;  /* 0x000077711a007816 */ /* 0x000fe200000000ff */
[----:B------:R-:W4:Y:S02]  /*258af0*/  LDL.LU.64 R20, [R1+0x5618] ;  /* 0x0056180001147983 */ /* 0x000f240000300a00 */
[----:B------:R-:W-:Y:S02]  /*258b00*/  @P6 LOP3.LUT R19, R19, 0x400, RZ, 0xfc, !PT ;  /* 0x0000040013136812 */ /* 0x000fe400078efcff */
[----:B------:R-:W-:Y:S01]  /*258b10*/  LOP3.LUT P6, RZ, R24, 0x200, RZ, 0xc0, !PT ;  /* 0x0000020018ff7812 */ /* 0x000fe200078cc0ff */
[----:B------:R-:W4:Y:S01]  /*258b20*/  LDL.LU.64 R28, [R1+0x5630] ;  /* 0x00563000011c7983 */ /* 0x000f220000300a00 */
[----:B------:R-:W-:-:S11]  /*258b30*/  LOP3.LUT R19, R19, 0xfffff7ff, RZ, 0xc0, !PT ;  /* 0xfffff7ff13137812 */ /* 0x000fd600078ec0ff */
[----:B------:R-:W-:Y:S02]  /*258b40*/  @P6 LOP3.LUT R19, R19, 0x800, RZ, 0xfc, !PT ;  /* 0x0000080013136812 */ /* 0x000fe400078efcff */
[----:B------:R-:W-:Y:S01]  /*258b50*/  LOP3.LUT P6, RZ, R24, 0x100, RZ, 0xc0, !PT ;  /* 0x0000010018ff7812 */ /* 0x000fe200078cc0ff */
[----:B------:R0:W-:Y:S02]  /*258b60*/  @P5 STG.E.U8 desc[UR4][R8.64], R0 ;  /* 0x0000000008005986 */ /* 0x0001e4000c101104 */
[----:B0-----:R-:W-:-:S10]  /*258b70*/  PRMT R0, R26, 0x7772, RZ ;  /* 0x000077721a007816 */ /* 0x001fd400000000ff */
[----:B------:R0:W-:Y:S01]  /*258b80*/  @P6 STG.E.U8 desc[UR4][R22.64], R0 ;  /* 0x0000000016006986 */ /* 0x0001e2000c101104 */
[C---:B------:R-:W-:Y:S02]  /*258b90*/  LOP3.LUT P6, RZ, R19.reuse, 0x800, RZ, 0xc0, !PT ;  /* 0x0000080013ff7812 */ /* 0x040fe400078cc0ff */
[----:B0-----:R-:W-:Y:S01]  /*258ba0*/  PRMT R0, R26, 0x7773, RZ ;  /* 0x000077731a007816 */ /* 0x001fe200000000ff */
[----:B------:R-:W4:Y:S04]  /*258bb0*/  LDL.LU R23, [R1+0x72c] ;  /* 0x00072c0001177983 */ /* 0x000f280000300800 */
[----:B------:R-:W4:Y:S04]  /*258bc0*/  LDL.LU.64 R6, [R1+0x5648] ;  /* 0x0056480001067983 */ /* 0x000f280000300a00 */
[----:B------:R-:W4:Y:S04]  /*258bd0*/  LDL.LU.64 R4, [R1+0x5668] ;  /* 0x0056680001047983 */ /* 0x000f280000300a00 */
[----:B------:R-:W4:Y:S04]  /*258be0*/  LDL.LU.64 R2, [R1+0x5640] ;  /* 0x0056400001027983 */ /* 0x000f280000300a00 */
[----:B------:R0:W-:Y:S01]  /*258bf0*/  @P6 STG.E.U8 desc[UR4][R10.64], R0 ;  /* 0x000000000a006986 */ /* 0x0001e2000c101104 */
[----:B------:R-:W-:-:S03]  /*258c00*/  LOP3.LUT P6, RZ, R19, 0x400, RZ, 0xc0, !PT ;  /* 0x0000040013ff7812 */ /* 0x000fc600078cc0ff */
[----:B------:R-:W4:Y:S01]  /*258c10*/  LDL.LU.64 R8, [R1+0x5660] ;  /* 0x0056600001087983 */ /* 0x000f220000300a00 */
[----:B0-----:R-:W-:-:S03]  /*258c20*/  PRMT R0, R18, 0x7770, RZ ;  /* 0x0000777012007816 */ /* 0x001fc600000000ff */
[----:B------:R-:W4:Y:S06]  /*258c30*/  LDL.LU.64 R10, [R1+0x56a0] ;  /* 0x0056a000010a7983 */ /* 0x000f2c0000300a00 */
[----:B--2---:R0:W-:Y:S01]  /*258c40*/  @P6 STG.E.U8 desc[UR4][R12.64], R0 ;  /* 0x000000000c006986 */ /* 0x0041e2000c101104 */
[C---:B------:R-:W-:Y:S02]  /*258c50*/  LOP3.LUT P6, RZ, R19.reuse, 0x200, RZ, 0xc0, !PT ;  /* 0x0000020013ff7812 */ /* 0x040fe400078cc0ff */
[C---:B0-----:R-:W-:Y:S01]  /*258c60*/  PRMT R0, R18.reuse, 0x7771, RZ ;  /* 0x0000777112007816 */ /* 0x041fe200000000ff */
[----:B------:R-:W2:Y:S04]  /*258c70*/  LDL.LU.64 R12, [R1+0x56a8] ;  /* 0x0056a800010c7983 */ /* 0x000ea80000300a00 */
[----:B------:R-:W2:Y:S06]  /*258c80*/  LDL.LU R26, [R1+0x710] ;  /* 0x00071000011a7983 */ /* 0x000eac0000300800 */
[----:B---3--:R0:W-:Y:S01]  /*258c90*/  @P6 STG.E.U8 desc[UR4][R14.64], R0 ;  /* 0x000000000e006986 */ /* 0x0081e2000c101104 */
[C---:B------:R-:W-:Y:S01]  /*258ca0*/  LOP3.LUT P6, RZ, R19.reuse, 0x100, RZ, 0xc0, !PT ;  /* 0x0000010013ff7812 */ /* 0x040fe200078cc0ff */
[----:B------:R-:W-:Y:S01]  /*258cb0*/  IMAD.MOV.U32 R22, RZ, RZ, R25 ;  /* 0x000000ffff167224 */ /* 0x000fe200078e0019 */
[----:B0-----:R-:W-:Y:S01]  /*258cc0*/  PRMT R0, R18, 0x7772, RZ ;  /* 0x0000777212007816 */ /* 0x001fe200000000ff */
[----:B------:R-:W3:Y:S04]  /*258cd0*/  LDL.LU.64 R14, [R1+0x5698] ;  /* 0x00569800010e7983 */ /* 0x000ee80000300a00 */
[----:B------:R-:W2:Y:S06]  /*258ce0*/  LDL.LU R25, [R1+0x5c] ;  /* 0x00005c0001197983 */ /* 0x000eac0000300800 */
[----:B----4-:R0:W-:Y:S04]  /*258cf0*/  @P6 STG.E.U8 desc[UR4][R16.64], R0 ;  /* 0x0000000010006986 */ /* 0x0101e8000c101104 */
[----:B0-----:R-:W4:Y:S01]  /*258d00*/  LDL.LU.64 R16, [R1+0x76e8] ;  /* 0x0076e80001107983 */ /* 0x001f220000300a00 */
[----:B------:R-:W-:-:S02]  /*258d10*/  LOP3.LUT P6, RZ, R19, 0x80, RZ, 0xc0, !PT ;  /* 0x0000008013ff7812 */ /* 0x000fc400078cc0ff */
[----:B------:R-:W-:Y:S02]  /*258d20*/  PRMT R0, R18, 0x7773, RZ ;  /* 0x0000777312007816 */ /* 0x000fe400000000ff */
[----:B------:R-:W2:Y:S09]  /*258d30*/  LDL.LU R18, [R1+0x76e0] ;  /* 0x0076e00001127983 */ /* 0x000eb20000300800 */
[----:B----4-:R0:W-:Y:S04]  /*258d40*/  @P6 STG.E.U8 desc[UR4][R16.64], R0 ;  /* 0x0000000010006986 */ /* 0x0101e8000c101104 */
[----:B0-----:R-:W4:Y:S01]  /*258d50*/  LDL.LU.64 R16, [R1+0x76d8] ;  /* 0x0076d80001107983 */ /* 0x001f220000300a00 */
[----:B------:R-:W-:-:S02]  /*258d60*/  LOP3.LUT P6, RZ, R19, 0x40, RZ, 0xc0, !PT ;  /* 0x0000004013ff7812 */ /* 0x000fc400078cc0ff */
[C---:B------:R-:W-:Y:S02]  /*258d70*/  LOP3.LUT P0, RZ, R24.reuse, 0x20000, RZ, 0xc0, !PT ;  /* 0x0002000018ff7812 */ /* 0x040fe4000780c0ff */
[C---:B------:R-:W-:Y:S02]  /*258d80*/  LOP3.LUT P1, RZ, R24.reuse, 0x40000, RZ, 0xc0, !PT ;  /* 0x0004000018ff7812 */ /* 0x040fe4000782c0ff */
[C---:B------:R-:W-:Y:S02]  /*258d90*/  LOP3.LUT P2, RZ, R24.reuse, 0x80000, RZ, 0xc0, !PT ;  /* 0x0008000018ff7812 */ /* 0x040fe4000784c0ff */
[C---:B------:R-:W-:Y:S02]  /*258da0*/  LOP3.LUT P3, RZ, R24.reuse, 0x100000, RZ, 0xc0, !PT ;  /* 0x0010000018ff7812 */ /* 0x040fe4000786c0ff */
[C---:B------:R-:W-:Y:S02]  /*258db0*/  LOP3.LUT P4, RZ, R24.reuse, 0x200000, RZ, 0xc0, !PT ;  /* 0x0020000018ff7812 */ /* 0x040fe4000788c0ff */
[----:B------:R-:W-:-:S02]  /*258dc0*/  LOP3.LUT P5, RZ, R24, 0x400000, RZ, 0xc0, !PT ;  /* 0x0040000018ff7812 */ /* 0x000fc400078ac0ff */
[----:B----4-:R-:W-:-:S05]  /*258dd0*/  PRMT R0, R16, 0x7770, RZ ;  /* 0x0000777010007816 */ /* 0x010fca00000000ff */
[----:B------:R0:W-:Y:S01]  /*258de0*/  @P6 STG.E.U8 desc[UR4][R20.64], R0 ;  /* 0x0000000014006986 */ /* 0x0001e2000c101104 */
        /* <DEDUP_REMOVED lines=15> */
[----:B--2---:R0:W-:Y:S02]  /*258ee0*/  @P4 STG.E.U8 desc[UR4][R12.64], R0 ;  /* 0x000000000c004986 */ /* 0x0041e4000c101104 */
[----:B0-----:R-:W-:Y:S02]  /*258ef0*/  PRMT R0, R26, 0x7770, RZ ;  /* 0x000077701a007816 */ /* 0x001fe400000000ff */
[----:B------:R-:W2:Y:S04]  /*258f00*/  LDL.LU.64 R12, [R1+0x56b0] ;  /* 0x0056b000010c7983 */ /* 0x000ea80000300a00 */
[----:B---3--:R0:W-:Y:S02]  /*258f10*/  @P5 STG.E.U8 desc[UR4][R14.64], R0 ;  /* 0x000000000e005986 */ /* 0x0081e4000c101104 */
[----:B0-----:R-:W-:-:S02]  /*258f20*/  IMAD.MOV.U32 R15, RZ, RZ, R22 ;  /* 0x000000ffff0f7224 */ /* 0x001fc400078e0016 */
[----:B------:R-:W3:Y:S01]  /*258f30*/  LDL.LU.64 R22, [R1+0x56d8] ;  /* 0x0056d80001167983 */ /* 0x000ee20000300a00 */
[C---:B------:R-:W-:Y:S02]  /*258f40*/  LOP3.LUT P2, RZ, R24.reuse, 0x800000, RZ, 0xc0, !PT ;  /* 0x0080000018ff7812 */ /* 0x040fe4000784c0ff */
[----:B------:R-:W-:Y:S02]  /*258f50*/  LOP3.LUT P3, RZ, R24, 0x1000000, RZ, 0xc0, !PT ;  /* 0x0100000018ff7812 */ /* 0x000fe4000786c0ff */
[C---:B------:R-:W-:Y:S01]  /*258f60*/  PRMT R0, R26.reuse, 0x7771, RZ ;  /* 0x000077711a007816 */ /* 0x040fe200000000ff */
[----:B------:R-:W4:Y:S04]  /*258f70*/  LDL.LU.64 R2, [R1+0x56f0] ;  /* 0x0056f00001027983 */ /* 0x000f280000300a00 */
[----:B------:R-:W4:Y:S04]  /*258f80*/  LDL.LU.64 R8, [R1+0x56d0] ;  /* 0x0056d00001087983 */ /* 0x000f280000300a00 */
[----:B------:R-:W4:Y:S04]  /*258f90*/  LDL.LU.64 R10, [R1+0x56e8] ;  /* 0x0056e800010a7983 */ /* 0x000f280000300a00 */
[----:B--2---:R0:W-:Y:S02]  /*258fa0*/  @P2 STG.E.U8 desc[UR4][R12.64], R0 ;  /* 0x000000000c002986 */ /* 0x0041e4000c101104 */
[----:B0-----:R-:W-:-:S02]  /*258fb0*/  PRMT R0, R26, 0x7772, RZ ;  /* 0x000077721a007816 */ /* 0x001fc400000000ff */
[----:B------:R-:W2:Y:S04]  /*258fc0*/  LDL.LU.64 R12, [R1+0x5700] ;  /* 0x00570000010c7983 */ /* 0x000ea80000300a00 */
[----:B------:R-:W2:Y:S04]  /*258fd0*/  LDL.LU R16, [R1+0x714] ;  /* 0x0007140001107983 */ /* 0x000ea80000300800 */
[----:B---3--:R0:W-:Y:S04]  /*258fe0*/  @P3 STG.E.U8 desc[UR4][R22.64], R0 ;  /* 0x0000000016003986 */ /* 0x0081e8000c101104 */
[----:B0-----:R-:W3:Y:S04]  /*258ff0*/  LDL.LU.64 R22, [R1+0x5730] ;  /* 0x0057300001167983 */ /* 0x001ee80000300a00 */
        /* <DEDUP_REMOVED lines=31> */
[----:B----4-:R0:W-:Y:S04]  /*2591f0*/  @P4 STG.E.U8 desc[UR4][R2.64], R0 ;  /* 0x0000000002004986 */ /* 0x0101e8000c101104 */
[----:B------:R-:W-:Y:S02]  /*259200*/  @P6 LOP3.LUT R19, R19, 0x8, RZ, 0xfc, !PT ;  /* 0x0000000813136812 */ /* 0x000fe400078efcff */
[----:B------:R-:W-:Y:S02]  /*259210*/  LOP3.LUT P6, RZ, R24, 0x8000000, RZ, 0xc0, !PT ;  /* 0x0800000018ff7812 */ /* 0x000fe400078cc0ff */
[----:B------:R-:W4:Y:S04]  /*259220*/  LDL.LU R24, [R1+0x6f4] ;  /* 0x0006f40001187983 */ /* 0x000f280000300800 */
[----:B------:R-:W4:Y:S04]  /*259230*/  LDL.LU.64 R28, [R1+0x5768] ;  /* 0x00576800011c7983 */ /* 0x000f280000300a00 */
[----:B------:R-:W4:Y:S01]  /*259240*/  LDL.LU.64 R6, [R1+0x5748] ;  /* 0x0057480001067983 */ /* 0x000f220000300a00 */
[----:B0-----:R-:W-:-:S03]  /*259250*/  PRMT R0, R15, 0x7770, RZ ;  /* 0x000077700f007816 */ /* 0x001fc600000000ff */
[----:B------:R-:W4:Y:S04]  /*259260*/  LDL.LU.64 R4, [R1+0x5760] ;  /* 0x0057600001047983 */ /* 0x000f280000300a00 */
[----:B------:R-:W4:Y:S04]  /*259270*/  LDL.LU.64 R2, [R1+0x5780] ;  /* 0x0057800001027983 */ /* 0x000f280000300a00 */
[----:B------:R0:W-:Y:S02]  /*259280*/  @P5 STG.E.U8 desc[UR4][R8.64], R0 ;  /* 0x0000000008005986 */ /* 0x0001e4000c101104 */
[----:B0-----:R-:W-:-:S02]  /*259290*/  PRMT R0, R15, 0x7771, RZ ;  /* 0x000077710f007816 */ /* 0x001fc400000000ff */
[----:B------:R-:W4:Y:S04]  /*2592a0*/  LDL.LU.64 R8, [R1+0x5790] ;  /* 0x0057900001087983 */ /* 0x000f280000300a00 */
[----:B------:R-:W4:Y:S04]  /*2592b0*/  LDL.LU R26, [R1+0x718] ;  /* 0x00071800011a7983 */ /* 0x000f280000300800 */
[----:B------:R0:W-:Y:S01]  /*2592c0*/  @P6 STG.E.U8 desc[UR4][R10.64], R0 ;  /* 0x000000000a006986 */ /* 0x0001e2000c101104 */
[----:B------:R-:W-:Y:S02]  /*2592d0*/  LOP3.LUT P6, RZ, R19, 0x8, RZ, 0xc0, !PT ;  /* 0x0000000813ff7812 */ /* 0x000fe400078cc0ff */
[----:B0-----:R-:W-:Y:S01]  /*2592e0*/  PRMT R0, R15, 0x7772, RZ ;  /* 0x000077720f007816 */ /* 0x001fe200000000ff */
[----:B------:R-:W4:Y:S10]  /*2592f0*/  LDL.LU.64 R10, [R1+0x5778] ;  /* 0x00577800010a7983 */ /* 0x000f340000300a00 */
[----:B------:R0:W-:Y:S01]  /*259300*/  @P6 STG.E.U8 desc[UR4][R12.64], R0 ;  /* 0x000000000c006986 */ /* 0x0001e2000c101104 */
[----:B------:R-:W-:Y:S01]  /*259310*/  LOP3.LUT P6, RZ, R19, 0x4, RZ, 0xc0, !PT ;  /* 0x0000000413ff7812 */ /* 0x000fe200078cc0ff */
[----:B0-----:R-:W-:-:S02]  /*259320*/  IMAD.MOV.U32 R0, RZ, RZ, R15 ;  /* 0x000000ffff007224 */ /* 0x001fc400078e000f */
[----:B------:R-:W4:Y:S04]  /*259330*/  LDL.LU.64 R12, [R1+0x5788] ;  /* 0x00578800010c7983 */ /* 0x000f280000300a00 */
[----:B------:R-:W4:Y:S01]  /*259340*/  LDL.LU.64 R14, [R1+0x57b0] ;  /* 0x0057b000010e7983 */ /* 0x000f220000300a00 */
        /* <DEDUP_REMOVED lines=41> */
[----:B---3--:R0:W-:Y:S04]  /*2595e0*/  @P5 STG.E.U8 desc[UR4][R22.64], R0 ;  /* 0x0000000016005986 */ /* 0x0081e8000c101104 */
[----:B0-----:R-:W3:Y:S04]  /*2595f0*/  LDL.LU.64 R22, [R1+0x57e0] ;  /* 0x0057e00001167983 */ /* 0x001ee80000300a00 */
[----:B------:R-:W4:Y:S04]  /*259600*/  LDL.LU.64 R8, [R1+0x57f8] ;  /* 0x0057f80001087983 */ /* 0x000f280000300a00 */
[----:B------:R-:W2:Y:S01]  /*259610*/  LDL.LU R24, [R1+0x6f8] ;  /* 0x0006f80001187983 */ /* 0x000ea20000300800 */
[----:B------:R-:W-:-:S02]  /*259620*/  LOP3.LUT P2, RZ, R25, 0x400, RZ, 0xc0, !PT ;  /* 0x0000040019ff7812 */ /* 0x000fc4000784c0ff */
[----:B------:R-:W-:Y:S01]  /*259630*/  LOP3.LUT P3, RZ, R25, 0x800, RZ, 0xc0, !PT ;  /* 0x0000080019ff7812 */ /* 0x000fe2000786c0ff */
[----:B------:R-:W3:Y:S04]  /*259640*/  LDL.LU.64 R10, [R1+0x5808] ;  /* 0x00580800010a7983 */ /* 0x000ee80000300a00 */
[----:B------:R-:W3:Y:S04]  /*259650*/  LDL.LU.64 R12, [R1+0x57f0] ;  /* 0x0057f000010c7983 */ /* 0x000ee80000300a00 */
[----:B------:R-:W3:Y:S01]  /*259660*/  LDL.LU R26, [R1+0x71c] ;  /* 0x00071c00011a7983 */ /* 0x000ee20000300800 */
[----:B--2---:R-:W-:-:S05]  /*259670*/  PRMT R0, R24, 0x7770, RZ ;  /* 0x0000777018007816 */ /* 0x004fca00000000ff */
[----:B------:R0:W-:Y:S02]  /*259680*/  @P2 STG.E.U8 desc[UR4][R14.64], R0 ;  /* 0x000000000e002986 */ /* 0x0001e4000c101104 */
[----:B0-----:R-:W-:Y:S02]  /*259690*/  PRMT R0, R24, 0x7771, RZ ;  /* 0x0000777118007816 */ /* 0x001fe400000000ff */
[----:B------:R-:W2:Y:S04]  /*2596a0*/  LDL.LU.64 R14, [R1+0x5800] ;  /* 0x00580000010e7983 */ /* 0x000ea80000300a00 */
[----:B---3--:R0:W-:Y:S04]  /*2596b0*/  @P3 STG.E.U8 desc[UR4][R22.64], R0 ;  /* 0x0000000016003986 */ /* 0x0081e8000c101104 */
[----:B0-----:R-:W3:Y:S04]  /*2596c0*/  LDL.LU.64 R22, [R1+0x5830] ;  /* 0x0058300001167983 */ /* 0x001ee80000300a00 */
[----:B------:R-:W2:Y:S04]  /*2596d0*/  LDL.LU R16, [R1+0x6fc] ;  /* 0x0006fc0001107983 */ /* 0x000ea80000300800 */
[----:B--2---:R0:W-:Y:S04]  /*2596e0*/  STL.64 [R1+0x76c0], R16 ;  /* 0x0076c01001007387 */ /* 0x0041e80000100a00 */
        /* <DEDUP_REMOVED lines=45> */
[----:B------:R-:W-:Y:S04]  /*2599c0*/  @P6 STG.E.U8 desc[UR4][R16.64], R0 ;  /* 0x0000000010006986 */ /* 0x000fe8000c101104 */
[----:B--2---:R0:W-:Y:S04]  /*2599d0*/  STL.64 [R1+0x76b8], R28 ;  /* 0x0076b81c01007387 */ /* 0x0041e80000100a00 */
[----:B0-----:R-:W2:Y:S04]  /*2599e0*/  LDL.LU.64 R28, [R1+0x5828] ;  /* 0x00582800011c7983 */ /* 0x001ea80000300a00 */
[----:B------:R-:W3:Y:S04]  /*2599f0*/  LDL.LU R24, [R1+0x700] ;  /* 0x0007000001187983 */ /* 0x000ee80000300800 */
[----:B------:R-:W4:Y:S04]  /*259a00*/  LDL.LU.64 R6, [R1+0x5898] ;  /* 0x0058980001067983 */ /* 0x000f280000300a00 */
        /* <DEDUP_REMOVED lines=8> */
[----:B------:R-:W2:Y:S01]  /*259a90*/  LDL.LU.64 R16, [R1+0x76c0] ;  /* 0x0076c00001107983 */ /* 0x000ea20000300a00 */
[----:B------:R-:W-:-:S03]  /*259aa0*/  LOP3.LUT P6, RZ, R18, 0x1000000, RZ, 0xc0, !PT ;  /* 0x0100000012ff7812 */ /* 0x000fc600078cc0ff */
[----:B------:R-:W3:Y:S01]  /*259ab0*/  LDL.LU R26, [R1+0x60] ;  /* 0x00006000011a7983 */ /* 0x000ee20000300800 */
[----:B--2---:R-:W-:-:S09]  /*259ac0*/  PRMT R0, R16, 0x7770, RZ ;  /* 0x0000777010007816 */ /* 0x004fd200000000ff */
        /* <DEDUP_REMOVED lines=19> */
[----:B---3--:R-:W-:-:S11]  /*259c00*/  PRMT R0, R24, 0x7770, RZ ;  /* 0x0000777018007816 */ /* 0x008fd600000000ff */
        /* <DEDUP_REMOVED lines=10> */
[----:B------:R0:W-:Y:S01]  /*259cb0*/  @P4 STG.E.U8 desc[UR4][R14.64], R0 ;  /* 0x000000000e004986 */ /* 0x0001e2000c101104 */
[C---:B------:R-:W-:Y:S02]  /*259cc0*/  LOP3.LUT P2, RZ, R25.reuse, 0x20000000, RZ, 0xc0, !PT ;  /* 0x2000000019ff7812 */ /* 0x040fe4000784c0ff */
[C---:B------:R-:W-:Y:S02]  /*259cd0*/  LOP3.LUT P3, RZ, R25.reuse, 0x40000000, RZ, 0xc0, !PT ;  /* 0x4000000019ff7812 */ /* 0x040fe4000786c0ff */
[----:B------:R-:W-:Y:S02]  /*259ce0*/  LOP3.LUT P4, RZ, R25, 0x80000000, RZ, 0xc0, !PT ;  /* 0x8000000019ff7812 */ /* 0x000fe4000788c0ff */
[----:B0-----:R-:W-:-:S05]  /*259cf0*/  PRMT R0, R21, 0x7772, RZ ;  /* 0x0000777215007816 */ /* 0x001fca00000000ff */
[----:B------:R0:W-:Y:S04]  /*259d00*/  @P5 STG.E.U8 desc[UR4][R22.64], R0 ;  /* 0x0000000016005986 */ /* 0x0001e8000c101104 */
[----:B0-----:R-:W2:Y:S04]  /*259d10*/  LDL.LU.64 R22, [R1+0x58f8] ;  /* 0x0058f80001167983 */ /* 0x001ea80000300a00 */
[----:B------:R-:W3:Y:S04]  /*259d20*/  LDL.LU.64 R24, [R1+0x58d8] ;  /* 0x0058d80001187983 */ /* 0x000ee80000300a00 */
[----:B------:R-:W4:Y:S04]  /*259d30*/  LDL.LU.64 R10, [R1+0x58f0] ;  /* 0x0058f000010a7983 */ /* 0x000f280000300a00 */
[----:B------:R-:W3:Y:S04]  /*259d40*/  LDL.LU.64 R12, [R1+0x5910] ;  /* 0x00591000010c7983 */ /* 0x000ee80000300a00 */
[----:B------:R-:W3:Y:S01]  /*259d50*/  LDL.LU R16, [R1+0x704] ;  /* 0x0007040001107983 */ /* 0x000ee20000300800 */
[----:B------:R-:W-:-:S03]  /*259d60*/  PRMT R0, R21, 0x7773, RZ ;  /* 0x0000777315007816 */ /* 0x000fc600000000ff */
[----:B------:R-:W4:Y:S04]  /*259d70*/  LDL.LU.64 R14, [R1+0x5940] ;  /* 0x00594000010e7983 */ /* 0x000f280000300a00 */
[----:B------:R-:W4:Y:S04]  /*259d80*/  LDL.LU R20, [R1+0x6e4] ;  /* 0x0006e40001147983 */ /* 0x000f280000300800 */
[----:B--2---:R3:W-:Y:S02]  /*259d90*/  @P2 STG.E.U8 desc[UR4][R22.64], R0 ;  /* 0x0000000016002986 */ /* 0x0047e4000c101104 */
[----:B---3--:R-:W-:-:S02]  /*259da0*/  PRMT R0, R16, 0x7770, RZ ;  /* 0x0000777010007816 */ /* 0x008fc400000000ff */
[----:B------:R-:W2:Y:S04]  /*259db0*/  LDL.LU.64 R22, [R1+0x5908] ;  /* 0x0059080001167983 */ /* 0x000ea80000300a00 */
[----:B------:R0:W-:Y:S04]  /*259dc0*/  @P3 STG.E.U8 desc[UR4][R24.64], R0 ;  /* 0x0000000018003986 */ /* 0x0001e8000c101104 */
[----:B0-----:R-:W3:Y:S04]  /*259dd0*/  LDL.LU.64 R24, [R1+0x5938] ;  /* 0x0059380001187983 */ /* 0x001ee80000300a00 */
[----:B------:R-:W2:Y:S04]  /*259de0*/  LDL.LU R5, [R1+0x708] ;  /* 0x0007080001057983 */ /* 0x000ea80000300800 */
[----:B--2---:R0:W-:Y:S04]  /*259df0*/  STL [R1+0x76a0], R5 ;  /* 0x0076a00501007387 */ /* 0x0041e80000100800 */
        /* <DEDUP_REMOVED lines=19> */
[----:B0-----:R-:W2:Y:S04]  /*259f30*/  LDL.LU.64 R4, [R1+0x5950] ;  /* 0x0059500001047983 */ /* 0x001ea80000300a00 */
[----:B------:R-:W2:Y:S02]  /*259f40*/  LDL.LU.64 R28, [R1+0x5958] ;  /* 0x00595800011c7983 */ /* 0x000ea40000300a00 */
[----:B------:R-:W-:-:S02]  /*259f50*/  @P6 LOP3.LUT R18, R18, 0x20000, RZ, 0xfc, !PT ;  /* 0x0002000012126812 */ /* 0x000fc400078efcff */
[----:B------:R-:W-:Y:S02]  /*259f60*/  LOP3.LUT P6, RZ, R26, 0x8, RZ, 0xc0, !PT ;  /* 0x000000081aff7812 */ /* 0x000fe400078cc0ff */
[----:B------:R-:W-:Y:S02]  /*259f70*/  LOP3.LUT R18, R18, 0xfffbffff, RZ, 0xc0, !PT ;  /* 0xfffbffff12127812 */ /* 0x000fe400078ec0ff */
[----:B------:R-:W-:-:S09]  /*259f80*/  LOP3.LUT P5, RZ, R26, 0x1, RZ, 0xc0, !PT ;  /* 0x000000011aff7812 */ /* 0x000fd200078ac0ff */
[----:B------:R-:W-:Y:S02]  /*259f90*/  @P6 LOP3.LUT R18, R18, 0x40000, RZ, 0xfc, !PT ;  /* 0x0004000012126812 */ /* 0x000fe400078efcff */
[----:B------:R-:W-:Y:S02]  /*259fa0*/  LOP3.LUT P6, RZ, R26, 0x4, RZ, 0xc0, !PT ;  /* 0x000000041aff7812 */ /* 0x000fe400078cc0ff */
[----:B------:R-:W-:Y:S02]  /*259fb0*/  PRMT R0, R16, 0x7771, RZ ;  /* 0x0000777110007816 */ /* 0x000fe400000000ff */
[----:B------:R-:W-:-:S03]  /*259fc0*/  LOP3.LUT R18, R18, 0xfff7ffff, RZ, 0xc0, !PT ;  /* 0xfff7ffff12127812 */ /* 0x000fc600078ec0ff */
[----:B----4-:R0:W-:Y:S06]  /*259fd0*/  @P4 STG.E.U8 desc[UR4][R10.64], R0 ;  /* 0x000000000a004986 */ /* 0x0101ec000c101104 */
        /* <DEDUP_REMOVED lines=13> */
[----:B0-----:R-:W-:Y:S01]  /*25a0b0*/  PRMT R0, R20, 0x7772, RZ ;  /* 0x0000777214007816 */ /* 0x001fe200000000ff */
[----:B--2---:R0:W-:Y:S10]  /*25a0c0*/  STL.64 [R1+0x7698], R28 ;  /* 0x0076981c01007387 */ /* 0x0041f40000100a00 */
[----:B------:R1:W-:Y:S04]  /*25a0d0*/  @P6 STG.E.U8 desc[UR4][R4.64], R0 ;  /* 0x0000000004006986 */ /* 0x0003e8000c101104 */
[----:B0-----:R-:W2:Y:S04]  /*25a0e0*/  LDL.LU.64 R28, [R1+0x5948] ;  /* 0x00594800011c7983 */ /* 0x001ea80000300a00 */
[----:B------:R-:W3:Y:S04]  /*25a0f0*/  LDL.LU R21, [R1+0x6e8] ;  /* 0x0006e80001157983 */ /* 0x000ee80000300800 */
[----:B------:R-:W4:Y:S04]  /*25a100*/  LDL.LU.64 R6, [R1+0x5978] ;  /* 0x0059780001067983 */ /* 0x000f280000300a00 */
        /* <DEDUP_REMOVED lines=12> */
[----:B0-----:R-:W2:Y:S01]  /*25a1d0*/  LDL.LU R5, [R1+0x76a0] ;  /* 0x0076a00001057983 */ /* 0x001ea20000300800 */
[----:B------:R-:W-:Y:S02]  /*25a1e0*/  LOP3.LUT P6, RZ, R18, 0x8000, RZ, 0xc0, !PT ;  /* 0x0000800012ff7812 */ /* 0x000fe400078cc0ff */
        /* <DEDUP_REMOVED lines=17> */
[----:B------:R3:W-:Y:S02]  /*25a300*/  @P6 STG.E.U8 desc[UR4][R2.64], R0 ;  /* 0x0000000002006986 */ /* 0x0007e4000c101104 */
[----:B---3--:R-:W-:-:S05]  /*25a310*/  PRMT R0, R21, 0x7770, RZ ;  /* 0x0000777015007816 */ /* 0x008fca00000000ff */
        /* <DEDUP_REMOVED lines=11> */
[----:B------:R0:W-:Y:S04]  /*25a3d0*/  @P5 STG.E.U8 desc[UR4][R24.64], R0 ;  /* 0x0000000018005986 */ /* 0x0001e8000c101104 */
[----:B0-----:R-:W3:Y:S01]  /*25a3e0*/  LDL.LU.64 R24, [R1+0x59e0] ;  /* 0x0059e00001187983 */ /* 0x001ee20000300a00 */
[----:B------:R-:W-:-:S02]  /*25a3f0*/  LOP3.LUT P2, RZ, R26, 0x10000, RZ, 0xc0, !PT ;  /* 0x000100001aff7812 */ /* 0x000fc4000784c0ff */
[----:B------:R-:W-:Y:S02]  /*25a400*/  LOP3.LUT P3, RZ, R26, 0x20000, RZ, 0xc0, !PT ;  /* 0x000200001aff7812 */ /* 0x000fe4000786c0ff */
[C---:B------:R-:W-:Y:S01]  /*25a410*/  PRMT R0, R16.reuse, 0x7772, RZ ;  /* 0x0000777210007816 */ /* 0x040fe200000000ff */
[----:B------:R-:W4:Y:S04]  /*25a420*/  LDL.LU.64 R2, [R1+0x59c8] ;  /* 0x0059c80001027983 */ /* 0x000f280000300a00 */
[----:B------:R-:W4:Y:S04]  /*25a430*/  LDL.LU.64 R10, [R1+0x59d8] ;  /* 0x0059d800010a7983 */ /* 0x000f280000300a00 */
[----:B------:R-:W4:Y:S04]  /*25a440*/  LDL.LU.64 R12, [R1+0x59f8] ;  /* 0x0059f800010c7983 */ /* 0x000f280000300a00 */
[----:B------:R-:W4:Y:S04]  /*25a450*/  LDL.LU R15, [R1+0x6ec] ;  /* 0x0006ec00010f7983 */ /* 0x000f280000300800 */
[----:B------:R-:W4:Y:S04]  /*25a460*/  LDL.LU R21, [R1+0x64] ;  /* 0x0000640001157983 */ /* 0x000f280000300800 */
[----:B--2---:R0:W-:Y:S02]  /*25a470*/  @P2 STG.E.U8 desc[UR4][R22.64], R0 ;  /* 0x0000000016002986 */ /* 0x0041e4000c101104 */
[----:B0-----:R-:W-:-:S02]  /*25a480*/  PRMT R0, R16, 0x7773, RZ ;  /* 0x0000777310007816 */ /* 0x001fc400000000ff */
[----:B------:R-:W2:Y:S04]  /*25a490*/  LDL.LU.64 R22, [R1+0x5a08] ;  /* 0x005a080001167983 */ /* 0x000ea80000300a00 */
[----:B------:R-:W2:Y:S04]  /*25a4a0*/  LDL.LU R9, [R1+0x6d0] ;  /* 0x0006d00001097983 */ /* 0x000ea80000300800 */
[----:B---3--:R0:W-:Y:S04]  /*25a4b0*/  @P3 STG.E.U8 desc[UR4][R24.64], R0 ;  /* 0x0000000018003986 */ /* 0x0081e8000c101104 */
[----:B0-----:R-:W3:Y:S04]  /*25a4c0*/  LDL.LU.64 R24, [R1+0x59f0] ;  /* 0x0059f00001187983 */ /* 0x001ee80000300a00 */
[----:B------:R-:W2:Y:S04]  /*25a4d0*/  LDL.LU R16, [R1+0x6b0] ;  /* 0x0006b00001107983 */ /* 0x000ea80000300800 */
        /* <DEDUP_REMOVED lines=25> */
[C---:B------:R-:W-:Y:S02]  /*25a670*/  LOP3.LUT P4, RZ, R26.reuse, 0x40000, RZ, 0xc0, !PT ;  /* 0x000400001aff7812 */ /* 0x040fe4000788c0ff */
[----:B------:R-:W-:Y:S02]  /*25a680*/  LOP3.LUT P5, RZ, R26, 0x80000, RZ, 0xc0, !PT ;  /* 0x000800001aff7812 */ /* 0x000fe400078ac0ff */
[----:B------:R-:W-:Y:S02]  /*25a690*/  LOP3.LUT R18, R18, 0xfffffbff, RZ, 0xc0, !PT ;  /* 0xfffffbff12127812 */ /* 0x000fe400078ec0ff */
[----:B----4-:R-:W-:Y:S01]  /*25a6a0*/  PRMT R0, R15, 0x7770, RZ ;  /* 0x000077700f007816 */ /* 0x010fe200000000ff */
[----:B------:R-:W4:Y:S04]  /*25a6b0*/  LDL.LU.64 R28, [R1+0x5a28] ;  /* 0x005a2800011c7983 */ /* 0x000f280000300a00 */
[----:B------:R-:W4:Y:S01]  /*25a6c0*/  LDL.LU.64 R6, [R1+0x5a38] ;  /* 0x005a380001067983 */ /* 0x000f220000300a00 */
[----:B------:R-:W-:-:S02]  /*25a6d0*/  LOP3.LUT P0, RZ, R26, 0x20000000, RZ, 0xc0, !PT ;  /* 0x200000001aff7812 */ /* 0x000fc4000780c0ff */
[C---:B------:R-:W-:Y:S02]  /*25a6e0*/  LOP3.LUT P1, RZ, R26.reuse, 0x40000000, RZ, 0xc0, !PT ;  /* 0x400000001aff7812 */ /* 0x040fe4000782c0ff */
[----:B------:R-:W-:Y:S01]  /*25a6f0*/  LOP3.LUT P2, RZ, R26, 0x80000000, RZ, 0xc0, !PT ;  /* 0x800000001aff7812 */ /* 0x000fe2000784c0ff */
[----:B------:R-:W4:Y:S01]  /*25a700*/  LDL.LU.64 R4, [R1+0x5a48] ;  /* 0x005a480001047983 */ /* 0x000f220000300a00 */
[----:B------:R-:W-:Y:S02]  /*25a710*/  @P6 LOP3.LUT R18, R18, 0x400, RZ, 0xfc, !PT ;  /* 0x0000040012126812 */ /* 0x000fe400078efcff */
[----:B------:R-:W-:Y:S02]  /*25a720*/  LOP3.LUT P6, RZ, R26, 0x200000, RZ, 0xc0, !PT ;  /* 0x002000001aff7812 */ /* 0x000fe400078cc0ff */
[----:B------:R-:W-:Y:S01]  /*25a730*/  LOP3.LUT R18, R18, 0xfffff7ff, RZ, 0xc0, !PT ;  /* 0xfffff7ff12127812 */ /* 0x000fe200078ec0ff */
[----:B------:R0:W-:Y:S10]  /*25a740*/  @P4 STG.E.U8 desc[UR4][R2.64], R0 ;  /* 0x0000000002004986 */ /* 0x0001f4000c101104 */
[----:B------:R-:W-:-:S02]  /*25a750*/  @P6 LOP3.LUT R18, R18, 0x800, RZ, 0xfc, !PT ;  /* 0x0000080012126812 */ /* 0x000fc400078efcff */
[----:B------:R-:W-:Y:S02]  /*25a760*/  LOP3.LUT P6, RZ, R26, 0x100000, RZ, 0xc0, !PT ;  /* 0x001000001aff7812 */ /* 0x000fe400078cc0ff */
[C---:B0-----:R-:W-:Y:S01]  /*25a770*/  PRMT R0, R15.reuse, 0x7771, RZ ;  /* 0x000077710f007816 */ /* 0x041fe200000000ff */
[----:B------:R-:W4:Y:S04]  /*25a780*/  LDL.LU R26, [R1+0x6d4] ;  /* 0x0006d400011a7983 */ /* 0x000f280000300800 */
[----:B------:R-:W4:Y:S04]  /*25a790*/  LDL.LU.64 R2, [R1+0x5a58] ;  /* 0x005a580001027983 */ /* 0x000f280000300a00 */
[----:B------:R0:W-:Y:S02]  /*25a7a0*/  @P5 STG.E.U8 desc[UR4][R10.64], R0 ;  /* 0x000000000a005986 */ /* 0x0001e4000c101104 */
[----:B0-----:R-:W-:-:S02]  /*25a7b0*/  PRMT R0, R15, 0x7772, RZ ;  /* 0x000077720f007816 */ /* 0x001fc400000000ff */
[----:B------:R-:W4:Y:S04]  /*25a7c0*/  LDL.LU.64 R10, [R1+0x5a20] ;  /* 0x005a2000010a7983 */ /* 0x000f280000300a00 */
[----:B------:R0:W-:Y:S01]  /*25a7d0*/  @P6 STG.E.U8 desc[UR4][R12.64], R0 ;  /* 0x000000000c006986 */ /* 0x0001e2000c101104 */
[C---:B------:R-:W-:Y:S02]  /*25a7e0*/  LOP3.LUT P6, RZ, R18.reuse, 0x800, RZ, 0xc0, !PT ;  /* 0x0000080012ff7812 */ /* 0x040fe400078cc0ff */
[----:B0-----:R-:W-:Y:S01]  /*25a7f0*/  PRMT R0, R15, 0x7773, RZ ;  /* 0x000077730f007816 */ /* 0x001fe200000000ff */
[----:B------:R-:W4:Y:S04]  /*25a800*/  LDL.LU.64 R12, [R1+0x5a50] ;  /* 0x005a5000010c7983 */ /* 0x000f280000300a00 */
[----:B------:R-:W4:Y:S06]  /*25a810*/  LDL.LU.64 R14, [R1+0x5a18] ;  /* 0x005a1800010e7983 */ /* 0x000f2c0000300a00 */
        /* <DEDUP_REMOVED lines=20> */
[C---:B------:R-:W-:Y:S02]  /*25a960*/  LOP3.LUT P3, RZ, R21.reuse, 0x1, RZ, 0xc0, !PT ;  /* 0x0000000115ff7812 */ /* 0x040fe4000786c0ff */
[C---:B------:R-:W-:Y:S02]  /*25a970*/  LOP3.LUT P4, RZ, R21.reuse, 0x2, RZ, 0xc0, !PT ;  /* 0x0000000215ff7812 */ /* 0x040fe4000788c0ff */
[----:B------:R-:W-:-:S02]  /*25a980*/  LOP3.LUT P5, RZ, R21, 0x4, RZ, 0xc0, !PT ;  /* 0x0000000415ff7812 */ /* 0x000fc400078ac0ff */
[----:B--2---:R-:W-:-:S05]  /*25a990*/  PRMT R0, R16, 0x7770, RZ ;  /* 0x0000777010007816 */ /* 0x004fca00000000ff */
        /* <DEDUP_REMOVED lines=18> */
[----:B---3--:R0:W-:Y:S04]  /*25aac0*/  @P5 STG.E.U8 desc[UR4][R24.64], R0 ;  /* 0x0000000018005986 */ /* 0x0081e8000c101104 */
[----:B0-----:R-:W2:Y:S01]  /*25aad0*/  LDL.LU.64 R24, [R1+0x59e8] ;  /* 0x0059e80001187983 */ /* 0x001ea20000300a00 */
[----:B------:R-:W-:-:S03]  /*25aae0*/  LOP3.LUT P2, RZ, R21, 0x8, RZ, 0xc0, !PT ;  /* 0x0000000815ff7812 */ /* 0x000fc6000784c0ff */
[----:B------:R-:W3:Y:S01]  /*25aaf0*/  LDL.LU.64 R2, [R1+0x59b0] ;  /* 0x0059b00001027983 */ /* 0x000ee20000300a00 */
[----:B------:R-:W-:-:S03]  /*25ab00*/  PRMT R0, R8, 0x7771, RZ ;  /* 0x0000777108007816 */ /* 0x000fc600000000ff */
[----:B------:R-:W4:Y:S04]  /*25ab10*/  LDL.LU.64 R10, [R1+0x59a8] ;  /* 0x0059a800010a7983 */ /* 0x000f280000300a00 */
[----:B------:R-:W3:Y:S04]  /*25ab20*/  LDL.LU.64 R22, [R1+0x5930] ;  /* 0x0059300001167983 */ /* 0x000ee80000300a00 */
[----:B------:R-:W3:Y:S04]  /*25ab30*/  LDL.LU.64 R12, [R1+0x5968] ;  /* 0x00596800010c7983 */ /* 0x000ee80000300a00 */
[----:B------:R-:W3:Y:S04]  /*25ab40*/  LDL.LU.64 R14, [R1+0x5928] ;  /* 0x00592800010e7983 */ /* 0x000ee80000300a00 */
[----:B------:R-:W3:Y:S04]  /*25ab50*/  LDL.LU R26, [R1+0x6d8] ;  /* 0x0006d800011a7983 */ /* 0x000ee80000300800 */
[----:B--2---:R0:W-:Y:S04]  /*25ab60*/  @P2 STG.E.U8 desc[UR4][R24.64], R0 ;  /* 0x0000000018002986 */ /* 0x0041e8000c101104 */
[----:B0-----:R-:W2:Y:S04]  /*25ab70*/  LDL.LU.64 R24, [R1+0x5920] ;  /* 0x0059200001187983 */ /* 0x001ea80000300a00 */
[----:B------:R-:W2:Y:S04]  /*25ab80*/  LDL.LU R16, [R1+0x6b8] ;  /* 0x0006b80001107983 */ /* 0x000ea80000300800 */
        /* <DEDUP_REMOVED lines=25> */
[----:B------:R-:W-:Y:S02]  /*25ad20*/  LOP3.LUT R18, R18, 0xfffffffb, RZ, 0xc0, !PT ;  /* 0xfffffffb12127812 */ /* 0x000fe400078ec0ff */
[----:B------:R-:W-:Y:S02]  /*25ad30*/  LOP3.LUT P4, RZ, R21, 0x20, RZ, 0xc0, !PT ;  /* 0x0000002015ff7812 */ /* 0x000fe4000788c0ff */
[----:B------:R-:W-:-:S05]  /*25ad40*/  PRMT R0, R8, 0x7772, RZ ;  /* 0x0000777208007816 */ /* 0x000fca00000000ff */
[----:B------:R-:W-:Y:S02]  /*25ad50*/  @P6 LOP3.LUT R18, R18, 0x4, RZ, 0xfc, !PT ;  /* 0x0000000412126812 */ /* 0x000fe400078efcff */
[C---:B------:R-:W-:Y:S02]  /*25ad60*/  LOP3.LUT P6, RZ, R21.reuse, 0x100, RZ, 0xc0, !PT ;  /* 0x0000010015ff7812 */ /* 0x040fe400078cc0ff */
[----:B------:R-:W-:Y:S01]  /*25ad70*/  LOP3.LUT P5, RZ, R21, 0x40, RZ, 0xc0, !PT ;  /* 0x0000004015ff7812 */ /* 0x000fe200078ac0ff */
[----:B---3--:R0:W-:Y:S01]  /*25ad80*/  @P3 STG.E.U8 desc[UR4][R2.64], R0 ;  /* 0x0000000002003986 */ /* 0x0081e2000c101104 */
[----:B------:R-:W-:Y:S02]  /*25ad90*/  LOP3.LUT R18, R18, 0xfffffff7, RZ, 0xc0, !PT ;  /* 0xfffffff712127812 */ /* 0x000fe400078ec0ff */
[----:B0-----:R-:W-:-:S07]  /*25ada0*/  PRMT R0, R8, 0x7773, RZ ;  /* 0x0000777308007816 */ /* 0x001fce00000000ff */
[----:B------:R-:W-:Y:S02]  /*25adb0*/  @P6 LOP3.LUT R18, R18, 0x8, RZ, 0xfc, !PT ;  /* 0x0000000812126812 */ /* 0x000fe400078efcff */
[----:B------:R-:W-:Y:S01]  /*25adc0*/  LOP3.LUT P6, RZ, R21, 0x80, RZ, 0xc0, !PT ;  /* 0x0000008015ff7812 */ /* 0x000fe200078cc0ff */
[----:B----4-:R0:W-:Y:S02]  /*25add0*/  @P4 STG.E.U8 desc[UR4][R10.64], R0 ;  /* 0x000000000a004986 */ /* 0x0101e4000c101104 */
[----:B0-----:R-:W-:-:S05]  /*25ade0*/  PRMT R0, R26, 0x7770, RZ ;  /* 0x000077701a007816 */ /* 0x001fca00000000ff */
[----:B------:R0:W-:Y:S02]  /*25adf0*/  @P5 STG.E.U8 desc[UR4][R22.64], R0 ;  /* 0x0000000016005986 */ /* 0x0001e4000c101104 */
[----:B0-----:R-:W-:Y:S02]  /*25ae00*/  PRMT R0, R26, 0x7771, RZ ;  /* 0x000077711a007816 */ /* 0x001fe400000000ff */
[----:B------:R-:W3:Y:S04]  /*25ae10*/  LDL.LU R23, [R1+0x6dc] ;  /* 0x0006dc0001177983 */ /* 0x000ee80000300800 */
[----:B------:R-:W4:Y:S04]  /*25ae20*/  LDL.LU.64 R6, [R1+0x57d8] ;  /* 0x0057d80001067983 */ /* 0x000f280000300a00 */
[----:B------:R-:W3:Y:S04]  /*25ae30*/  LDL.LU.64 R4, [R1+0x5820] ;  /* 0x0058200001047983 */ /* 0x000ee80000300a00 */
[----:B------:R-:W3:Y:S04]  /*25ae40*/  LDL.LU.64 R2, [R1+0x57d0] ;  /* 0x0057d00001027983 */ /* 0x000ee80000300a00 */
        /* <DEDUP_REMOVED lines=16> */
[----:B0-----:R-:W2:Y:S04]  /*25af50*/  LDL.LU.64 R28, [R1+0x7678] ;  /* 0x00767800011c7983 */ /* 0x001ea80000300a00 */
[----:B------:R-:W3:Y:S01]  /*25af60*/  LDL.LU R26, [R1+0x68] ;  /* 0x00006800011a7983 */ /* 0x000ee20000300800 */
[----:B------:R-:W-:-:S03]  /*25af70*/  LOP3.LUT P6, RZ, R18, 0x1, RZ, 0xc0, !PT ;  /* 0x0000000112ff7812 */ /* 0x000fc600078cc0ff */
[----:B------:R-:W3:Y:S01]  /*25af80*/  LDL.LU.64 R18, [R1+0x5880] ;  /* 0x0058800001127983 */ /* 0x000ee20000300a00 */
[----:B------:R-:W-:-:S09]  /*25af90*/  PRMT R0, R16, 0x7771, RZ ;  /* 0x0000777110007816 */ /* 0x000fd200000000ff */
[----:B--2---:R0:W-:Y:S04]  /*25afa0*/  @P6 STG.E.U8 desc[UR4][R28.64], R0 ;  /* 0x000000001c006986 */ /* 0x0041e8000c101104 */
[----:B0-----:R-:W2:Y:S01]  /*25afb0*/  LDL.LU.64 R28, [R1+0x7670] ;  /* 0x00767000011c7983 */ /* 0x001ea20000300a00 */
[----:B------:R-:W-:Y:S02]  /*25afc0*/  LOP3.LUT P6, RZ, R17, 0x80000000, RZ, 0xc0, !PT ;  /* 0x8000000011ff7812 */ /* 0x000fe400078cc0ff */
[----:B------:R-:W-:-:S11]  /*25afd0*/  PRMT R0, R16, 0x7772, RZ ;  /* 0x0000777210007816 */ /* 0x000fd600000000ff */
[----:B---3--:R0:W-:Y:S01]  /*25afe0*/  @P6 STG.E.U8 desc[UR4][R18.64], R0 ;  /* 0x0000000012006986 */ /* 0x0081e2000c101104 */
[----:B------:R-:W-:Y:S02]  /*25aff0*/  LOP3.LUT P6, RZ, R17, 0x40000000, RZ, 0xc0, !PT ;  /* 0x4000000011ff7812 */ /* 0x000fe400078cc0ff */
[----:B0-----:R-:W-:Y:S02]  /*25b000*/  PRMT R0, R16, 0x7773, RZ ;  /* 0x0000777310007816 */ /* 0x001fe400000000ff */
[C---:B------:R-:W-:Y:S02]  /*25b010*/  LOP3.LUT P0, RZ, R21.reuse, 0x10000, RZ, 0xc0, !PT ;  /* 0x0001000015ff7812 */ /* 0x040fe4000780c0ff */
[C---:B------:R-:W-:Y:S02]  /*25b020*/  LOP3.LUT P1, RZ, R21.reuse, 0x20000, RZ, 0xc0, !PT ;  /* 0x0002000015ff7812 */ /* 0x040fe4000782c0ff */
[C---:B------:R-:W-:Y:S02]  /*25b030*/  LOP3.LUT P2, RZ, R21.reuse, 0x40000, RZ, 0xc0, !PT ;  /* 0x0004000015ff7812 */ /* 0x040fe4000784c0ff */
[----:B------:R-:W-:-:S02]  /*25b040*/  LOP3.LUT P3, RZ, R21, 0x80000, RZ, 0xc0, !PT ;  /* 0x0008000015ff7812 */ /* 0x000fc4000786c0ff */
        /* <DEDUP_REMOVED lines=21> */
[----:B------:R-:W4:Y:S04]  /*25b1a0*/  LDL.LU.64 R8, [R1+0x5688] ;  /* 0x0056880001087983 */ /* 0x000f280000300a00 */
        /* <DEDUP_REMOVED lines=23> */
[----:B------:R-:W-:Y:S01]  /*25b320*/  LOP3.LUT P3, RZ, R21, 0x800000, RZ, 0xc0, !PT ;  /* 0x0080000015ff7812 */ /* 0x000fe2000786c0ff */
[----:B------:R0:W-:Y:S06]  /*25b330*/  @P5 STG.E.U8 desc[UR4][R24.64], R0 ;  /* 0x0000000018005986 */ /* 0x0001ec000c101104 */
[----:B------:R-:W-:-:S02]  /*25b340*/  @P6 LOP3.LUT R17, R17, 0x4000000, RZ, 0xfc, !PT ;  /* 0x0400000011116812 */ /* 0x000fc400078efcff */
[----:B------:R-:W-:Y:S02]  /*25b350*/  LOP3.LUT P6, RZ, R21, 0x10000000, RZ, 0xc0, !PT ;  /* 0x1000000015ff7812 */ /* 0x000fe400078cc0ff */
[----:B------:R-:W-:Y:S01]  /*25b360*/  LOP3.LUT R17, R17, 0xf7ffffff, RZ, 0xc0, !PT ;  /* 0xf7ffffff11117812 */ /* 0x000fe200078ec0ff */
[----:B0-----:R-:W4:Y:S04]  /*25b370*/  LDL.LU.64 R24, [R1+0x5680] ;  /* 0x0056800001187983 */ /* 0x001f280000300a00 */
[----:B------:R-:W4:Y:S04]  /*25b380*/  LDL.LU.64 R12, [R1+0x55d8] ;  /* 0x0055d800010c7983 */ /* 0x000f280000300a00 */
[----:B------:R-:W4:Y:S01]  /*25b390*/  LDL.LU R16, [R1+0x6a0] ;  /* 0x0006a00001107983 */ /* 0x000f220000300800 */
[----:B------:R-:W-:-:S02]  /*25b3a0*/  LOP3.LUT P4, RZ, R21, 0x1000000, RZ, 0xc0, !PT ;  /* 0x0100000015ff7812 */ /* 0x000fc4000788c0ff */
[----:B------:R-:W-:Y:S02]  /*25b3b0*/  LOP3.LUT P5, RZ, R21, 0x2000000, RZ, 0xc0, !PT ;  /* 0x0200000015ff7812 */ /* 0x000fe400078ac0ff */
[----:B------:R-:W-:Y:S02]  /*25b3c0*/  @P6 LOP3.LUT R17, R17, 0x8000000, RZ, 0xfc, !PT ;  /* 0x0800000011116812 */ /* 0x000fe400078efcff */
[----:B------:R-:W-:Y:S02]  /*25b3d0*/  LOP3.LUT P6, RZ, R21, 0x8000000, RZ, 0xc0, !PT ;  /* 0x0800000015ff7812 */ /* 0x000fe400078cc0ff */
[----:B--2---:R-:W-:-:S05]  /*25b3e0*/  PRMT R0, R10, 0x7770, RZ ;  /* 0x000077700a007816 */ /* 0x004fca00000000ff */
[----:B------:R0:W-:Y:S02]  /*25b3f0*/  @P2 STG.E.U8 desc[UR4][R14.64], R0 ;  /* 0x000000000e002986 */ /* 0x0001e4000c101104 */
[C---:B0-----:R-:W-:Y:S02]  /*25b400*/  PRMT R0, R10.reuse, 0x7771, RZ ;  /* 0x000077710a007816 */ /* 0x041fe400000000ff */
[----:B------:R-:W2:Y:S04]  /*25b410*/  LDL.LU.64 R14, [R1+0x5628] ;  /* 0x00562800010e7983 */ /* 0x000ea80000300a00 */
[----:B---3--:R0:W-:Y:S04]  /*25b420*/  @P3 STG.E.U8 desc[UR4][R22.64], R0 ;  /* 0x0000000016003986 */ /* 0x0081e8000c101104 */
[----:B0-----:R-:W3:Y:S04]  /*25b430*/  LDL.LU.64 R22, [R1+0x55d0] ;  /* 0x0055d00001167983 */ /* 0x001ee80000300a00 */
[----:B------:R-:W2:Y:S01]  /*25b440*/  LDL.LU R21, [R1+0x6c4] ;  /* 0x0006c40001157983 */ /* 0x000ea20000300800 */
[----:B------:R-:W-:-:S05]  /*25b450*/  PRMT R0, R10, 0x7772, RZ ;  /* 0x000077720a007816 */ /* 0x000fca00000000ff */
[----:B----4-:R0:W-:Y:S02]  /*25b460*/  @P4 STG.E.U8 desc[UR4][R8.64], R0 ;  /* 0x0000000008004986 */ /* 0x0101e4000c101104 */
[----:B0-----:R-:W-:Y:S02]  /*25b470*/  PRMT R0, R10, 0x7773, RZ ;  /* 0x000077730a007816 */ /* 0x001fe400000000ff */
[----:B--2---:R0:W-:Y:S04]  /*25b480*/  STL [R1+0x7668], R21 ;  /* 0x0076681501007387 */ /* 0x0041e80000100800 */
[----:B0-----:R-:W2:Y:S04]  /*25b490*/  LDL.LU.64 R20, [R1+0x3180] ;  /* 0x0031800001147983 */ /* 0x001ea80000300a00 */
[----:B------:R-:W4:Y:S04]  /*25b4a0*/  LDL.LU.64 R18, [R1+0x3170] ;  /* 0x0031700001127983 */ /* 0x000f280000300a00 */
        /* <DEDUP_REMOVED lines=9> */
[C---:B------:R-:W-:Y:S02]  /*25b540*/  LOP3.LUT P6, RZ, R17.reuse, 0x2000000, RZ, 0xc0, !PT ;  /* 0x0200000011ff7812 */ /* 0x040fe400078cc0ff */
[----:B0-----:R-:W-:Y:S01]  /*25b550*/  PRMT R0, R16, 0x7773, RZ ;  /* 0x0000777310007816 */ /* 0x001fe200000000ff */
[----:B----4-:R0:W-:Y:S04]  /*25b560*/  STL.64 [R1+0x7660], R18 ;  /* 0x0076601201007387 */ /* 0x0101e80000100a00 */
[----:B0-----:R-:W3:Y:S04]  /*25b570*/  LDL.LU.64 R18, [R1+0x3188] ;  /* 0x0031880001127983 */ /* 0x001ee80000300a00 */
[----:B------:R-:W4:Y:S04]  /*25b580*/  LDL.LU.64 R28, [R1+0x3160] ;  /* 0x00316000011c7983 */ /* 0x000f280000300a00 */
[----:B------:R-:W3:Y:S04]  /*25b590*/  LDL.LU.64 R6, [R1+0x3150] ;  /* 0x0031500001067983 */ /* 0x000ee80000300a00 */
[----:B------:R-:W3:Y:S04]  /*25b5a0*/  LDL.LU R24, [R1+0x6a4] ;  /* 0x0006a40001187983 */ /* 0x000ee80000300800 */
[----:B------:R-:W3:Y:S04]  /*25b5b0*/  LDL.LU.64 R4, [R1+0x3140] ;  /* 0x0031400001047983 */ /* 0x000ee80000300a00 */
[----:B------:R-:W3:Y:S04]  /*25b5c0*/  LDL.LU.64 R2, [R1+0x3130] ;  /* 0x0031300001027983 */ /* 0x000ee80000300a00 */
[----:B------:R-:W3:Y:S04]  /*25b5d0*/  LDL.LU.64 R8, [R1+0x3120] ;  /* 0x0031200001087983 */ /* 0x000ee80000300a00 */
[----:B------:R-:W3:Y:S04]  /*25b5e0*/  LDL.LU R25, [R1+0x6c8] ;  /* 0x0006c80001197983 */ /* 0x000ee80000300800 */
[----:B------:R-:W3:Y:S04]  /*25b5f0*/  LDL.LU.64 R10, [R1+0x3110] ;  /* 0x00311000010a7983 */ /* 0x000ee80000300a00 */
[----:B------:R-:W3:Y:S04]  /*25b600*/  LDL.LU.64 R12, [R1+0x3100] ;  /* 0x00310000010c7983 */ /* 0x000ee80000300a00 */
[----:B------:R-:W3:Y:S04]  /*25b610*/  LDL.LU.64 R14, [R1+0x30f0] ;  /* 0x0030f000010e7983 */ /* 0x000ee80000300a00 */
[----:B------:R-:W3:Y:S04]  /*25b620*/  LDL.LU.64 R22, [R1+0x30e0] ;  /* 0x0030e00001167983 */ /* 0x000ee80000300a00 */
[----:B------:R-:W3:Y:S04]  /*25b630*/  LDL.LU R16, [R1+0x766c] ;  /* 0x00766c0001107983 */ /* 0x000ee80000300800 */
[----:B--2---:R0:W-:Y:S04]  /*25b640*/  @P6 STG.E.U8 desc[UR4][R20.64], R0 ;  /* 0x0000000014006986 */ /* 0x0041e8000c101104 */
[----:B0-----:R-:W2:Y:S01]  /*25b650*/  LDL.LU R21, [R1+0x7668] ;  /* 0x0076680001157983 */ /* 0x001ea20000300800 */
[----:B------:R-:W-:-:S02]  /*25b660*/  LOP3.LUT P6, RZ, R17, 0x1000000, RZ, 0xc0, !PT ;  /* 0x0100000011ff7812 */ /* 0x000fc400078cc0ff */
[----:B--2---:R-:W-:-:S11]  /*25b670*/  PRMT R0, R21, 0x7770, RZ ;  /* 0x0000777015007816 */ /* 0x004fd600000000ff */
[----:B---3--:R0:W-:Y:S04]  /*25b680*/  @P6 STG.E.U8 desc[UR4][R18.64], R0 ;  /* 0x0000000012006986 */ /* 0x0081e8000c101104 */
        /* <DEDUP_REMOVED lines=34> */
[----:B------:R-:W3:Y:S04]  /*25b8b0*/  LDL.LU.64 R12, [R1+0x30a0] ;  /* 0x0030a000010c7983 */ /* 0x000ee80000300a00 */
[----:B------:R-:W3:Y:S01]  /*25b8c0*/  LDL.LU R21, [R1+0x6a8] ;  /* 0x0006a80001157983 */ /* 0x000ee20000300800 */
[----:B------:R-:W-:-:S02]  /*25b8d0*/  LOP3.LUT P2, RZ, R26, 0x200, RZ, 0xc0, !PT ;  /* 0x000002001aff7812 */ /* 0x000fc4000784c0ff */
[----:B------:R-:W-:Y:S02]  /*25b8e0*/  LOP3.LUT P3, RZ, R26, 0x400, RZ, 0xc0, !PT ;  /* 0x000004001aff7812 */ /* 0x000fe4000786c0ff */
[----:B------:R-:W-:Y:S01]  /*25b8f0*/  PRMT R0, R25, 0x7773, RZ ;  /* 0x0000777319007816 */ /* 0x000fe200000000ff */
[----:B------:R-:W4:Y:S04]  /*25b900*/  LDL.LU.64 R14, [R1+0x3090] ;  /* 0x00309000010e7983 */ /* 0x000f280000300a00 */
[----:B------:R-:W4:Y:S04]  /*25b910*/  LDL.LU R20, [R1+0x6cc] ;  /* 0x0006cc0001147983 */ /* 0x000f280000300800 */
[----:B------:R-:W4:Y:S04]  /*25b920*/  LDL.LU.64 R24, [R1+0x3080] ;  /* 0x0030800001187983 */ /* 0x000f280000300a00 */
[----:B--2---:R3:W-:Y:S02]  /*25b930*/  @P2 STG.E.U8 desc[UR4][R8.64], R0 ;  /* 0x0000000008002986 */ /* 0x0047e4000c101104 */
[----:B---3--:R-:W-:-:S05]  /*25b940*/  PRMT R0, R21, 0x7770, RZ ;  /* 0x0000777015007816 */ /* 0x008fca00000000ff */
[----:B------:R0:W-:Y:S04]  /*25b950*/  @P3 STG.E.U8 desc[UR4][R22.64], R0 ;  /* 0x0000000016003986 */ /* 0x0001e8000c101104 */
[----:B0-----:R-:W2:Y:S04]  /*25b960*/  LDL.LU.64 R22, [R1+0x3070] ;  /* 0x0030700001167983 */ /* 0x001ea80000300a00 */
[----:B------:R-:W3:Y:S04]  /*25b970*/  LDL.LU R6, [R1+0x6ac] ;  /* 0x0006ac0001067983 */ /* 0x000ee80000300800 */
[----:B---3--:R0:W-:Y:S04]  /*25b980*/  STL [R1+0x7650], R6 ;  /* 0x0076500601007387 */ /* 0x0081e80000100800 */
[----:B0-----:R-:W3:Y:S01]  /*25b990*/  LDL.LU.64 R6, [R1+0x3050] ;  /* 0x0030500001067983 */ /* 0x001ee20000300a00 */
        /* <DEDUP_REMOVED lines=17> */
[----:B---3--:R0:W-:Y:S04]  /*25bab0*/  STL.64 [R1+0x7658], R6 ;  /* 0x0076580601007387 */ /* 0x0081e80000100a00 */
[----:B0-----:R-:W3:Y:S04]  /*25bac0*/  LDL.LU.64 R6, [R1+0x3060] ;  /* 0x0030600001067983 */ /* 0x001ee80000300a00 */
[----:B------:R-:W3:Y:S02]  /*25bad0*/  LDL.LU.64 R18, [R1+0x3030] ;  /* 0x0030300001127983 */ /* 0x000ee40000300a00 */
        /* <DEDUP_REMOVED lines=21> */
[----:B--2---:R0:W-:Y:S01]  /*25bc30*/  @P6 STG.E.U8 desc[UR4][R22.64], R0 ;  /* 0x0000000016006986 */ /* 0x0041e2000c101104 */
[C---:B------:R-:W-:Y:S02]  /*25bc40*/  LOP3.LUT P6, RZ, R17.reuse, 0x20000, RZ, 0xc0, !PT ;  /* 0x0002000011ff7812 */ /* 0x040fe400078cc0ff */
[----:B0-----:R-:W-:Y:S01]  /*25bc50*/  PRMT R0, R20, 0x7772, RZ ;  /* 0x0000777214007816 */ /* 0x001fe200000000ff */
[----:B---3--:R0:W-:Y:S10]  /*25bc60*/  STL.64 [R1+0x7648], R18 ;  /* 0x0076481201007387 */ /* 0x0081f40000100a00 */
        /* <DEDUP_REMOVED lines=9> */
[----:B------:R-:W2:Y:S04]  /*25bd00*/  LDL.LU R24, [R1+0x670] ;  /* 0x0006700001187983 */ /* 0x000ea80000300800 */
[----:B------:R-:W2:Y:S04]  /*25bd10*/  LDL.LU.64 R14, [R1+0x2fc0] ;  /* 0x002fc000010e7983 */ /* 0x000ea80000300a00 */
[----:B------:R-:W2:Y:S04]  /*25bd20*/  LDL.LU.64 R22, [R1+0x2fb0] ;  /* 0x002fb00001167983 */ /* 0x000ea80000300a00 */
[----:B-1----:R-:W2:Y:S01]  /*25bd30*/  LDL.LU.64 R6, [R1+0x7658] ;  /* 0x0076580001067983 */ /* 0x002ea20000300a00 */
[----:B------:R-:W-:-:S02]  /*25bd40*/  LOP3.LUT P6, RZ, R17, 0x10000, RZ, 0xc0, !PT ;  /* 0x0001000011ff7812 */ /* 0x000fc400078cc0ff */
[----:B------:R-:W-:Y:S01]  /*25bd50*/  PRMT R0, R20, 0x7773, RZ ;  /* 0x0000777314007816 */ /* 0x000fe200000000ff */
[----:B------:R-:W3:Y:S10]  /*25bd60*/  LDL.LU R25, [R1+0x6c] ;  /* 0x00006c0001197983 */ /* 0x000ef40000300800 */
        /* <DEDUP_REMOVED lines=20> */
[----:B----4-:R0:W-:Y:S02]  /*25beb0*/  @P6 STG.E.U8 desc[UR4][R4.64], R0 ;  /* 0x0000000004006986 */ /* 0x0101e4000c101104 */
        /* <DEDUP_REMOVED lines=13> */
[----:B------:R-:W-:Y:S02]  /*25bf90*/  LOP3.LUT P4, RZ, R26, 0x40000000, RZ, 0xc0, !PT ;  /* 0x400000001aff7812 */ /* 0x000fe4000788c0ff */
[----:B0-----:R-:W-:-:S05]  /*25bfa0*/  PRMT R0, R24, 0x7771, RZ ;  /* 0x0000777118007816 */ /* 0x001fca00000000ff */
[----:B------:R0:W-:Y:S01]  /*25bfb0*/  @P5 STG.E.U8 desc[UR4][R22.64], R0 ;  /* 0x0000000016005986 */ /* 0x0001e2000c101104 */
[----:B------:R-:W-:-:S03]  /*25bfc0*/  LOP3.LUT P5, RZ, R26, 0x80000000, RZ, 0xc0, !PT ;  /* 0x800000001aff7812 */ /* 0x000fc600078ac0ff */
[----:B0-----:R-:W3:Y:S04]  /*25bfd0*/  LDL.LU.64 R22, [R1+0x2fa0] ;  /* 0x002fa00001167983 */ /* 0x001ee80000300a00 */
[----:B------:R-:W4:Y:S04]  /*25bfe0*/  LDL.LU.64 R14, [R1+0x2f90] ;  /* 0x002f9000010e7983 */ /* 0x000f280000300a00 */
[----:B------:R-:W4:Y:S04]  /*25bff0*/  LDL.LU.64 R8, [R1+0x2f80] ;  /* 0x002f800001087983 */ /* 0x000f280000300a00 */
[----:B------:R-:W4:Y:S04]  /*25c000*/  LDL.LU.64 R10, [R1+0x2f70] ;  /* 0x002f7000010a7983 */ /* 0x000f280000300a00 */
[----:B------:R-:W4:Y:S01]  /*25c010*/  LDL.LU R26, [R1+0x694] ;  /* 0x00069400011a7983 */ /* 0x000f220000300800 */
[----:B------:R-:W-:-:S05]  /*25c020*/  PRMT R0, R24, 0x7772, RZ ;  /* 0x0000777218007816 */ /* 0x000fca00000000ff */
[----:B--2---:R0:W-:Y:S02]  /*25c030*/  @P2 STG.E.U8 desc[UR4][R12.64], R0 ;  /* 0x000000000c002986 */ /* 0x0041e4000c101104 */
[----:B0-----:R-:W-:Y:S02]  /*25c040*/  PRMT R0, R24, 0x7773, RZ ;  /* 0x0000777318007816 */ /* 0x001fe400000000ff */
[----:B------:R-:W2:Y:S04]  /*25c050*/  LDL.LU.64 R12, [R1+0x2f60] ;  /* 0x002f6000010c7983 */ /* 0x000ea80000300a00 */
[----:B------:R-:W2:Y:S04]  /*25c060*/  LDL.LU R20, [R1+0x674] ;  /* 0x0006740001147983 */ /* 0x000ea80000300800 */
[----:B---3--:R4:W-:Y:S02]  /*25c070*/  @P3 STG.E.U8 desc[UR4][R22.64], R0 ;  /* 0x0000000016003986 */ /* 0x0089e4000c101104 */
[----:B----4-:R-:W-:-:S02]  /*25c080*/  PRMT R0, R26, 0x7770, RZ ;  /* 0x000077701a007816 */ /* 0x010fc400000000ff */
[----:B------:R-:W3:Y:S04]  /*25c090*/  LDL.LU.64 R22, [R1+0x2f50] ;  /* 0x002f500001167983 */ /* 0x000ee80000300a00 */
[----:B------:R0:W-:Y:S04]  /*25c0a0*/  @P4 STG.E.U8 desc[UR4][R14.64], R0 ;  /* 0x000000000e004986 */ /* 0x0001e8000c101104 */
[----:B0-----:R-:W4:Y:S04]  /*25c0b0*/  LDL.LU.64 R14, [R1+0x2f20] ;  /* 0x002f2000010e7983 */ /* 0x001f280000300a00 */
        /* <DEDUP_REMOVED lines=20> */
[----:B0-----:R-:W4:Y:S06]  /*25c200*/  LDL.LU.64 R14, [R1+0x2f40] ;  /* 0x002f4000010e7983 */ /* 0x001f2c0000300a00 */
[----:B------:R-:W-:-:S02]  /*25c210*/  @P6 LOP3.LUT R17, R17, 0x200, RZ, 0xfc, !PT ;  /* 0x0000020011116812 */ /* 0x000fc400078efcff */
[----:B------:R-:W-:Y:S02]  /*25c220*/  LOP3.LUT P6, RZ, R25, 0x4, RZ, 0xc0, !PT ;  /* 0x0000000419ff7812 */ /* 0x000fe400078cc0ff */
[----:B------:R-:W-:Y:S01]  /*25c230*/  PRMT R0, R26, 0x7771, RZ ;  /* 0x000077711a007816 */ /* 0x000fe200000000ff */
[----:B------:R-:W4:Y:S01]  /*25c240*/  LDL.LU R21, [R1+0x698] ;  /* 0x0006980001157983 */ /* 0x000f220000300800 */
[----:B------:R-:W-:-:S03]  /*25c250*/  LOP3.LUT R17, R17, 0xfffffbff, RZ, 0xc0, !PT ;  /* 0xfffffbff11117812 */ /* 0x000fc600078ec0ff */
[----:B------:R-:W4:Y:S04]  /*25c260*/  LDL.LU.64 R18, [R1+0x2f10] ;  /* 0x002f100001127983 */ /* 0x000f280000300a00 */
[----:B------:R-:W4:Y:S04]  /*25c270*/  LDL.LU.64 R28, [R1+0x2f00] ;  /* 0x002f0000011c7983 */ /* 0x000f280000300a00 */
[----:B------:R0:W-:Y:S04]  /*25c280*/  @P5 STG.E.U8 desc[UR4][R8.64], R0 ;  /* 0x0000000008005986 */ /* 0x0001e8000c101104 */
[----:B------:R-:W4:Y:S04]  /*25c290*/  LDL.LU.64 R6, [R1+0x2ef0] ;  /* 0x002ef00001067983 */ /* 0x000f280000300a00 */
[----:B------:R-:W4:Y:S04]  /*25c2a0*/  LDL.LU.64 R4, [R1+0x2ee0] ;  /* 0x002ee00001047983 */ /* 0x000f280000300a00 */
[----:B------:R-:W4:Y:S04]  /*25c2b0*/  LDL.LU R24, [R1+0x678] ;  /* 0x0006780001187983 */ /* 0x000f280000300800 */
[----:B------:R-:W4:Y:S01]  /*25c2c0*/  LDL.LU.64 R2, [R1+0x2ed0] ;  /* 0x002ed00001027983 */ /* 0x000f220000300a00 */
[----:B------:R-:W-:-:S02]  /*25c2d0*/  @P6 LOP3.LUT R17, R17, 0x400, RZ, 0xfc, !PT ;  /* 0x0000040011116812 */ /* 0x000fc400078efcff */
[----:B------:R-:W-:Y:S02]  /*25c2e0*/  LOP3.LUT P6, RZ, R25, 0x2, RZ, 0xc0, !PT ;  /* 0x0000000219ff7812 */ /* 0x000fe400078cc0ff */
[----:B------:R-:W-:Y:S02]  /*25c2f0*/  LOP3.LUT R17, R17, 0xfffff7ff, RZ, 0xc0, !PT ;  /* 0xfffff7ff11117812 */ /* 0x000fe400078ec0ff */
[----:B0-----:R-:W-:Y:S01]  /*25c300*/  PRMT R0, R26, 0x7772, RZ ;  /* 0x000077721a007816 */ /* 0x001fe200000000ff */
[----:B------:R-:W4:Y:S08]  /*25c310*/  LDL.LU.64 R8, [R1+0x2ec0] ;  /* 0x002ec00001087983 */ /* 0x000f300000300a00 */
[----:B------:R-:W-:-:S02]  /*25c320*/  @P6 LOP3.LUT R17, R17, 0x800, RZ, 0xfc, !PT ;  /* 0x0000080011116812 */ /* 0x000fc400078efcff */
[----:B------:R-:W-:-:S13]  /*25c330*/  LOP3.LUT P6, RZ, R25, 0x1, RZ, 0xc0, !PT ;  /* 0x0000000119ff7812 */ /* 0x000fda00078cc0ff */
[----:B------:R0:W-:Y:S01]  /*25c340*/  @P6 STG.E.U8 desc[UR4][R10.64], R0 ;  /* 0x000000000a006986 */ /* 0x0001e2000c101104 */
[C---:B------:R-:W-:Y:S02]  /*25c350*/  LOP3.LUT P6, RZ, R17.reuse, 0x800, RZ, 0xc0, !PT ;  /* 0x0000080011ff7812 */ /* 0x040fe400078cc0ff */
[----:B0-----:R-:W-:Y:S01]  /*25c360*/  PRMT R0, R26, 0x7773, RZ ;  /* 0x000077731a007816 */ /* 0x001fe200000000ff */
[----:B------:R-:W4:Y:S10]  /*25c370*/  LDL.LU.64 R10, [R1+0x2eb0] ;  /* 0x002eb000010a7983 */ /* 0x000f340000300a00 */
[----:B--2---:R0:W-:Y:S01]  /*25c380*/  @P6 STG.E.U8 desc[UR4][R12.64], R0 ;  /* 0x000000000c006986 */ /* 0x0041e2000c101104 */
[----:B------:R-:W-:-:S02]  /*25c390*/  LOP3.LUT P6, RZ, R17, 0x400, RZ, 0xc0, !PT ;  /* 0x0000040011ff7812 */ /* 0x000fc400078cc0ff */
[----:B0-----:R-:W-:Y:S01]  /*25c3a0*/  PRMT R0, R20, 0x7770, RZ ;  /* 0x0000777014007816 */ /* 0x001fe200000000ff */
[----:B------:R-:W2:Y:S04]  /*25c3b0*/  LDL.LU.64 R12, [R1+0x2ea0] ;  /* 0x002ea000010c7983 */ /* 0x000ea80000300a00 */
[----:B------:R-:W2:Y:S06]  /*25c3c0*/  LDL.LU R26, [R1+0x69c] ;  /* 0x00069c00011a7983 */ /* 0x000eac0000300800 */
[----:B---3--:R0:W-:Y:S01]  /*25c3d0*/  @P6 STG.E.U8 desc[UR4][R22.64], R0 ;  /* 0x0000000016006986 */ /* 0x0081e2000c101104 */
[----:B------:R-:W-:-:S02]  /*25c3e0*/  LOP3.LUT P6, RZ, R17, 0x200, RZ, 0xc0, !PT ;  /* 0x0000020011ff7812 */ /* 0x000fc400078cc0ff */
[----:B0-----:R-:W-:Y:S01]  /*25c3f0*/  PRMT R0, R20, 0x7771, RZ ;  /* 0x0000777114007816 */ /* 0x001fe200000000ff */
[----:B------:R-:W3:Y:S10]  /*25c400*/  LDL.LU.64 R22, [R1+0x2e90] ;  /* 0x002e900001167983 */ /* 0x000ef40000300a00 */
[----:B----4-:R0:W-:Y:S04]  /*25c410*/  @P6 STG.E.U8 desc[UR4][R14.64], R0 ;  /* 0x000000000e006986 */ /* 0x0101e8000c101104 */
[----:B0-----:R-:W4:Y:S01]  /*25c420*/  LDL.LU.64 R14, [R1+0x7640] ;  /* 0x00764000010e7983 */ /* 0x001f220000300a00 */
[----:B------:R-:W-:-:S02]  /*25c430*/  LOP3.LUT P6, RZ, R17, 0x100, RZ, 0xc0, !PT ;  /* 0x0000010011ff7812 */ /* 0x000fc400078cc0ff */
[----:B------:R-:W-:-:S11]  /*25c440*/  PRMT R0, R20, 0x7772, RZ ;  /* 0x0000777214007816 */ /* 0x000fd600000000ff */
[----:B----4-:R0:W-:Y:S04]  /*25c450*/  @P6 STG.E.U8 desc[UR4][R14.64], R0 ;  /* 0x000000000e006986 */ /* 0x0101e8000c101104 */
[----:B0-----:R-:W4:Y:S01]  /*25c460*/  LDL.LU.64 R14, [R1+0x7638] ;  /* 0x00763800010e7983 */ /* 0x001f220000300a00 */
        /* <DEDUP_REMOVED lines=8> */
[----:B----4-:R0:W-:Y:S01]  /*25c4f0*/  @P6 STG.E.U8 desc[UR4][R14.64], R0 ;  /* 0x000000000e006986 */ /* 0x0101e2000c101104 */
[----:B------:R-:W-:Y:S02]  /*25c500*/  LOP3.LUT P6, RZ, R17, 0x40, RZ, 0xc0, !PT ;  /* 0x0000004011ff7812 */ /* 0x000fe400078cc0ff */
[----:B0-----:R-:W-:Y:S01]  /*25c510*/  PRMT R0, R21, 0x7770, RZ ;  /* 0x0000777015007816 */ /* 0x001fe200000000ff */
[----:B------:R-:W4:Y:S10]  /*25c520*/  LDL.LU R14, [R1+0x7630] ;  /* 0x00763000010e7983 */ /* 0x000f340000300800 */
[----:B------:R0:W-:Y:S01]  /*25c530*/  @P6 STG.E.U8 desc[UR4][R18.64], R0 ;  /* 0x0000000012006986 */ /* 0x0001e2000c101104 */
[----:B------:R-:W-:-:S02]  /*25c540*/  LOP3.LUT P6, RZ, R17, 0x20, RZ, 0xc0, !PT ;  /* 0x0000002011ff7812 */ /* 0x000fc400078cc0ff */
        /* <DEDUP_REMOVED lines=14> */
[----:B--2---:R0:W-:Y:S04]  /*25c630*/  @P4 STG.E.U8 desc[UR4][R12.64], R0 ;  /* 0x000000000c004986 */ /* 0x0041e8000c101104 */
[----:B0-----:R-:W2:Y:S04]  /*25c640*/  LDL.LU.64 R12, [R1+0x2e80] ;  /* 0x002e8000010c7983 */ /* 0x001ea80000300a00 */
[----:B------:R-:W4:Y:S01]  /*25c650*/  LDL.LU.64 R6, [R1+0x2e70] ;  /* 0x002e700001067983 */ /* 0x000f220000300a00 */
[----:B------:R-:W-:Y:S02]  /*25c660*/  LOP3.LUT P6, RZ, R25, 0x8000000, RZ, 0xc0, !PT ;  /* 0x0800000019ff7812 */ /* 0x000fe400078cc0ff */
[----:B------:R-:W-:-:S02]  /*25c670*/  LOP3.LUT R17, R17, 0xfffffffe, RZ, 0xc0, !PT ;  /* 0xfffffffe11117812 */ /* 0x000fc400078ec0ff */
[C---:B------:R-:W-:Y:S02]  /*25c680*/  LOP3.LUT P5, RZ, R25.reuse, 0x4000, RZ, 0xc0, !PT ;  /* 0x0000400019ff7812 */ /* 0x040fe400078ac0ff */
[C---:B------:R-:W-:Y:S02]  /*25c690*/  LOP3.LUT P2, RZ, R25.reuse, 0x8000, RZ, 0xc0, !PT ;  /* 0x0000800019ff7812 */ /* 0x040fe4000784c0ff */
[----:B------:R-:W-:Y:S02]  /*25c6a0*/  PRMT R0, R26, 0x7770, RZ ;  /* 0x000077701a007816 */ /* 0x000fe400000000ff */
[----:B------:R-:W-:Y:S01]  /*25c6b0*/  LOP3.LUT P3, RZ, R25, 0x10000, RZ, 0xc0, !PT ;  /* 0x0001000019ff7812 */ /* 0x000fe2000786c0ff */
[----:B------:R-:W4:Y:S04]  /*25c6c0*/  LDL.LU.64 R2, [R1+0x2e60] ;  /* 0x002e600001027983 */ /* 0x000f280000300a00 */
[----:B------:R-:W4:Y:S04]  /*25c6d0*/  LDL.LU.64 R8, [R1+0x2e50] ;  /* 0x002e500001087983 */ /* 0x000f280000300a00 */
        /* <DEDUP_REMOVED lines=21> */
[----:B0-----:R-:W-:Y:S02]  /*25c830*/  PRMT R0, R26, 0x7771, RZ ;  /* 0x000077711a007816 */ /* 0x001fe400000000ff */
[----:B------:R-:W-:Y:S01]  /*25c840*/  LOP3.LUT R17, R17, 0xfffffff7, RZ, 0xc0, !PT ;  /* 0xfffffff711117812 */ /* 0x000fe200078ec0ff */
[----:B------:R-:W3:Y:S04]  /*25c850*/  LDL.LU R22, [R1+0x67c] ;  /* 0x00067c0001167983 */ /* 0x000ee80000300800 */
[----:B------:R-:W3:Y:S01]  /*25c860*/  LDL.LU R5, [R1+0x70] ;  /* 0x0000700001057983 */ /* 0x000ee20000300800 */
[----:B------:R-:W-:-:S02]  /*25c870*/  LOP3.LUT P4, RZ, R25, 0x20000, RZ, 0xc0, !PT ;  /* 0x0002000019ff7812 */ /* 0x000fc4000788c0ff */
[C---:B------:R-:W-:Y:S02]  /*25c880*/  LOP3.LUT P5, RZ, R25.reuse, 0x40000, RZ, 0xc0, !PT ;  /* 0x0004000019ff7812 */ /* 0x040fe400078ac0ff */
[C---:B------:R-:W-:Y:S02]  /*25c890*/  LOP3.LUT P0, RZ, R25.reuse, 0x10000000, RZ, 0xc0, !PT ;  /* 0x1000000019ff7812 */ /* 0x040fe4000780c0ff */
[----:B------:R-:W-:Y:S02]  /*25c8a0*/  LOP3.LUT P1, RZ, R25, 0x20000000, RZ, 0xc0, !PT ;  /* 0x2000000019ff7812 */ /* 0x000fe4000782c0ff */
[----:B------:R-:W-:Y:S02]  /*25c8b0*/  @P6 LOP3.LUT R17, R17, 0x8, RZ, 0xfc, !PT ;  /* 0x0000000811116812 */ /* 0x000fe400078efcff */
[C---:B------:R-:W-:Y:S01]  /*25c8c0*/  LOP3.LUT P6, RZ, R25.reuse, 0x80000, RZ, 0xc0, !PT ;  /* 0x0008000019ff7812 */ /* 0x040fe200078cc0ff */
[----:B--2---:R0:W-:Y:S01]  /*25c8d0*/  @P2 STG.E.U8 desc[UR4][R12.64], R0 ;  /* 0x000000000c002986 */ /* 0x0041e2000c101104 */
[----:B------:R-:W-:-:S02]  /*25c8e0*/  LOP3.LUT P2, RZ, R25, 0x40000000, RZ, 0xc0, !PT ;  /* 0x4000000019ff7812 */ /* 0x000fc4000784c0ff */
[----:B0-----:R-:W-:Y:S01]  /*25c8f0*/  PRMT R0, R26, 0x7772, RZ ;  /* 0x000077721a007816 */ /* 0x001fe200000000ff */
[----:B------:R-:W2:Y:S04]  /*25c900*/  LDL.LU.64 R12, [R1+0x2e30] ;  /* 0x002e3000010c7983 */ /* 0x000ea80000300a00 */
[----:B------:R-:W2:Y:S04]  /*25c910*/  LDL.LU R15, [R1+0x680] ;  /* 0x00068000010f7983 */ /* 0x000ea80000300800 */
[----:B----4-:R-:W-:Y:S01]  /*25c920*/  @P3 STG.E.U8 desc[UR4][R6.64], R0 ;  /* 0x0000000006003986 */ /* 0x010fe2000c101104 */
[----:B------:R-:W-:-:S03]  /*25c930*/  LOP3.LUT P3, RZ, R25, 0x80000000, RZ, 0xc0, !PT ;  /* 0x8000000019ff7812 */ /* 0x000fc6000786c0ff */
[----:B------:R-:W4:Y:S04]  /*25c940*/  LDL.LU.64 R24, [R1+0x2e20] ;  /* 0x002e200001187983 */ /* 0x000f280000300a00 */
[----:B------:R-:W2:Y:S04]  /*25c950*/  LDL.LU R21, [R1+0x660] ;  /* 0x0006600001157983 */ /* 0x000ea80000300800 */
[----:B--2---:R0:W-:Y:S04]  /*25c960*/  STL [R1+0x7618], R21 ;  /* 0x0076181501007387 */ /* 0x0041e80000100800 */
[----:B0-----:R-:W2:Y:S04]  /*25c970*/  LDL.LU.64 R20, [R1+0x2df0] ;  /* 0x002df00001147983 */ /* 0x001ea80000300a00 */
[----:B--2---:R0:W-:Y:S04]  /*25c980*/  STL.64 [R1+0x7620], R20 ;  /* 0x0076201401007387 */ /* 0x0041e80000100a00 */
[----:B0-----:R-:W2:Y:S01]  /*25c990*/  LDL.LU.64 R20, [R1+0x2e00] ;  /* 0x002e000001147983 */ /* 0x001ea20000300a00 */
[----:B------:R-:W-:-:S05]  /*25c9a0*/  PRMT R0, R26, 0x7773, RZ ;  /* 0x000077731a007816 */ /* 0x000fca00000000ff */
[----:B------:R3:W-:Y:S02]  /*25c9b0*/  @P4 STG.E.U8 desc[UR4][R2.64], R0 ;  /* 0x0000000002004986 */ /* 0x0007e4000c101104 */
[----:B---3--:R-:W-:-:S05]  /*25c9c0*/  PRMT R0, R22, 0x7770, RZ ;  /* 0x0000777016007816 */ /* 0x008fca00000000ff */
[----:B------:R0:W-:Y:S02]  /*25c9d0*/  @P5 STG.E.U8 desc[UR4][R8.64], R0 ;  /* 0x0000000008005986 */ /* 0x0001e4000c101104 */
[----:B0-----:R-:W-:-:S05]  /*25c9e0*/  PRMT R0, R22, 0x7771, RZ ;  /* 0x0000777116007816 */ /* 0x001fca00000000ff */
[----:B------:R-:W-:Y:S04]  /*25c9f0*/  @P6 STG.E.U8 desc[UR4][R10.64], R0 ;  /* 0x000000000a006986 */ /* 0x000fe8000c101104 */
[----:B--2---:R0:W-:Y:S04]  /*25ca00*/  STL.64 [R1+0x7628], R20 ;  /* 0x0076281401007387 */ /* 0x0041e80000100a00 */
[----:B0-----:R-:W2:Y:S01]  /*25ca10*/  LDL.LU.64 R20, [R1+0x2e10] ;  /* 0x002e100001147983 */ /* 0x001ea20000300a00 */
[C---:B------:R-:W-:Y:S02]  /*25ca20*/  LOP3.LUT P6, RZ, R17.reuse, 0x8, RZ, 0xc0, !PT ;  /* 0x0000000811ff7812 */ /* 0x040fe400078cc0ff */
[----:B------:R-:W-:Y:S01]  /*25ca30*/  PRMT R0, R22, 0x7772, RZ ;  /* 0x0000777216007816 */ /* 0x000fe200000000ff */
[----:B------:R-:W3:Y:S04]  /*25ca40*/  LDL.LU.64 R18, [R1+0x2de0] ;  /* 0x002de00001127983 */ /* 0x000ee80000300a00 */
[----:B------:R-:W3:Y:S04]  /*25ca50*/  LDL.LU.64 R28, [R1+0x2dd0] ;  /* 0x002dd000011c7983 */ /* 0x000ee80000300a00 */
[----:B------:R-:W3:Y:S04]  /*25ca60*/  LDL.LU.64 R6, [R1+0x2dc0] ;  /* 0x002dc00001067983 */ /* 0x000ee80000300a00 */
[----:B------:R-:W3:Y:S04]  /*25ca70*/  LDL.LU.64 R2, [R1+0x2db8] ;  /* 0x002db80001027983 */ /* 0x000ee80000300a00 */
[----:B------:R-:W3:Y:S04]  /*25ca80*/  LDL.LU.64 R8, [R1+0x2db0] ;  /* 0x002db00001087983 */ /* 0x000ee80000300a00 */
[----:B------:R-:W3:Y:S04]  /*25ca90*/  LDL.LU R26, [R1+0x684] ;  /* 0x00068400011a7983 */ /* 0x000ee80000300800 */
[----:B------:R-:W3:Y:S04]  /*25caa0*/  LDL.LU.64 R10, [R1+0x2da0] ;  /* 0x002da000010a7983 */ /* 0x000ee80000300a00 */
[----:B------:R0:W-:Y:S01]  /*25cab0*/  @P6 STG.E.U8 desc[UR4][R12.64], R0 ;  /* 0x000000000c006986 */ /* 0x0001e2000c101104 */
[----:B------:R-:W-:-:S02]  /*25cac0*/  LOP3.LUT P6, RZ, R17, 0x4, RZ, 0xc0, !PT ;  /* 0x0000000411ff7812 */ /* 0x000fc400078cc0ff */
[----:B0-----:R-:W-:Y:S01]  /*25cad0*/  PRMT R0, R22, 0x7773, RZ ;  /* 0x0000777316007816 */ /* 0x001fe200000000ff */
[----:B------:R-:W3:Y:S04]  /*25cae0*/  LDL.LU.64 R12, [R1+0x2d90] ;  /* 0x002d9000010c7983 */ /* 0x000ee80000300a00 */
[----:B------:R-:W3:Y:S06]  /*25caf0*/  LDL.LU.64 R22, [R1+0x2d80] ;  /* 0x002d800001167983 */ /* 0x000eec0000300a00 */
[----:B----4-:R0:W-:Y:S01]  /*25cb00*/  @P6 STG.E.U8 desc[UR4][R24.64], R0 ;  /* 0x0000000018006986 */ /* 0x0101e2000c101104 */
[----:B------:R-:W-:-:S02]  /*25cb10*/  LOP3.LUT P6, RZ, R17, 0x2, RZ, 0xc0, !PT ;  /* 0x0000000211ff7812 */ /* 0x000fc400078cc0ff */
        /* <DEDUP_REMOVED lines=14> */
[----:B---3--:R2:W-:Y:S01]  /*25cc00*/  @P6 STG.E.U8 desc[UR4][R18.64], R0 ;  /* 0x0000000012006986 */ /* 0x0085e2000c101104 */
[----:B------:R-:W-:Y:S02]  /*25cc10*/  LOP3.LUT P6, RZ, R16, 0x20000000, RZ, 0xc0, !PT ;  /* 0x2000000010ff7812 */ /* 0x000fe400078cc0ff */
[C---:B------:R-:W-:Y:S02]  /*25cc20*/  LOP3.LUT P4, RZ, R5.reuse, 0x1, RZ, 0xc0, !PT ;  /* 0x0000000105ff7812 */ /* 0x040fe4000788c0ff */
[----:B------:R-:W-:Y:S02]  /*25cc30*/  LOP3.LUT P5, RZ, R5, 0x2, RZ, 0xc0, !PT ;  /* 0x0000000205ff7812 */ /* 0x000fe400078ac0ff */
[----:B--2---:R-:W-:-:S07]  /*25cc40*/  PRMT R0, R21, 0x7770, RZ ;  /* 0x0000777015007816 */ /* 0x004fce00000000ff */
        /* <DEDUP_REMOVED lines=16> */
[----:B----4-:R0:W-:Y:S04]  /*25cd50*/  @P5 STG.E.U8 desc[UR4][R24.64], R0 ;  /* 0x0000000018005986 */ /* 0x0101e8000c101104 */
        /* <DEDUP_REMOVED lines=15> */
[----:B------:R-:W2:Y:S04]  /*25ce50*/  LDL.LU.64 R20, [R1+0x2cf0] ;  /* 0x002cf00001147983 */ /* 0x000ea80000300a00 */
        /* <DEDUP_REMOVED lines=26> */
[C---:B------:R-:W-:Y:S02]  /*25d000*/  LOP3.LUT P5, RZ, R5.reuse, 0x20, RZ, 0xc0, !PT ;  /* 0x0000002005ff7812 */ /* 0x040fe400078ac0ff */
[----:B------:R-:W-:Y:S02]  /*25d010*/  PRMT R0, R26, 0x7772, RZ ;  /* 0x000077721a007816 */ /* 0x000fe400000000ff */
[----:B------:R-:W-:Y:S02]  /*25d020*/  @P6 LOP3.LUT R16, R16, 0x4000000, RZ, 0xfc, !PT ;  /* 0x0400000010106812 */ /* 0x000fe400078efcff */
[----:B------:R-:W-:Y:S01]  /*25d030*/  LOP3.LUT P6, RZ, R5, 0x80, RZ, 0xc0, !PT ;  /* 0x0000008005ff7812 */ /* 0x000fe200078cc0ff */
[----:B------:R-:W2:Y:S04]  /*25d040*/  LDL.LU R15, [R1+0x68c] ;  /* 0x00068c00010f7983 */ /* 0x000ea80000300800 */
[----:B------:R-:W2:Y:S01]  /*25d050*/  LDL.LU.64 R28, [R1+0x2cb0] ;  /* 0x002cb000011c7983 */ /* 0x000ea20000300a00 */
[----:B------:R-:W-:-:S03]  /*25d060*/  LOP3.LUT R16, R16, 0xf7ffffff, RZ, 0xc0, !PT ;  /* 0xf7ffffff10107812 */ /* 0x000fc600078ec0ff */
[----:B------:R-:W2:Y:S04]  /*25d070*/  LDL.LU.64 R6, [R1+0x2ca0] ;  /* 0x002ca00001067983 */ /* 0x000ea80000300a00 */
[----:B------:R-:W2:Y:S04]  /*25d080*/  LDL.LU.64 R2, [R1+0x2c90] ;  /* 0x002c900001027983 */ /* 0x000ea80000300a00 */
[----:B----4-:R0:W-:Y:S01]  /*25d090*/  @P4 STG.E.U8 desc[UR4][R8.64], R0 ;  /* 0x0000000008004986 */ /* 0x0101e2000c101104 */
[----:B------:R-:W-:Y:S02]  /*25d0a0*/  @P6 LOP3.LUT R16, R16, 0x8000000, RZ, 0xfc, !PT ;  /* 0x0800000010106812 */ /* 0x000fe400078efcff */
[----:B------:R-:W-:-:S02]  /*25d0b0*/  LOP3.LUT P6, RZ, R5, 0x40, RZ, 0xc0, !PT ;  /* 0x0000004005ff7812 */ /* 0x000fc400078cc0ff */
[----:B0-----:R-:W-:Y:S02]  /*25d0c0*/  PRMT R0, R26, 0x7773, RZ ;  /* 0x000077731a007816 */ /* 0x001fe400000000ff */
[----:B------:R-:W4:Y:S04]  /*25d0d0*/  LDL.LU R26, [R1+0x66c] ;  /* 0x00066c00011a7983 */ /* 0x000f280000300800 */
[----:B------:R0:W-:Y:S04]  /*25d0e0*/  @P5 STG.E.U8 desc[UR4][R10.64], R0 ;  /* 0x000000000a005986 */ /* 0x0001e8000c101104 */
[----:B------:R-:W4:Y:S01]  /*25d0f0*/  LDL.LU.64 R8, [R1+0x2c80] ;  /* 0x002c800001087983 */ /* 0x000f220000300a00 */
[----:B0-----:R-:W-:-:S03]  /*25d100*/  PRMT R0, R17, 0x7770, RZ ;  /* 0x0000777011007816 */ /* 0x001fc600000000ff */
[----:B------:R-:W4:Y:S04]  /*25d110*/  LDL.LU.64 R10, [R1+0x2c70] ;  /* 0x002c7000010a7983 */ /* 0x000f280000300a00 */
[----:B------:R0:W-:Y:S01]  /*25d120*/  @P6 STG.E.U8 desc[UR4][R12.64], R0 ;  /* 0x000000000c006986 */ /* 0x0001e2000c101104 */
[C---:B------:R-:W-:Y:S02]  /*25d130*/  LOP3.LUT P6, RZ, R16.reuse, 0x8000000, RZ, 0xc0, !PT ;  /* 0x0800000010ff7812 */ /* 0x040fe400078cc0ff */
[----:B0-----:R-:W-:Y:S01]  /*25d140*/  PRMT R0, R17, 0x7771, RZ ;  /* 0x0000777111007816 */ /* 0x001fe200000000ff */
[----:B------:R-:W4:Y:S10]  /*25d150*/  LDL.LU.64 R12, [R1+0x2c60] ;  /* 0x002c6000010c7983 */ /* 0x000f340000300a00 */
        /* <DEDUP_REMOVED lines=8> */
[----:B------:R0:W-:Y:S01]  /*25d1e0*/  @P6 STG.E.U8 desc[UR4][R20.64], R0 ;  /* 0x0000000014006986 */ /* 0x0001e2000c101104 */
[----:B------:R-:W-:-:S02]  /*25d1f0*/  LOP3.LUT P6, RZ, R16, 0x1000000, RZ, 0xc0, !PT ;  /* 0x0100000010ff7812 */ /* 0x000fc400078cc0ff */
[----:B0-----:R-:W-:Y:S01]  /*25d200*/  PRMT R0, R4, 0x7770, RZ ;  /* 0x0000777004007816 */ /* 0x001fe200000000ff */
[----:B------:R-:W3:Y:S10]  /*25d210*/  LDL.LU R21, [R1+0x84] ;  /* 0x0000840001157983 */ /* 0x000ef40000300800 */
        /* <DEDUP_REMOVED lines=43> */
[----:B--2---:R0:W-:Y:S04]  /*25d4d0*/  @P2 STG.E.U8 desc[UR4][R22.64], R0 ;  /* 0x0000000016002986 */ /* 0x0041e8000c101104 */
[----:B0-----:R-:W2:Y:S01]  /*25d4e0*/  LDL.LU.64 R22, [R1+0x2be0] ;  /* 0x002be00001167983 */ /* 0x001ea20000300a00 */
[----:B---3--:R-:W-:-:S05]  /*25d4f0*/  PRMT R0, R15, 0x7770, RZ ;  /* 0x000077700f007816 */ /* 0x008fca00000000ff */
        /* <DEDUP_REMOVED lines=96> */
[----:B0-----:R-:W3:Y:S01]  /*25db00*/  LDL.LU.64 R22, [R1+0x2b00] ;  /* 0x002b000001167983 */ /* 0x001ee20000300a00 */
[C---:B------:R-:W-:Y:S02]  /*25db10*/  LOP3.LUT P5, RZ, R21.reuse, 0x80, RZ, 0xc0, !PT ;  /* 0x0000008015ff7812 */ /* 0x040fe400078ac0ff */
[----:B------:R-:W-:Y:S02]  /*25db20*/  LOP3.LUT P2, RZ, R21, 0x100, RZ, 0xc0, !PT ;  /* 0x0000010015ff7812 */ /* 0x000fe4000784c0ff */
[----:B------:R-:W-:Y:S02]  /*25db30*/  PRMT R0, R15, 0x7771, RZ ;  /* 0x000077710f007816 */ /* 0x000fe400000000ff */
[----:B------:R-:W-:Y:S01]  /*25db40*/  LOP3.LUT P3, RZ, R21, 0x200, RZ, 0xc0, !PT ;  /* 0x0000020015ff7812 */ /* 0x000fe2000786c0ff */
[----:B------:R-:W4:Y:S04]  /*25db50*/  LDL.LU.64 R8, [R1+0x2af0] ;  /* 0x002af00001087983 */ /* 0x000f280000300a00 */
[----:B------:R-:W4:Y:S04]  /*25db60*/  LDL.LU.64 R10, [R1+0x2ae0] ;  /* 0x002ae000010a7983 */ /* 0x000f280000300a00 */
[----:B------:R0:W-:Y:S02]  /*25db70*/  @P5 STG.E.U8 desc[UR4][R24.64], R0 ;  /* 0x0000000018005986 */ /* 0x0001e4000c101104 */
[----:B0-----:R-:W-:-:S02]  /*25db80*/  PRMT R0, R15, 0x7772, RZ ;  /* 0x000077720f007816 */ /* 0x001fc400000000ff */
[----:B------:R-:W4:Y:S04]  /*25db90*/  LDL.LU.64 R24, [R1+0x2ad0] ;  /* 0x002ad00001187983 */ /* 0x000f280000300a00 */
[----:B------:R-:W4:Y:S04]  /*25dba0*/  LDL.LU R26, [R1+0x638] ;  /* 0x00063800011a7983 */ /* 0x000f280000300800 */
[----:B------:R-:W4:Y:S04]  /*25dbb0*/  LDL.LU.64 R12, [R1+0x2ac0] ;  /* 0x002ac000010c7983 */ /* 0x000f280000300a00 */
[----:B------:R-:W4:Y:S04]  /*25dbc0*/  LDL.LU R20, [R1+0x65c] ;  /* 0x00065c0001147983 */ /* 0x000f280000300800 */
[----:B--2---:R0:W-:Y:S02]  /*25dbd0*/  @P2 STG.E.U8 desc[UR4][R2.64], R0 ;  /* 0x0000000002002986 */ /* 0x0041e4000c101104 */
[----:B0-----:R-:W-:-:S05]  /*25dbe0*/  PRMT R0, R15, 0x7773, RZ ;  /* 0x000077730f007816 */ /* 0x001fca00000000ff */
[----:B---3--:R0:W-:Y:S04]  /*25dbf0*/  @P3 STG.E.U8 desc[UR4][R22.64], R0 ;  /* 0x0000000016003986 */ /* 0x0081e8000c101104 */
[----:B0-----:R-:W2:Y:S04]  /*25dc00*/  LDL.LU.64 R22, [R1+0x2ab0] ;  /* 0x002ab00001167983 */ /* 0x001ea80000300a00 */
[----:B------:R-:W3:Y:S04]  /*25dc10*/  LDL.LU R15, [R1+0x63c] ;  /* 0x00063c00010f7983 */ /* 0x000ee80000300800 */
[----:B---3--:R0:W-:Y:S04]  /*25dc20*/  STL.64 [R1+0x75d8], R14 ;  /* 0x0075d80e01007387 */ /* 0x0081e80000100a00 */
[----:B0-----:R-:W3:Y:S04]  /*25dc30*/  LDL.LU.64 R14, [R1+0x2a80] ;  /* 0x002a8000010e7983 */ /* 0x001ee80000300a00 */
[----:B---3--:R0:W-:Y:S04]  /*25dc40*/  STL.64 [R1+0x75e0], R14 ;  /* 0x0075e00e01007387 */ /* 0x0081e80000100a00 */
        /* <DEDUP_REMOVED lines=19> */
[----:B0-----:R-:W3:Y:S06]  /*25dd80*/  LDL.LU.64 R14, [R1+0x2aa0] ;  /* 0x002aa000010e7983 */ /* 0x001eec0000300a00 */
        /* <DEDUP_REMOVED lines=8> */
[----:B------:R-:W-:-:S02]  /*25de10*/  @P6 LOP3.LUT R16, R16, 0x400, RZ, 0xfc, !PT ;  /* 0x0000040010106812 */ /* 0x000fc400078efcff */
[----:B------:R-:W-:Y:S02]  /*25de20*/  LOP3.LUT P6, RZ, R21, 0x2000, RZ, 0xc0, !PT ;  /* 0x0000200015ff7812 */ /* 0x000fe400078cc0ff */
[----:B------:R-:W-:Y:S01]  /*25de30*/  LOP3.LUT R16, R16, 0xfffff7ff, RZ, 0xc0, !PT ;  /* 0xfffff7ff10107812 */ /* 0x000fe200078ec0ff */
[----:B------:R0:W-:Y:S10]  /*25de40*/  @P4 STG.E.U8 desc[UR4][R8.64], R0 ;  /* 0x0000000008004986 */ /* 0x0001f4000c101104 */
[----:B------:R-:W-:-:S02]  /*25de50*/  @P6 LOP3.LUT R16, R16, 0x800, RZ, 0xfc, !PT ;  /* 0x0000080010106812 */ /* 0x000fc400078efcff */
[----:B------:R-:W-:Y:S02]  /*25de60*/  LOP3.LUT P6, RZ, R21, 0x1000, RZ, 0xc0, !PT ;  /* 0x0000100015ff7812 */ /* 0x000fe400078cc0ff */
[----:B0-----:R-:W-:-:S05]  /*25de70*/  PRMT R0, R26, 0x7771, RZ ;  /* 0x000077711a007816 */ /* 0x001fca00000000ff */
[----:B------:R0:W-:Y:S02]  /*25de80*/  @P5 STG.E.U8 desc[UR4][R10.64], R0 ;  /* 0x000000000a005986 */ /* 0x0001e4000c101104 */
[----:B0-----:R-:W-:-:S05]  /*25de90*/  PRMT R0, R26, 0x7772, RZ ;  /* 0x000077721a007816 */ /* 0x001fca00000000ff */
[----:B------:R0:W-:Y:S01]  /*25dea0*/  @P6 STG.E.U8 desc[UR4][R24.64], R0 ;  /* 0x0000000018006986 */ /* 0x0001e2000c101104 */
[----:B------:R-:W-:Y:S02]  /*25deb0*/  LOP3.LUT P6, RZ, R16, 0x800, RZ, 0xc0, !PT ;  /* 0x0000080010ff7812 */ /* 0x000fe400078cc0ff */
[----:B0-----:R-:W-:Y:S01]  /*25dec0*/  PRMT R0, R26, 0x7773, RZ ;  /* 0x000077731a007816 */ /* 0x001fe200000000ff */
[----:B------:R-:W4:Y:S04]  /*25ded0*/  LDL.LU R24, [R1+0x640] ;  /* 0x0006400001187983 */ /* 0x000f280000300800 */
[----:B------:R-:W4:Y:S04]  /*25dee0*/  LDL.LU.64 R6, [R1+0x2a50] ;  /* 0x002a500001067983 */ /* 0x000f280000300a00 */
[----:B------:R-:W4:Y:S04]  /*25def0*/  LDL.LU.64 R4, [R1+0x2a40] ;  /* 0x002a400001047983 */ /* 0x000f280000300a00 */
[----:B------:R-:W4:Y:S04]  /*25df00*/  LDL.LU.64 R2, [R1+0x2a30] ;  /* 0x002a300001027983 */ /* 0x000f280000300a00 */
[----:B------:R0:W-:Y:S01]  /*25df10*/  @P6 STG.E.U8 desc[UR4][R12.64], R0 ;  /* 0x000000000c006986 */ /* 0x0001e2000c101104 */
[----:B------:R-:W-:-:S03]  /*25df20*/  LOP3.LUT P6, RZ, R16, 0x400, RZ, 0xc0, !PT ;  /* 0x0000040010ff7812 */ /* 0x000fc600078cc0ff */
[----:B------:R-:W4:Y:S04]  /*25df30*/  LDL.LU.64 R8, [R1+0x2a20] ;  /* 0x002a200001087983 */ /* 0x000f280000300a00 */
[----:B------:R-:W4:Y:S01]  /*25df40*/  LDL.LU.64 R10, [R1+0x2a10] ;  /* 0x002a1000010a7983 */ /* 0x000f220000300a00 */
[----:B0-----:R-:W-:-:S03]  /*25df50*/  PRMT R0, R20, 0x7770, RZ ;  /* 0x0000777014007816 */ /* 0x001fc600000000ff */
[----:B------:R-:W4:Y:S04]  /*25df60*/  LDL.LU.64 R12, [R1+0x2a00] ;  /* 0x002a0000010c7983 */ /* 0x000f280000300a00 */
[----:B--2---:R0:W-:Y:S01]  /*25df70*/  @P6 STG.E.U8 desc[UR4][R22.64], R0 ;  /* 0x0000000016006986 */ /* 0x0041e2000c101104 */
[----:B------:R-:W-:Y:S02]  /*25df80*/  LOP3.LUT P6, RZ, R16, 0x200, RZ, 0xc0, !PT ;  /* 0x0000020010ff7812 */ /* 0x000fe400078cc0ff */
[----:B0-----:R-:W-:Y:S01]  /*25df90*/  PRMT R0, R20, 0x7771, RZ ;  /* 0x0000777114007816 */ /* 0x001fe200000000ff */
[----:B------:R-:W2:Y:S04]  /*25dfa0*/  LDL.LU.64 R22, [R1+0x27f0] ;  /* 0x0027f00001167983 */ /* 0x000ea80000300a00 */
[----:B------:R-:W2:Y:S06]  /*25dfb0*/  LDL.LU R26, [R1+0x620] ;  /* 0x00062000011a7983 */ /* 0x000eac0000300800 */
[----:B---3--:R0:W-:Y:S04]  /*25dfc0*/  @P6 STG.E.U8 desc[UR4][R14.64], R0 ;  /* 0x000000000e006986 */ /* 0x0081e8000c101104 */
[----:B0-----:R-:W3:Y:S01]  /*25dfd0*/  LDL.LU.64 R14, [R1+0x75e8] ;  /* 0x0075e800010e7983 */ /* 0x001ee20000300a00 */
[----:B------:R-:W-:-:S02]  /*25dfe0*/  LOP3.LUT P6, RZ, R16, 0x100, RZ, 0xc0, !PT ;  /* 0x0000010010ff7812 */ /* 0x000fc400078cc0ff */
[----:B------:R-:W-:Y:S01]  /*25dff0*/  PRMT R0, R20, 0x7772, RZ ;  /* 0x0000777214007816 */ /* 0x000fe200000000ff */
[----:B------:R-:W2:Y:S10]  /*25e000*/  LDL.LU R25, [R1+0x74] ;  /* 0x0000740001197983 */ /* 0x000eb40000300800 */
[----:B---3--:R0:W-:Y:S04]  /*25e010*/  @P6 STG.E.U8 desc[UR4][R14.64], R0 ;  /* 0x000000000e006986 */ /* 0x0081e8000c101104 */
[----:B0-----:R-:W3:Y:S01]  /*25e020*/  LDL.LU.64 R14, [R1+0x75e0] ;  /* 0x0075e000010e7983 */ /* 0x001ee20000300a00 */
[----:B------:R-:W-:-:S02]  /*25e030*/  LOP3.LUT P6, RZ, R16, 0x80, RZ, 0xc0, !PT ;  /* 0x0000008010ff7812 */ /* 0x000fc400078cc0ff */
[----:B------:R-:W-:-:S11]  /*25e040*/  PRMT R0, R20, 0x7773, RZ ;  /* 0x0000777314007816 */ /* 0x000fd600000000ff */
[----:B---3--:R0:W-:Y:S04]  /*25e050*/  @P6 STG.E.U8 desc[UR4][R14.64], R0 ;  /* 0x000000000e006986 */ /* 0x0081e8000c101104 */
[----:B0-----:R-:W3:Y:S01]  /*25e060*/  LDL.LU.64 R14, [R1+0x75d8] ;  /* 0x0075d800010e7983 */ /* 0x001ee20000300a00 */
[----:B------:R-:W-:Y:S02]  /*25e070*/  LOP3.LUT P6, RZ, R16, 0x40, RZ, 0xc0, !PT ;  /* 0x0000004010ff7812 */ /* 0x000fe400078cc0ff */
[C---:B------:R-:W-:Y:S02]  /*25e080*/  LOP3.LUT P0, RZ, R21.reuse, 0x200000, RZ, 0xc0, !PT ;  /* 0x0020000015ff7812 */ /* 0x040fe4000780c0ff */
[C---:B------:R-:W-:Y:S02]  /*25e090*/  LOP3.LUT P1, RZ, R21.reuse, 0x400000, RZ, 0xc0, !PT ;  /* 0x0040000015ff7812 */ /* 0x040fe4000782c0ff */
[----:B------:R-:W-:-:S02]  /*25e0a0*/  LOP3.LUT P2, RZ, R21, 0x800000, RZ, 0xc0, !PT ;  /* 0x0080000015ff7812 */ /* 0x000fc4000784c0ff */
[C---:B------:R-:W-:Y:S02]  /*25e0b0*/  LOP3.LUT P3, RZ, R21.reuse, 0x1000000, RZ, 0xc0, !PT ;  /* 0x0100000015ff7812 */ /* 0x040fe4000786c0ff */
[C---:B------:R-:W-:Y:S02]  /*25e0c0*/  LOP3.LUT P4, RZ, R21.reuse, 0x8000000, RZ, 0xc0, !PT ;  /* 0x0800000015ff7812 */ /* 0x040fe4000788c0ff */
[----:B------:R-:W-:Y:S02]  /*25e0d0*/  LOP3.LUT P5, RZ, R21, 0x10000000, RZ, 0xc0, !PT ;  /* 0x1000000015ff7812 */ /* 0x000fe400078ac0ff */
[----:B---3--:R-:W-:-:S05]  /*25e0e0*/  PRMT R0, R15, 0x7770, RZ ;  /* 0x000077700f007816 */ /* 0x008fca00000000ff */
        /* <DEDUP_REMOVED lines=17> */
[----:B--2---:R-:W-:-:S05]  /*25e200*/  PRMT R0, R26, 0x7770, RZ ;  /* 0x000077701a007816 */ /* 0x004fca00000000ff */
[----:B------:R0:W-:Y:S04]  /*25e210*/  @P5 STG.E.U8 desc[UR4][R22.64], R0 ;  /* 0x0000000016005986 */ /* 0x0001e8000c101104 */
[----:B0-----:R-:W2:Y:S01]  /*25e220*/  LDL.LU.64 R22, [R1+0x27e0] ;  /* 0x0027e00001167983 */ /* 0x001ea20000300a00 */
[----:B------:R-:W-:-:S03]  /*25e230*/  LOP3.LUT P2, RZ, R21, 0x20000000, RZ, 0xc0, !PT ;  /* 0x2000000015ff7812 */ /* 0x000fc6000784c0ff */
[----:B------:R-:W3:Y:S04]  /*25e240*/  LDL.LU.64 R4, [R1+0x27d8] ;  /* 0x0027d80001047983 */ /* 0x000ee80000300a00 */
[----:B------:R-:W4:Y:S01]  /*25e250*/  LDL.LU.64 R2, [R1+0x27d0] ;  /* 0x0027d00001027983 */ /* 0x000f220000300a00 */
[----:B------:R-:W-:-:S03]  /*25e260*/  PRMT R0, R26, 0x7771, RZ ;  /* 0x000077711a007816 */ /* 0x000fc600000000ff */
[----:B------:R-:W3:Y:S04]  /*25e270*/  LDL.LU.64 R8, [R1+0x27c0] ;  /* 0x0027c00001087983 */ /* 0x000ee80000300a00 */
[----:B------:R-:W3:Y:S04]  /*25e280*/  LDL.LU.64 R10, [R1+0x27b0] ;  /* 0x0027b000010a7983 */ /* 0x000ee80000300a00 */
[----:B------:R-:W3:Y:S04]  /*25e290*/  LDL.LU.64 R12, [R1+0x27a0] ;  /* 0x0027a000010c7983 */ /* 0x000ee80000300a00 */
[----:B------:R-:W3:Y:S04]  /*25e2a0*/  LDL.LU R17, [R1+0x644] ;  /* 0x0006440001117983 */ /* 0x000ee80000300800 */
[----:B------:R-:W-:Y:S01]  /*25e2b0*/  STL [R1+0x7510], R21 ;  /* 0x0075101501007387 */ /* 0x000fe20000100800 */
[----:B------:R-:W-:-:S02]  /*25e2c0*/  LOP3.LUT P3, RZ, R21, 0x40000000, RZ, 0xc0, !PT ;  /* 0x4000000015ff7812 */ /* 0x000fc4000786c0ff */
[----:B------:R-:W-:Y:S01]  /*25e2d0*/  LOP3.LUT P4, RZ, R21, 0x80000000, RZ, 0xc0, !PT ;  /* 0x8000000015ff7812 */ /* 0x000fe2000788c0ff */
[----:B--2---:R0:W-:Y:S04]  /*25e2e0*/  @P2 STG.E.U8 desc[UR4][R22.64], R0 ;  /* 0x0000000016002986 */ /* 0x0041e8000c101104 */
[----:B0-----:R-:W2:Y:S04]  /*25e2f0*/  LDL.LU.64 R22, [R1+0x2790] ;  /* 0x0027900001167983 */ /* 0x001ea80000300a00 */
[----:B------:R-:W2:Y:S04]  /*25e300*/  LDL.LU R15, [R1+0x624] ;  /* 0x00062400010f7983 */ /* 0x000ea80000300800 */
        /* <DEDUP_REMOVED lines=22> */
[----:B------:R-:W-:Y:S02]  /*25e470*/  PRMT R0, R26, 0x7772, RZ ;  /* 0x000077721a007816 */ /* 0x000fe400000000ff */
[----:B------:R-:W-:Y:S02]  /*25e480*/  LOP3.LUT P5, RZ, R25, 0x1, RZ, 0xc0, !PT ;  /* 0x0000000119ff7812 */ /* 0x000fe400078ac0ff */
[----:B------:R-:W-:Y:S01]  /*25e490*/  LOP3.LUT R16, R16, 0xfffffffb, RZ, 0xc0, !PT ;  /* 0xfffffffb10107812 */ /* 0x000fe200078ec0ff */
[----:B------:R-:W2:Y:S04]  /*25e4a0*/  LDL.LU R24, [R1+0x648] ;  /* 0x0006480001187983 */ /* 0x000ea80000300800 */
[----:B---3--:R0:W-:Y:S04]  /*25e4b0*/  @P3 STG.E.U8 desc[UR4][R4.64], R0 ;  /* 0x0000000004003986 */ /* 0x0081e8000c101104 */
[----:B------:R-:W3:Y:S04]  /*25e4c0*/  LDL.LU.64 R18, [R1+0x2750] ;  /* 0x0027500001127983 */ /* 0x000ee80000300a00 */
[----:B------:R-:W3:Y:S04]  /*25e4d0*/  LDL.LU.64 R28, [R1+0x2740] ;  /* 0x00274000011c7983 */ /* 0x000ee80000300a00 */
[----:B------:R-:W3:Y:S01]  /*25e4e0*/  LDL.LU.64 R6, [R1+0x2730] ;  /* 0x0027300001067983 */ /* 0x000ee20000300a00 */
[----:B------:R-:W-:-:S02]  /*25e4f0*/  @P6 LOP3.LUT R16, R16, 0x4, RZ, 0xfc, !PT ;  /* 0x0000000410106812 */ /* 0x000fc400078efcff */
[----:B------:R-:W-:Y:S02]  /*25e500*/  LOP3.LUT P6, RZ, R25, 0x4, RZ, 0xc0, !PT ;  /* 0x0000000419ff7812 */ /* 0x000fe400078cc0ff */
[----:B------:R-:W-:Y:S02]  /*25e510*/  LOP3.LUT R16, R16, 0xfffffff7, RZ, 0xc0, !PT ;  /* 0xfffffff710107812 */ /* 0x000fe400078ec0ff */
[----:B0-----:R-:W-:Y:S01]  /*25e520*/  PRMT R0, R26, 0x7773, RZ ;  /* 0x000077731a007816 */ /* 0x001fe200000000ff */
[----:B------:R-:W3:Y:S04]  /*25e530*/  LDL.LU.64 R4, [R1+0x2720] ;  /* 0x0027200001047983 */ /* 0x000ee80000300a00 */
[----:B----4-:R0:W-:Y:S04]  /*25e540*/  @P4 STG.E.U8 desc[UR4][R2.64], R0 ;  /* 0x0000000002004986 */ /* 0x0101e8000c101104 */
[----:B------:R-:W-:-:S02]  /*25e550*/  @P6 LOP3.LUT R16, R16, 0x8, RZ, 0xfc, !PT ;  /* 0x0000000810106812 */ /* 0x000fc400078efcff */
[----:B------:R-:W-:Y:S02]  /*25e560*/  LOP3.LUT P6, RZ, R25, 0x2, RZ, 0xc0, !PT ;  /* 0x0000000219ff7812 */ /* 0x000fe400078cc0ff */
[C---:B0-----:R-:W-:Y:S01]  /*25e570*/  PRMT R0, R17.reuse, 0x7770, RZ ;  /* 0x0000777011007816 */ /* 0x041fe200000000ff */
[----:B------:R-:W4:Y:S04]  /*25e580*/  LDL.LU.64 R2, [R1+0x2710] ;  /* 0x0027100001027983 */ /* 0x000f280000300a00 */
[----:B------:R-:W3:Y:S04]  /*25e590*/  LDL.LU R26, [R1+0x628] ;  /* 0x00062800011a7983 */ /* 0x000ee80000300800 */
[----:B------:R0:W-:Y:S02]  /*25e5a0*/  @P5 STG.E.U8 desc[UR4][R8.64], R0 ;  /* 0x0000000008005986 */ /* 0x0001e4000c101104 */
[----:B0-----:R-:W-:-:S02]  /*25e5b0*/  PRMT R0, R17, 0x7771, RZ ;  /* 0x0000777111007816 */ /* 0x001fc400000000ff */
[----:B------:R-:W3:Y:S04]  /*25e5c0*/  LDL.LU.64 R8, [R1+0x2700] ;  /* 0x0027000001087983 */ /* 0x000ee80000300a00 */
[----:B------:R0:W-:Y:S01]  /*25e5d0*/  @P6 STG.E.U8 desc[UR4][R10.64], R0 ;  /* 0x000000000a006986 */ /* 0x0001e2000c101104 */
[C---:B------:R-:W-:Y:S02]  /*25e5e0*/  LOP3.LUT P6, RZ, R16.reuse, 0x8, RZ, 0xc0, !PT ;  /* 0x0000000810ff7812 */ /* 0x040fe400078cc0ff */
[----:B0-----:R-:W-:Y:S01]  /*25e5f0*/  PRMT R0, R17, 0x7772, RZ ;  /* 0x0000777211007816 */ /* 0x001fe200000000ff */
[----:B------:R-:W3:Y:S10]  /*25e600*/  LDL.LU.64 R10, [R1+0x26f0] ;  /* 0x0026f000010a7983 */ /* 0x000ef40000300a00 */
[----:B------:R0:W-:Y:S01]  /*25e610*/  @P6 STG.E.U8 desc[UR4][R12.64], R0 ;  /* 0x000000000c006986 */ /* 0x0001e2000c101104 */
[----:B------:R-:W-:-:S02]  /*25e620*/  LOP3.LUT P6, RZ, R16, 0x4, RZ, 0xc0, !PT ;  /* 0x0000000410ff7812 */ /* 0x000fc400078cc0ff */
[----:B0-----:R-:W-:Y:S01]  /*25e630*/  PRMT R0, R17, 0x7773, RZ ;  /* 0x0000777311007816 */ /* 0x001fe200000000ff */
[----:B------:R-:W3:Y:S10]  /*25e640*/  LDL.LU.64 R12, [R1+0x26e0] ;  /* 0x0026e000010c7983 */ /* 0x000ef40000300a00 */
[----:B------:R0:W-:Y:S01]  /*25e650*/  @P6 STG.E.U8 desc[UR4][R22.64], R0 ;  /* 0x0000000016006986 */ /* 0x0001e2000c101104 */
[----:B------:R-:W-:-:S02]  /*25e660*/  LOP3.LUT P6, RZ, R16, 0x2, RZ, 0xc0, !PT ;  /* 0x0000000210ff7812 */ /* 0x000fc400078cc0ff */
[----:B0-----:R-:W-:Y:S01]  /*25e670*/  PRMT R0, R15, 0x7770, RZ ;  /* 0x000077700f007816 */ /* 0x001fe200000000ff */
[----:B------:R-:W3:Y:S10]  /*25e680*/  LDL.LU.64 R22, [R1+0x26d0] ;  /* 0x0026d00001167983 */ /* 0x000ef40000300a00 */
[----:B--2---:R0:W-:Y:S01]  /*25e690*/  @P6 STG.E.U8 desc[UR4][R20.64], R0 ;  /* 0x0000000014006986 */ /* 0x0041e2000c101104 */
[----:B------:R-:W-:-:S03]  /*25e6a0*/  LOP3.LUT P6, RZ, R16, 0x1, RZ, 0xc0, !PT ;  /* 0x0000000110ff7812 */ /* 0x000fc600078cc0ff */
[----:B0-----:R-:W2:Y:S04]  /*25e6b0*/  LDL.LU.64 R20, [R1+0x75d0] ;  /* 0x0075d00001147983 */ /* 0x001ea80000300a00 */
[----:B------:R-:W2:Y:S01]  /*25e6c0*/  LDL.LU.64 R16, [R1+0x2770] ;  /* 0x0027700001107983 */ /* 0x000ea20000300a00 */
[----:B------:R-:W-:Y:S02]  /*25e6d0*/  PRMT R0, R15, 0x7771, RZ ;  /* 0x000077710f007816 */ /* 0x000fe400000000ff */
[C---:B------:R-:W-:Y:S02]  /*25e6e0*/  LOP3.LUT P0, RZ, R25.reuse, 0x400, RZ, 0xc0, !PT ;  /* 0x0000040019ff7812 */ /* 0x040fe4000780c0ff */
[C---:B------:R-:W-:Y:S02]  /*25e6f0*/  LOP3.LUT P1, RZ, R25.reuse, 0x800, RZ, 0xc0, !PT ;  /* 0x0000080019ff7812 */ /* 0x040fe4000782c0ff */
[----:B------:R-:W-:-:S02]  /*25e700*/  LOP3.LUT P2, RZ, R25, 0x1000, RZ, 0xc0, !PT ;  /* 0x0000100019ff7812 */ /* 0x000fc4000784c0ff */
        /* <DEDUP_REMOVED lines=25> */
[----:B0-----:R-:W2:Y:S04]  /*25e8a0*/  LDL.LU.64 R12, [R1+0x26c0] ;  /* 0x0026c000010c7983 */ /* 0x001ea80000300a00 */
[----:B------:R-:W3:Y:S01]  /*25e8b0*/  LDL.LU.64 R4, [R1+0x26b0] ;  /* 0x0026b00001047983 */ /* 0x000ee20000300a00 */
[----:B------:R-:W-:-:S03]  /*25e8c0*/  PRMT R0, R26, 0x7773, RZ ;  /* 0x000077731a007816 */ /* 0x000fc600000000ff */
[----:B------:R-:W4:Y:S04]  /*25e8d0*/  LDL.LU.64 R2, [R1+0x26a0] ;  /* 0x0026a00001027983 */ /* 0x000f280000300a00 */
[----:B------:R-:W2:Y:S01]  /*25e8e0*/  LDL.LU R26, [R1+0x64c] ;  /* 0x00064c00011a7983 */ /* 0x000ea20000300800 */
[C---:B------:R-:W-:Y:S02]  /*25e8f0*/  LOP3.LUT P6, RZ, R25.reuse, 0x10000000, RZ, 0xc0, !PT ;  /* 0x1000000019ff7812 */ /* 0x040fe400078cc0ff */
[----:B------:R-:W-:Y:S02]  /*25e900*/  LOP3.LUT R14, R14, 0xffefffff, RZ, 0xc0, !PT ;  /* 0xffefffff0e0e7812 */ /* 0x000fe400078ec0ff */
[C---:B------:R-:W-:Y:S02]  /*25e910*/  LOP3.LUT P5, RZ, R25.reuse, 0x8000, RZ, 0xc0, !PT ;  /* 0x0000800019ff7812 */ /* 0x040fe400078ac0ff */
[----:B------:R-:W-:Y:S01]  /*25e920*/  LOP3.LUT P2, RZ, R25, 0x10000, RZ, 0xc0, !PT ;  /* 0x0001000019ff7812 */ /* 0x000fe2000784c0ff */
[----:B------:R-:W3:Y:S04]  /*25e930*/  LDL.LU.64 R8, [R1+0x2690] ;  /* 0x0026900001087983 */ /* 0x000ee80000300a00 */
[----:B------:R-:W3:Y:S02]  /*25e940*/  LDL.LU.64 R10, [R1+0x2680] ;  /* 0x00268000010a7983 */ /* 0x000ee40000300a00 */
        /* <DEDUP_REMOVED lines=20> */
[C---:B------:R-:W-:Y:S02]  /*25ea90*/  LOP3.LUT P6, RZ, R25.reuse, 0x200000, RZ, 0xc0, !PT ;  /* 0x0020000019ff7812 */ /* 0x040fe400078cc0ff */
[C---:B------:R-:W-:Y:S01]  /*25eaa0*/  LOP3.LUT P3, RZ, R25.reuse, 0x20000, RZ, 0xc0, !PT ;  /* 0x0002000019ff7812 */ /* 0x040fe2000786c0ff */
[----:B0-----:R-:W3:Y:S01]  /*25eab0*/  LDL.LU R22, [R1+0x78] ;  /* 0x0000780001167983 */ /* 0x001ee20000300800 */
[----:B------:R-:W-:Y:S02]  /*25eac0*/  LOP3.LUT R14, R14, 0xf7ffffff, RZ, 0xc0, !PT ;  /* 0xf7ffffff0e0e7812 */ /* 0x000fe400078ec0ff */
[C---:B------:R-:W-:Y:S02]  /*25ead0*/  LOP3.LUT P4, RZ, R25.reuse, 0x40000, RZ, 0xc0, !PT ;  /* 0x0004000019ff7812 */ /* 0x040fe4000788c0ff */
[C---:B------:R-:W-:Y:S02]  /*25eae0*/  LOP3.LUT P5, RZ, R25.reuse, 0x80000, RZ, 0xc0, !PT ;  /* 0x0008000019ff7812 */ /* 0x040fe400078ac0ff */
[----:B------:R-:W-:-:S02]  /*25eaf0*/  LOP3.LUT P0, RZ, R25, 0x20000000, RZ, 0xc0, !PT ;  /* 0x2000000019ff7812 */ /* 0x000fc4000780c0ff */
[C---:B------:R-:W-:Y:S02]  /*25eb00*/  LOP3.LUT P1, RZ, R25.reuse, 0x40000000, RZ, 0xc0, !PT ;  /* 0x4000000019ff7812 */ /* 0x040fe4000782c0ff */
[----:B------:R-:W-:Y:S02]  /*25eb10*/  @P6 LOP3.LUT R14, R14, 0x8000000, RZ, 0xfc, !PT ;  /* 0x080000000e0e6812 */ /* 0x000fe400078efcff */
[----:B------:R-:W-:Y:S02]  /*25eb20*/  LOP3.LUT P6, RZ, R25, 0x100000, RZ, 0xc0, !PT ;  /* 0x0010000019ff7812 */ /* 0x000fe400078cc0ff */
[----:B--2---:R-:W-:-:S05]  /*25eb30*/  PRMT R0, R26, 0x7770, RZ ;  /* 0x000077701a007816 */ /* 0x004fca00000000ff */
[----:B------:R0:W-:Y:S01]  /*25eb40*/  @P2 STG.E.U8 desc[UR4][R12.64], R0 ;  /* 0x000000000c002986 */ /* 0x0001e2000c101104 */
[----:B------:R-:W-:-:S03]  /*25eb50*/  LOP3.LUT P2, RZ, R25, 0x80000000, RZ, 0xc0, !PT ;  /* 0x8000000019ff7812 */ /* 0x000fc6000784c0ff */
[----:B0-----:R-:W2:Y:S04]  /*25eb60*/  LDL.LU.64 R12, [R1+0x2670] ;  /* 0x00267000010c7983 */ /* 0x001ea80000300a00 */
[----:B------:R-:W2:Y:S04]  /*25eb70*/  LDL.LU.64 R24, [R1+0x2660] ;  /* 0x0026600001187983 */ /* 0x000ea80000300a00 */
[----:B------:R-:W2:Y:S04]  /*25eb80*/  LDL.LU R23, [R1+0x610] ;  /* 0x0006100001177983 */ /* 0x000ea80000300800 */
[----:B------:R-:W2:Y:S04]  /*25eb90*/  LDL.LU.64 R16, [R1+0x2640] ;  /* 0x0026400001107983 */ /* 0x000ea80000300a00 */
[----:B--2---:R0:W-:Y:S04]  /*25eba0*/  STL.64 [R1+0x75c0], R16 ;  /* 0x0075c01001007387 */ /* 0x0041e80000100a00 */
[----:B0-----:R-:W2:Y:S04]  /*25ebb0*/  LDL.LU.64 R16, [R1+0x2650] ;  /* 0x0026500001107983 */ /* 0x001ea80000300a00 */
[----:B------:R-:W2:Y:S04]  /*25ebc0*/  LDL.LU.64 R20, [R1+0x2630] ;  /* 0x0026300001147983 */ /* 0x000ea80000300a00 */
[----:B------:R-:W2:Y:S01]  /*25ebd0*/  LDL.LU.64 R18, [R1+0x2620] ;  /* 0x0026200001127983 */ /* 0x000ea20000300a00 */
[----:B------:R-:W-:-:S05]  /*25ebe0*/  PRMT R0, R26, 0x7771, RZ ;  /* 0x000077711a007816 */ /* 0x000fca00000000ff */
[----:B---3--:R-:W-:Y:S04]  /*25ebf0*/  @P3 STG.E.U8 desc[UR4][R4.64], R0 ;  /* 0x0000000004003986 */ /* 0x008fe8000c101104 */
[----:B--2---:R0:W-:Y:S04]  /*25ec00*/  STL [R1+0x75c8], R19 ;  /* 0x0075c81301007387 */ /* 0x0041e80000100800 */
[----:B0-----:R-:W2:Y:S01]  /*25ec10*/  LDL.LU R19, [R1+0x62c] ;  /* 0x00062c0001137983 */ /* 0x001ea20000300800 */
[----:B------:R-:W-:-:S03]  /*25ec20*/  PRMT R0, R26, 0x7772, RZ ;  /* 0x000077721a007816 */ /* 0x000fc600000000ff */
[----:B------:R-:W3:Y:S04]  /*25ec30*/  LDL.LU.64 R28, [R1+0x2610] ;  /* 0x00261000011c7983 */ /* 0x000ee80000300a00 */
[----:B----4-:R0:W-:Y:S02]  /*25ec40*/  @P4 STG.E.U8 desc[UR4][R2.64], R0 ;  /* 0x0000000002004986 */ /* 0x0101e4000c101104 */
[----:B0-----:R-:W-:Y:S02]  /*25ec50*/  PRMT R0, R26, 0x7773, RZ ;  /* 0x000077731a007816 */ /* 0x001fe400000000ff */
[----:B------:R-:W4:Y:S04]  /*25ec60*/  LDL.LU R26, [R1+0x5f0] ;  /* 0x0005f000011a7983 */ /* 0x000f280000300800 */
[----:B------:R0:W-:Y:S04]  /*25ec70*/  @P5 STG.E.U8 desc[UR4][R8.64], R0 ;  /* 0x0000000008005986 */ /* 0x0001e8000c101104 */
[----:B------:R-:W3:Y:S04]  /*25ec80*/  LDL.LU.64 R6, [R1+0x2600] ;  /* 0x0026000001067983 */ /* 0x000ee80000300a00 */
[----:B------:R-:W3:Y:S04]  /*25ec90*/  LDL.LU.64 R4, [R1+0x25f0] ;  /* 0x0025f00001047983 */ /* 0x000ee80000300a00 */
[----:B------:R-:W3:Y:S04]  /*25eca0*/  LDL.LU.64 R2, [R1+0x25e8] ;  /* 0x0025e80001027983 */ /* 0x000ee80000300a00 */
[----:B------:R-:W3:Y:S04]  /*25ecb0*/  LDL.LU R15, [R1+0x614] ;  /* 0x00061400010f7983 */ /* 0x000ee80000300800 */
[----:B0-----:R-:W3:Y:S01]  /*25ecc0*/  LDL.LU.64 R8, [R1+0x25e0] ;  /* 0x0025e00001087983 */ /* 0x001ee20000300a00 */
[----:B--2---:R-:W-:-:S05]  /*25ecd0*/  PRMT R0, R19, 0x7770, RZ ;  /* 0x0000777013007816 */ /* 0x004fca00000000ff */
[----:B------:R0:W-:Y:S01]  /*25ece0*/  @P6 STG.E.U8 desc[UR4][R10.64], R0 ;  /* 0x000000000a006986 */ /* 0x0001e2000c101104 */
[C---:B------:R-:W-:Y:S02]  /*25ecf0*/  LOP3.LUT P6, RZ, R14.reuse, 0x8000000, RZ, 0xc0, !PT ;  /* 0x080000000eff7812 */ /* 0x040fe400078cc0ff */
[----:B0-----:R-:W-:Y:S01]  /*25ed00*/  PRMT R0, R19, 0x7771, RZ ;  /* 0x0000777113007816 */ /* 0x001fe200000000ff */
[----:B------:R-:W2:Y:S10]  /*25ed10*/  LDL.LU.64 R10, [R1+0x25d0] ;  /* 0x0025d000010a7983 */ /* 0x000eb40000300a00 */
[----:B------:R0:W-:Y:S01]  /*25ed20*/  @P6 STG.E.U8 desc[UR4][R12.64], R0 ;  /* 0x000000000c006986 */ /* 0x0001e2000c101104 */
[----:B------:R-:W-:-:S02]  /*25ed30*/  LOP3.LUT P6, RZ, R14, 0x4000000, RZ, 0xc0, !PT ;  /* 0x040000000eff7812 */ /* 0x000fc400078cc0ff */
[----:B0-----:R-:W-:Y:S01]  /*25ed40*/  PRMT R0, R19, 0x7772, RZ ;  /* 0x0000777213007816 */ /* 0x001fe200000000ff */
[----:B------:R-:W2:Y:S10]  /*25ed50*/  LDL.LU.64 R12, [R1+0x25c0] ;  /* 0x0025c000010c7983 */ /* 0x000eb40000300a00 */
[----:B------:R0:W-:Y:S01]  /*25ed60*/  @P6 STG.E.U8 desc[UR4][R24.64], R0 ;  /* 0x0000000018006986 */ /* 0x0001e2000c101104 */
[----:B------:R-:W-:-:S02]  /*25ed70*/  LOP3.LUT P6, RZ, R14, 0x2000000, RZ, 0xc0, !PT ;  /* 0x020000000eff7812 */ /* 0x000fc400078cc0ff */
[----:B0-----:R-:W-:Y:S01]  /*25ed80*/  PRMT R0, R19, 0x7773, RZ ;  /* 0x0000777313007816 */ /* 0x001fe200000000ff */
[----:B------:R-:W2:Y:S04]  /*25ed90*/  LDL.LU.64 R24, [R1+0x25b0] ;  /* 0x0025b00001187983 */ /* 0x000ea80000300a00 */
[----:B------:R-:W2:Y:S06]  /*25eda0*/  LDL.LU R19, [R1+0x75c8] ;  /* 0x0075c80001137983 */ /* 0x000eac0000300800 */
[----:B------:R0:W-:Y:S04]  /*25edb0*/  @P6 STG.E.U8 desc[UR4][R16.64], R0 ;  /* 0x0000000010006986 */ /* 0x0001e8000c101104 */
[----:B0-----:R-:W2:Y:S01]  /*25edc0*/  LDL.LU.64 R16, [R1+0x75c0] ;  /* 0x0075c00001107983 */ /* 0x001ea20000300a00 */
[----:B------:R-:W-:-:S02]  /*25edd0*/  LOP3.LUT P6, RZ, R14, 0x1000000, RZ, 0xc0, !PT ;  /* 0x010000000eff7812 */ /* 0x000fc400078cc0ff */
[----:B------:R-:W-:Y:S02]  /*25ede0*/  PRMT R0, R23, 0x7770, RZ ;  /* 0x0000777017007816 */ /* 0x000fe400000000ff */
[C---:B------:R-:W-:Y:S02]  /*25edf0*/  LOP3.LUT P3, RZ, R22.reuse, 0x1, RZ, 0xc0, !PT ;  /* 0x0000000116ff7812 */ /* 0x040fe4000786c0ff */
[----:B------:R-:W-:-:S07]  /*25ee00*/  LOP3.LUT P4, RZ, R22, 0x2, RZ, 0xc0, !PT ;  /* 0x0000000216ff7812 */ /* 0x000fce000788c0ff */
[----:B--2---:R0:W-:Y:S01]  /*25ee10*/  @P6 STG.E.U8 desc[UR4][R16.64], R0 ;  /* 0x0000000010006986 */ /* 0x0041e2000c101104 */
[----:B------:R-:W-:Y:S02]  /*25ee20*/  LOP3.LUT P6, RZ, R14, 0x800000, RZ, 0xc0, !PT ;  /* 0x008000000eff7812 */ /* 0x000fe400078cc0ff */
[----:B0-----:R-:W-:-:S11]  /*25ee30*/  PRMT R0, R23, 0x7771, RZ ;  /* 0x0000777117007816 */ /* 0x001fd600000000ff */
        /* <DEDUP_REMOVED lines=8> */
[----:B----4-:R-:W-:-:S11]  /*25eec0*/  PRMT R0, R26, 0x7770, RZ ;  /* 0x000077701a007816 */ /* 0x010fd600000000ff */
        /* <DEDUP_REMOVED lines=17> */
[C---:B------:R-:W-:Y:S02]  /*25efe0*/  LOP3.LUT P2, RZ, R22.reuse, 0x8, RZ, 0xc0, !PT ;  /* 0x0000000816ff7812 */ /* 0x040fe4000784c0ff */
[C---:B------:R-:W-:Y:S02]  /*25eff0*/  PRMT R0, R15.reuse, 0x7772, RZ ;  /* 0x000077720f007816 */ /* 0x040fe400000000ff */
[----:B------:R-:W-:Y:S01]  /*25f000*/  LOP3.LUT P3, RZ, R22, 0x10, RZ, 0xc0, !PT ;  /* 0x0000001016ff7812 */ /* 0x000fe2000786c0ff */
[----:B------:R-:W4:Y:S06]  /*25f010*/  LDL.LU.64 R10, [R1+0x2560] ;  /* 0x00256000010a7983 */ /* 0x000f2c0000300a00 */
[----:B------:R0:W-:Y:S02]  /*25f020*/  @P5 STG.E.U8 desc[UR4][R24.64], R0 ;  /* 0x0000000018005986 */ /* 0x0001e4000c101104 */
[----:B0-----:R-:W-:-:S02]  /*25f030*/  PRMT R0, R15, 0x7773, RZ ;  /* 0x000077730f007816 */ /* 0x001fc400000000ff */
[----:B------:R-:W4:Y:S04]  /*25f040*/  LDL.LU.64 R24, [R1+0x2550] ;  /* 0x0025500001187983 */ /* 0x000f280000300a00 */
[----:B------:R-:W4:Y:S04]  /*25f050*/  LDL.LU R23, [R1+0x618] ;  /* 0x0006180001177983 */ /* 0x000f280000300800 */
[----:B--2---:R3:W-:Y:S02]  /*25f060*/  @P2 STG.E.U8 desc[UR4][R4.64], R0 ;  /* 0x0000000004002986 */ /* 0x0047e4000c101104 */
[----:B---3--:R-:W-:-:S05]  /*25f070*/  PRMT R0, R26, 0x7770, RZ ;  /* 0x000077701a007816 */ /* 0x008fca00000000ff */
[----:B------:R0:W-:Y:S04]  /*25f080*/  @P3 STG.E.U8 desc[UR4][R12.64], R0 ;  /* 0x000000000c003986 */ /* 0x0001e8000c101104 */
[----:B0-----:R-:W2:Y:S04]  /*25f090*/  LDL.LU.64 R12, [R1+0x2540] ;  /* 0x00254000010c7983 */ /* 0x001ea80000300a00 */
[----:B------:R-:W3:Y:S04]  /*25f0a0*/  LDL.LU R15, [R1+0x5f8] ;  /* 0x0005f800010f7983 */ /* 0x000ee80000300800 */
        /* <DEDUP_REMOVED lines=27> */
[----:B------:R-:W-:Y:S01]  /*25f260*/  PRMT R0, R26, 0x7771, RZ ;  /* 0x000077711a007816 */ /* 0x000fe200000000ff */
[----:B------:R-:W3:Y:S04]  /*25f270*/  LDL.LU.64 R20, [R1+0x2500] ;  /* 0x0025000001147983 */ /* 0x000ee80000300a00 */
[----:B------:R-:W3:Y:S04]  /*25f280*/  LDL.LU.64 R18, [R1+0x24f0] ;  /* 0x0024f00001127983 */ /* 0x000ee80000300a00 */
[----:B------:R-:W3:Y:S01]  /*25f290*/  LDL.LU.64 R28, [R1+0x24e0] ;  /* 0x0024e000011c7983 */ /* 0x000ee20000300a00 */
[----:B------:R-:W-:-:S02]  /*25f2a0*/  @P6 LOP3.LUT R14, R14, 0x40000, RZ, 0xfc, !PT ;  /* 0x000400000e0e6812 */ /* 0x000fc400078efcff */
[----:B------:R-:W-:Y:S02]  /*25f2b0*/  LOP3.LUT P6, RZ, R22, 0x100, RZ, 0xc0, !PT ;  /* 0x0000010016ff7812 */ /* 0x000fe400078cc0ff */
[----:B------:R-:W-:Y:S01]  /*25f2c0*/  LOP3.LUT R14, R14, 0xfff7ffff, RZ, 0xc0, !PT ;  /* 0xfff7ffff0e0e7812 */ /* 0x000fe200078ec0ff */
[----:B----4-:R0:W-:Y:S10]  /*25f2d0*/  @P4 STG.E.U8 desc[UR4][R2.64], R0 ;  /* 0x0000000002004986 */ /* 0x0101f4000c101104 */
[----:B------:R-:W-:-:S02]  /*25f2e0*/  @P6 LOP3.LUT R14, R14, 0x80000, RZ, 0xfc, !PT ;  /* 0x000800000e0e6812 */ /* 0x000fc400078efcff */
[----:B------:R-:W-:Y:S02]  /*25f2f0*/  LOP3.LUT P6, RZ, R22, 0x80, RZ, 0xc0, !PT ;  /* 0x0000008016ff7812 */ /* 0x000fe400078cc0ff */
[----:B0-----:R-:W-:-:S05]  /*25f300*/  PRMT R0, R26, 0x7772, RZ ;  /* 0x000077721a007816 */ /* 0x001fca00000000ff */
[----:B------:R0:W-:Y:S02]  /*25f310*/  @P5 STG.E.U8 desc[UR4][R8.64], R0 ;  /* 0x0000000008005986 */ /* 0x0001e4000c101104 */
[----:B0-----:R-:W-:Y:S02]  /*25f320*/  PRMT R0, R26, 0x7773, RZ ;  /* 0x000077731a007816 */ /* 0x001fe400000000ff */
[----:B------:R-:W4:Y:S04]  /*25f330*/  LDL.LU R26, [R1+0x61c] ;  /* 0x00061c00011a7983 */ /* 0x000f280000300800 */
[----:B------:R0:W-:Y:S01]  /*25f340*/  @P6 STG.E.U8 desc[UR4][R10.64], R0 ;  /* 0x000000000a006986 */ /* 0x0001e2000c101104 */
[----:B------:R-:W-:-:S03]  /*25f350*/  LOP3.LUT P6, RZ, R14, 0x80000, RZ, 0xc0, !PT ;  /* 0x000800000eff7812 */ /* 0x000fc600078cc0ff */
[----:B------:R-:W3:Y:S04]  /*25f360*/  LDL.LU.64 R6, [R1+0x24d0] ;  /* 0x0024d00001067983 */ /* 0x000ee80000300a00 */
[----:B------:R-:W3:Y:S04]  /*25f370*/  LDL.LU.64 R4, [R1+0x24c0] ;  /* 0x0024c00001047983 */ /* 0x000ee80000300a00 */
[----:B------:R-:W3:Y:S04]  /*25f380*/  LDL.LU.64 R2, [R1+0x24b0] ;  /* 0x0024b00001027983 */ /* 0x000ee80000300a00 */
[----:B------:R-:W3:Y:S01]  /*25f390*/  LDL.LU.64 R8, [R1+0x24a0] ;  /* 0x0024a00001087983 */ /* 0x000ee20000300a00 */
[----:B0-----:R-:W-:-:S05]  /*25f3a0*/  PRMT R0, R23, 0x7770, RZ ;  /* 0x0000777017007816 */ /* 0x001fca00000000ff */
[----:B------:R0:W-:Y:S01]  /*25f3b0*/  @P6 STG.E.U8 desc[UR4][R24.64], R0 ;  /* 0x0000000018006986 */ /* 0x0001e2000c101104 */
[C---:B------:R-:W-:Y:S02]  /*25f3c0*/  LOP3.LUT P6, RZ, R14.reuse, 0x40000, RZ, 0xc0, !PT ;  /* 0x000400000eff7812 */ /* 0x040fe400078cc0ff */
[----:B0-----:R-:W-:Y:S01]  /*25f3d0*/  PRMT R0, R23, 0x7771, RZ ;  /* 0x0000777117007816 */ /* 0x001fe200000000ff */
[----:B------:R-:W3:Y:S04]  /*25f3e0*/  LDL.LU R25, [R1+0x5fc] ;  /* 0x0005fc0001197983 */ /* 0x000ee80000300800 */
[----:B------:R-:W3:Y:S06]  /*25f3f0*/  LDL.LU.64 R10, [R1+0x2490] ;  /* 0x00249000010a7983 */ /* 0x000eec0000300a00 */
[----:B------:R0:W-:Y:S01]  /*25f400*/  @P6 STG.E.U8 desc[UR4][R12.64], R0 ;  /* 0x000000000c006986 */ /* 0x0001e2000c101104 */
[----:B------:R-:W-:-:S02]  /*25f410*/  LOP3.LUT P6, RZ, R14, 0x20000, RZ, 0xc0, !PT ;  /* 0x000200000eff7812 */ /* 0x000fc400078cc0ff */
[----:B0-----:R-:W-:Y:S01]  /*25f420*/  PRMT R0, R23, 0x7772, RZ ;  /* 0x0000777217007816 */ /* 0x001fe200000000ff */
[----:B------:R-:W3:Y:S10]  /*25f430*/  LDL.LU.64 R12, [R1+0x2480] ;  /* 0x00248000010c7983 */ /* 0x000ef40000300a00 */
[----:B--2---:R0:W-:Y:S04]  /*25f440*/  @P6 STG.E.U8 desc[UR4][R16.64], R0 ;  /* 0x0000000010006986 */ /* 0x0041e8000c101104 */
[----:B0-----:R-:W2:Y:S01]  /*25f450*/  LDL.LU.64 R16, [R1+0x75b8] ;  /* 0x0075b80001107983 */ /* 0x001ea20000300a00 */
[----:B------:R-:W-:-:S02]  /*25f460*/  LOP3.LUT P6, RZ, R14, 0x10000, RZ, 0xc0, !PT ;  /* 0x000100000eff7812 */ /* 0x000fc400078cc0ff */
[----:B------:R-:W-:Y:S01]  /*25f470*/  PRMT R0, R23, 0x7773, RZ ;  /* 0x0000777317007816 */ /* 0x000fe200000000ff */
[----:B------:R-:W3:Y:S04]  /*25f480*/  LDL.LU R24, [R1+0x7c] ;  /* 0x00007c0001187983 */ /* 0x000ee80000300800 */
[----:B------:R-:W3:Y:S06]  /*25f490*/  LDL.LU R23, [R1+0x75b0] ;  /* 0x0075b00001177983 */ /* 0x000eec0000300800 */
[----:B--2---:R0:W-:Y:S04]  /*25f4a0*/  @P6 STG.E.U8 desc[UR4][R16.64], R0 ;  /* 0x0000000010006986 */ /* 0x0041e8000c101104 */
[----:B0-----:R-:W2:Y:S01]  /*25f4b0*/  LDL.LU.64 R16, [R1+0x75a8] ;  /* 0x0075a80001107983 */ /* 0x001ea20000300a00 */
[----:B------:R-:W-:-:S02]  /*25f4c0*/  LOP3.LUT P6, RZ, R14, 0x8000, RZ, 0xc0, !PT ;  /* 0x000080000eff7812 */ /* 0x000fc400078cc0ff */
[----:B---3--:R-:W-:Y:S02]  /*25f4d0*/  PRMT R0, R15, 0x7770, RZ ;  /* 0x000077700f007816 */ /* 0x008fe400000000ff */
[C---:B------:R-:W-:Y:S02]  /*25f4e0*/  LOP3.LUT P0, RZ, R22.reuse, 0x10000, RZ, 0xc0, !PT ;  /* 0x0001000016ff7812 */ /* 0x040fe4000780c0ff */
        /* <DEDUP_REMOVED lines=14> */
[----:B------:R4:W-:Y:S02]  /*25f5d0*/  @P6 STG.E.U8 desc[UR4][R28.64], R0 ;  /* 0x000000001c006986 */ /* 0x0009e4000c101104 */
[----:B----4-:R-:W-:-:S05]  /*25f5e0*/  PRMT R0, R26, 0x7770, RZ ;  /* 0x000077701a007816 */ /* 0x010fca00000000ff */
        /* <DEDUP_REMOVED lines=12> */
[----:B------:R0:W-:Y:S04]  /*25f6b0*/  @P5 STG.E.U8 desc[UR4][R12.64], R0 ;  /* 0x000000000c005986 */ /* 0x0001e8000c101104 */
[----:B0-----:R-:W4:Y:S04]  /*25f6c0*/  LDL.LU.64 R12, [R1+0x2450] ;  /* 0x00245000010c7983 */ /* 0x001f280000300a00 */
[----:B------:R-:W4:Y:S04]  /*25f6d0*/  LDL.LU.64 R4, [R1+0x2440] ;  /* 0x0024400001047983 */ /* 0x000f280000300a00 */
[----:B------:R-:W4:Y:S04]  /*25f6e0*/  LDL.LU.64 R2, [R1+0x2430] ;  /* 0x0024300001027983 */ /* 0x000f280000300a00 */
[----:B------:R-:W4:Y:S01]  /*25f6f0*/  LDL.LU R26, [R1+0x600] ;  /* 0x00060000011a7983 */ /* 0x000f220000300800 */
[----:B------:R-:W-:-:S02]  /*25f700*/  LOP3.LUT P2, RZ, R22, 0x400000, RZ, 0xc0, !PT ;  /* 0x0040000016ff7812 */ /* 0x000fc4000784c0ff */
[C---:B------:R-:W-:Y:S02]  /*25f710*/  LOP3.LUT P3, RZ, R22.reuse, 0x800000, RZ, 0xc0, !PT ;  /* 0x0080000016ff7812 */ /* 0x040fe4000786c0ff */
[----:B------:R-:W-:Y:S02]  /*25f720*/  PRMT R0, R25, 0x7772, RZ ;  /* 0x0000777219007816 */ /* 0x000fe400000000ff */
[----:B------:R-:W-:-:S07]  /*25f730*/  LOP3.LUT P4, RZ, R22, 0x1000000, RZ, 0xc0, !PT ;  /* 0x0100000016ff7812 */ /* 0x000fce000788c0ff */
[----:B--2---:R0:W-:Y:S02]  /*25f740*/  @P2 STG.E.U8 desc[UR4][R8.64], R0 ;  /* 0x0000000008002986 */ /* 0x0041e4000c101104 */
[----:B0-----:R-:W-:Y:S02]  /*25f750*/  PRMT R0, R25, 0x7773, RZ ;  /* 0x0000777319007816 */ /* 0x001fe400000000ff */
[----:B------:R-:W2:Y:S04]  /*25f760*/  LDL.LU.64 R8, [R1+0x2420] ;  /* 0x0024200001087983 */ /* 0x000ea80000300a00 */
[----:B------:R-:W2:Y:S04]  /*25f770*/  LDL.LU R15, [R1+0x5e0] ;  /* 0x0005e000010f7983 */ /* 0x000ea80000300800 */
[----:B---3--:R0:W-:Y:S04]  /*25f780*/  @P3 STG.E.U8 desc[UR4][R10.64], R0 ;  /* 0x000000000a003986 */ /* 0x0081e8000c101104 */
[----:B0-----:R-:W3:Y:S01]  /*25f790*/  LDL.LU.64 R10, [R1+0x2410] ;  /* 0x00241000010a7983 */ /* 0x001ee20000300a00 */
[----:B----4-:R-:W-:-:S05]  /*25f7a0*/  PRMT R0, R26, 0x7770, RZ ;  /* 0x000077701a007816 */ /* 0x010fca00000000ff */
        /* <DEDUP_REMOVED lines=25> */
[----:B------:R-:W-:Y:S02]  /*25f940*/  LOP3.LUT R14, R14, 0xfffffbff, RZ, 0xc0, !PT ;  /* 0xfffffbff0e0e7812 */ /* 0x000fe400078ec0ff */
[----:B------:R-:W-:-:S09]  /*25f950*/  LOP3.LUT P5, RZ, R22, 0x2000000, RZ, 0xc0, !PT ;  /* 0x0200000016ff7812 */ /* 0x000fd200078ac0ff */
[----:B------:R-:W-:Y:S02]  /*25f960*/  @P6 LOP3.LUT R14, R14, 0x400, RZ, 0xfc, !PT ;  /* 0x000004000e0e6812 */ /* 0x000fe400078efcff */
[----:B------:R-:W-:Y:S02]  /*25f970*/  LOP3.LUT P6, RZ, R22, 0x8000000, RZ, 0xc0, !PT ;  /* 0x0800000016ff7812 */ /* 0x000fe400078cc0ff */
[----:B------:R-:W-:Y:S02]  /*25f980*/  LOP3.LUT R14, R14, 0xfffff7ff, RZ, 0xc0, !PT ;  /* 0xfffff7ff0e0e7812 */ /* 0x000fe400078ec0ff */
[----:B------:R-:W-:-:S09]  /*25f990*/  PRMT R0, R26, 0x7771, RZ ;  /* 0x000077711a007816 */ /* 0x000fd200000000ff */
[----:B------:R-:W-:Y:S02]  /*25f9a0*/  @P6 LOP3.LUT R14, R14, 0x800, RZ, 0xfc, !PT ;  /* 0x000008000e0e6812 */ /* 0x000fe400078efcff */
[----:B------:R-:W-:Y:S01]  /*25f9b0*/  LOP3.LUT P6, RZ, R22, 0x4000000, RZ, 0xc0, !PT ;  /* 0x0400000016ff7812 */ /* 0x000fe200078cc0ff */
[----:B------:R0:W-:Y:S04]  /*25f9c0*/  @P5 STG.E.U8 desc[UR4][R4.64], R0 ;  /* 0x0000000004005986 */ /* 0x0001e8000c101104 */
[----:B------:R-:W4:Y:S04]  /*25f9d0*/  LDL.LU R22, [R1+0x604] ;  /* 0x0006040001167983 */ /* 0x000f280000300800 */
[----:B------:R-:W4:Y:S04]  /*25f9e0*/  LDL.LU.64 R16, [R1+0x23e0] ;  /* 0x0023e00001107983 */ /* 0x000f280000300a00 */
[----:B------:R-:W4:Y:S04]  /*25f9f0*/  LDL.LU.64 R20, [R1+0x23d0] ;  /* 0x0023d00001147983 */ /* 0x000f280000300a00 */
[----:B------:R-:W4:Y:S04]  /*25fa00*/  LDL.LU.64 R18, [R1+0x23c0] ;  /* 0x0023c00001127983 */ /* 0x000f280000300a00 */
[----:B------:R-:W4:Y:S04]  /*25fa10*/  LDL.LU.64 R28, [R1+0x23b0] ;  /* 0x0023b000011c7983 */ /* 0x000f280000300a00 */
[----:B------:R-:W4:Y:S04]  /*25fa20*/  LDL.LU R25, [R1+0x5e4] ;  /* 0x0005e40001197983 */ /* 0x000f280000300800 */
[----:B------:R-:W4:Y:S01]  /*25fa30*/  LDL.LU.64 R6, [R1+0x23a0] ;  /* 0x0023a00001067983 */ /* 0x000f220000300a00 */
[----:B0-----:R-:W-:-:S03]  /*25fa40*/  PRMT R0, R26, 0x7772, RZ ;  /* 0x000077721a007816 */ /* 0x001fc600000000ff */
[----:B------:R-:W4:Y:S04]  /*25fa50*/  LDL.LU.64 R4, [R1+0x2390] ;  /* 0x0023900001047983 */ /* 0x000f280000300a00 */
[----:B------:R0:W-:Y:S01]  /*25fa60*/  @P6 STG.E.U8 desc[UR4][R2.64], R0 ;  /* 0x0000000002006986 */ /* 0x0001e2000c101104 */
[----:B------:R-:W-:Y:S02]  /*25fa70*/  LOP3.LUT P6, RZ, R14, 0x800, RZ, 0xc0, !PT ;  /* 0x000008000eff7812 */ /* 0x000fe400078cc0ff */
        /* <DEDUP_REMOVED lines=48> */
[----:B---3--:R0:W-:Y:S04]  /*25fd80*/  @P5 STG.E.U8 desc[UR4][R10.64], R0 ;  /* 0x000000000a005986 */ /* 0x0081e8000c101104 */
[----:B0-----:R-:W3:Y:S01]  /*25fd90*/  LDL.LU.64 R10, [R1+0x2340] ;  /* 0x00234000010a7983 */ /* 0x001ee20000300a00 */
[----:B------:R-:W-:-:S02]  /*25fda0*/  LOP3.LUT P6, RZ, R24, 0x200000, RZ, 0xc0, !PT ;  /* 0x0020000018ff7812 */ /* 0x000fc400078cc0ff */
[C---:B------:R-:W-:Y:S02]  /*25fdb0*/  LOP3.LUT P2, RZ, R24.reuse, 0x200, RZ, 0xc0, !PT ;  /* 0x0000020018ff7812 */ /* 0x040fe4000784c0ff */
[----:B------:R-:W-:Y:S02]  /*25fdc0*/  LOP3.LUT P3, RZ, R24, 0x400, RZ, 0xc0, !PT ;  /* 0x0000040018ff7812 */ /* 0x000fe4000786c0ff */
[----:B------:R-:W-:Y:S01]  /*25fdd0*/  PRMT R0, R26, 0x7771, RZ ;  /* 0x000077711a007816 */ /* 0x000fe200000000ff */
[----:B------:R-:W3:Y:S04]  /*25fde0*/  LDL.LU.64 R6, [R1+0x2330] ;  /* 0x0023300001067983 */ /* 0x000ee80000300a00 */
[----:B------:R-:W3:Y:S04]  /*25fdf0*/  LDL.LU.64 R4, [R1+0x2320] ;  /* 0x0023200001047983 */ /* 0x000ee80000300a00 */
[----:B------:R-:W3:Y:S04]  /*25fe00*/  LDL.LU.64 R2, [R1+0x2310] ;  /* 0x0023100001027983 */ /* 0x000ee80000300a00 */
[----:B------:R-:W3:Y:S01]  /*25fe10*/  LDL.LU R25, [R1+0x5e8] ;  /* 0x0005e80001197983 */ /* 0x000ee20000300800 */
[----:B----4-:R-:W-:-:S04]  /*25fe20*/  LOP3.LUT R12, R12, 0xefffffff, RZ, 0xc0, !PT ;  /* 0xefffffff0c0c7812 */ /* 0x010fc800078ec0ff */
        /* <DEDUP_REMOVED lines=9> */
[----:B------:R-:W-:-:S05]  /*25fec0*/  @P6 LOP3.LUT R12, R12, 0x80000000, RZ, 0xfc, !PT ;  /* 0x800000000c0c6812 */ /* 0x000fca00078efcff */
[----:B------:R-:W-:Y:S04]  /*25fed0*/  STL [R1+0x7580], R12 ;  /* 0x0075800c01007387 */ /* 0x000fe80000100800 */
[----:B--2---:R0:W-:Y:S02]  /*25fee0*/  @P2 STG.E.U8 desc[UR4][R8.64], R0 ;  /* 0x0000000008002986 */ /* 0x0041e4000c101104 */
[----:B0-----:R-:W-:Y:S02]  /*25fef0*/  PRMT R0, R26, 0x7772, RZ ;  /* 0x000077721a007816 */ /* 0x001fe400000000ff */
[----:B------:R-:W2:Y:S04]  /*25ff00*/  LDL.LU.64 R8, [R1+0x2308] ;  /* 0x0023080001087983 */ /* 0x000ea80000300a00 */
[----:B------:R-:W4:Y:S04]  /*25ff10*/  LDL.LU R15, [R1+0x60c] ;  /* 0x00060c00010f7983 */ /* 0x000f280000300800 */
[----:B---3--:R0:W-:Y:S04]  /*25ff20*/  @P3 STG.E.U8 desc[UR4][R10.64], R0 ;  /* 0x000000000a003986 */ /* 0x0081e8000c101104 */
[----:B0-----:R-:W3:Y:S04]  /*25ff30*/  LDL.LU.64 R10, [R1+0x2300] ;  /* 0x00230000010a7983 */ /* 0x001ee80000300a00 */
        /* <DEDUP_REMOVED lines=13> */
[----:B------:R-:W-:Y:S02]  /*260010*/  PRMT R0, R26, 0x7773, RZ ;  /* 0x000077731a007816 */ /* 0x000fe400000000ff */
[----:B------:R-:W-:Y:S01]  /*260020*/  LOP3.LUT R14, R14, 0xfffffff7, RZ, 0xc0, !PT ;  /* 0xfffffff70e0e7812 */ /* 0x000fe200078ec0ff */
[----:B--2---:R0:W-:Y:S04]  /*260030*/  STL.64 [R1+0x7588], R12 ;  /* 0x0075880c01007387 */ /* 0x0041e80000100a00 */
[----:B0-----:R-:W2:Y:S04]  /*260040*/  LDL.LU.64 R12, [R1+0x22f0] ;  /* 0x0022f000010c7983 */ /* 0x001ea80000300a00 */
[----:B------:R-:W2:Y:S01]  /*260050*/  LDL.LU.64 R16, [R1+0x22d8] ;  /* 0x0022d80001107983 */ /* 0x000ea20000300a00 */
[----:B------:R-:W-:-:S02]  /*260060*/  @P6 LOP3.LUT R14, R14, 0x8, RZ, 0xfc, !PT ;  /* 0x000000080e0e6812 */ /* 0x000fc400078efcff */
[----:B------:R-:W-:Y:S01]  /*260070*/  LOP3.LUT P6, RZ, R24, 0x2000, RZ, 0xc0, !PT ;  /* 0x0000200018ff7812 */ /* 0x000fe200078cc0ff */
[----:B------:R0:W-:Y:S02]  /*260080*/  @P4 STG.E.U8 desc[UR4][R6.64], R0 ;  /* 0x0000000006004986 */ /* 0x0001e4000c101104 */
        /* <DEDUP_REMOVED lines=11> */
[----:B----4-:R-:W-:Y:S01]  /*260140*/  PRMT R0, R15, 0x7770, RZ ;  /* 0x000077700f007816 */ /* 0x010fe200000000ff */
[----:B--2---:R0:W-:Y:S10]  /*260150*/  STL.64 [R1+0x7578], R16 ;  /* 0x0075781001007387 */ /* 0x0041f40000100a00 */
[----:B------:R1:W-:Y:S04]  /*260160*/  @P6 STG.E.U8 desc[UR4][R12.64], R0 ;  /* 0x000000000c006986 */ /* 0x0003e8000c101104 */
        /* <DEDUP_REMOVED lines=11> */
[----:B-1----:R-:W2:Y:S01]  /*260220*/  LDL.LU.64 R12, [R1+0x7588] ;  /* 0x00758800010c7983 */ /* 0x002ea20000300a00 */
[----:B------:R-:W-:-:S02]  /*260230*/  LOP3.LUT P6, RZ, R14, 0x1, RZ, 0xc0, !PT ;  /* 0x000000010eff7812 */ /* 0x000fc400078cc0ff */
[C---:B------:R-:W-:Y:S01]  /*260240*/  PRMT R0, R15.reuse, 0x7771, RZ ;  /* 0x000077710f007816 */ /* 0x040fe200000000ff */
[----:B------:R-:W3:Y:S10]  /*260250*/  LDL.LU R25, [R1+0x80] ;  /* 0x0000800001197983 */ /* 0x000ef40000300800 */
[----:B--2---:R0:W-:Y:S04]  /*260260*/  @P6 STG.E.U8 desc[UR4][R12.64], R0 ;  /* 0x000000000c006986 */ /* 0x0041e8000c101104 */
[----:B0-----:R-:W2:Y:S01]  /*260270*/  LDL.LU R12, [R1+0x7580] ;  /* 0x00758000010c7983 */ /* 0x001ea20000300800 */
        /* <DEDUP_REMOVED lines=14> */
[----:B---3--:R-:W-:-:S11]  /*260360*/  PRMT R0, R22, 0x7770, RZ ;  /* 0x0000777016007816 */ /* 0x008fd600000000ff */
        /* <DEDUP_REMOVED lines=15> */
[----:B------:R-:W2:Y:S04]  /*260460*/  LDL.LU R26, [R1+0x5b0] ;  /* 0x0005b000011a7983 */ /* 0x000ea80000300800 */
[----:B------:R-:W3:Y:S04]  /*260470*/  LDL.LU.64 R8, [R1+0x2290] ;  /* 0x0022900001087983 */ /* 0x000ee80000300a00 */
[----:B------:R0:W-:Y:S04]  /*260480*/  @P5 STG.E.U8 desc[UR4][R10.64], R0 ;  /* 0x000000000a005986 */ /* 0x0001e8000c101104 */
[----:B0-----:R-:W4:Y:S01]  /*260490*/  LDL.LU.64 R10, [R1+0x2288] ;  /* 0x00228800010a7983 */ /* 0x001f220000300a00 */
[----:B------:R-:W-:-:S02]  /*2604a0*/  LOP3.LUT P2, RZ, R24, 0x10000000, RZ, 0xc0, !PT ;  /* 0x1000000018ff7812 */ /* 0x000fc4000784c0ff */
[----:B------:R-:W-:Y:S01]  /*2604b0*/  LOP3.LUT P3, RZ, R24, 0x20000000, RZ, 0xc0, !PT ;  /* 0x2000000018ff7812 */ /* 0x000fe2000786c0ff */
[----:B------:R-:W4:Y:S04]  /*2604c0*/  LDL.LU.64 R6, [R1+0x2280] ;  /* 0x0022800001067983 */ /* 0x000f280000300a00 */
[----:B------:R-:W4:Y:S04]  /*2604d0*/  LDL.LU.64 R4, [R1+0x2278] ;  /* 0x0022780001047983 */ /* 0x000f280000300a00 */
[----:B------:R-:W4:Y:S04]  /*2604e0*/  LDL.LU.64 R2, [R1+0x2270] ;  /* 0x0022700001027983 */ /* 0x000f280000300a00 */
[----:B------:R-:W4:Y:S01]  /*2604f0*/  LDL.LU R13, [R1+0x5d4] ;  /* 0x0005d400010d7983 */ /* 0x000f220000300800 */
[----:B--2---:R-:W-:-:S05]  /*260500*/  PRMT R0, R26, 0x7770, RZ ;  /* 0x000077701a007816 */ /* 0x004fca00000000ff */
[----:B---3--:R0:W-:Y:S02]  /*260510*/  @P2 STG.E.U8 desc[UR4][R8.64], R0 ;  /* 0x0000000008002986 */ /* 0x0081e4000c101104 */
[----:B0-----:R-:W-:Y:S02]  /*260520*/  PRMT R0, R26, 0x7771, RZ ;  /* 0x000077711a007816 */ /* 0x001fe400000000ff */
[----:B------:R-:W2:Y:S04]  /*260530*/  LDL.LU.64 R8, [R1+0x20e8] ;  /* 0x0020e80001087983 */ /* 0x000ea80000300a00 */
[----:B----4-:R0:W-:Y:S04]  /*260540*/  @P3 STG.E.U8 desc[UR4][R10.64], R0 ;  /* 0x000000000a003986 */ /* 0x0101e8000c101104 */
        /* <DEDUP_REMOVED lines=23> */
[----:B------:R-:W-:Y:S02]  /*2606c0*/  LOP3.LUT P6, RZ, R25, 0x4, RZ, 0xc0, !PT ;  /* 0x0000000419ff7812 */ /* 0x000fe400078cc0ff */
[----:B------:R-:W-:Y:S02]  /*2606d0*/  LOP3.LUT R12, R12, 0xfbffffff, RZ, 0xc0, !PT ;  /* 0xfbffffff0c0c7812 */ /* 0x000fe400078ec0ff */
[----:B------:R-:W-:-:S09]  /*2606e0*/  LOP3.LUT P4, RZ, R24, 0x40000000, RZ, 0xc0, !PT ;  /* 0x4000000018ff7812 */ /* 0x000fd2000788c0ff */
[----:B------:R-:W-:Y:S02]  /*2606f0*/  @P6 LOP3.LUT R12, R12, 0x4000000, RZ, 0xfc, !PT ;  /* 0x040000000c0c6812 */ /* 0x000fe400078efcff */
[----:B------:R-:W-:Y:S02]  /*260700*/  LOP3.LUT P6, RZ, R25, 0x2, RZ, 0xc0, !PT ;  /* 0x0000000219ff7812 */ /* 0x000fe400078cc0ff */
        /* <DEDUP_REMOVED lines=16> */
[C---:B------:R-:W-:Y:S02]  /*260810*/  LOP3.LUT P6, RZ, R12.reuse, 0x2000000, RZ, 0xc0, !PT ;  /* 0x020000000cff7812 */ /* 0x040fe400078cc0ff */
[----:B0-----:R-:W-:Y:S01]  /*260820*/  PRMT R0, R13, 0x7773, RZ ;  /* 0x000077730d007816 */ /* 0x001fe200000000ff */
[----:B----4-:R0:W-:Y:S10]  /*260830*/  STL.64 [R1+0x7568], R14 ;  /* 0x0075680e01007387 */ /* 0x0101f40000100a00 */
        /* <DEDUP_REMOVED lines=49> */
[----:B------:R0:W-:Y:S04]  /*260b50*/  @P5 STG.E.U8 desc[UR4][R10.64], R0 ;  /* 0x000000000a005986 */ /* 0x0001e8000c101104 */
[----:B0-----:R-:W4:Y:S04]  /*260b60*/  LDL.LU.64 R10, [R1+0x2028] ;  /* 0x00202800010a7983 */ /* 0x001f280000300a00 */
        /* <DEDUP_REMOVED lines=34> */
[----:B------:R-:W-:-:S05]  /*260d90*/  LOP3.LUT P1, RZ, R25, 0x20000000, RZ, 0xc0, !PT ;  /* 0x2000000019ff7812 */ /* 0x000fca000782c0ff */
[----:B------:R-:W-:Y:S02]  /*260da0*/  @P6 LOP3.LUT R12, R12, 0x80000, RZ, 0xfc, !PT ;  /* 0x000800000c0c6812 */ /* 0x000fe400078efcff */
[C---:B------:R-:W-:Y:S01]  /*260db0*/  LOP3.LUT P6, RZ, R25.reuse, 0x80000, RZ, 0xc0, !PT ;  /* 0x0008000019ff7812 */ /* 0x040fe200078cc0ff */
[----:B--2---:R0:W-:Y:S01]  /*260dc0*/  @P2 STG.E.U8 desc[UR4][R8.64], R0 ;  /* 0x0000000008002986 */ /* 0x0041e2000c101104 */
[----:B------:R-:W-:-:S03]  /*260dd0*/  LOP3.LUT P2, RZ, R25, 0x40000000, RZ, 0xc0, !PT ;  /* 0x4000000019ff7812 */ /* 0x000fc6000784c0ff */
[----:B0-----:R-:W2:Y:S01]  /*260de0*/  LDL.LU.64 R8, [R1+0x2010] ;  /* 0x0020100001087983 */ /* 0x001ea20000300a00 */
[----:B---3--:R-:W-:-:S05]  /*260df0*/  PRMT R0, R26, 0x7770, RZ ;  /* 0x000077701a007816 */ /* 0x008fca00000000ff */
[----:B------:R0:W-:Y:S01]  /*260e00*/  @P3 STG.E.U8 desc[UR4][R6.64], R0 ;  /* 0x0000000006003986 */ /* 0x0001e2000c101104 */
[----:B------:R-:W-:-:S03]  /*260e10*/  LOP3.LUT P3, RZ, R25, 0x80000000, RZ, 0xc0, !PT ;  /* 0x8000000019ff7812 */ /* 0x000fc6000786c0ff */
[----:B------:R-:W3:Y:S04]  /*260e20*/  LDL.LU.64 R24, [R1+0x2008] ;  /* 0x0020080001187983 */ /* 0x000ee80000300a00 */
[----:B------:R-:W2:Y:S01]  /*260e30*/  LDL.LU R13, [R1+0x5c0] ;  /* 0x0005c000010d7983 */ /* 0x000ea20000300800 */
[----:B0-----:R-:W-:-:S05]  /*260e40*/  PRMT R0, R26, 0x7771, RZ ;  /* 0x000077711a007816 */ /* 0x001fca00000000ff */
[----:B----4-:R0:W-:Y:S04]  /*260e50*/  @P4 STG.E.U8 desc[UR4][R10.64], R0 ;  /* 0x000000000a004986 */ /* 0x0101e8000c101104 */
[----:B0-----:R-:W4:Y:S04]  /*260e60*/  LDL.LU.64 R10, [R1+0x1ff0] ;  /* 0x001ff000010a7983 */ /* 0x001f280000300a00 */
[----:B----4-:R0:W-:Y:S04]  /*260e70*/  STL.64 [R1+0x7558], R10 ;  /* 0x0075580a01007387 */ /* 0x0101e80000100a00 */
[----:B0-----:R-:W4:Y:S01]  /*260e80*/  LDL.LU.64 R10, [R1+0x1ff8] ;  /* 0x001ff800010a7983 */ /* 0x001f220000300a00 */
[----:B------:R-:W-:-:S05]  /*260e90*/  PRMT R0, R26, 0x7772, RZ ;  /* 0x000077721a007816 */ /* 0x000fca00000000ff */
[----:B------:R0:W-:Y:S02]  /*260ea0*/  @P5 STG.E.U8 desc[UR4][R4.64], R0 ;  /* 0x0000000004005986 */ /* 0x0001e4000c101104 */
[----:B0-----:R-:W-:-:S05]  /*260eb0*/  PRMT R0, R26, 0x7773, RZ ;  /* 0x000077731a007816 */ /* 0x001fca00000000ff */
[----:B------:R-:W-:Y:S01]  /*260ec0*/  @P6 STG.E.U8 desc[UR4][R2.64], R0 ;  /* 0x0000000002006986 */ /* 0x000fe2000c101104 */
[----:B------:R-:W-:-:S03]  /*260ed0*/  LOP3.LUT P6, RZ, R12, 0x80000, RZ, 0xc0, !PT ;  /* 0x000800000cff7812 */ /* 0x000fc600078cc0ff */
[----:B----4-:R0:W-:Y:S04]  /*260ee0*/  STL.64 [R1+0x7560], R10 ;  /* 0x0075600a01007387 */ /* 0x0101e80000100a00 */
[----:B0-----:R-:W4:Y:S01]  /*260ef0*/  LDL.LU.64 R10, [R1+0x2000] ;  /* 0x00200000010a7983 */ /* 0x001f220000300a00 */
[----:B------:R-:W-:-:S03]  /*260f00*/  PRMT R0, R14, 0x7770, RZ ;  /* 0x000077700e007816 */ /* 0x000fc600000000ff */
[----:B------:R-:W4:Y:S04]  /*260f10*/  LDL.LU.64 R16, [R1+0x1fe8] ;  /* 0x001fe80001107983 */ /* 0x000f280000300a00 */
[----:B------:R-:W4:Y:S04]  /*260f20*/  LDL.LU.64 R20, [R1+0x1fe0] ;  /* 0x001fe00001147983 */ /* 0x000f280000300a00 */
[----:B------:R-:W4:Y:S04]  /*260f30*/  LDL.LU R15, [R1+0x5a0] ;  /* 0x0005a000010f7983 */ /* 0x000f280000300800 */
[----:B--2---:R0:W-:Y:S01]  /*260f40*/  @P6 STG.E.U8 desc[UR4][R8.64], R0 ;  /* 0x0000000008006986 */ /* 0x0041e2000c101104 */
[----:B------:R-:W-:-:S03]  /*260f50*/  LOP3.LUT P6, RZ, R12, 0x40000, RZ, 0xc0, !PT ;  /* 0x000400000cff7812 */ /* 0x000fc600078cc0ff */
[----:B------:R-:W2:Y:S04]  /*260f60*/  LDL.LU.64 R18, [R1+0x1fd8] ;  /* 0x001fd80001127983 */ /* 0x000ea80000300a00 */
[----:B------:R-:W2:Y:S04]  /*260f70*/  LDL.LU.64 R28, [R1+0x1fd0] ;  /* 0x001fd000011c7983 */ /* 0x000ea80000300a00 */
[----:B------:R-:W2:Y:S04]  /*260f80*/  LDL.LU.64 R6, [R1+0x1fc8] ;  /* 0x001fc80001067983 */ /* 0x000ea80000300a00 */
[----:B------:R-:W2:Y:S04]  /*260f90*/  LDL.LU R26, [R1+0x5c4] ;  /* 0x0005c400011a7983 */ /* 0x000ea80000300800 */
[----:B------:R-:W2:Y:S04]  /*260fa0*/  LDL.LU.64 R4, [R1+0x1fc0] ;  /* 0x001fc00001047983 */ /* 0x000ea80000300a00 */
[----:B------:R-:W2:Y:S01]  /*260fb0*/  LDL.LU.64 R2, [R1+0x1fb8] ;  /* 0x001fb80001027983 */ /* 0x000ea20000300a00 */
[----:B0-----:R-:W-:-:S03]  /*260fc0*/  PRMT R0, R14, 0x7771, RZ ;  /* 0x000077710e007816 */ /* 0x001fc600000000ff */
[----:B------:R-:W2:Y:S04]  /*260fd0*/  LDL.LU.64 R8, [R1+0x1fb0] ;  /* 0x001fb00001087983 */ /* 0x000ea80000300a00 */
[----:B---3--:R0:W-:Y:S01]  /*260fe0*/  @P6 STG.E.U8 desc[UR4][R24.64], R0 ;  /* 0x0000000018006986 */ /* 0x0081e2000c101104 */
[----:B------:R-:W-:Y:S02]  /*260ff0*/  LOP3.LUT P6, RZ, R12, 0x20000, RZ, 0xc0, !PT ;  /* 0x000200000cff7812 */ /* 0x000fe400078cc0ff */
        /* <DEDUP_REMOVED lines=11> */
[----:B------:R-:W-:-:S07]  /*2610b0*/  LOP3.LUT P5, RZ, R22, 0x2, RZ, 0xc0, !PT ;  /* 0x0000000216ff7812 */ /* 0x000fce00078ac0ff */
[----:B----4-:R0:W-:Y:S01]  /*2610c0*/  @P6 STG.E.U8 desc[UR4][R10.64], R0 ;  /* 0x000000000a006986 */ /* 0x0101e2000c101104 */
[C---:B------:R-:W-:Y:S02]  /*2610d0*/  LOP3.LUT P6, RZ, R12.reuse, 0x4000, RZ, 0xc0, !PT ;  /* 0x000040000cff7812 */ /* 0x040fe400078cc0ff */
        /* <DEDUP_REMOVED lines=8> */
[----:B--2---:R0:W-:Y:S02]  /*261160*/  @P6 STG.E.U8 desc[UR4][R18.64], R0 ;  /* 0x0000000012006986 */ /* 0x0041e4000c101104 */
        /* <DEDUP_REMOVED lines=13> */
[----:B0-----:R-:W3:Y:S01]  /*261240*/  LDL.LU.64 R24, [R1+0x1f98] ;  /* 0x001f980001187983 */ /* 0x001ee20000300a00 */
[C---:B------:R-:W-:Y:S02]  /*261250*/  LOP3.LUT P2, RZ, R22.reuse, 0x4, RZ, 0xc0, !PT ;  /* 0x0000000416ff7812 */ /* 0x040fe4000784c0ff */
[----:B------:R-:W-:Y:S02]  /*261260*/  LOP3.LUT P3, RZ, R22, 0x8, RZ, 0xc0, !PT ;  /* 0x0000000816ff7812 */ /* 0x000fe4000786c0ff */
[C---:B------:R-:W-:Y:S01]  /*261270*/  PRMT R0, R26.reuse, 0x7772, RZ ;  /* 0x000077721a007816 */ /* 0x040fe200000000ff */
[----:B------:R-:W4:Y:S04]  /*261280*/  LDL.LU.64 R6, [R1+0x1f90] ;  /* 0x001f900001067983 */ /* 0x000f280000300a00 */
[----:B------:R-:W4:Y:S04]  /*261290*/  LDL.LU.64 R4, [R1+0x1f88] ;  /* 0x001f880001047983 */ /* 0x000f280000300a00 */
        /* <DEDUP_REMOVED lines=8> */
[----:B------:R-:W4:Y:S04]  /*261320*/  LDL.LU R10, [R1+0x5a8] ;  /* 0x0005a800010a7983 */ /* 0x000f280000300800 */
[----:B----4-:R0:W-:Y:S04]  /*261330*/  STL.64 [R1+0x7538], R10 ;  /* 0x0075380a01007387 */ /* 0x0101e80000100a00 */
        /* <DEDUP_REMOVED lines=27> */
[----:B------:R-:W-:Y:S01]  /*2614f0*/  PRMT R0, R15, 0x7770, RZ ;  /* 0x000077700f007816 */ /* 0x000fe200000000ff */
[----:B------:R-:W4:Y:S04]  /*261500*/  LDL.LU.64 R16, [R1+0x1f50] ;  /* 0x001f500001107983 */ /* 0x000f280000300a00 */
[----:B------:R-:W4:Y:S04]  /*261510*/  LDL.LU.64 R20, [R1+0x1f48] ;  /* 0x001f480001147983 */ /* 0x000f280000300a00 */
[----:B------:R-:W4:Y:S04]  /*261520*/  LDL.LU R26, [R1+0x5cc] ;  /* 0x0005cc00011a7983 */ /* 0x000f280000300800 */
        /* <DEDUP_REMOVED lines=8> */
[C---:B0-----:R-:W-:Y:S01]  /*2615b0*/  PRMT R0, R15.reuse, 0x7771, RZ ;  /* 0x000077710f007816 */ /* 0x041fe200000000ff */
[----:B------:R-:W4:Y:S04]  /*2615c0*/  LDL.LU.64 R6, [R1+0x1f30] ;  /* 0x001f300001067983 */ /* 0x000f280000300a00 */
[----:B------:R0:W-:Y:S02]  /*2615d0*/  @P5 STG.E.U8 desc[UR4][R4.64], R0 ;  /* 0x0000000004005986 */ /* 0x0001e4000c101104 */
[----:B0-----:R-:W-:Y:S02]  /*2615e0*/  PRMT R0, R15, 0x7772, RZ ;  /* 0x000077720f007816 */ /* 0x001fe400000000ff */
[----:B------:R-:W4:Y:S04]  /*2615f0*/  LDL.LU.64 R4, [R1+0x1d38] ;  /* 0x001d380001047983 */ /* 0x000f280000300a00 */
        /* <DEDUP_REMOVED lines=8> */
[----:B--2---:R0:W-:Y:S01]  /*261680*/  @P6 STG.E.U8 desc[UR4][R24.64], R0 ;  /* 0x0000000018006986 */ /* 0x0041e2000c101104 */
[----:B------:R-:W-:-:S02]  /*261690*/  LOP3.LUT P6, RZ, R12, 0x200, RZ, 0xc0, !PT ;  /* 0x000002000cff7812 */ /* 0x000fc400078cc0ff */
        /* <DEDUP_REMOVED lines=38> */
[----:B0-----:R-:W-:Y:S02]  /*261900*/  IMAD.MOV.U32 R8, RZ, RZ, R27 ;  /* 0x000000ffff087224 */ /* 0x001fe400078e001b */
[----:B------:R-:W3:Y:S01]  /*261910*/  LDL.LU.64 R26, [R1+0x1d18] ;  /* 0x001d1800011a7983 */ /* 0x000ee20000300a00 */
[----:B--2---:R-:W-:Y:S02]  /*261920*/  LOP3.LUT P6, RZ, R13, 0x2, RZ, 0xc0, !PT ;  /* 0x000000020dff7812 */ /* 0x004fe400078cc0ff */
[----:B------:R-:W-:Y:S02]  /*261930*/  LOP3.LUT R11, R11, 0xefffffff, RZ, 0xc0, !PT ;  /* 0xefffffff0b0b7812 */ /* 0x000fe400078ec0ff */
[----:B------:R-:W-:Y:S02]  /*261940*/  LOP3.LUT R12, R12, 0xfffffffe, RZ, 0xc0, !PT ;  /* 0xfffffffe0c0c7812 */ /* 0x000fe400078ec0ff */
[----:B------:R-:W-:-:S02]  /*261950*/  LOP3.LUT P5, RZ, R22, 0x100000, RZ, 0xc0, !PT ;  /* 0x0010000016ff7812 */ /* 0x000fc400078ac0ff */
[----:B------:R-:W-:Y:S02]  /*261960*/  LOP3.LUT P2, RZ, R22, 0x200000, RZ, 0xc0, !PT ;  /* 0x0020000016ff7812 */ /* 0x000fe4000784c0ff */
[----:B------:R-:W-:Y:S01]  /*261970*/  PRMT R0, R15, 0x7770, RZ ;  /* 0x000077700f007816 */ /* 0x000fe200000000ff */
[----:B------:R-:W2:Y:S02]  /*261980*/  LDL.LU.64 R28, [R1+0x1d10] ;  /* 0x001d1000011c7983 */ /* 0x000ea40000300a00 */
        /* <DEDUP_REMOVED lines=20> */
[----:B0-----:R-:W-:Y:S01]  /*261ad0*/  PRMT R0, R15, 0x7771, RZ ;  /* 0x000077710f007816 */ /* 0x001fe200000000ff */
[----:B------:R-:W4:Y:S01]  /*261ae0*/  LDL.LU.64 R24, [R1+0x1b18] ;  /* 0x001b180001187983 */ /* 0x000f220000300a00 */
[----:B------:R-:W-:-:S03]  /*261af0*/  LOP3.LUT R12, R12, 0xfffffff7, RZ, 0xc0, !PT ;  /* 0xfffffff70c0c7812 */ /* 0x000fc600078ec0ff */
[----:B------:R-:W4:Y:S04]  /*261b00*/  LDL.LU.64 R6, [R1+0x1b10] ;  /* 0x001b100001067983 */ /* 0x000f280000300a00 */
[----:B------:R-:W4:Y:S04]  /*261b10*/  LDL.LU.64 R4, [R1+0x1b08] ;  /* 0x001b080001047983 */ /* 0x000f280000300a00 */
[----:B------:R-:W-:Y:S04]  /*261b20*/  STL [R1+0x7528], R11 ;  /* 0x0075280b01007387 */ /* 0x000fe80000100800 */
[----:B------:R-:W4:Y:S01]  /*261b30*/  LDL.LU.64 R2, [R1+0x1b00] ;  /* 0x001b000001027983 */ /* 0x000f220000300a00 */
[----:B------:R-:W-:-:S02]  /*261b40*/  LOP3.LUT P3, RZ, R22, 0x400000, RZ, 0xc0, !PT ;  /* 0x0040000016ff7812 */ /* 0x000fc4000786c0ff */
[C---:B------:R-:W-:Y:S02]  /*261b50*/  LOP3.LUT P4, RZ, R22.reuse, 0x800000, RZ, 0xc0, !PT ;  /* 0x0080000016ff7812 */ /* 0x040fe4000788c0ff */
[----:B------:R-:W-:Y:S02]  /*261b60*/  LOP3.LUT P5, RZ, R22, 0x1000000, RZ, 0xc0, !PT ;  /* 0x0100000016ff7812 */ /* 0x000fe400078ac0ff */
[----:B------:R-:W-:Y:S02]  /*261b70*/  @P6 LOP3.LUT R12, R12, 0x8, RZ, 0xfc, !PT ;  /* 0x000000080c0c6812 */ /* 0x000fe400078efcff */
[----:B------:R-:W-:Y:S01]  /*261b80*/  LOP3.LUT P6, RZ, R22, 0x2000000, RZ, 0xc0, !PT ;  /* 0x0200000016ff7812 */ /* 0x000fe200078cc0ff */
[----:B---3--:R0:W-:Y:S04]  /*261b90*/  @P2 STG.E.U8 desc[UR4][R26.64], R0 ;  /* 0x000000001a002986 */ /* 0x0081e8000c101104 */
[----:B0-----:R-:W3:Y:S04]  /*261ba0*/  LDL.LU.64 R26, [R1+0x1af8] ;  /* 0x001af800011a7983 */ /* 0x001ee80000300a00 */
[----:B------:R-:W3:Y:S04]  /*261bb0*/  LDL.LU R22, [R1+0x570] ;  /* 0x0005700001167983 */ /* 0x000ee80000300800 */
[----:B------:R-:W3:Y:S01]  /*261bc0*/  LDL.LU.64 R10, [R1+0x18f8] ;  /* 0x0018f800010a7983 */ /* 0x000ee20000300a00 */
[----:B------:R-:W-:-:S05]  /*261bd0*/  PRMT R0, R15, 0x7772, RZ ;  /* 0x000077720f007816 */ /* 0x000fca00000000ff */
[----:B--2---:R0:W-:Y:S02]  /*261be0*/  @P3 STG.E.U8 desc[UR4][R28.64], R0 ;  /* 0x000000001c003986 */ /* 0x0041e4000c101104 */
[----:B0-----:R-:W-:Y:S02]  /*261bf0*/  PRMT R0, R15, 0x7773, RZ ;  /* 0x000077730f007816 */ /* 0x001fe400000000ff */
[----:B---3--:R0:W-:Y:S04]  /*261c00*/  STL.64 [R1+0x7530], R10 ;  /* 0x0075300a01007387 */ /* 0x0081e80000100a00 */
[----:B0-----:R-:W2:Y:S04]  /*261c10*/  LDL.LU.64 R10, [R1+0x1af0] ;  /* 0x001af000010a7983 */ /* 0x001ea80000300a00 */
[----:B----4-:R0:W-:Y:S04]  /*261c20*/  @P4 STG.E.U8 desc[UR4][R24.64], R0 ;  /* 0x0000000018004986 */ /* 0x0101e8000c101104 */
[----:B------:R-:W3:Y:S04]  /*261c30*/  LDL.LU.64 R14, [R1+0x18f0] ;  /* 0x0018f000010e7983 */ /* 0x000ee80000300a00 */
[----:B------:R-:W4:Y:S01]  /*261c40*/  LDL.LU.64 R16, [R1+0x16f8] ;  /* 0x0016f80001107983 */ /* 0x000f220000300a00 */
[----:B0-----:R-:W-:-:S03]  /*261c50*/  PRMT R0, R8, 0x7770, RZ ;  /* 0x0000777008007816 */ /* 0x001fc600000000ff */
[----:B------:R-:W3:Y:S04]  /*261c60*/  LDL.LU R24, [R1+0x594] ;  /* 0x0005940001187983 */ /* 0x000ee80000300800 */
[----:B------:R-:W3:Y:S04]  /*261c70*/  LDL.LU.64 R20, [R1+0x16f0] ;  /* 0x0016f00001147983 */ /* 0x000ee80000300a00 */
[----:B------:R-:W3:Y:S04]  /*261c80*/  LDL.LU.64 R18, [R1+0x15f8] ;  /* 0x0015f80001127983 */ /* 0x000ee80000300a00 */
[----:B------:R-:W3:Y:S04]  /*261c90*/  LDL.LU R25, [R1+0x574] ;  /* 0x0005740001197983 */ /* 0x000ee80000300800 */
[----:B------:R0:W-:Y:S04]  /*261ca0*/  @P5 STG.E.U8 desc[UR4][R6.64], R0 ;  /* 0x0000000006005986 */ /* 0x0001e8000c101104 */
        /* <DEDUP_REMOVED lines=8> */
[----:B------:R-:W-:Y:S01]  /*261d30*/  LOP3.LUT P6, RZ, R12, 0x4, RZ, 0xc0, !PT ;  /* 0x000000040cff7812 */ /* 0x000fe200078cc0ff */
[----:B0-----:R-:W-:-:S02]  /*261d40*/  IMAD.MOV.U32 R0, RZ, RZ, R8 ;  /* 0x000000ffff007224 */ /* 0x001fc400078e0008 */
[----:B------:R-:W3:Y:S04]  /*261d50*/  LDL.LU.64 R2, [R1+0x15d8] ;  /* 0x0015d80001027983 */ /* 0x000ee80000300a00 */
[----:B------:R-:W3:Y:S01]  /*261d60*/  LDL.LU.64 R8, [R1+0x15d0] ;  /* 0x0015d00001087983 */ /* 0x000ee20000300a00 */
[----:B------:R-:W-:-:S05]  /*261d70*/  PRMT R0, R0, 0x7773, RZ ;  /* 0x0000777300007816 */ /* 0x000fca00000000ff */
        /* <DEDUP_REMOVED lines=10> */
[----:B------:R-:W-:Y:S02]  /*261e20*/  PRMT R0, R22, 0x7772, RZ ;  /* 0x0000777216007816 */ /* 0x000fe400000000ff */
[C---:B------:R-:W-:Y:S02]  /*261e30*/  LOP3.LUT P0, RZ, R13.reuse, 0x4, RZ, 0xc0, !PT ;  /* 0x000000040dff7812 */ /* 0x040fe4000780c0ff */
[C---:B------:R-:W-:Y:S02]  /*261e40*/  LOP3.LUT P1, RZ, R13.reuse, 0x8, RZ, 0xc0, !PT ;  /* 0x000000080dff7812 */ /* 0x040fe4000782c0ff */
[----:B------:R-:W-:-:S02]  /*261e50*/  LOP3.LUT P2, RZ, R13, 0x10, RZ, 0xc0, !PT ;  /* 0x000000100dff7812 */ /* 0x000fc4000784c0ff */
[C---:B------:R-:W-:Y:S02]  /*261e60*/  LOP3.LUT P3, RZ, R13.reuse, 0x20, RZ, 0xc0, !PT ;  /* 0x000000200dff7812 */ /* 0x040fe4000786c0ff */
[C---:B------:R-:W-:Y:S02]  /*261e70*/  LOP3.LUT P4, RZ, R13.reuse, 0x40, RZ, 0xc0, !PT ;  /* 0x000000400dff7812 */ /* 0x040fe4000788c0ff */
[----:B------:R-:W-:Y:S02]  /*261e80*/  LOP3.LUT P5, RZ, R13, 0x80, RZ, 0xc0, !PT ;  /* 0x000000800dff7812 */ /* 0x000fe400078ac0ff */
[----:B--2---:R-:W-:-:S13]  /*261e90*/  LOP3.LUT P6, RZ, R11, 0x80000000, RZ, 0xc0, !PT ;  /* 0x800000000bff7812 */ /* 0x004fda00078cc0ff */
[----:B---3--:R0:W-:Y:S01]  /*261ea0*/  @P6 STG.E.U8 desc[UR4][R14.64], R0 ;  /* 0x000000000e006986 */ /* 0x0081e2000c101104 */
        /* <DEDUP_REMOVED lines=65> */
[----:B------:R-:W2:Y:S04]  /*2622c0*/  LDL.LU.64 R16, [R1+0x1570] ;  /* 0x0015700001107983 */ /* 0x000ea80000300a00 */
[----:B------:R-:W2:Y:S01]  /*2622d0*/  LDL.LU.64 R18, [R1+0x1568] ;  /* 0x0015680001127983 */ /* 0x000ea20000300a00 */
[----:B------:R-:W-:-:S02]  /*2622e0*/  @P6 LOP3.LUT R11, R11, 0x4000000, RZ, 0xfc, !PT ;  /* 0x040000000b0b6812 */ /* 0x000fc400078efcff */
[----:B------:R-:W-:Y:S02]  /*2622f0*/  LOP3.LUT P6, RZ, R13, 0x2000, RZ, 0xc0, !PT ;  /* 0x000020000dff7812 */ /* 0x000fe400078cc0ff */
[----:B------:R-:W-:Y:S01]  /*262300*/  LOP3.LUT R11, R11, 0xf7ffffff, RZ, 0xc0, !PT ;  /* 0xf7ffffff0b0b7812 */ /* 0x000fe200078ec0ff */
[----:B----4-:R0:W-:Y:S10]  /*262310*/  @P4 STG.E.U8 desc[UR4][R4.64], R0 ;  /* 0x0000000004004986 */ /* 0x0101f4000c101104 */
[----:B------:R-:W-:-:S02]  /*262320*/  @P6 LOP3.LUT R11, R11, 0x8000000, RZ, 0xfc, !PT ;  /* 0x080000000b0b6812 */ /* 0x000fc400078efcff */
[----:B------:R-:W-:Y:S02]  /*262330*/  LOP3.LUT P6, RZ, R13, 0x1000, RZ, 0xc0, !PT ;  /* 0x000010000dff7812 */ /* 0x000fe400078cc0ff */
[----:B0-----:R-:W-:Y:S02]  /*262340*/  PRMT R0, R22, 0x7773, RZ ;  /* 0x0000777316007816 */ /* 0x001fe400000000ff */
[----:B------:R-:W4:Y:S04]  /*262350*/  LDL.LU R22, [R1+0x57c] ;  /* 0x00057c0001167983 */ /* 0x000f280000300800 */
[----:B------:R0:W-:Y:S04]  /*262360*/  @P5 STG.E.U8 desc[UR4][R2.64], R0 ;  /* 0x0000000002005986 */ /* 0x0001e8000c101104 */
[----:B------:R-:W4:Y:S04]  /*262370*/  LDL.LU.64 R28, [R1+0x1560] ;  /* 0x00156000011c7983 */ /* 0x000f280000300a00 */
[----:B------:R-:W4:Y:S04]  /*262380*/  LDL.LU.64 R6, [R1+0x1558] ;  /* 0x0015580001067983 */ /* 0x000f280000300a00 */
[----:B------:R-:W4:Y:S04]  /*262390*/  LDL.LU.64 R4, [R1+0x1550] ;  /* 0x0015500001047983 */ /* 0x000f280000300a00 */
[----:B------:R-:W4:Y:S01]  /*2623a0*/  LDL.LU R15, [R1+0x580] ;  /* 0x00058000010f7983 */ /* 0x000f220000300800 */
        /* <DEDUP_REMOVED lines=17> */
[----:B------:R-:W-:Y:S01]  /*2624c0*/  PRMT R0, R10, 0x7770, RZ ;  /* 0x000077700a007816 */ /* 0x000fe200000000ff */
[----:B------:R-:W3:Y:S10]  /*2624d0*/  LDL.LU R14, [R1+0x90] ;  /* 0x00009000010e7983 */ /* 0x000ef40000300800 */
[----:B--2---:R0:W-:Y:S04]  /*2624e0*/  @P6 STG.E.U8 desc[UR4][R20.64], R0 ;  /* 0x0000000014006986 */ /* 0x0041e8000c101104 */
[----:B0-----:R-:W2:Y:S01]  /*2624f0*/  LDL.LU.64 R20, [R1+0x7518] ;  /* 0x0075180001147983 */ /* 0x001ea20000300a00 */
        /* <DEDUP_REMOVED lines=8> */
[----:B--2---:R0:W-:Y:S01]  /*262580*/  @P6 STG.E.U8 desc[UR4][R20.64], R0 ;  /* 0x0000000014006986 */ /* 0x0041e2000c101104 */
[C---:B------:R-:W-:Y:S02]  /*262590*/  LOP3.LUT P6, RZ, R11.reuse, 0x400000, RZ, 0xc0, !PT ;  /* 0x004000000bff7812 */ /* 0x040fe400078cc0ff */
[----:B0-----:R-:W-:Y:S01]  /*2625a0*/  PRMT R0, R10, 0x7772, RZ ;  /* 0x000077720a007816 */ /* 0x001fe200000000ff */
[----:B------:R-:W2:Y:S10]  /*2625b0*/  LDL.LU R21, [R1+0x7510] ;  /* 0x0075100001157983 */ /* 0x000eb40000300800 */
[----:B------:R0:W-:Y:S01]  /*2625c0*/  @P6 STG.E.U8 desc[UR4][R16.64], R0 ;  /* 0x0000000010006986 */ /* 0x0001e2000c101104 */
[----:B------:R-:W-:-:S02]  /*2625d0*/  LOP3.LUT P6, RZ, R11, 0x200000, RZ, 0xc0, !PT ;  /* 0x002000000bff7812 */ /* 0x000fc400078cc0ff */
        /* <DEDUP_REMOVED lines=19> */
[----:B------:R-:W2:Y:S04]  /*262710*/  LDL.LU.64 R4, [R1+0x1518] ;  /* 0x0015180001047983 */ /* 0x000ea80000300a00 */
[----:B------:R-:W2:Y:S04]  /*262720*/  LDL.LU.64 R2, [R1+0x1510] ;  /* 0x0015100001027983 */ /* 0x000ea80000300a00 */
[----:B------:R-:W2:Y:S01]  /*262730*/  LDL.LU R22, [R1+0x560] ;  /* 0x0005600001167983 */ /* 0x000ea20000300800 */
[----:B------:R-:W-:-:S02]  /*262740*/  LOP3.LUT P2, RZ, R13, 0x8000000, RZ, 0xc0, !PT ;  /* 0x080000000dff7812 */ /* 0x000fc4000784c0ff */
[----:B------:R-:W-:Y:S02]  /*262750*/  LOP3.LUT P3, RZ, R13, 0x10000000, RZ, 0xc0, !PT ;  /* 0x100000000dff7812 */ /* 0x000fe4000786c0ff */
[----:B------:R-:W-:Y:S01]  /*262760*/  PRMT R0, R15, 0x7773, RZ ;  /* 0x000077730f007816 */ /* 0x000fe200000000ff */
[----:B------:R-:W3:Y:S04]  /*262770*/  LDL.LU.64 R8, [R1+0x1508] ;  /* 0x0015080001087983 */ /* 0x000ee80000300a00 */
[----:B------:R-:W3:Y:S04]  /*262780*/  LDL.LU R10, [R1+0x584] ;  /* 0x00058400010a7983 */ /* 0x000ee80000300800 */
[----:B------:R-:W-:Y:S01]  /*262790*/  STL [R1+0x747c], R14 ;  /* 0x00747c0e01007387 */ /* 0x000fe20000100800 */
[----:B------:R-:W-:-:S02]  /*2627a0*/  LOP3.LUT P6, RZ, R14, 0x80, RZ, 0xc0, !PT ;  /* 0x000000800eff7812 */ /* 0x000fc400078cc0ff */
[----:B------:R-:W-:-:S11]  /*2627b0*/  LOP3.LUT R11, R11, 0xffffefff, RZ, 0xc0, !PT ;  /* 0xffffefff0b0b7812 */ /* 0x000fd600078ec0ff */
[----:B------:R-:W-:Y:S02]  /*2627c0*/  @P6 LOP3.LUT R11, R11, 0x1000, RZ, 0xfc, !PT ;  /* 0x000010000b0b6812 */ /* 0x000fe400078efcff */
[----:B------:R-:W-:Y:S02]  /*2627d0*/  LOP3.LUT P6, RZ, R14, 0x40, RZ, 0xc0, !PT ;  /* 0x000000400eff7812 */ /* 0x000fe400078cc0ff */
[----:B------:R-:W-:-:S11]  /*2627e0*/  LOP3.LUT R11, R11, 0xffffdfff, RZ, 0xc0, !PT ;  /* 0xffffdfff0b0b7812 */ /* 0x000fd600078ec0ff */
[----:B------:R-:W-:Y:S02]  /*2627f0*/  @P6 LOP3.LUT R11, R11, 0x2000, RZ, 0xfc, !PT ;  /* 0x000020000b0b6812 */ /* 0x000fe400078efcff */
[----:B------:R-:W-:Y:S01]  /*262800*/  LOP3.LUT P6, RZ, R14, 0x20, RZ, 0xc0, !PT ;  /* 0x000000200eff7812 */ /* 0x000fe200078cc0ff */
[----:B----4-:R0:W-:Y:S04]  /*262810*/  @P2 STG.E.U8 desc[UR4][R24.64], R0 ;  /* 0x0000000018002986 */ /* 0x0101e8000c101104 */
[----:B0-----:R-:W4:Y:S01]  /*262820*/  LDL.LU.64 R24, [R1+0x1500] ;  /* 0x0015000001187983 */ /* 0x001f220000300a00 */
[----:B--2---:R-:W-:-:S05]  /*262830*/  PRMT R0, R22, 0x7770, RZ ;  /* 0x0000777016007816 */ /* 0x004fca00000000ff */
[----:B---3--:R0:W-:Y:S04]  /*262840*/  @P3 STG.E.U8 desc[UR4][R26.64], R0 ;  /* 0x000000001a003986 */ /* 0x0081e8000c101104 */
[----:B0-----:R-:W2:Y:S04]  /*262850*/  LDL.LU.64 R26, [R1+0x14f8] ;  /* 0x0014f800011a7983 */ /* 0x001ea80000300a00 */
[----:B------:R-:W3:Y:S01]  /*262860*/  LDL.LU R15, [R1+0x564] ;  /* 0x00056400010f7983 */ /* 0x000ee20000300800 */
        /* <DEDUP_REMOVED lines=15> */
[----:B---3--:R0:W-:Y:S04]  /*262960*/  STL [R1+0x7500], R15 ;  /* 0x0075000f01007387 */ /* 0x0081e80000100800 */
[----:B0-----:R-:W3:Y:S01]  /*262970*/  LDL.LU.64 R14, [R1+0x14e8] ;  /* 0x0014e800010e7983 */ /* 0x001ee20000300a00 */
[C---:B------:R-:W-:Y:S02]  /*262980*/  LOP3.LUT P4, RZ, R13.reuse, 0x20000000, RZ, 0xc0, !PT ;  /* 0x200000000dff7812 */ /* 0x040fe4000788c0ff */
[----:B------:R-:W-:-:S02]  /*262990*/  LOP3.LUT P5, RZ, R13, 0x40000000, RZ, 0xc0, !PT ;  /* 0x400000000dff7812 */ /* 0x000fc400078ac0ff */
[----:B------:R-:W-:Y:S02]  /*2629a0*/  LOP3.LUT R11, R11, 0xfff7ffff, RZ, 0xc0, !PT ;  /* 0xfff7ffff0b0b7812 */ /* 0x000fe400078ec0ff */
[----:B------:R-:W-:Y:S02]  /*2629b0*/  PRMT R0, R22, 0x7771, RZ ;  /* 0x0000777116007816 */ /* 0x000fe400000000ff */
[----:B------:R-:W-:Y:S02]  /*2629c0*/  @P6 LOP3.LUT R11, R11, 0x80000, RZ, 0xfc, !PT ;  /* 0x000800000b0b6812 */ /* 0x000fe400078efcff */
[----:B------:R-:W-:-:S03]  /*2629d0*/  LOP3.LUT P6, RZ, R13, 0x80000000, RZ, 0xc0, !PT ;  /* 0x800000000dff7812 */ /* 0x000fc600078cc0ff */
[----:B------:R0:W-:Y:S02]  /*2629e0*/  @P4 STG.E.U8 desc[UR4][R4.64], R0 ;  /* 0x0000000004004986 */ /* 0x0001e4000c101104 */
[----:B0-----:R-:W-:-:S05]  /*2629f0*/  PRMT R0, R22, 0x7772, RZ ;  /* 0x0000777216007816 */ /* 0x001fca00000000ff */
[----:B------:R0:W-:Y:S02]  /*262a00*/  @P5 STG.E.U8 desc[UR4][R2.64], R0 ;  /* 0x0000000002005986 */ /* 0x0001e4000c101104 */
[----:B0-----:R-:W-:Y:S02]  /*262a10*/  PRMT R0, R22, 0x7773, RZ ;  /* 0x0000777316007816 */ /* 0x001fe400000000ff */
[----:B---3--:R0:W-:Y:S04]  /*262a20*/  STL.64 [R1+0x7508], R14 ;  /* 0x0075080e01007387 */ /* 0x0081e80000100a00 */
[----:B0-----:R-:W3:Y:S04]  /*262a30*/  LDL.LU.64 R14, [R1+0x14f0] ;  /* 0x0014f000010e7983 */ /* 0x001ee80000300a00 */
[----:B------:R0:W-:Y:S01]  /*262a40*/  @P6 STG.E.U8 desc[UR4][R8.64], R0 ;  /* 0x0000000008006986 */ /* 0x0001e2000c101104 */
[----:B------:R-:W-:-:S03]  /*262a50*/  LOP3.LUT P6, RZ, R11, 0x80000, RZ, 0xc0, !PT ;  /* 0x000800000bff7812 */ /* 0x000fc600078cc0ff */
[----:B------:R-:W3:Y:S04]  /*262a60*/  LDL.LU.64 R12, [R1+0x14e0] ;  /* 0x0014e000010c7983 */ /* 0x000ee80000300a00 */
[----:B------:R-:W3:Y:S01]  /*262a70*/  LDL.LU.64 R16, [R1+0x14d8] ;  /* 0x0014d80001107983 */ /* 0x000ee20000300a00 */
[C---:B------:R-:W-:Y:S02]  /*262a80*/  LOP3.LUT P0, RZ, R21.reuse, 0x2000000, RZ, 0xc0, !PT ;  /* 0x0200000015ff7812 */ /* 0x040fe4000780c0ff */
[----:B------:R-:W-:Y:S01]  /*262a90*/  LOP3.LUT P1, RZ, R21, 0x4000000, RZ, 0xc0, !PT ;  /* 0x0400000015ff7812 */ /* 0x000fe2000782c0ff */
[----:B------:R-:W3:Y:S04]  /*262aa0*/  LDL.LU.64 R18, [R1+0x14d0] ;  /* 0x0014d00001127983 */ /* 0x000ee80000300a00 */
[----:B------:R-:W3:Y:S04]  /*262ab0*/  LDL.LU R21, [R1+0x588] ;  /* 0x0005880001157983 */ /* 0x000ee80000300800 */
[----:B------:R-:W3:Y:S04]  /*262ac0*/  LDL.LU.64 R28, [R1+0x14c8] ;  /* 0x0014c800011c7983 */ /* 0x000ee80000300a00 */
[----:B------:R-:W3:Y:S04]  /*262ad0*/  LDL.LU.64 R6, [R1+0x14c0] ;  /* 0x0014c00001067983 */ /* 0x000ee80000300a00 */
[----:B------:R-:W3:Y:S04]  /*262ae0*/  LDL.LU.64 R4, [R1+0x14b8] ;  /* 0x0014b80001047983 */ /* 0x000ee80000300a00 */
[----:B------:R-:W3:Y:S01]  /*262af0*/  LDL.LU.64 R2, [R1+0x14b0] ;  /* 0x0014b00001027983 */ /* 0x000ee20000300a00 */
[----:B0-----:R-:W-:-:S03]  /*262b00*/  PRMT R0, R10, 0x7770, RZ ;  /* 0x000077700a007816 */ /* 0x001fc600000000ff */
[----:B------:R-:W3:Y:S04]  /*262b10*/  LDL.LU R22, [R1+0x568] ;  /* 0x0005680001167983 */ /* 0x000ee80000300800 */
[----:B------:R-:W3:Y:S04]  /*262b20*/  LDL.LU.64 R8, [R1+0x14a8] ;  /* 0x0014a80001087983 */ /* 0x000ee80000300a00 */
[----:B----4-:R0:W-:Y:S01]  /*262b30*/  @P6 STG.E.U8 desc[UR4][R24.64], R0 ;  /* 0x0000000018006986 */ /* 0x0101e2000c101104 */
[C---:B------:R-:W-:Y:S02]  /*262b40*/  LOP3.LUT P6, RZ, R11.reuse, 0x40000, RZ, 0xc0, !PT ;  /* 0x000400000bff7812 */ /* 0x040fe400078cc0ff */
[----:B0-----:R-:W-:Y:S01]  /*262b50*/  PRMT R0, R10, 0x7771, RZ ;  /* 0x000077710a007816 */ /* 0x001fe200000000ff */
[----:B------:R-:W4:Y:S10]  /*262b60*/  LDL.LU.64 R24, [R1+0x14a0] ;  /* 0x0014a00001187983 */ /* 0x000f340000300a00 */
[----:B--2---:R0:W-:Y:S01]  /*262b70*/  @P6 STG.E.U8 desc[UR4][R26.64], R0 ;  /* 0x000000001a006986 */ /* 0x0041e2000c101104 */
[----:B------:R-:W-:-:S02]  /*262b80*/  LOP3.LUT P6, RZ, R11, 0x20000, RZ, 0xc0, !PT ;  /* 0x000200000bff7812 */ /* 0x000fc400078cc0ff */
[----:B0-----:R-:W-:Y:S01]  /*262b90*/  PRMT R0, R10, 0x7772, RZ ;  /* 0x000077720a007816 */ /* 0x001fe200000000ff */
[----:B------:R-:W2:Y:S10]  /*262ba0*/  LDL.LU.64 R26, [R1+0x1498] ;  /* 0x00149800011a7983 */ /* 0x000eb40000300a00 */
[----:B---3--:R0:W-:Y:S04]  /*262bb0*/  @P6 STG.E.U8 desc[UR4][R14.64], R0 ;  /* 0x000000000e006986 */ /* 0x0081e8000c101104 */
[----:B0-----:R-:W3:Y:S01]  /*262bc0*/  LDL.LU.64 R14, [R1+0x7508] ;  /* 0x00750800010e7983 */ /* 0x001ee20000300a00 */
[----:B------:R-:W-:-:S02]  /*262bd0*/  LOP3.LUT P6, RZ, R11, 0x10000, RZ, 0xc0, !PT ;  /* 0x000100000bff7812 */ /* 0x000fc400078cc0ff */
[----:B------:R-:W-:-:S11]  /*262be0*/  PRMT R0, R10, 0x7773, RZ ;  /* 0x000077730a007816 */ /* 0x000fd600000000ff */
[----:B---3--:R0:W-:Y:S04]  /*262bf0*/  @P6 STG.E.U8 desc[UR4][R14.64], R0 ;  /* 0x000000000e006986 */ /* 0x0081e8000c101104 */
[----:B0-----:R-:W3:Y:S01]  /*262c00*/  LDL.LU R15, [R1+0x7500] ;  /* 0x00750000010f7983 */ /* 0x001ee20000300800 */
[----:B------:R-:W-:Y:S02]  /*262c10*/  LOP3.LUT P6, RZ, R11, 0x8000, RZ, 0xc0, !PT ;  /* 0x000080000bff7812 */ /* 0x000fe400078cc0ff */
[C---:B------:R-:W-:Y:S02]  /*262c20*/  LOP3.LUT P2, RZ, R23.reuse, 0x400000, RZ, 0xc0, !PT ;  /* 0x0040000017ff7812 */ /* 0x040fe4000784c0ff */
[C---:B------:R-:W-:Y:S02]  /*262c30*/  LOP3.LUT P3, RZ, R23.reuse, 0x200000, RZ, 0xc0, !PT ;  /* 0x0020000017ff7812 */ /* 0x040fe4000786c0ff */
[----:B------:R-:W-:-:S02]  /*262c40*/  LOP3.LUT P4, RZ, R23, 0x100000, RZ, 0xc0, !PT ;  /* 0x0010000017ff7812 */ /* 0x000fc4000788c0ff */
[----:B------:R-:W-:Y:S02]  /*262c50*/  LOP3.LUT P5, RZ, R23, 0x80000, RZ, 0xc0, !PT ;  /* 0x0008000017ff7812 */ /* 0x000fe400078ac0ff */
[----:B---3--:R-:W-:-:S05]  /*262c60*/  PRMT R0, R15, 0x7770, RZ ;  /* 0x000077700f007816 */ /* 0x008fca00000000ff */
[----:B------:R0:W-:Y:S01]  /*262c70*/  @P6 STG.E.U8 desc[UR4][R12.64], R0 ;  /* 0x000000000c006986 */ /* 0x0001e2000c101104 */
        /* <DEDUP_REMOVED lines=19> */
[----:B0-----:R-:W-:Y:S02]  /*262db0*/  PRMT R0, R22, 0x7771, RZ ;  /* 0x0000777116007816 */ /* 0x001fe400000000ff */
[----:B------:R-:W3:Y:S04]  /*262dc0*/  LDL.LU.64 R24, [R1+0x1490] ;  /* 0x0014900001187983 */ /* 0x000ee80000300a00 */
[----:B--2---:R0:W-:Y:S04]  /*262dd0*/  @P5 STG.E.U8 desc[UR4][R26.64], R0 ;  /* 0x000000001a005986 */ /* 0x0041e8000c101104 */
[----:B0-----:R-:W2:Y:S04]  /*262de0*/  LDL.LU.64 R26, [R1+0x1488] ;  /* 0x00148800011a7983 */ /* 0x001ea80000300a00 */
[----:B------:R-:W4:Y:S04]  /*262df0*/  LDL.LU.64 R8, [R1+0x1480] ;  /* 0x0014800001087983 */ /* 0x000f280000300a00 */
[----:B------:R-:W4:Y:S04]  /*262e00*/  LDL.LU.64 R4, [R1+0x1478] ;  /* 0x0014780001047983 */ /* 0x000f280000300a00 */
[----:B------:R-:W4:Y:S04]  /*262e10*/  LDL.LU.64 R2, [R1+0x1470] ;  /* 0x0014700001027983 */ /* 0x000f280000300a00 */
[----:B------:R-:W4:Y:S01]  /*262e20*/  LDL.LU R21, [R1+0x58c] ;  /* 0x00058c0001157983 */ /* 0x000f220000300800 */
[----:B------:R-:W-:-:S02]  /*262e30*/  LOP3.LUT P2, RZ, R23, 0x40000, RZ, 0xc0, !PT ;  /* 0x0004000017ff7812 */ /* 0x000fc4000784c0ff */
[C---:B------:R-:W-:Y:S02]  /*262e40*/  LOP3.LUT P3, RZ, R23.reuse, 0x20000, RZ, 0xc0, !PT ;  /* 0x0002000017ff7812 */ /* 0x040fe4000786c0ff */
[C---:B------:R-:W-:Y:S02]  /*262e50*/  PRMT R0, R22.reuse, 0x7772, RZ ;  /* 0x0000777216007816 */ /* 0x040fe400000000ff */
[----:B------:R-:W-:Y:S01]  /*262e60*/  LOP3.LUT P4, RZ, R23, 0x10000, RZ, 0xc0, !PT ;  /* 0x0001000017ff7812 */ /* 0x000fe2000788c0ff */
[----:B------:R-:W4:Y:S06]  /*262e70*/  LDL.LU R15, [R1+0x40] ;  /* 0x00004000010f7983 */ /* 0x000f2c0000300800 */
[----:B---3--:R0:W-:Y:S02]  /*262e80*/  @P2 STG.E.U8 desc[UR4][R24.64], R0 ;  /* 0x0000000018002986 */ /* 0x0081e4000c101104 */
[----:B0-----:R-:W-:-:S02]  /*262e90*/  PRMT R0, R22, 0x7773, RZ ;  /* 0x0000777316007816 */ /* 0x001fc400000000ff */
[----:B------:R-:W3:Y:S04]  /*262ea0*/  LDL.LU.64 R24, [R1+0x1468] ;  /* 0x0014680001187983 */ /* 0x000ee80000300a00 */
[----:B------:R-:W3:Y:S04]  /*262eb0*/  LDL.LU R10, [R1+0x56c] ;  /* 0x00056c00010a7983 */ /* 0x000ee80000300800 */
[----:B--2---:R4:W-:Y:S02]  /*262ec0*/  @P3 STG.E.U8 desc[UR4][R26.64], R0 ;  /* 0x000000001a003986 */ /* 0x0049e4000c101104 */
[----:B----4-:R-:W-:-:S02]  /*262ed0*/  PRMT R0, R21, 0x7770, RZ ;  /* 0x0000777015007816 */ /* 0x010fc400000000ff */
[----:B------:R-:W2:Y:S04]  /*262ee0*/  LDL.LU.64 R26, [R1+0x1460] ;  /* 0x00146000011a7983 */ /* 0x000ea80000300a00 */
[----:B------:R-:W4:Y:S04]  /*262ef0*/  LDL.LU R22, [R1+0x550] ;  /* 0x0005500001167983 */ /* 0x000f280000300800 */
[----:B------:R0:W-:Y:S04]  /*262f00*/  @P4 STG.E.U8 desc[UR4][R8.64], R0 ;  /* 0x0000000008004986 */ /* 0x0001e8000c101104 */
        /* <DEDUP_REMOVED lines=24> */
[----:B------:R-:W-:Y:S02]  /*263090*/  LOP3.LUT P5, RZ, R23, 0x8000, RZ, 0xc0, !PT ;  /* 0x0000800017ff7812 */ /* 0x000fe400078ac0ff */
[----:B------:R-:W-:Y:S02]  /*2630a0*/  PRMT R0, R21, 0x7771, RZ ;  /* 0x0000777115007816 */ /* 0x000fe400000000ff */
[----:B------:R-:W-:Y:S01]  /*2630b0*/  LOP3.LUT R11, R11, 0xfffffbff, RZ, 0xc0, !PT ;  /* 0xfffffbff0b0b7812 */ /* 0x000fe200078ec0ff */
[----:B------:R-:W4:Y:S01]  /*2630c0*/  LDL.LU.64 R12, [R1+0x1440] ;  /* 0x00144000010c7983 */ /* 0x000f220000300a00 */
[C---:B------:R-:W-:Y:S02]  /*2630d0*/  LOP3.LUT P0, RZ, R23.reuse, 0x10, RZ, 0xc0, !PT ;  /* 0x0000001017ff7812 */ /* 0x040fe4000780c0ff */
[----:B------:R-:W-:-:S02]  /*2630e0*/  LOP3.LUT P1, RZ, R23, 0x8, RZ, 0xc0, !PT ;  /* 0x0000000817ff7812 */ /* 0x000fc4000782c0ff */
[C---:B------:R-:W-:Y:S02]  /*2630f0*/  LOP3.LUT P2, RZ, R23.reuse, 0x4, RZ, 0xc0, !PT ;  /* 0x0000000417ff7812 */ /* 0x040fe4000784c0ff */
        /* <DEDUP_REMOVED lines=9> */
[----:B0-----:R-:W-:Y:S01]  /*263190*/  PRMT R0, R21, 0x7772, RZ ;  /* 0x0000777215007816 */ /* 0x001fe200000000ff */
[----:B------:R-:W4:Y:S04]  /*2631a0*/  LDL.LU R23, [R1+0x530] ;  /* 0x0005300001177983 */ /* 0x000f280000300800 */
[----:B------:R-:W4:Y:S04]  /*2631b0*/  LDL.LU.64 R18, [R1+0x1430] ;  /* 0x0014300001127983 */ /* 0x000f280000300a00 */
        /* <DEDUP_REMOVED lines=10> */
[----:B------:R-:W3:Y:S04]  /*263260*/  LDL.LU.64 R24, [R1+0x1408] ;  /* 0x0014080001187983 */ /* 0x000ee80000300a00 */
[----:B------:R-:W3:Y:S06]  /*263270*/  LDL.LU R21, [R1+0x554] ;  /* 0x0005540001157983 */ /* 0x000eec0000300800 */
        /* <DEDUP_REMOVED lines=13> */
[----:B--2---:R4:W-:Y:S01]  /*263350*/  @P6 STG.E.U8 desc[UR4][R8.64], R0 ;  /* 0x0000000008006986 */ /* 0x0049e2000c101104 */
[C---:B------:R-:W-:Y:S02]  /*263360*/  LOP3.LUT P6, RZ, R11.reuse, 0x40, RZ, 0xc0, !PT ;  /* 0x000000400bff7812 */ /* 0x040fe400078cc0ff */
[----:B----4-:R-:W-:Y:S01]  /*263370*/  PRMT R0, R22, 0x7770, RZ ;  /* 0x0000777016007816 */ /* 0x010fe200000000ff */
[----:B------:R-:W2:Y:S10]  /*263380*/  LDL.LU R9, [R1+0x74e8] ;  /* 0x0074e80001097983 */ /* 0x000eb40000300800 */
        /* <DEDUP_REMOVED lines=18> */
[----:B------:R0:W-:Y:S04]  /*2634b0*/  @P5 STG.E.U8 desc[UR4][R26.64], R0 ;  /* 0x000000001a005986 */ /* 0x0001e8000c101104 */
[----:B0-----:R-:W3:Y:S01]  /*2634c0*/  LDL.LU.64 R26, [R1+0x13f8] ;  /* 0x0013f800011a7983 */ /* 0x001ee20000300a00 */
[C---:B------:R-:W-:Y:S02]  /*2634d0*/  LOP3.LUT P6, RZ, R15.reuse, 0x40000, RZ, 0xc0, !PT ;  /* 0x000400000fff7812 */ /* 0x040fe400078cc0ff */
[----:B------:R-:W-:Y:S01]  /*2634e0*/  LOP3.LUT P2, RZ, R15, 0x40000000, RZ, 0xc0, !PT ;  /* 0x400000000fff7812 */ /* 0x000fe2000784c0ff */
[----:B------:R-:W4:Y:S04]  /*2634f0*/  LDL.LU.64 R6, [R1+0x13f0] ;  /* 0x0013f00001067983 */ /* 0x000f280000300a00 */
[----:B------:R-:W4:Y:S01]  /*263500*/  LDL.LU.64 R4, [R1+0x13e8] ;  /* 0x0013e80001047983 */ /* 0x000f220000300a00 */
[----:B------:R-:W-:-:S03]  /*263510*/  PRMT R0, R21, 0x7771, RZ ;  /* 0x0000777115007816 */ /* 0x000fc600000000ff */
[----:B------:R-:W4:Y:S04]  /*263520*/  LDL.LU.64 R2, [R1+0x13e0] ;  /* 0x0013e00001027983 */ /* 0x000f280000300a00 */
[----:B------:R-:W4:Y:S04]  /*263530*/  LDL.LU.64 R22, [R1+0x13d8] ;  /* 0x0013d80001167983 */ /* 0x000f280000300a00 */
[----:B------:R-:W4:Y:S04]  /*263540*/  LDL.LU.64 R24, [R1+0x13d0] ;  /* 0x0013d00001187983 */ /* 0x000f280000300a00 */
[----:B------:R-:W4:Y:S01]  /*263550*/  LDL.LU R20, [R1+0x534] ;  /* 0x0005340001147983 */ /* 0x000f220000300800 */
[----:B--2---:R-:W-:-:S04]  /*263560*/  LOP3.LUT R9, R9, 0xefffffff, RZ, 0xc0, !PT ;  /* 0xefffffff09097812 */ /* 0x004fc800078ec0ff */
        /* <DEDUP_REMOVED lines=11> */
[----:B---3--:R0:W-:Y:S04]  /*263620*/  @P2 STG.E.U8 desc[UR4][R26.64], R0 ;  /* 0x000000001a002986 */ /* 0x0081e8000c101104 */
[----:B0-----:R-:W2:Y:S04]  /*263630*/  LDL.LU.64 R26, [R1+0x13c8] ;  /* 0x0013c800011a7983 */ /* 0x001ea80000300a00 */
[----:B------:R-:W3:Y:S04]  /*263640*/  LDL.LU R10, [R1+0x558] ;  /* 0x00055800010a7983 */ /* 0x000ee80000300800 */
[----:B------:R-:W2:Y:S01]  /*263650*/  LDL.LU.64 R8, [R1+0x13b8] ;  /* 0x0013b80001087983 */ /* 0x000ea20000300a00 */
[----:B------:R-:W-:-:S02]  /*263660*/  LOP3.LUT P6, RZ, R15, 0x400000, RZ, 0xc0, !PT ;  /* 0x004000000fff7812 */ /* 0x000fc400078cc0ff */
        /* <DEDUP_REMOVED lines=8> */
[----:B------:R-:W-:Y:S02]  /*2636f0*/  LOP3.LUT P4, RZ, R15, 0x10000000, RZ, 0xc0, !PT ;  /* 0x100000000fff7812 */ /* 0x000fe4000788c0ff */
[----:B------:R-:W-:-:S05]  /*263700*/  PRMT R0, R21, 0x7772, RZ ;  /* 0x0000777215007816 */ /* 0x000fca00000000ff */
[----:B------:R-:W-:Y:S02]  /*263710*/  @P6 LOP3.LUT R11, R11, 0x4, RZ, 0xfc, !PT ;  /* 0x000000040b0b6812 */ /* 0x000fe400078efcff */
[C---:B------:R-:W-:Y:S02]  /*263720*/  LOP3.LUT P6, RZ, R15.reuse, 0x2000000, RZ, 0xc0, !PT ;  /* 0x020000000fff7812 */ /* 0x040fe400078cc0ff */
[----:B------:R-:W-:Y:S01]  /*263730*/  LOP3.LUT P5, RZ, R15, 0x8000000, RZ, 0xc0, !PT ;  /* 0x080000000fff7812 */ /* 0x000fe200078ac0ff */
[----:B----4-:R0:W-:Y:S01]  /*263740*/  @P3 STG.E.U8 desc[UR4][R6.64], R0 ;  /* 0x0000000006003986 */ /* 0x0101e2000c101104 */
[----:B------:R-:W-:Y:S02]  /*263750*/  LOP3.LUT R11, R11, 0xfffffff7, RZ, 0xc0, !PT ;  /* 0xfffffff70b0b7812 */ /* 0x000fe400078ec0ff */
[----:B0-----:R-:W-:Y:S01]  /*263760*/  PRMT R0, R21, 0x7773, RZ ;  /* 0x0000777315007816 */ /* 0x001fe200000000ff */
[----:B--2---:R0:W-:Y:S04]  /*263770*/  STL.64 [R1+0x74e0], R8 ;  /* 0x0074e00801007387 */ /* 0x0041e80000100a00 */
[----:B0-----:R-:W2:Y:S02]  /*263780*/  LDL.LU.64 R8, [R1+0x13c0] ;  /* 0x0013c00001087983 */ /* 0x001ea40000300a00 */
[----:B------:R-:W-:-:S02]  /*263790*/  @P6 LOP3.LUT R11, R11, 0x8, RZ, 0xfc, !PT ;  /* 0x000000080b0b6812 */ /* 0x000fc400078efcff */
[----:B------:R-:W-:Y:S01]  /*2637a0*/  LOP3.LUT P6, RZ, R15, 0x4000000, RZ, 0xc0, !PT ;  /* 0x040000000fff7812 */ /* 0x000fe200078cc0ff */
[----:B------:R0:W-:Y:S04]  /*2637b0*/  @P4 STG.E.U8 desc[UR4][R4.64], R0 ;  /* 0x0000000004004986 */ /* 0x0001e8000c101104 */
[----:B------:R-:W4:Y:S04]  /*2637c0*/  LDL.LU.64 R28, [R1+0x13b0] ;  /* 0x0013b000011c7983 */ /* 0x000f280000300a00 */
[----:B------:R-:W4:Y:S04]  /*2637d0*/  LDL.LU.64 R12, [R1+0x13a8] ;  /* 0x0013a800010c7983 */ /* 0x000f280000300a00 */
[----:B------:R-:W4:Y:S04]  /*2637e0*/  LDL.LU R21, [R1+0x538] ;  /* 0x0005380001157983 */ /* 0x000f280000300800 */
[----:B------:R-:W4:Y:S04]  /*2637f0*/  LDL.LU.64 R16, [R1+0x13a0] ;  /* 0x0013a00001107983 */ /* 0x000f280000300a00 */
[----:B------:R-:W4:Y:S04]  /*263800*/  LDL.LU.64 R18, [R1+0x1398] ;  /* 0x0013980001127983 */ /* 0x000f280000300a00 */
[----:B------:R-:W4:Y:S01]  /*263810*/  LDL.LU.64 R6, [R1+0x1390] ;  /* 0x0013900001067983 */ /* 0x000f220000300a00 */
[----:B0-----:R-:W-:-:S03]  /*263820*/  PRMT R0, R20, 0x7770, RZ ;  /* 0x0000777014007816 */ /* 0x001fc600000000ff */
        /* <DEDUP_REMOVED lines=14> */
[----:B---3--:R-:W-:Y:S01]  /*263910*/  PRMT R0, R10, 0x7770, RZ ;  /* 0x000077700a007816 */ /* 0x008fe200000000ff */
        /* <DEDUP_REMOVED lines=8> */
[----:B------:R-:W-:Y:S02]  /*2639a0*/  LOP3.LUT P0, RZ, R15, 0x20000, RZ, 0xc0, !PT ;  /* 0x000200000fff7812 */ /* 0x000fe4000780c0ff */
[----:B--2---:R-:W-:-:S13]  /*2639b0*/  LOP3.LUT P6, RZ, R9, 0x80000000, RZ, 0xc0, !PT ;  /* 0x8000000009ff7812 */ /* 0x004fda00078cc0ff */
[----:B----4-:R0:W-:Y:S04]  /*2639c0*/  @P6 STG.E.U8 desc[UR4][R28.64], R0 ;  /* 0x000000001c006986 */ /* 0x0101e8000c101104 */
[----:B0-----:R-:W2:Y:S01]  /*2639d0*/  LDL.LU R29, [R1+0x74d8] ;  /* 0x0074d800011d7983 */ /* 0x001ea20000300800 */
[----:B------:R-:W-:Y:S02]  /*2639e0*/  LOP3.LUT P6, RZ, R9, 0x40000000, RZ, 0xc0, !PT ;  /* 0x4000000009ff7812 */ /* 0x000fe400078cc0ff */
[----:B------:R-:W-:-:S11]  /*2639f0*/  PRMT R0, R10, 0x7773, RZ ;  /* 0x000077730a007816 */ /* 0x000fd600000000ff */
[----:B------:R0:W-:Y:S01]  /*263a00*/  @P6 STG.E.U8 desc[UR4][R12.64], R0 ;  /* 0x000000000c006986 */ /* 0x0001e2000c101104 */
[----:B------:R-:W-:Y:S02]  /*263a10*/  LOP3.LUT P6, RZ, R9, 0x20000000, RZ, 0xc0, !PT ;  /* 0x2000000009ff7812 */ /* 0x000fe400078cc0ff */
[----:B0-----:R-:W-:-:S11]  /*263a20*/  PRMT R0, R21, 0x7770, RZ ;  /* 0x0000777015007816 */ /* 0x001fd600000000ff */
[----:B------:R0:W-:Y:S01]  /*263a30*/  @P6 STG.E.U8 desc[UR4][R16.64], R0 ;  /* 0x0000000010006986 */ /* 0x0001e2000c101104 */
[----:B------:R-:W-:Y:S02]  /*263a40*/  LOP3.LUT P6, RZ, R9, 0x10000000, RZ, 0xc0, !PT ;  /* 0x1000000009ff7812 */ /* 0x000fe400078cc0ff */
[----:B------:R-:W-:Y:S02]  /*263a50*/  LOP3.LUT P1, RZ, R15, 0x10000, RZ, 0xc0, !PT ;  /* 0x000100000fff7812 */ /* 0x000fe4000782c0ff */
[----:B0-----:R-:W-:-:S09]  /*263a60*/  PRMT R0, R21, 0x7771, RZ ;  /* 0x0000777115007816 */ /* 0x001fd200000000ff */
[----:B------:R0:W-:Y:S01]  /*263a70*/  @P6 STG.E.U8 desc[UR4][R18.64], R0 ;  /* 0x0000000012006986 */ /* 0x0001e2000c101104 */
[C---:B------:R-:W-:Y:S02]  /*263a80*/  LOP3.LUT P2, RZ, R15.reuse, 0x8000, RZ, 0xc0, !PT ;  /* 0x000080000fff7812 */ /* 0x040fe4000784c0ff */
[----:B------:R-:W-:Y:S02]  /*263a90*/  LOP3.LUT P3, RZ, R15, 0x4000, RZ, 0xc0, !PT ;  /* 0x000040000fff7812 */ /* 0x000fe4000786c0ff */
[----:B0-----:R-:W-:-:S05]  /*263aa0*/  PRMT R0, R21, 0x7772, RZ ;  /* 0x0000777215007816 */ /* 0x001fca00000000ff */
[----:B------:R0:W-:Y:S01]  /*263ab0*/  @P0 STG.E.U8 desc[UR4][R6.64], R0 ;  /* 0x0000000006000986 */ /* 0x0001e2000c101104 */
[----:B------:R-:W-:Y:S02]  /*263ac0*/  LOP3.LUT P4, RZ, R15, 0x2000, RZ, 0xc0, !PT ;  /* 0x000020000fff7812 */ /* 0x000fe4000788c0ff */
[----:B0-----:R-:W-:-:S05]  /*263ad0*/  PRMT R0, R21, 0x7773, RZ ;  /* 0x0000777315007816 */ /* 0x001fca00000000ff */
[----:B------:R2:W-:Y:S01]  /*263ae0*/  @P1 STG.E.U8 desc[UR4][R4.64], R0 ;  /* 0x0000000004001986 */ /* 0x0005e2000c101104 */
        /* <DEDUP_REMOVED lines=8> */
[----:B------:R-:W2:Y:S04]  /*263b70*/  LDL.LU R29, [R1+0x74d4] ;  /* 0x0074d400011d7983 */ /* 0x000ea80000300800 */
[----:B---3--:R0:W-:Y:S04]  /*263b80*/  @P5 STG.E.U8 desc[UR4][R26.64], R0 ;  /* 0x000000001a005986 */ /* 0x0081e8000c101104 */
[----:B------:R-:W3:Y:S04]  /*263b90*/  LDL.LU.64 R24, [R1+0x1360] ;  /* 0x0013600001187983 */ /* 0x000ee80000300a00 */
[----:B0-----:R-:W4:Y:S04]  /*263ba0*/  LDL.LU.64 R26, [R1+0x1358] ;  /* 0x00135800011a7983 */ /* 0x001f280000300a00 */
[----:B------:R-:W2:Y:S04]  /*263bb0*/  LDL.LU.64 R4, [R1+0x1350] ;  /* 0x0013500001047983 */ /* 0x000ea80000300a00 */
[----:B------:R-:W2:Y:S01]  /*263bc0*/  LDL.LU R21, [R1+0x53c] ;  /* 0x00053c0001157983 */ /* 0x000ea20000300800 */
[----:B------:R-:W-:-:S02]  /*263bd0*/  LOP3.LUT P2, RZ, R15, 0x800, RZ, 0xc0, !PT ;  /* 0x000008000fff7812 */ /* 0x000fc4000784c0ff */
[----:B------:R-:W-:Y:S01]  /*263be0*/  LOP3.LUT P3, RZ, R15, 0x400, RZ, 0xc0, !PT ;  /* 0x000004000fff7812 */ /* 0x000fe2000786c0ff */
[----:B------:R-:W3:Y:S04]  /*263bf0*/  LDL.LU.64 R2, [R1+0x1348] ;  /* 0x0013480001027983 */ /* 0x000ee80000300a00 */
        /* <DEDUP_REMOVED lines=8> */
[----:B------:R-:W4:Y:S04]  /*263c80*/  LDL.LU R13, [R1+0x520] ;  /* 0x00052000010d7983 */ /* 0x000f280000300800 */
[----:B----4-:R0:W-:Y:S04]  /*263c90*/  STL [R1+0x74d0], R13 ;  /* 0x0074d00d01007387 */ /* 0x0101e80000100800 */
[----:B0-----:R-:W4:Y:S04]  /*263ca0*/  LDL.LU.64 R12, [R1+0x1328] ;  /* 0x00132800010c7983 */ /* 0x001f280000300a00 */
        /* <DEDUP_REMOVED lines=21> */
[----:B------:R-:W-:Y:S02]  /*263e00*/  LOP3.LUT P6, RZ, R15, 0x20, RZ, 0xc0, !PT ;  /* 0x000000200fff7812 */ /* 0x000fe400078cc0ff */
        /* <DEDUP_REMOVED lines=31> */
[----:B------:R-:W2:Y:S04]  /*264000*/  LDL.LU R15, [R1+0x524] ;  /* 0x00052400010f7983 */ /* 0x000ea80000300800 */
        /* <DEDUP_REMOVED lines=88> */
[C---:B0-----:R-:W-:Y:S01]  /*264590*/  PRMT R0, R21.reuse, 0x7772, RZ ;  /* 0x0000777215007816 */ /* 0x041fe200000000ff */
[----:B------:R-:W4:Y:S04]  /*2645a0*/  LDL.LU.64 R26, [R1+0x1280] ;  /* 0x00128000011a7983 */ /* 0x000f280000300a00 */
[----:B------:R-:W4:Y:S04]  /*2645b0*/  LDL.LU.64 R10, [R1+0x1278] ;  /* 0x00127800010a7983 */ /* 0x000f280000300a00 */
[----:B------:R-:W4:Y:S04]  /*2645c0*/  LDL.LU.64 R16, [R1+0x1270] ;  /* 0x0012700001107983 */ /* 0x000f280000300a00 */
[----:B------:R-:W4:Y:S04]  /*2645d0*/  LDL.LU.64 R18, [R1+0x1268] ;  /* 0x0012680001127983 */ /* 0x000f280000300a00 */
[----:B------:R0:W-:Y:S02]  /*2645e0*/  @P5 STG.E.U8 desc[UR4][R4.64], R0 ;  /* 0x0000000004005986 */ /* 0x0001e4000c101104 */
[----:B0-----:R-:W-:-:S02]  /*2645f0*/  PRMT R0, R21, 0x7773, RZ ;  /* 0x0000777315007816 */ /* 0x001fc400000000ff */
[----:B------:R-:W4:Y:S04]  /*264600*/  LDL.LU.64 R20, [R1+0x1260] ;  /* 0x0012600001147983 */ /* 0x000f280000300a00 */
[----:B------:R0:W-:Y:S01]  /*264610*/  @P6 STG.E.U8 desc[UR4][R2.64], R0 ;  /* 0x0000000002006986 */ /* 0x0001e2000c101104 */
[----:B------:R-:W-:-:S03]  /*264620*/  LOP3.LUT P6, RZ, R9, 0x80000, RZ, 0xc0, !PT ;  /* 0x0008000009ff7812 */ /* 0x000fc600078cc0ff */
        /* <DEDUP_REMOVED lines=20> */
[----:B------:R-:W-:Y:S02]  /*264770*/  LOP3.LUT P0, RZ, R29, 0x800, RZ, 0xc0, !PT ;  /* 0x000008001dff7812 */ /* 0x000fe4000780c0ff */
[----:B--2---:R-:W-:-:S09]  /*264780*/  PRMT R0, R13, 0x7770, RZ ;  /* 0x000077700d007816 */ /* 0x004fd200000000ff */
[----:B----4-:R0:W-:Y:S04]  /*264790*/  @P6 STG.E.U8 desc[UR4][R26.64], R0 ;  /* 0x000000001a006986 */ /* 0x0101e8000c101104 */
[----:B0-----:R-:W2:Y:S01]  /*2647a0*/  LDL.LU.64 R26, [R1+0x74a8] ;  /* 0x0074a800011a7983 */ /* 0x001ea20000300a00 */
        /* <DEDUP_REMOVED lines=11> */
[C---:B------:R-:W-:Y:S02]  /*264860*/  LOP3.LUT P3, RZ, R29.reuse, 0x100, RZ, 0xc0, !PT ;  /* 0x000001001dff7812 */ /* 0x040fe4000786c0ff */
        /* <DEDUP_REMOVED lines=10> */
[----:B------:R0:W-:Y:S02]  /*264910*/  @P3 STG.E.U8 desc[UR4][R2.64], R0 ;  /* 0x0000000002003986 */ /* 0x0001e4000c101104 */
[----:B0-----:R-:W-:-:S05]  /*264920*/  PRMT R0, R15, 0x7770, RZ ;  /* 0x000077700f007816 */ /* 0x001fca00000000ff */
[----:B------:R0:W-:Y:S02]  /*264930*/  @P4 STG.E.U8 desc[UR4][R22.64], R0 ;  /* 0x0000000016004986 */ /* 0x0001e4000c101104 */
[----:B0-----:R-:W-:Y:S02]  /*264940*/  PRMT R0, R15, 0x7771, RZ ;  /* 0x000077710f007816 */ /* 0x001fe400000000ff */
[----:B------:R-:W4:Y:S04]  /*264950*/  LDL.LU.64 R22, [R1+0x1230] ;  /* 0x0012300001167983 */ /* 0x000f280000300a00 */
[----:B---3--:R0:W-:Y:S04]  /*264960*/  @P5 STG.E.U8 desc[UR4][R24.64], R0 ;  /* 0x0000000018005986 */ /* 0x0081e8000c101104 */
[----:B0-----:R-:W3:Y:S01]  /*264970*/  LDL.LU.64 R24, [R1+0x1228] ;  /* 0x0012280001187983 */ /* 0x001ee20000300a00 */
[----:B------:R-:W-:-:S02]  /*264980*/  LOP3.LUT P2, RZ, R29, 0x20, RZ, 0xc0, !PT ;  /* 0x000000201dff7812 */ /* 0x000fc4000784c0ff */
[----:B------:R-:W-:Y:S02]  /*264990*/  LOP3.LUT P3, RZ, R29, 0x10, RZ, 0xc0, !PT ;  /* 0x000000101dff7812 */ /* 0x000fe4000786c0ff */
[C---:B------:R-:W-:Y:S01]  /*2649a0*/  PRMT R0, R15.reuse, 0x7772, RZ ;  /* 0x000077720f007816 */ /* 0x040fe200000000ff */
[----:B------:R-:W2:Y:S04]  /*2649b0*/  LDL.LU.64 R6, [R1+0x1220] ;  /* 0x0012200001067983 */ /* 0x000ea80000300a00 */
[----:B------:R-:W2:Y:S04]  /*2649c0*/  LDL.LU.64 R4, [R1+0x1218] ;  /* 0x0012180001047983 */ /* 0x000ea80000300a00 */
[----:B------:R-:W2:Y:S04]  /*2649d0*/  LDL.LU.64 R2, [R1+0x1210] ;  /* 0x0012100001027983 */ /* 0x000ea80000300a00 */
[----:B------:R-:W2:Y:S04]  /*2649e0*/  LDL.LU R21, [R1+0x800] ;  /* 0x0008000001157983 */ /* 0x000ea80000300800 */
[----:B------:R-:W-:Y:S04]  /*2649f0*/  STL [R1+0x7484], R29 ;  /* 0x0074841d01007387 */ /* 0x000fe80000100800 */
[----:B----4-:R0:W-:Y:S02]  /*264a00*/  @P2 STG.E.U8 desc[UR4][R22.64], R0 ;  /* 0x0000000016002986 */ /* 0x0101e4000c101104 */
[----:B0-----:R-:W-:-:S02]  /*264a10*/  PRMT R0, R15, 0x7773, RZ ;  /* 0x000077730f007816 */ /* 0x001fc400000000ff */
[----:B------:R-:W4:Y:S04]  /*264a20*/  LDL.LU.64 R22, [R1+0x1208] ;  /* 0x0012080001167983 */ /* 0x000f280000300a00 */
[----:B------:R-:W2:Y:S04]  /*264a30*/  LDL.LU R8, [R1+0x7e4] ;  /* 0x0007e40001087983 */ /* 0x000ea80000300800 */
[----:B---3--:R0:W-:Y:S04]  /*264a40*/  @P3 STG.E.U8 desc[UR4][R24.64], R0 ;  /* 0x0000000018003986 */ /* 0x0081e8000c101104 */
[----:B0-----:R-:W3:Y:S04]  /*264a50*/  LDL.LU.64 R24, [R1+0x1200] ;  /* 0x0012000001187983 */ /* 0x001ee80000300a00 */
[----:B------:R-:W2:Y:S04]  /*264a60*/  LDL.LU R13, [R1+0x804] ;  /* 0x00080400010d7983 */ /* 0x000ea80000300800 */
[----:B--2---:R0:W-:Y:S04]  /*264a70*/  STL [R1+0x7488], R13 ;  /* 0x0074880d01007387 */ /* 0x0041e80000100800 */
        /* <DEDUP_REMOVED lines=34> */
[----:B------:R-:W2:Y:S04]  /*264ca0*/  LDL.LU.64 R28, [R1+0x11e0] ;  /* 0x0011e000011c7983 */ /* 0x000ea80000300a00 */
[----:B------:R-:W2:Y:S04]  /*264cb0*/  LDL.LU.64 R10, [R1+0x11d8] ;  /* 0x0011d800010a7983 */ /* 0x000ea80000300a00 */
[----:B------:R-:W2:Y:S01]  /*264cc0*/  LDL.LU R15, [R1+0x7e8] ;  /* 0x0007e800010f7983 */ /* 0x000ea20000300800 */
[----:B0-----:R-:W-:-:S03]  /*264cd0*/  PRMT R0, R21, 0x7771, RZ ;  /* 0x0000777115007816 */ /* 0x001fc600000000ff */
[----:B------:R-:W2:Y:S04]  /*264ce0*/  LDL.LU.64 R16, [R1+0x11d0] ;  /* 0x0011d00001107983 */ /* 0x000ea80000300a00 */
[----:B------:R-:W2:Y:S04]  /*264cf0*/  LDL.LU.64 R18, [R1+0x11c8] ;  /* 0x0011c80001127983 */ /* 0x000ea80000300a00 */
[----:B------:R-:W2:Y:S04]  /*264d00*/  LDL.LU.64 R6, [R1+0x11c0] ;  /* 0x0011c00001067983 */ /* 0x000ea80000300a00 */
[----:B------:R0:W-:Y:S02]  /*264d10*/  @P5 STG.E.U8 desc[UR4][R4.64], R0 ;  /* 0x0000000004005986 */ /* 0x0001e4000c101104 */
[----:B0-----:R-:W-:-:S02]  /*264d20*/  PRMT R0, R21, 0x7772, RZ ;  /* 0x0000777215007816 */ /* 0x001fc400000000ff */
[----:B------:R-:W2:Y:S04]  /*264d30*/  LDL.LU.64 R4, [R1+0x11b8] ;  /* 0x0011b80001047983 */ /* 0x000ea80000300a00 */
[----:B------:R0:W-:Y:S01]  /*264d40*/  @P6 STG.E.U8 desc[UR4][R2.64], R0 ;  /* 0x0000000002006986 */ /* 0x0001e2000c101104 */
[----:B------:R-:W-:Y:S02]  /*264d50*/  LOP3.LUT P6, RZ, R9, 0x800, RZ, 0xc0, !PT ;  /* 0x0000080009ff7812 */ /* 0x000fe400078cc0ff */
[----:B0-----:R-:W-:Y:S01]  /*264d60*/  PRMT R0, R21, 0x7773, RZ ;  /* 0x0000777315007816 */ /* 0x001fe200000000ff */
[----:B------:R-:W2:Y:S10]  /*264d70*/  LDL.LU.64 R2, [R1+0x11b0] ;  /* 0x0011b00001027983 */ /* 0x000eb40000300a00 */
[----:B----4-:R0:W-:Y:S01]  /*264d80*/  @P6 STG.E.U8 desc[UR4][R22.64], R0 ;  /* 0x0000000016006986 */ /* 0x0101e2000c101104 */
        /* <DEDUP_REMOVED lines=19> */
[C---:B------:R-:W-:Y:S02]  /*264ec0*/  LOP3.LUT P0, RZ, R27.reuse, 0x1000000, RZ, 0xc0, !PT ;  /* 0x010000001bff7812 */ /* 0x040fe4000780c0ff */
[C---:B------:R-:W-:Y:S02]  /*264ed0*/  LOP3.LUT P1, RZ, R27.reuse, 0x800000, RZ, 0xc0, !PT ;  /* 0x008000001bff7812 */ /* 0x040fe4000782c0ff */
[----:B------:R-:W-:-:S02]  /*264ee0*/  LOP3.LUT P2, RZ, R27, 0x400000, RZ, 0xc0, !PT ;  /* 0x004000001bff7812 */ /* 0x000fc4000784c0ff */
[C---:B------:R-:W-:Y:S02]  /*264ef0*/  LOP3.LUT P3, RZ, R27.reuse, 0x200000, RZ, 0xc0, !PT ;  /* 0x002000001bff7812 */ /* 0x040fe4000786c0ff */
[C---:B------:R-:W-:Y:S02]  /*264f00*/  LOP3.LUT P4, RZ, R27.reuse, 0x100000, RZ, 0xc0, !PT ;  /* 0x001000001bff7812 */ /* 0x040fe4000788c0ff */
[----:B------:R-:W-:Y:S02]  /*264f10*/  LOP3.LUT P5, RZ, R27, 0x80000, RZ, 0xc0, !PT ;  /* 0x000800001bff7812 */ /* 0x000fe400078ac0ff */
[----:B--2---:R-:W-:-:S05]  /*264f20*/  PRMT R0, R13, 0x7770, RZ ;  /* 0x000077700d007816 */ /* 0x004fca00000000ff */
[----:B------:R0:W-:Y:S01]  /*264f30*/  @P6 STG.E.U8 desc[UR4][R28.64], R0 ;  /* 0x000000001c006986 */ /* 0x0001e2000c101104 */
[----:B------:R-:W-:Y:S02]  /*264f40*/  LOP3.LUT P6, RZ, R9, 0x20, RZ, 0xc0, !PT ;  /* 0x0000002009ff7812 */ /* 0x000fe400078cc0ff */
[----:B0-----:R-:W-:Y:S01]  /*264f50*/  PRMT R0, R13, 0x7771, RZ ;  /* 0x000077710d007816 */ /* 0x001fe200000000ff */
[----:B------:R-:W2:Y:S10]  /*264f60*/  LDL.LU R29, [R1+0x7484] ;  /* 0x00748400011d7983 */ /* 0x000eb40000300800 */
[----:B------:R0:W-:Y:S01]  /*264f70*/  @P6 STG.E.U8 desc[UR4][R10.64], R0 ;  /* 0x000000000a006986 */ /* 0x0001e2000c101104 */
        /* <DEDUP_REMOVED lines=14> */
[----:B---3--:R0:W-:Y:S04]  /*265060*/  @P5 STG.E.U8 desc[UR4][R24.64], R0 ;  /* 0x0000000018005986 */ /* 0x0081e8000c101104 */
[----:B0-----:R-:W3:Y:S01]  /*265070*/  LDL.LU.64 R24, [R1+0x1198] ;  /* 0x0011980001187983 */ /* 0x001ee20000300a00 */
[----:B------:R-:W-:-:S03]  /*265080*/  LOP3.LUT P6, RZ, R27, 0x40, RZ, 0xc0, !PT ;  /* 0x000000401bff7812 */ /* 0x000fc600078cc0ff */
[----:B------:R-:W4:Y:S04]  /*265090*/  LDL.LU.64 R18, [R1+0x1190] ;  /* 0x0011900001127983 */ /* 0x000f280000300a00 */
[----:B------:R-:W4:Y:S04]  /*2650a0*/  LDL.LU.64 R22, [R1+0x1188] ;  /* 0x0011880001167983 */ /* 0x000f280000300a00 */
[----:B------:R-:W4:Y:S04]  /*2650b0*/  LDL.LU.64 R6, [R1+0x1180] ;  /* 0x0011800001067983 */ /* 0x000f280000300a00 */
[----:B------:R-:W4:Y:S04]  /*2650c0*/  LDL.LU.64 R4, [R1+0x1178] ;  /* 0x0011780001047983 */ /* 0x000f280000300a00 */
[----:B------:R-:W4:Y:S04]  /*2650d0*/  LDL.LU.64 R2, [R1+0x1170] ;  /* 0x0011700001027983 */ /* 0x000f280000300a00 */
[----:B------:R-:W4:Y:S01]  /*2650e0*/  LDL.LU R8, [R1+0x7ec] ;  /* 0x0007ec0001087983 */ /* 0x000f220000300800 */
[----:B------:R-:W-:-:S02]  /*2650f0*/  LOP3.LUT P2, RZ, R27, 0x40000, RZ, 0xc0, !PT ;  /* 0x000400001bff7812 */ /* 0x000fc4000784c0ff */
[----:B------:R-:W-:Y:S02]  /*265100*/  PRMT R0, R21, 0x7771, RZ ;  /* 0x0000777115007816 */ /* 0x000fe400000000ff */
        /* <DEDUP_REMOVED lines=14> */
[----:B------:R-:W3:Y:S01]  /*2651f0*/  LDL.LU.64 R28, [R1+0x1140] ;  /* 0x00114000011c7983 */ /* 0x000ee20000300a00 */
[----:B------:R-:W-:-:S02]  /*265200*/  LOP3.LUT P6, RZ, R27, 0x400, RZ, 0xc0, !PT ;  /* 0x000004001bff7812 */ /* 0x000fc400078cc0ff */
[----:B------:R-:W-:Y:S02]  /*265210*/  LOP3.LUT R9, R9, 0xfffffffe, RZ, 0xc0, !PT ;  /* 0xfffffffe09097812 */ /* 0x000fe400078ec0ff */
[C---:B------:R-:W-:Y:S02]  /*265220*/  LOP3.LUT P3, RZ, R27.reuse, 0x20000, RZ, 0xc0, !PT ;  /* 0x000200001bff7812 */ /* 0x040fe4000786c0ff */
[----:B------:R-:W-:Y:S02]  /*265230*/  LOP3.LUT P4, RZ, R27, 0x10000, RZ, 0xc0, !PT ;  /* 0x000100001bff7812 */ /* 0x000fe4000788c0ff */
[----:B------:R-:W-:Y:S02]  /*265240*/  PRMT R0, R21, 0x7772, RZ ;  /* 0x0000777215007816 */ /* 0x000fe400000000ff */
[----:B------:R-:W-:Y:S01]  /*265250*/  LOP3.LUT P5, RZ, R27, 0x8000, RZ, 0xc0, !PT ;  /* 0x000080001bff7812 */ /* 0x000fe200078ac0ff */
[----:B------:R-:W3:Y:S04]  /*265260*/  LDL.LU.64 R14, [R1+0x1138] ;  /* 0x00113800010e7983 */ /* 0x000ee80000300a00 */
        /* <DEDUP_REMOVED lines=8> */
[----:B------:R-:W-:Y:S01]  /*2652f0*/  LOP3.LUT P6, RZ, R27, 0x2000, RZ, 0xc0, !PT ;  /* 0x000020001bff7812 */ /* 0x000fe200078cc0ff */
[----:B----4-:R0:W-:Y:S01]  /*265300*/  @P3 STG.E.U8 desc[UR4][R18.64], R0 ;  /* 0x0000000012003986 */ /* 0x0101e2000c101104 */
[----:B------:R-:W-:Y:S02]  /*265310*/  LOP3.LUT R9, R9, 0xfffffff7, RZ, 0xc0, !PT ;  /* 0xfffffff709097812 */ /* 0x000fe400078ec0ff */
[----:B0-----:R-:W-:-:S09]  /*265320*/  PRMT R0, R21, 0x7773, RZ ;  /* 0x0000777315007816 */ /* 0x001fd200000000ff */
[----:B------:R-:W-:Y:S02]  /*265330*/  @P6 LOP3.LUT R9, R9, 0x8, RZ, 0xfc, !PT ;  /* 0x0000000809096812 */ /* 0x000fe400078efcff */
[----:B------:R-:W-:Y:S01]  /*265340*/  LOP3.LUT P6, RZ, R27, 0x4000, RZ, 0xc0, !PT ;  /* 0x000040001bff7812 */ /* 0x000fe200078cc0ff */
[----:B------:R0:W-:Y:S02]  /*265350*/  @P4 STG.E.U8 desc[UR4][R22.64], R0 ;  /* 0x0000000016004986 */ /* 0x0001e4000c101104 */
[C---:B0-----:R-:W-:Y:S02]  /*265360*/  PRMT R0, R8.reuse, 0x7770, RZ ;  /* 0x0000777008007816 */ /* 0x041fe400000000ff */
[----:B------:R-:W4:Y:S04]  /*265370*/  LDL.LU R22, [R1+0x820] ;  /* 0x0008200001167983 */ /* 0x000f280000300800 */
[----:B------:R-:W4:Y:S04]  /*265380*/  LDL.LU.64 R12, [R1+0x10f8] ;  /* 0x0010f800010c7983 */ /* 0x000f280000300a00 */
[----:B------:R-:W4:Y:S04]  /*265390*/  LDL.LU.64 R16, [R1+0x10f0] ;  /* 0x0010f00001107983 */ /* 0x000f280000300a00 */
[----:B------:R-:W4:Y:S04]  /*2653a0*/  LDL.LU R23, [R1+0x810] ;  /* 0x0008100001177983 */ /* 0x000f280000300800 */
[----:B------:R0:W-:Y:S04]  /*2653b0*/  @P5 STG.E.U8 desc[UR4][R6.64], R0 ;  /* 0x0000000006005986 */ /* 0x0001e8000c101104 */
[----:B------:R-:W4:Y:S04]  /*2653c0*/  LDL.LU.64 R18, [R1+0x10e0] ;  /* 0x0010e00001127983 */ /* 0x000f280000300a00 */
        /* <DEDUP_REMOVED lines=14> */
[----:B------:R-:W2:Y:S10]  /*2654b0*/  LDL.LU.64 R24, [R1+0x1080] ;  /* 0x0010800001187983 */ /* 0x000eb40000300a00 */
[----:B---3--:R0:W-:Y:S04]  /*2654c0*/  @P6 STG.E.U8 desc[UR4][R28.64], R0 ;  /* 0x000000001c006986 */ /* 0x0081e8000c101104 */
[----:B0-----:R-:W3:Y:S01]  /*2654d0*/  LDL.LU R29, [R1+0x7480] ;  /* 0x00748000011d7983 */ /* 0x001ee20000300800 */
[----:B------:R-:W-:-:S03]  /*2654e0*/  LOP3.LUT P6, RZ, R9, 0x1, RZ, 0xc0, !PT ;  /* 0x0000000109ff7812 */ /* 0x000fc600078cc0ff */
[----:B------:R-:W2:Y:S01]  /*2654f0*/  LDL.LU.64 R8, [R1+0x1128] ;  /* 0x0011280001087983 */ /* 0x000ea20000300a00 */
[----:B------:R-:W-:-:S09]  /*265500*/  PRMT R0, R26, 0x7771, RZ ;  /* 0x000077711a007816 */ /* 0x000fd200000000ff */
[----:B------:R0:W-:Y:S02]  /*265510*/  @P6 STG.E.U8 desc[UR4][R14.64], R0 ;  /* 0x000000000e006986 */ /* 0x0001e4000c101104 */
[----:B0-----:R-:W-:Y:S02]  /*265520*/  PRMT R0, R26, 0x7772, RZ ;  /* 0x000077721a007816 */ /* 0x001fe400000000ff */
[C---:B------:R-:W-:Y:S02]  /*265530*/  LOP3.LUT P0, RZ, R27.reuse, 0x20, RZ, 0xc0, !PT ;  /* 0x000000201bff7812 */ /* 0x040fe4000780c0ff */
[C---:B------:R-:W-:Y:S02]  /*265540*/  LOP3.LUT P1, RZ, R27.reuse, 0x10, RZ, 0xc0, !PT ;  /* 0x000000101bff7812 */ /* 0x040fe4000782c0ff */
[C---:B------:R-:W-:Y:S02]  /*265550*/  LOP3.LUT P2, RZ, R27.reuse, 0x8, RZ, 0xc0, !PT ;  /* 0x000000081bff7812 */ /* 0x040fe4000784c0ff */
[----:B------:R-:W-:-:S02]  /*265560*/  LOP3.LUT P3, RZ, R27, 0x4, RZ, 0xc0, !PT ;  /* 0x000000041bff7812 */ /* 0x000fc4000786c0ff */
[C---:B------:R-:W-:Y:S02]  /*265570*/  LOP3.LUT P4, RZ, R27.reuse, 0x2, RZ, 0xc0, !PT ;  /* 0x000000021bff7812 */ /* 0x040fe4000788c0ff */
[----:B------:R-:W-:Y:S01]  /*265580*/  LOP3.LUT P5, RZ, R27, 0x1, RZ, 0xc0, !PT ;  /* 0x000000011bff7812 */ /* 0x000fe200078ac0ff */
[----:B------:R-:W4:Y:S01]  /*265590*/  LDL.LU R14, [R1+0x747c] ;  /* 0x00747c00010e7983 */ /* 0x000f220000300800 */
[----:B---3--:R-:W-:-:S13]  /*2655a0*/  LOP3.LUT P6, RZ, R29, 0x80000000, RZ, 0xc0, !PT ;  /* 0x800000001dff7812 */ /* 0x008fda00078cc0ff */
[----:B--2---:R0:W-:Y:S01]  /*2655b0*/  @P6 STG.E.U8 desc[UR4][R8.64], R0 ;  /* 0x0000000008006986 */ /* 0x0041e2000c101104 */
[C---:B------:R-:W-:Y:S02]  /*2655c0*/  LOP3.LUT P6, RZ, R29.reuse, 0x40000000, RZ, 0xc0, !PT ;  /* 0x400000001dff7812 */ /* 0x040fe400078cc0ff */
[----:B0-----:R-:W-:Y:S02]  /*2655d0*/  PRMT R0, R26, 0x7773, RZ ;  /* 0x000077731a007816 */ /* 0x001fe400000000ff */
[----:B------:R-:W2:Y:S09]  /*2655e0*/  LDL.LU R26, [R1+0x7478] ;  /* 0x00747800011a7983 */ /* 0x000eb20000300800 */
[----:B------:R4:W-:Y:S01]  /*2655f0*/  @P6 STG.E.U8 desc[UR4][R10.64], R0 ;  /* 0x000000000a006986 */ /* 0x0009e2000c101104 */
[----:B------:R-:W-:-:S02]  /*265600*/  LOP3.LUT P6, RZ, R29, 0x20000000, RZ, 0xc0, !PT ;  /* 0x200000001dff7812 */ /* 0x000fc400078cc0ff */
        /* <DEDUP_REMOVED lines=18> */
[----:B------:R-:W4:Y:S04]  /*265730*/  LDL.LU.64 R18, [R1+0x1060] ;  /* 0x0010600001127983 */ /* 0x000f280000300a00 */
[----:B0-----:R-:W3:Y:S04]  /*265740*/  LDL.LU.64 R24, [R1+0x1050] ;  /* 0x0010500001187983 */ /* 0x001ee80000300a00 */
[----:B------:R-:W3:Y:S04]  /*265750*/  LDL.LU R21, [R1+0x824] ;  /* 0x0008240001157983 */ /* 0x000ee80000300800 */
[----:B------:R-:W4:Y:S04]  /*265760*/  LDL.LU.64 R6, [R1+0x1038] ;  /* 0x0010380001067983 */ /* 0x000f280000300a00 */
[----:B------:R-:W4:Y:S04]  /*265770*/  LDL.LU.64 R4, [R1+0x1028] ;  /* 0x0010280001047983 */ /* 0x000f280000300a00 */
[----:B------:R-:W4:Y:S04]  /*265780*/  LDL.LU R28, [R1+0x814] ;  /* 0x00081400011c7983 */ /* 0x000f280000300800 */
[----:B------:R-:W4:Y:S01]  /*265790*/  LDL.LU.64 R2, [R1+0x1018] ;  /* 0x0010180001027983 */ /* 0x000f220000300a00 */
[----:B--2---:R-:W-:-:S02]  /*2657a0*/  LOP3.LUT P2, RZ, R26, 0x80000000, RZ, 0xc0, !PT ;  /* 0x800000001aff7812 */ /* 0x004fc4000784c0ff */
[----:B---3--:R-:W-:-:S11]  /*2657b0*/  PRMT R0, R21, 0x7770, RZ ;  /* 0x0000777015007816 */ /* 0x008fd600000000ff */
[----:B------:R0:W-:Y:S04]  /*2657c0*/  @P2 STG.E.U8 desc[UR4][R22.64], R0 ;  /* 0x0000000016002986 */ /* 0x0001e8000c101104 */
[----:B0-----:R-:W2:Y:S04]  /*2657d0*/  LDL.LU.64 R22, [R1+0x1010] ;  /* 0x0010100001167983 */ /* 0x001ea80000300a00 */
[----:B------:R-:W3:Y:S01]  /*2657e0*/  LDL.LU R15, [R1+0x828] ;  /* 0x00082800010f7983 */ /* 0x000ee20000300800 */
[C---:B------:R-:W-:Y:S02]  /*2657f0*/  LOP3.LUT P3, RZ, R26.reuse, 0x40000000, RZ, 0xc0, !PT ;  /* 0x400000001aff7812 */ /* 0x040fe4000786c0ff */
[----:B------:R-:W-:-:S02]  /*265800*/  LOP3.LUT P4, RZ, R26, 0x20000000, RZ, 0xc0, !PT ;  /* 0x200000001aff7812 */ /* 0x000fc4000788c0ff */
[----:B------:R-:W-:-:S09]  /*265810*/  PRMT R0, R21, 0x7771, RZ ;  /* 0x0000777115007816 */ /* 0x000fd200000000ff */
[----:B----4-:R0:W-:Y:S02]  /*265820*/  @P3 STG.E.U8 desc[UR4][R18.64], R0 ;  /* 0x0000000012003986 */ /* 0x0101e4000c101104 */
[----:B0-----:R-:W-:-:S05]  /*265830*/  PRMT R0, R21, 0x7772, RZ ;  /* 0x0000777215007816 */ /* 0x001fca00000000ff */
[----:B------:R-:W-:Y:S01]  /*265840*/  @P4 STG.E.U8 desc[UR4][R24.64], R0 ;  /* 0x0000000018004986 */ /* 0x000fe2000c101104 */
        /* <DEDUP_REMOVED lines=13> */
[----:B---3--:R0:W-:Y:S04]  /*265920*/  STL.64 [R1+0x7470], R14 ;  /* 0x0074700e01007387 */ /* 0x0081e80000100a00 */
[----:B0-----:R-:W3:Y:S04]  /*265930*/  LDL.LU.64 R14, [R1+0xff8] ;  /* 0x000ff800010e7983 */ /* 0x001ee80000300a00 */
[----:B------:R-:W4:Y:S01]  /*265940*/  LDL.LU.64 R24, [R1+0xfd0] ;  /* 0x000fd00001187983 */ /* 0x000f220000300a00 */
[----:B------:R-:W-:-:S04]  /*265950*/  LOP3.LUT R29, R29, 0xfeffffff, RZ, 0xc0, !PT ;  /* 0xfeffffff1d1d7812 */ /* 0x000fc800078ec0ff */
        /* <DEDUP_REMOVED lines=76> */
[----:B------:R-:W2:Y:S04]  /*265e20*/  LDL.LU.64 R20, [R1+0xee8] ;  /* 0x000ee80001147983 */ /* 0x000ea80000300a00 */
[----:B------:R-:W2:Y:S04]  /*265e30*/  LDL.LU.64 R6, [R1+0xee0] ;  /* 0x000ee00001067983 */ /* 0x000ea80000300a00 */
[----:B------:R-:W2:Y:S01]  /*265e40*/  LDL.LU R15, [R1+0x81c] ;  /* 0x00081c00010f7983 */ /* 0x000ea20000300800 */
[----:B------:R-:W-:-:S02]  /*265e50*/  LOP3.LUT P2, RZ, R26, 0x1000, RZ, 0xc0, !PT ;  /* 0x000010001aff7812 */ /* 0x000fc4000784c0ff */
[----:B------:R-:W-:Y:S02]  /*265e60*/  LOP3.LUT P3, RZ, R26, 0x800, RZ, 0xc0, !PT ;  /* 0x000008001aff7812 */ /* 0x000fe4000786c0ff */
[----:B------:R-:W-:Y:S01]  /*265e70*/  PRMT R0, R13, 0x7773, RZ ;  /* 0x000077730d007816 */ /* 0x000fe200000000ff */
[----:B------:R-:W4:Y:S04]  /*265e80*/  LDL.LU.64 R4, [R1+0xed8] ;  /* 0x000ed80001047983 */ /* 0x000f280000300a00 */
[----:B------:R-:W4:Y:S04]  /*265e90*/  LDL.LU R28, [R1+0x840] ;  /* 0x00084000011c7983 */ /* 0x000f280000300800 */
[----:B---3--:R0:W-:Y:S04]  /*265ea0*/  @P2 STG.E.U8 desc[UR4][R2.64], R0 ;  /* 0x0000000002002986 */ /* 0x0081e8000c101104 */
[----:B0-----:R-:W3:Y:S01]  /*265eb0*/  LDL.LU.64 R2, [R1+0xec0] ;  /* 0x000ec00001027983 */ /* 0x001ee20000300a00 */
[----:B--2---:R-:W-:-:S05]  /*265ec0*/  PRMT R0, R15, 0x7770, RZ ;  /* 0x000077700f007816 */ /* 0x004fca00000000ff */
[----:B----4-:R0:W-:Y:S04]  /*265ed0*/  @P3 STG.E.U8 desc[UR4][R22.64], R0 ;  /* 0x0000000016003986 */ /* 0x0101e8000c101104 */
[----:B0-----:R-:W2:Y:S04]  /*265ee0*/  LDL.LU.64 R22, [R1+0xeb8] ;  /* 0x000eb80001167983 */ /* 0x001ea80000300a00 */
        /* <DEDUP_REMOVED lines=13> */
[----:B0-----:R-:W4:Y:S06]  /*265fc0*/  LDL.LU.64 R10, [R1+0xea8] ;  /* 0x000ea800010a7983 */ /* 0x001f2c0000300a00 */
        /* <DEDUP_REMOVED lines=15> */
[----:B------:R-:W-:Y:S01]  /*2660c0*/  LOP3.LUT P6, RZ, R26, 0x100, RZ, 0xc0, !PT ;  /* 0x000001001aff7812 */ /* 0x000fe200078cc0ff */
[----:B----4-:R0:W-:Y:S04]  /*2660d0*/  STL.64 [R1+0x7450], R10 ;  /* 0x0074500a01007387 */ /* 0x0101e80000100a00 */
[----:B0-----:R-:W4:Y:S04]  /*2660e0*/  LDL.LU.64 R10, [R1+0xeb0] ;  /* 0x000eb000010a7983 */ /* 0x001f280000300a00 */
[----:B------:R-:W4:Y:S01]  /*2660f0*/  LDL.LU.64 R26, [R1+0xe98] ;  /* 0x000e9800011a7983 */ /* 0x000f220000300a00 */
[----:B------:R-:W-:-:S05]  /*266100*/  PRMT R0, R15, 0x7771, RZ ;  /* 0x000077710f007816 */ /* 0x000fca00000000ff */
[----:B------:R0:W-:Y:S02]  /*266110*/  @P4 STG.E.U8 desc[UR4][R20.64], R0 ;  /* 0x0000000014004986 */ /* 0x0001e4000c101104 */
[----:B0-----:R-:W-:-:S05]  /*266120*/  PRMT R0, R15, 0x7772, RZ ;  /* 0x000077720f007816 */ /* 0x001fca00000000ff */
[----:B------:R0:W-:Y:S02]  /*266130*/  @P5 STG.E.U8 desc[UR4][R6.64], R0 ;  /* 0x0000000006005986 */ /* 0x0001e4000c101104 */
[----:B0-----:R-:W-:-:S05]  /*266140*/  PRMT R0, R15, 0x7773, RZ ;  /* 0x000077730f007816 */ /* 0x001fca00000000ff */
[----:B------:R0:W-:Y:S01]  /*266150*/  @P6 STG.E.U8 desc[UR4][R4.64], R0 ;  /* 0x0000000004006986 */ /* 0x0001e2000c101104 */
[----:B------:R-:W-:Y:S02]  /*266160*/  LOP3.LUT P6, RZ, R29, 0x80000, RZ, 0xc0, !PT ;  /* 0x000800001dff7812 */ /* 0x000fe400078cc0ff */
[----:B0-----:R-:W-:-:S11]  /*266170*/  PRMT R0, R28, 0x7770, RZ ;  /* 0x000077701c007816 */ /* 0x001fd600000000ff */
[----:B---3--:R0:W-:Y:S01]  /*266180*/  @P6 STG.E.U8 desc[UR4][R2.64], R0 ;  /* 0x0000000002006986 */ /* 0x0081e2000c101104 */
[----:B------:R-:W-:Y:S02]  /*266190*/  LOP3.LUT P6, RZ, R29, 0x40000, RZ, 0xc0, !PT ;  /* 0x000400001dff7812 */ /* 0x000fe400078cc0ff */
[----:B0-----:R-:W-:-:S11]  /*2661a0*/  PRMT R0, R28, 0x7771, RZ ;  /* 0x000077711c007816 */ /* 0x001fd600000000ff */
[----:B--2---:R0:W-:Y:S01]  /*2661b0*/  @P6 STG.E.U8 desc[UR4][R22.64], R0 ;  /* 0x0000000016006986 */ /* 0x0041e2000c101104 */
[C---:B------:R-:W-:Y:S02]  /*2661c0*/  LOP3.LUT P6, RZ, R29.reuse, 0x20000, RZ, 0xc0, !PT ;  /* 0x000200001dff7812 */ /* 0x040fe400078cc0ff */
[----:B0-----:R-:W-:Y:S01]  /*2661d0*/  PRMT R0, R28, 0x7772, RZ ;  /* 0x000077721c007816 */ /* 0x001fe200000000ff */
[----:B----4-:R0:W-:Y:S10]  /*2661e0*/  STL.64 [R1+0x7440], R26 ;  /* 0x0074401a01007387 */ /* 0x0101f40000100a00 */
        /* <DEDUP_REMOVED lines=35> */
[----:B------:R4:W-:Y:S02]  /*266420*/  @P6 STG.E.U8 desc[UR4][R12.64], R0 ;  /* 0x000000000c006986 */ /* 0x0009e4000c101104 */
[----:B----4-:R-:W-:-:S05]  /*266430*/  PRMT R0, R21, 0x7770, RZ ;  /* 0x0000777015007816 */ /* 0x010fca00000000ff */
        /* <DEDUP_REMOVED lines=55> */
[----:B------:R-:W4:Y:S04]  /*2667b0*/  LDL.LU.64 R8, [R1+0xe00] ;  /* 0x000e000001087983 */ /* 0x000f280000300a00 */
[----:B------:R-:W4:Y:S04]  /*2667c0*/  LDL.LU.64 R10, [R1+0xdf8] ;  /* 0x000df800010a7983 */ /* 0x000f280000300a00 */
        /* <DEDUP_REMOVED lines=31> */
[----:B0-----:R-:W3:Y:S01]  /*2669c0*/  LDL.LU.64 R14, [R1+0x7430] ;  /* 0x00743000010e7983 */ /* 0x001ee20000300a00 */
[----:B------:R-:W-:Y:S02]  /*2669d0*/  LOP3.LUT P6, RZ, R29, 0x80, RZ, 0xc0, !PT ;  /* 0x000000801dff7812 */ /* 0x000fe400078cc0ff */
[----:B------:R-:W-:-:S11]  /*2669e0*/  PRMT R0, R28, 0x7773, RZ ;  /* 0x000077731c007816 */ /* 0x000fd600000000ff */
        /* <DEDUP_REMOVED lines=25> */
[----:B------:R-:W3:Y:S04]  /*266b80*/  LDL.LU R24, [R1+0x7428] ;  /* 0x0074280001187983 */ /* 0x000ee80000300800 */
[----:B------:R0:W-:Y:S02]  /*266b90*/  @P4 STG.E.U8 desc[UR4][R2.64], R0 ;  /* 0x0000000002004986 */ /* 0x0001e4000c101104 */
[----:B0-----:R-:W-:-:S02]  /*266ba0*/  PRMT R0, R21, 0x7770, RZ ;  /* 0x0000777015007816 */ /* 0x001fc400000000ff */
[----:B------:R-:W4:Y:S04]  /*266bb0*/  LDL.LU.64 R2, [R1+0xdb8] ;  /* 0x000db80001027983 */ /* 0x000f280000300a00 */
[----:B--2---:R0:W-:Y:S04]  /*266bc0*/  @P5 STG.E.U8 desc[UR4][R22.64], R0 ;  /* 0x0000000016005986 */ /* 0x0041e8000c101104 */
[----:B0-----:R-:W2:Y:S01]  /*266bd0*/  LDL.LU.64 R22, [R1+0xdb0] ;  /* 0x000db00001167983 */ /* 0x001ea20000300a00 */
[C---:B------:R-:W-:Y:S02]  /*266be0*/  LOP3.LUT P2, RZ, R25.reuse, 0x40, RZ, 0xc0, !PT ;  /* 0x0000004019ff7812 */ /* 0x040fe4000784c0ff */
[----:B------:R-:W-:-:S02]  /*266bf0*/  LOP3.LUT P3, RZ, R25, 0x20, RZ, 0xc0, !PT ;  /* 0x0000002019ff7812 */ /* 0x000fc4000786c0ff */
[C---:B------:R-:W-:Y:S01]  /*266c00*/  PRMT R0, R21.reuse, 0x7771, RZ ;  /* 0x0000777115007816 */ /* 0x040fe200000000ff */
[----:B------:R-:W2:Y:S04]  /*266c10*/  LDL.LU.64 R18, [R1+0xda8] ;  /* 0x000da80001127983 */ /* 0x000ea80000300a00 */
[----:B------:R-:W3:Y:S04]  /*266c20*/  LDL.LU.64 R6, [R1+0xda0] ;  /* 0x000da00001067983 */ /* 0x000ee80000300a00 */
[----:B------:R-:W3:Y:S04]  /*266c30*/  LDL.LU.64 R4, [R1+0xd98] ;  /* 0x000d980001047983 */ /* 0x000ee80000300a00 */
[----:B------:R-:W3:Y:S04]  /*266c40*/  LDL.LU R20, [R1+0x850] ;  /* 0x0008500001147983 */ /* 0x000ee80000300800 */
[----:B----4-:R0:W-:Y:S02]  /*266c50*/  @P2 STG.E.U8 desc[UR4][R2.64], R0 ;  /* 0x0000000002002986 */ /* 0x0101e4000c101104 */
[----:B0-----:R-:W-:-:S02]  /*266c60*/  PRMT R0, R21, 0x7772, RZ ;  /* 0x0000777215007816 */ /* 0x001fc400000000ff */
[----:B------:R-:W4:Y:S04]  /*266c70*/  LDL.LU.64 R2, [R1+0xd88] ;  /* 0x000d880001027983 */ /* 0x000f280000300a00 */
[----:B------:R-:W3:Y:S04]  /*266c80*/  LDL.LU R28, [R1+0x864] ;  /* 0x00086400011c7983 */ /* 0x000ee80000300800 */
[----:B--2---:R0:W-:Y:S04]  /*266c90*/  @P3 STG.E.U8 desc[UR4][R22.64], R0 ;  /* 0x0000000016003986 */ /* 0x0041e8000c101104 */
[----:B0-----:R-:W2:Y:S04]  /*266ca0*/  LDL.LU.64 R22, [R1+0xd90] ;  /* 0x000d900001167983 */ /* 0x001ea80000300a00 */
[----:B------:R-:W2:Y:S04]  /*266cb0*/  LDL.LU.64 R26, [R1+0xd68] ;  /* 0x000d6800011a7983 */ /* 0x000ea80000300a00 */
[----:B--2---:R0:W-:Y:S04]  /*266cc0*/  STL.64 [R1+0x7418], R26 ;  /* 0x0074181a01007387 */ /* 0x0041e80000100a00 */
[----:B0-----:R-:W2:Y:S01]  /*266cd0*/  LDL.LU.64 R26, [R1+0xd78] ;  /* 0x000d7800011a7983 */ /* 0x001ea20000300a00 */
[----:B---3--:R-:W-:-:S02]  /*266ce0*/  LOP3.LUT P6, RZ, R24, 0x4000000, RZ, 0xc0, !PT ;  /* 0x0400000018ff7812 */ /* 0x008fc400078cc0ff */
        /* <DEDUP_REMOVED lines=25> */
[----:B------:R-:W3:Y:S04]  /*266e80*/  LDL.LU R15, [R1+0x854] ;  /* 0x00085400010f7983 */ /* 0x000ee80000300800 */
[----:B------:R-:W3:Y:S04]  /*266e90*/  LDL.LU.64 R10, [R1+0xd60] ;  /* 0x000d6000010a7983 */ /* 0x000ee80000300a00 */
[----:B------:R-:W3:Y:S04]  /*266ea0*/  LDL.LU.64 R12, [R1+0xd58] ;  /* 0x000d5800010c7983 */ /* 0x000ee80000300a00 */
[----:B------:R-:W3:Y:S04]  /*266eb0*/  LDL.LU R21, [R1+0x868] ;  /* 0x0008680001157983 */ /* 0x000ee80000300800 */
[----:B------:R-:W3:Y:S01]  /*266ec0*/  LDL.LU.64 R16, [R1+0xd50] ;  /* 0x000d500001107983 */ /* 0x000ee20000300a00 */
[----:B------:R-:W-:-:S02]  /*266ed0*/  @P6 LOP3.LUT R29, R29, 0x4, RZ, 0xfc, !PT ;  /* 0x000000041d1d6812 */ /* 0x000fc400078efcff */
[----:B------:R-:W-:Y:S02]  /*266ee0*/  LOP3.LUT P6, RZ, R25, 0x2, RZ, 0xc0, !PT ;  /* 0x0000000219ff7812 */ /* 0x000fe400078cc0ff */
[----:B------:R-:W-:Y:S01]  /*266ef0*/  LOP3.LUT R29, R29, 0xfffffff7, RZ, 0xc0, !PT ;  /* 0xfffffff71d1d7812 */ /* 0x000fe200078ec0ff */
[----:B------:R0:W-:Y:S10]  /*266f00*/  @P4 STG.E.U8 desc[UR4][R18.64], R0 ;  /* 0x0000000012004986 */ /* 0x0001f4000c101104 */
[----:B------:R-:W-:-:S02]  /*266f10*/  @P6 LOP3.LUT R29, R29, 0x8, RZ, 0xfc, !PT ;  /* 0x000000081d1d6812 */ /* 0x000fc400078efcff */
[----:B------:R-:W-:Y:S02]  /*266f20*/  LOP3.LUT P6, RZ, R25, 0x4, RZ, 0xc0, !PT ;  /* 0x0000000419ff7812 */ /* 0x000fe400078cc0ff */
[C---:B0-----:R-:W-:Y:S01]  /*266f30*/  PRMT R0, R20.reuse, 0x7770, RZ ;  /* 0x0000777014007816 */ /* 0x041fe200000000ff */
[----:B------:R-:W3:Y:S04]  /*266f40*/  LDL.LU.64 R18, [R1+0xd48] ;  /* 0x000d480001127983 */ /* 0x000ee80000300a00 */
[----:B------:R0:W-:Y:S02]  /*266f50*/  @P5 STG.E.U8 desc[UR4][R6.64], R0 ;  /* 0x0000000006005986 */ /* 0x0001e4000c101104 */
[----:B0-----:R-:W-:Y:S02]  /*266f60*/  PRMT R0, R20, 0x7771, RZ ;  /* 0x0000777114007816 */ /* 0x001fe400000000ff */
[----:B------:R-:W3:Y:S04]  /*266f70*/  LDL.LU.64 R6, [R1+0xd40] ;  /* 0x000d400001067983 */ /* 0x000ee80000300a00 */
[----:B------:R0:W-:Y:S01]  /*266f80*/  @P6 STG.E.U8 desc[UR4][R4.64], R0 ;  /* 0x0000000004006986 */ /* 0x0001e2000c101104 */
[----:B------:R-:W-:-:S02]  /*266f90*/  LOP3.LUT P6, RZ, R29, 0x8, RZ, 0xc0, !PT ;  /* 0x000000081dff7812 */ /* 0x000fc400078cc0ff */
[----:B0-----:R-:W-:Y:S01]  /*266fa0*/  PRMT R0, R20, 0x7772, RZ ;  /* 0x0000777214007816 */ /* 0x001fe200000000ff */
[----:B------:R-:W3:Y:S10]  /*266fb0*/  LDL.LU.64 R4, [R1+0xd30] ;  /* 0x000d300001047983 */ /* 0x000ef40000300a00 */
[----:B----4-:R0:W-:Y:S01]  /*266fc0*/  @P6 STG.E.U8 desc[UR4][R2.64], R0 ;  /* 0x0000000002006986 */ /* 0x0101e2000c101104 */
[----:B------:R-:W-:-:S02]  /*266fd0*/  LOP3.LUT P6, RZ, R29, 0x4, RZ, 0xc0, !PT ;  /* 0x000000041dff7812 */ /* 0x000fc400078cc0ff */
[----:B0-----:R-:W-:Y:S01]  /*266fe0*/  PRMT R0, R20, 0x7773, RZ ;  /* 0x0000777314007816 */ /* 0x001fe200000000ff */
[----:B------:R-:W4:Y:S10]  /*266ff0*/  LDL.LU.64 R2, [R1+0xd38] ;  /* 0x000d380001027983 */ /* 0x000f340000300a00 */
        /* <DEDUP_REMOVED lines=38> */
[----:B----4-:R0:W-:Y:S02]  /*267260*/  @P4 STG.E.U8 desc[UR4][R2.64], R0 ;  /* 0x0000000002004986 */ /* 0x0101e4000c101104 */
[----:B0-----:R-:W-:-:S05]  /*267270*/  PRMT R0, R21, 0x7773, RZ ;  /* 0x0000777315007816 */ /* 0x001fca00000000ff */
[----:B------:R0:W-:Y:S04]  /*267280*/  @P5 STG.E.U8 desc[UR4][R22.64], R0 ;  /* 0x0000000016005986 */ /* 0x0001e8000c101104 */
[----:B0-----:R-:W3:Y:S04]  /*267290*/  LDL.LU.64 R22, [R1+0xd18] ;  /* 0x000d180001167983 */ /* 0x001ee80000300a00 */
[----:B------:R-:W4:Y:S04]  /*2672a0*/  LDL.LU.64 R16, [R1+0xd10] ;  /* 0x000d100001107983 */ /* 0x000f280000300a00 */
[----:B------:R-:W2:Y:S04]  /*2672b0*/  LDL.LU R15, [R1+0x858] ;  /* 0x00085800010f7983 */ /* 0x000ea80000300800 */
[----:B------:R-:W3:Y:S04]  /*2672c0*/  LDL.LU.64 R18, [R1+0xd08] ;  /* 0x000d080001127983 */ /* 0x000ee80000300a00 */
[----:B------:R-:W3:Y:S04]  /*2672d0*/  LDL.LU.64 R20, [R1+0xd00] ;  /* 0x000d000001147983 */ /* 0x000ee80000300a00 */
[----:B------:R-:W3:Y:S04]  /*2672e0*/  LDL.LU.64 R6, [R1+0xcf8] ;  /* 0x000cf80001067983 */ /* 0x000ee80000300a00 */
[----:B------:R-:W3:Y:S01]  /*2672f0*/  LDL.LU R3, [R1+0x86c] ;  /* 0x00086c0001037983 */ /* 0x000ee20000300800 */
[----:B------:R-:W-:-:S02]  /*267300*/  LOP3.LUT P1, RZ, R24, 0x80000, RZ, 0xc0, !PT ;  /* 0x0008000018ff7812 */ /* 0x000fc4000782c0ff */
        /* <DEDUP_REMOVED lines=12> */
[----:B--2---:R-:W-:-:S05]  /*2673d0*/  PRMT R0, R15, 0x7770, RZ ;  /* 0x000077700f007816 */ /* 0x004fca00000000ff */
[----:B------:R0:W-:Y:S02]  /*2673e0*/  @P1 STG.E.U8 desc[UR4][R4.64], R0 ;  /* 0x0000000004001986 */ /* 0x0001e4000c101104 */
[----:B0-----:R-:W-:Y:S02]  /*2673f0*/  PRMT R0, R15, 0x7771, RZ ;  /* 0x000077710f007816 */ /* 0x001fe400000000ff */
[----:B------:R-:W2:Y:S04]  /*267400*/  LDL.LU.64 R4, [R1+0xcf0] ;  /* 0x000cf00001047983 */ /* 0x000ea80000300a00 */
[----:B---3--:R0:W-:Y:S04]  /*267410*/  @P3 STG.E.U8 desc[UR4][R22.64], R0 ;  /* 0x0000000016003986 */ /* 0x0081e8000c101104 */
[----:B0-----:R-:W3:Y:S04]  /*267420*/  LDL.LU.64 R22, [R1+0xce8] ;  /* 0x000ce80001167983 */ /* 0x001ee80000300a00 */
[----:B------:R-:W3:Y:S01]  /*267430*/  LDL.LU.64 R28, [R1+0xcd8] ;  /* 0x000cd800011c7983 */ /* 0x000ee20000300a00 */
[----:B------:R-:W-:-:S02]  /*267440*/  @P6 LOP3.LUT R14, R14, 0x1000000, RZ, 0xfc, !PT ;  /* 0x010000000e0e6812 */ /* 0x000fc400078efcff */
        /* <DEDUP_REMOVED lines=13> */
[----:B0-----:R-:W-:-:S07]  /*267520*/  PRMT R0, R15, 0x7773, RZ ;  /* 0x000077730f007816 */ /* 0x001fce00000000ff */
[----:B------:R-:W-:Y:S02]  /*267530*/  @P6 LOP3.LUT R14, R14, 0x8000000, RZ, 0xfc, !PT ;  /* 0x080000000e0e6812 */ /* 0x000fe400078efcff */
        /* <DEDUP_REMOVED lines=8> */
[----:B--2---:R0:W-:Y:S01]  /*2675c0*/  @P6 STG.E.U8 desc[UR4][R4.64], R0 ;  /* 0x0000000004006986 */ /* 0x0041e2000c101104 */
[----:B------:R-:W-:-:S03]  /*2675d0*/  LOP3.LUT P6, RZ, R14, 0x4000000, RZ, 0xc0, !PT ;  /* 0x040000000eff7812 */ /* 0x000fc600078cc0ff */
[----:B---3--:R1:W-:Y:S01]  /*2675e0*/  STL.64 [R1+0x7408], R28 ;  /* 0x0074081c01007387 */ /* 0x0083e20000100a00 */
[----:B0-----:R-:W-:-:S03]  /*2675f0*/  PRMT R0, R3, 0x7773, RZ ;  /* 0x0000777303007816 */ /* 0x001fc600000000ff */
[----:B-1----:R-:W2:Y:S04]  /*267600*/  LDL.LU.64 R28, [R1+0xce0] ;  /* 0x000ce000011c7983 */ /* 0x002ea80000300a00 */
        /* <DEDUP_REMOVED lines=11> */
[----:B------:R0:W-:Y:S04]  /*2676c0*/  @P6 STG.E.U8 desc[UR4][R22.64], R0 ;  /* 0x0000000016006986 */ /* 0x0001e8000c101104 */
[----:B0-----:R-:W2:Y:S01]  /*2676d0*/  LDL.LU.64 R22, [R1+0x7410] ;  /* 0x0074100001167983 */ /* 0x001ea20000300a00 */
        /* <DEDUP_REMOVED lines=16> */
[C---:B------:R-:W-:Y:S02]  /*2677e0*/  LOP3.LUT P6, RZ, R14.reuse, 0x400000, RZ, 0xc0, !PT ;  /* 0x004000000eff7812 */ /* 0x040fe400078cc0ff */
[----:B0-----:R-:W-:Y:S02]  /*2677f0*/  PRMT R0, R23, 0x7773, RZ ;  /* 0x0000777317007816 */ /* 0x001fe400000000ff */
[----:B------:R-:W2:Y:S09]  /*267800*/  LDL.LU R23, [R1+0x7404] ;  /* 0x0074040001177983 */ /* 0x000eb20000300800 */
[----:B----4-:R0:W-:Y:S01]  /*267810*/  @P6 STG.E.U8 desc[UR4][R8.64], R0 ;  /* 0x0000000008006986 */ /* 0x0101e2000c101104 */
        /* <DEDUP_REMOVED lines=17> */
[----:B------:R-:W4:Y:S04]  /*267930*/  LDL.LU.64 R12, [R1+0xc80] ;  /* 0x000c8000010c7983 */ /* 0x000f280000300a00 */
[----:B------:R-:W4:Y:S04]  /*267940*/  LDL.LU.64 R4, [R1+0xc70] ;  /* 0x000c700001047983 */ /* 0x000f280000300a00 */
[----:B------:R-:W4:Y:S04]  /*267950*/  LDL.LU R15, [R1+0x7f4] ;  /* 0x0007f400010f7983 */ /* 0x000f280000300800 */
[----:B------:R-:W4:Y:S04]  /*267960*/  LDL.LU.64 R16, [R1+0xc68] ;  /* 0x000c680001107983 */ /* 0x000f280000300a00 */
[----:B------:R-:W4:Y:S04]  /*267970*/  LDL.LU.64 R18, [R1+0xc58] ;  /* 0x000c580001127983 */ /* 0x000f280000300a00 */
[----:B------:R-:W4:Y:S04]  /*267980*/  LDL.LU.64 R20, [R1+0xc60] ;  /* 0x000c600001147983 */ /* 0x000f280000300a00 */
[----:B------:R-:W4:Y:S01]  /*267990*/  LDL.LU R28, [R1+0x504] ;  /* 0x00050400011c7983 */ /* 0x000f220000300800 */
[----:B------:R-:W-:-:S02]  /*2679a0*/  LOP3.LUT P3, RZ, R24, 0x1, RZ, 0xc0, !PT ;  /* 0x0000000118ff7812 */ /* 0x000fc4000786c0ff */
[----:B------:R-:W-:Y:S02]  /*2679b0*/  LOP3.LUT R14, R14, 0xfff7ffff, RZ, 0xc0, !PT ;  /* 0xfff7ffff0e0e7812 */ /* 0x000fe400078ec0ff */
[----:B------:R-:W-:Y:S01]  /*2679c0*/  PRMT R0, R10, 0x7773, RZ ;  /* 0x000077730a007816 */ /* 0x000fe200000000ff */
[----:B------:R-:W4:Y:S01]  /*2679d0*/  LDL.LU.64 R6, [R1+0xc50] ;  /* 0x000c500001067983 */ /* 0x000f220000300a00 */
[C---:B--2---:R-:W-:Y:S02]  /*2679e0*/  LOP3.LUT P6, RZ, R23.reuse, 0x2000000, RZ, 0xc0, !PT ;  /* 0x0200000017ff7812 */ /* 0x044fe400078cc0ff */
[----:B------:R-:W-:-:S11]  /*2679f0*/  LOP3.LUT P4, RZ, R23, 0x100000, RZ, 0xc0, !PT ;  /* 0x0010000017ff7812 */ /* 0x000fd6000788c0ff */
[----:B------:R-:W-:Y:S02]  /*267a00*/  @P6 LOP3.LUT R14, R14, 0x80000, RZ, 0xfc, !PT ;  /* 0x000800000e0e6812 */ /* 0x000fe400078efcff */
[C---:B------:R-:W-:Y:S02]  /*267a10*/  LOP3.LUT P6, RZ, R23.reuse, 0x4000000, RZ, 0xc0, !PT ;  /* 0x0400000017ff7812 */ /* 0x040fe400078cc0ff */
[----:B------:R-:W-:Y:S02]  /*267a20*/  LOP3.LUT R14, R14, 0xffefffff, RZ, 0xc0, !PT ;  /* 0xffefffff0e0e7812 */ /* 0x000fe400078ec0ff */
[----:B------:R-:W-:-:S09]  /*267a30*/  LOP3.LUT P2, RZ, R23, 0x80000000, RZ, 0xc0, !PT ;  /* 0x8000000017ff7812 */ /* 0x000fd2000784c0ff */
[----:B------:R-:W-:-:S04]  /*267a40*/  @P6 LOP3.LUT R14, R14, 0x100000, RZ, 0xfc, !PT ;  /* 0x001000000e0e6812 */ /* 0x000fc800078efcff */
[----:B------:R-:W-:-:S04]  /*267a50*/  LOP3.LUT R14, R14, 0xffff7fff, RZ, 0xc0, !PT ;  /* 0xffff7fff0e0e7812 */ /* 0x000fc800078ec0ff */
[----:B------:R-:W-:Y:S02]  /*267a60*/  @P4 LOP3.LUT R14, R14, 0x8000, RZ, 0xfc, !PT ;  /* 0x000080000e0e4812 */ /* 0x000fe400078efcff */
[C---:B------:R-:W-:Y:S02]  /*267a70*/  LOP3.LUT P4, RZ, R23.reuse, 0x200000, RZ, 0xc0, !PT ;  /* 0x0020000017ff7812 */ /* 0x040fe4000788c0ff */
[C---:B------:R-:W-:Y:S02]  /*267a80*/  LOP3.LUT P0, RZ, R23.reuse, 0x40000000, RZ, 0xc0, !PT ;  /* 0x4000000017ff7812 */ /* 0x040fe4000780c0ff */
[----:B------:R-:W-:Y:S02]  /*267a90*/  LOP3.LUT R14, R14, 0xfffeffff, RZ, 0xc0, !PT ;  /* 0xfffeffff0e0e7812 */ /* 0x000fe400078ec0ff */
[----:B------:R-:W-:-:S07]  /*267aa0*/  LOP3.LUT P1, RZ, R23, 0x20000000, RZ, 0xc0, !PT ;  /* 0x2000000017ff7812 */ /* 0x000fce000782c0ff */
[----:B------:R-:W-:Y:S02]  /*267ab0*/  @P4 LOP3.LUT R14, R14, 0x10000, RZ, 0xfc, !PT ;  /* 0x000100000e0e4812 */ /* 0x000fe400078efcff */
[C---:B------:R-:W-:Y:S02]  /*267ac0*/  LOP3.LUT P4, RZ, R23.reuse, 0x400000, RZ, 0xc0, !PT ;  /* 0x0040000017ff7812 */ /* 0x040fe4000788c0ff */
[C---:B------:R-:W-:Y:S02]  /*267ad0*/  LOP3.LUT P5, RZ, R23.reuse, 0x10000000, RZ, 0xc0, !PT ;  /* 0x1000000017ff7812 */ /* 0x040fe400078ac0ff */
[----:B------:R-:W-:Y:S02]  /*267ae0*/  LOP3.LUT R14, R14, 0xfffdffff, RZ, 0xc0, !PT ;  /* 0xfffdffff0e0e7812 */ /* 0x000fe400078ec0ff */
[----:B------:R-:W-:-:S07]  /*267af0*/  LOP3.LUT P6, RZ, R23, 0x8000000, RZ, 0xc0, !PT ;  /* 0x0800000017ff7812 */ /* 0x000fce00078cc0ff */
[----:B------:R-:W-:Y:S02]  /*267b00*/  @P4 LOP3.LUT R14, R14, 0x20000, RZ, 0xfc, !PT ;  /* 0x000200000e0e4812 */ /* 0x000fe400078efcff */
[----:B------:R-:W-:Y:S02]  /*267b10*/  LOP3.LUT P4, RZ, R23, 0x800000, RZ, 0xc0, !PT ;  /* 0x0080000017ff7812 */ /* 0x000fe4000788c0ff */
[----:B------:R-:W-:Y:S01]  /*267b20*/  LOP3.LUT R14, R14, 0xfffbffff, RZ, 0xc0, !PT ;  /* 0xfffbffff0e0e7812 */ /* 0x000fe200078ec0ff */
[----:B---3--:R0:W-:Y:S04]  /*267b30*/  @P3 STG.E.U8 desc[UR4][R2.64], R0 ;  /* 0x0000000002003986 */ /* 0x0081e8000c101104 */
[----:B0-----:R-:W2:Y:S04]  /*267b40*/  LDL.LU.64 R2, [R1+0xc48] ;  /* 0x000c480001027983 */ /* 0x001ea80000300a00 */
[----:B------:R-:W3:Y:S04]  /*267b50*/  LDL.LU R10, [R1+0x7f8] ;  /* 0x0007f800010a7983 */ /* 0x000ee80000300800 */
[----:B------:R-:W3:Y:S01]  /*267b60*/  LDL.LU.64 R26, [R1+0xc40] ;  /* 0x000c4000011a7983 */ /* 0x000ee20000300a00 */
[----:B----4-:R-:W-:-:S05]  /*267b70*/  PRMT R0, R15, 0x7770, RZ ;  /* 0x000077700f007816 */ /* 0x010fca00000000ff */
[----:B------:R0:W-:Y:S04]  /*267b80*/  @P2 STG.E.U8 desc[UR4][R8.64], R0 ;  /* 0x0000000008002986 */ /* 0x0001e8000c101104 */
[----:B0-----:R-:W4:Y:S01]  /*267b90*/  LDL.LU.64 R8, [R1+0xc38] ;  /* 0x000c380001087983 */ /* 0x001f220000300a00 */
[----:B------:R-:W-:-:S05]  /*267ba0*/  PRMT R0, R15, 0x7771, RZ ;  /* 0x000077710f007816 */ /* 0x000fca00000000ff */
[----:B------:R0:W-:Y:S02]  /*267bb0*/  @P0 STG.E.U8 desc[UR4][R12.64], R0 ;  /* 0x000000000c000986 */ /* 0x0001e4000c101104 */
[----:B0-----:R-:W-:-:S05]  /*267bc0*/  PRMT R0, R15, 0x7772, RZ ;  /* 0x000077720f007816 */ /* 0x001fca00000000ff */
[----:B------:R0:W-:Y:S04]  /*267bd0*/  @P1 STG.E.U8 desc[UR4][R4.64], R0 ;  /* 0x0000000004001986 */ /* 0x0001e8000c101104 */
[----:B0-----:R-:W4:Y:S01]  /*267be0*/  LDL.LU.64 R4, [R1+0xc30] ;  /* 0x000c300001047983 */ /* 0x001f220000300a00 */
[----:B------:R-:W-:Y:S02]  /*267bf0*/  PRMT R0, R15, 0x7773, RZ ;  /* 0x000077730f007816 */ /* 0x000fe400000000ff */
[----:B------:R-:W-:Y:S01]  /*267c00*/  @P4 LOP3.LUT R14, R14, 0x40000, RZ, 0xfc, !PT ;  /* 0x000400000e0e4812 */ /* 0x000fe200078efcff */
[----:B------:R-:W4:Y:S04]  /*267c10*/  LDL.LU.64 R12, [R1+0xc28] ;  /* 0x000c2800010c7983 */ /* 0x000f280000300a00 */
[----:B------:R0:W-:Y:S02]  /*267c20*/  @P5 STG.E.U8 desc[UR4][R16.64], R0 ;  /* 0x0000000010005986 */ /* 0x0001e4000c101104 */
[----:B0-----:R-:W-:-:S02]  /*267c30*/  PRMT R0, R28, 0x7770, RZ ;  /* 0x000077701c007816 */ /* 0x001fc400000000ff */
[----:B------:R-:W4:Y:S04]  /*267c40*/  LDL.LU.64 R16, [R1+0xc20] ;  /* 0x000c200001107983 */ /* 0x000f280000300a00 */
[----:B------:R0:W-:Y:S01]  /*267c50*/  @P6 STG.E.U8 desc[UR4][R18.64], R0 ;  /* 0x0000000012006986 */ /* 0x0001e2000c101104 */
[----:B------:R-:W-:-:S03]  /*267c60*/  LOP3.LUT P6, RZ, R14, 0x100000, RZ, 0xc0, !PT ;  /* 0x001000000eff7812 */ /* 0x000fc600078cc0ff */
[----:B0-----:R-:W4:Y:S01]  /*267c70*/  LDL.LU.64 R18, [R1+0xc10] ;  /* 0x000c100001127983 */ /* 0x001f220000300a00 */
[----:B------:R-:W-:-:S09]  /*267c80*/  PRMT R0, R28, 0x7771, RZ ;  /* 0x000077711c007816 */ /* 0x000fd200000000ff */
[----:B------:R0:W-:Y:S04]  /*267c90*/  @P6 STG.E.U8 desc[UR4][R20.64], R0 ;  /* 0x0000000014006986 */ /* 0x0001e8000c101104 */
[----:B0-----:R-:W4:Y:S01]  /*267ca0*/  LDL.LU.64 R20, [R1+0xc18] ;  /* 0x000c180001147983 */ /* 0x001f220000300a00 */
[----:B------:R-:W-:Y:S02]  /*267cb0*/  LOP3.LUT P6, RZ, R14, 0x80000, RZ, 0xc0, !PT ;  /* 0x000800000eff7812 */ /* 0x000fe400078cc0ff */
[----:B------:R-:W-:Y:S02]  /*267cc0*/  LOP3.LUT P4, RZ, R23, 0x1000000, RZ, 0xc0, !PT ;  /* 0x0100000017ff7812 */ /* 0x000fe4000788c0ff */
[----:B------:R-:W-:-:S09]  /*267cd0*/  PRMT R0, R28, 0x7772, RZ ;  /* 0x000077721c007816 */ /* 0x000fd200000000ff */
[----:B------:R0:W-:Y:S02]  /*267ce0*/  @P6 STG.E.U8 desc[UR4][R6.64], R0 ;  /* 0x0000000006006986 */ /* 0x0001e4000c101104 */
[----:B0-----:R-:W-:Y:S02]  /*267cf0*/  PRMT R0, R28, 0x7773, RZ ;  /* 0x000077731c007816 */ /* 0x001fe400000000ff */
[----:B------:R-:W4:Y:S04]  /*267d00*/  LDL.LU.64 R6, [R1+0xc08] ;  /* 0x000c080001067983 */ /* 0x000f280000300a00 */
[----:B------:R-:W4:Y:S01]  /*267d10*/  LDL.LU R15, [R1+0x7fc] ;  /* 0x0007fc00010f7983 */ /* 0x000f220000300800 */
[C---:B------:R-:W-:Y:S02]  /*267d20*/  LOP3.LUT P3, RZ, R23.reuse, 0x80000, RZ, 0xc0, !PT ;  /* 0x0008000017ff7812 */ /* 0x040fe4000786c0ff */
[----:B------:R-:W-:-:S02]  /*267d30*/  LOP3.LUT P2, RZ, R23, 0x40000, RZ, 0xc0, !PT ;  /* 0x0004000017ff7812 */ /* 0x000fc4000784c0ff */
[----:B------:R-:W-:Y:S01]  /*267d40*/  LOP3.LUT P0, RZ, R23, 0x20000, RZ, 0xc0, !PT ;  /* 0x0002000017ff7812 */ /* 0x000fe2000780c0ff */
[----:B--2---:R3:W-:Y:S01]  /*267d50*/  @P4 STG.E.U8 desc[UR4][R2.64], R0 ;  /* 0x0000000002004986 */ /* 0x0047e2000c101104 */
[----:B------:R-:W-:Y:S02]  /*267d60*/  LOP3.LUT P4, RZ, R14, 0x40000, RZ, 0xc0, !PT ;  /* 0x000400000eff7812 */ /* 0x000fe4000788c0ff */
[----:B---3--:R-:W-:Y:S01]  /*267d70*/  PRMT R0, R10, 0x7770, RZ ;  /* 0x000077700a007816 */ /* 0x008fe200000000ff */
[----:B------:R-:W2:Y:S10]  /*267d80*/  LDL.LU.64 R2, [R1+0xbf0] ;  /* 0x000bf00001027983 */ /* 0x000eb40000300a00 */
[----:B------:R0:W-:Y:S01]  /*267d90*/  @P4 STG.E.U8 desc[UR4][R26.64], R0 ;  /* 0x000000001a004986 */ /* 0x0001e2000c101104 */
[----:B------:R-:W-:-:S02]  /*267da0*/  LOP3.LUT P4, RZ, R14, 0x20000, RZ, 0xc0, !PT ;  /* 0x000200000eff7812 */ /* 0x000fc4000788c0ff */
[----:B0-----:R-:W-:-:S11]  /*267db0*/  PRMT R0, R10, 0x7771, RZ ;  /* 0x000077710a007816 */ /* 0x001fd600000000ff */
[----:B----4-:R0:W-:Y:S01]  /*267dc0*/  @P4 STG.E.U8 desc[UR4][R8.64], R0 ;  /* 0x0000000008004986 */ /* 0x0101e2000c101104 */
[----:B------:R-:W-:Y:S02]  /*267dd0*/  LOP3.LUT P4, RZ, R14, 0x10000, RZ, 0xc0, !PT ;  /* 0x000100000eff7812 */ /* 0x000fe4000788c0ff */
[----:B0-----:R-:W-:-:S11]  /*267de0*/  PRMT R0, R10, 0x7772, RZ ;  /* 0x000077720a007816 */ /* 0x001fd600000000ff */
[----:B------:R0:W-:Y:S01]  /*267df0*/  @P4 STG.E.U8 desc[UR4][R4.64], R0 ;  /* 0x0000000004004986 */ /* 0x0001e2000c101104 */
[----:B------:R-:W-:Y:S02]  /*267e00*/  LOP3.LUT P4, RZ, R14, 0x8000, RZ, 0xc0, !PT ;  /* 0x000080000eff7812 */ /* 0x000fe4000788c0ff */
[----:B0-----:R-:W-:Y:S01]  /*267e10*/  PRMT R0, R10, 0x7773, RZ ;  /* 0x000077730a007816 */ /* 0x001fe200000000ff */
[----:B------:R-:W3:Y:S10]  /*267e20*/  LDL.LU.64 R4, [R1+0xbe8] ;  /* 0x000be80001047983 */ /* 0x000ef40000300a00 */
[----:B------:R0:W-:Y:S02]  /*267e30*/  @P4 STG.E.U8 desc[UR4][R12.64], R0 ;  /* 0x000000000c004986 */ /* 0x0001e4000c101104 */
[----:B0-----:R-:W-:-:S05]  /*267e40*/  PRMT R0, R22, 0x7770, RZ ;  /* 0x0000777016007816 */ /* 0x001fca00000000ff */
[----:B------:R0:W-:Y:S02]  /*267e50*/  @P3 STG.E.U8 desc[UR4][R16.64], R0 ;  /* 0x0000000010003986 */ /* 0x0001e4000c101104 */
[----:B0-----:R-:W-:-:S05]  /*267e60*/  PRMT R0, R22, 0x7771, RZ ;  /* 0x0000777116007816 */ /* 0x001fca00000000ff */
[----:B------:R0:W-:Y:S04]  /*267e70*/  @P2 STG.E.U8 desc[UR4][R18.64], R0 ;  /* 0x0000000012002986 */ /* 0x0001e8000c101104 */
[----:B------:R-:W-:Y:S01]  /*267e80*/  STL [R1+0x73f0], R14 ;  /* 0x0073f00e01007387 */ /* 0x000fe20000100800 */
[----:B0-----:R-:W-:-:S05]  /*267e90*/  PRMT R0, R22, 0x7772, RZ ;  /* 0x0000777216007816 */ /* 0x001fca00000000ff */
[----:B------:R0:W-:Y:S02]  /*267ea0*/  @P0 STG.E.U8 desc[UR4][R20.64], R0 ;  /* 0x0000000014000986 */ /* 0x0001e4000c101104 */
[----:B0-----:R-:W-:Y:S02]  /*267eb0*/  PRMT R0, R22, 0x7773, RZ ;  /* 0x0000777316007816 */ /* 0x001fe400000000ff */
[----:B------:R-:W4:Y:S04]  /*267ec0*/  LDL.LU R22, [R1+0x7400] ;  /* 0x0074000001167983 */ /* 0x000f280000300800 */
[----:B------:R-:W4:Y:S04]  /*267ed0*/  LDL.LU.64 R20, [R1+0xbf8] ;  /* 0x000bf80001147983 */ /* 0x000f280000300a00 */
[----:B------:R-:W4:Y:S04]  /*267ee0*/  LDL.LU.64 R28, [R1+0xc00] ;  /* 0x000c0000011c7983 */ /* 0x000f280000300a00 */
[----:B------:R-:W4:Y:S04]  /*267ef0*/  LDL.LU.64 R12, [R1+0xbe0] ;  /* 0x000be000010c7983 */ /* 0x000f280000300a00 */
[----:B------:R-:W4:Y:S04]  /*267f00*/  LDL.LU.64 R24, [R1+0xbd8] ;  /* 0x000bd80001187983 */ /* 0x000f280000300a00 */
[----:B------:R-:W4:Y:S01]  /*267f10*/  LDL.LU R8, [R1+0x50c] ;  /* 0x00050c0001087983 */ /* 0x000f220000300800 */
[----:B------:R-:W-:-:S02]  /*267f20*/  LOP3.LUT P1, RZ, R23, 0x10000, RZ, 0xc0, !PT ;  /* 0x0001000017ff7812 */ /* 0x000fc4000782c0ff */
[C---:B------:R-:W-:Y:S02]  /*267f30*/  LOP3.LUT P5, RZ, R23.reuse, 0x8000, RZ, 0xc0, !PT ;  /* 0x0000800017ff7812 */ /* 0x040fe400078ac0ff */
[----:B------:R-:W-:Y:S01]  /*267f40*/  LOP3.LUT P6, RZ, R23, 0x4000, RZ, 0xc0, !PT ;  /* 0x0000400017ff7812 */ /* 0x000fe200078cc0ff */
[----:B------:R-:W4:Y:S04]  /*267f50*/  LDL.LU.64 R26, [R1+0xbd0] ;  /* 0x000bd000011a7983 */ /* 0x000f280000300a00 */
[----:B------:R-:W4:Y:S04]  /*267f60*/  LDL.LU.64 R16, [R1+0xbc8] ;  /* 0x000bc80001107983 */ /* 0x000f280000300a00 */
[----:B------:R-:W4:Y:S04]  /*267f70*/  LDL.LU.64 R18, [R1+0xbc0] ;  /* 0x000bc00001127983 */ /* 0x000f280000300a00 */
[----:B------:R-:W4:Y:S04]  /*267f80*/  LDL.LU R11, [R1+0x510] ;  /* 0x00051000010b7983 */ /* 0x000f280000300800 */
[----:B------:R0:W-:Y:S02]  /*267f90*/  @P1 STG.E.U8 desc[UR4][R6.64], R0 ;  /* 0x0000000006001986 */ /* 0x0001e4000c101104 */
[----:B0-----:R-:W-:-:S02]  /*267fa0*/  PRMT R0, R15, 0x7770, RZ ;  /* 0x000077700f007816 */ /* 0x001fc400000000ff */
[----:B------:R-:W-:Y:S02]  /*267fb0*/  LOP3.LUT P4, RZ, R23, 0x2000, RZ, 0xc0, !PT ;  /* 0x0000200017ff7812 */ /* 0x000fe4000788c0ff */
[C---:B------:R-:W-:Y:S01]  /*267fc0*/  PRMT R7, R15.reuse, 0x7772, RZ ;  /* 0x000077720f077816 */ /* 0x040fe200000000ff */
[----:B--2---:R0:W-:Y:S02]  /*267fd0*/  @P5 STG.E.U8 desc[UR4][R2.64], R0 ;  /* 0x0000000002005986 */ /* 0x0041e4000c101104 */
[----:B0-----:R-:W-:-:S05]  /*267fe0*/  PRMT R3, R15, 0x7771, RZ ;  /* 0x000077710f037816 */ /* 0x001fca00000000ff */
[----:B---3--:R0:W-:Y:S01]  /*267ff0*/  @P6 STG.E.U8 desc[UR4][R4.64], R3 ;  /* 0x0000000304006986 */ /* 0x0081e2000c101104 */
[----:B------:R-:W-:-:S04]  /*268000*/  LOP3.LUT P6, RZ, R23, 0x2, RZ, 0xc0, !PT ;  /* 0x0000000217ff7812 */ /* 0x000fc800078cc0ff */
[----:B0-----:R-:W-:Y:S02]  /*268010*/  P2R R3, PR, RZ, 0x40 ;  /* 0x00000040ff037803 */ /* 0x001fe40000000000 */
[----:B------:R-:W-:-:S04]  /*268020*/  LOP3.LUT P6, RZ, R23, 0x4, RZ, 0xc0, !PT ;  /* 0x0000000417ff7812 */ /* 0x000fc800078cc0ff */
[----:B------:R-:W-:Y:S02]  /*268030*/  P2R R4, PR, RZ, 0x40 ;  /* 0x00000040ff047803 */ /* 0x000fe40000000000 */
[----:B------:R-:W-:-:S04]  /*268040*/  LOP3.LUT P6, RZ, R23, 0x8, RZ, 0xc0, !PT ;  /* 0x0000000817ff7812 */ /* 0x000fc800078cc0ff */
[----:B------:R-:W-:-:S05]  /*268050*/  P2R R5, PR, RZ, 0x40 ;  /* 0x00000040ff057803 */ /* 0x000fca0000000000 */
[----:B------:R-:W-:Y:S04]  /*268060*/  STL.64 [R1+0x73f8], R4 ;  /* 0x0073f80401007387 */ /* 0x000fe80000100a00 */
[----:B----4-:R0:W-:Y:S04]  /*268070*/  @P4 STG.E.U8 desc[UR4][R20.64], R7 ;  /* 0x0000000714004986 */ /* 0x0101e8000c101104 */
[----:B0-----:R-:W2:Y:S04]  /*268080*/  LDL.LU.64 R20, [R1+0xbb8] ;  /* 0x000bb80001147983 */ /* 0x001ea80000300a00 */
[----:B------:R-:W3:Y:S01]  /*268090*/  LDL.LU.64 R4, [R1+0xbb0] ;  /* 0x000bb00001047983 */ /* 0x000ee20000300a00 */
[----:B------:R-:W-:-:S02]  /*2680a0*/  LOP3.LUT P3, RZ, R23, 0x1000, RZ, 0xc0, !PT ;  /* 0x0000100017ff7812 */ /* 0x000fc4000786c0ff */
[----:B------:R-:W-:Y:S02]  /*2680b0*/  LOP3.LUT P2, RZ, R23, 0x800, RZ, 0xc0, !PT ;  /* 0x0000080017ff7812 */ /* 0x000fe4000784c0ff */
[----:B------:R-:W-:Y:S02]  /*2680c0*/  PRMT R7, R15, 0x7773, RZ ;  /* 0x000077730f077816 */ /* 0x000fe400000000ff */
[C---:B------:R-:W-:Y:S02]  /*2680d0*/  LOP3.LUT P0, RZ, R23.reuse, 0x400, RZ, 0xc0, !PT ;  /* 0x0000040017ff7812 */ /* 0x040fe4000780c0ff */
[C---:B------:R-:W-:Y:S02]  /*2680e0*/  LOP3.LUT P5, RZ, R23.reuse, 0x40, RZ, 0xc0, !PT ;  /* 0x0000004017ff7812 */ /* 0x040fe400078ac0ff */
[C---:B------:R-:W-:Y:S02]  /*2680f0*/  LOP3.LUT P1, RZ, R23.reuse, 0x200, RZ, 0xc0, !PT ;  /* 0x0000020017ff7812 */ /* 0x040fe4000782c0ff */
[----:B------:R-:W-:Y:S01]  /*268100*/  LOP3.LUT P6, RZ, R23, 0x10, RZ, 0xc0, !PT ;  /* 0x0000001017ff7812 */ /* 0x000fe200078cc0ff */
[----:B------:R-:W4:Y:S01]  /*268110*/  LDL.LU.64 R14, [R1+0xba8] ;  /* 0x000ba800010e7983 */ /* 0x000f220000300a00 */
[----:B------:R-:W-:-:S03]  /*268120*/  P2R R0, PR, RZ, 0x20 ;  /* 0x00000020ff007803 */ /* 0x000fc60000000000 */
[----:B------:R0:W-:Y:S01]  /*268130*/  @P3 STG.E.U8 desc[UR4][R28.64], R7 ;  /* 0x000000071c003986 */ /* 0x0001e2000c101104 */
[C---:B------:R-:W-:Y:S02]  /*268140*/  LOP3.LUT P5, RZ, R23.reuse, 0x80, RZ, 0xc0, !PT ;  /* 0x0000008017ff7812 */ /* 0x040fe400078ac0ff */
[----:B0-----:R-:W-:Y:S02]  /*268150*/  PRMT R7, R8, 0x7770, RZ ;  /* 0x0000777008077816 */ /* 0x001fe400000000ff */
[----:B------:R-:W-:Y:S02]  /*268160*/  P2R R2, PR, RZ, 0x20 ;  /* 0x00000020ff027803 */ /* 0x000fe40000000000 */
[----:B------:R-:W-:Y:S01]  /*268170*/  P2R R6, PR, RZ, 0x40 ;  /* 0x00000040ff067803 */ /* 0x000fe20000000000 */
[----:B------:R-:W4:Y:S04]  /*268180*/  LDL.LU R28, [R1+0x4f0] ;  /* 0x0004f000011c7983 */ /* 0x000f280000300800 */
[----:B------:R0:W-:Y:S01]  /*268190*/  @P2 STG.E.U8 desc[UR4][R12.64], R7 ;  /* 0x000000070c002986 */ /* 0x0001e2000c101104 */
[----:B------:R-:W-:-:S02]  /*2681a0*/  LOP3.LUT P5, RZ, R23, 0x100, RZ, 0xc0, !PT ;  /* 0x0000010017ff7812 */ /* 0x000fc400078ac0ff */
[C---:B0-----:R-:W-:Y:S02]  /*2681b0*/  PRMT R7, R8.reuse, 0x7771, RZ ;  /* 0x0000777108077816 */ /* 0x041fe400000000ff */
[----:B------:R-:W-:Y:S01]  /*2681c0*/  LOP3.LUT P6, RZ, R23, 0x20, RZ, 0xc0, !PT ;  /* 0x0000002017ff7812 */ /* 0x000fe200078cc0ff */
[----:B------:R-:W4:Y:S04]  /*2681d0*/  LDL.LU.64 R12, [R1+0xba0] ;  /* 0x000ba000010c7983 */ /* 0x000f280000300a00 */
[----:B------:R0:W-:Y:S02]  /*2681e0*/  @P0 STG.E.U8 desc[UR4][R24.64], R7 ;  /* 0x0000000718000986 */ /* 0x0001e4000c101104 */
[C---:B0-----:R-:W-:Y:S02]  /*2681f0*/  PRMT R7, R8.reuse, 0x7772, RZ ;  /* 0x0000777208077816 */ /* 0x041fe400000000ff */
[----:B------:R-:W4:Y:S04]  /*268200*/  LDL.LU.64 R24, [R1+0xb98] ;  /* 0x000b980001187983 */ /* 0x000f280000300a00 */
[----:B------:R0:W-:Y:S02]  /*268210*/  @P1 STG.E.U8 desc[UR4][R26.64], R7 ;  /* 0x000000071a001986 */ /* 0x0001e4000c101104 */
[----:B0-----:R-:W-:-:S02]  /*268220*/  PRMT R7, R8, 0x7773, RZ ;  /* 0x0000777308077816 */ /* 0x001fc400000000ff */
[----:B------:R-:W4:Y:S04]  /*268230*/  LDL.LU.64 R26, [R1+0xb90] ;  /* 0x000b9000011a7983 */ /* 0x000f280000300a00 */
[----:B------:R-:W4:Y:S04]  /*268240*/  LDL.LU R10, [R1+0x514] ;  /* 0x00051400010a7983 */ /* 0x000f280000300800 */
[----:B------:R-:W4:Y:S04]  /*268250*/  LDL.LU.64 R8, [R1+0xb80] ;  /* 0x000b800001087983 */ /* 0x000f280000300a00 */
[----:B------:R0:W-:Y:S01]  /*268260*/  @P5 STG.E.U8 desc[UR4][R16.64], R7 ;  /* 0x0000000710005986 */ /* 0x0001e2000c101104 */
[----:B------:R-:W-:-:S02]  /*268270*/  ISETP.NE.AND P5, PT, R2, RZ, PT ;  /* 0x000000ff0200720c */ /* 0x000fc40003fa5270 */
[----:B------:R-:W-:Y:S01]  /*268280*/  PRMT R2, R11, 0x7770, RZ ;  /* 0x000077700b027816 */ /* 0x000fe200000000ff */
[----:B0-----:R-:W4:Y:S10]  /*268290*/  LDL.LU.64 R16, [R1+0xb68] ;  /* 0x000b680001107983 */ /* 0x001f340000300a00 */
[----:B------:R0:W-:Y:S01]  /*2682a0*/  @P5 STG.E.U8 desc[UR4][R18.64], R2 ;  /* 0x0000000212005986 */ /* 0x0001e2000c101104 */
[----:B------:R-:W-:-:S02]  /*2682b0*/  ISETP.NE.AND P5, PT, R0, RZ, PT ;  /* 0x000000ff0000720c */ /* 0x000fc40003fa5270 */
[C---:B------:R-:W-:Y:S01]  /*2682c0*/  PRMT R0, R11.reuse, 0x7771, RZ ;  /* 0x000077710b007816 */ /* 0x040fe200000000ff */
[----:B0-----:R-:W4:Y:S10]  /*2682d0*/  LDL.LU.64 R18, [R1+0xb60] ;  /* 0x000b600001127983 */ /* 0x001f340000300a00 */
[----:B--2---:R0:W-:Y:S02]  /*2682e0*/  @P5 STG.E.U8 desc[UR4][R20.64], R0 ;  /* 0x0000000014005986 */ /* 0x0041e4000c101104 */
[----:B0-----:R-:W-:-:S02]  /*2682f0*/  PRMT R0, R11, 0x7772, RZ ;  /* 0x000077720b007816 */ /* 0x001fc400000000ff */
[----:B------:R-:W2:Y:S04]  /*268300*/  LDL.LU.64 R20, [R1+0xb50] ;  /* 0x000b500001147983 */ /* 0x000ea80000300a00 */
[----:B---3--:R0:W-:Y:S04]  /*268310*/  @P6 STG.E.U8 desc[UR4][R4.64], R0 ;  /* 0x0000000004006986 */ /* 0x0081e8000c101104 */
[----:B0-----:R-:W3:Y:S01]  /*268320*/  LDL.LU.64 R4, [R1+0x73f8] ;  /* 0x0073f80001047983 */ /* 0x001ee20000300a00 */
[----:B------:R-:W-:-:S03]  /*268330*/  ISETP.NE.AND P6, PT, R6, RZ, PT ;  /* 0x000000ff0600720c */ /* 0x000fc60003fc5270 */
[----:B------:R-:W2:Y:S01]  /*268340*/  LDL.LU.64 R6, [R1+0xb88] ;  /* 0x000b880001067983 */ /* 0x000ea20000300a00 */
[----:B------:R-:W-:-:S09]  /*268350*/  PRMT R0, R11, 0x7773, RZ ;  /* 0x000077730b007816 */ /* 0x000fd200000000ff */
[----:B----4-:R0:W-:Y:S02]  /*268360*/  @P6 STG.E.U8 desc[UR4][R14.64], R0 ;  /* 0x000000000e006986 */ /* 0x0101e4000c101104 */
[----:B0-----:R-:W-:Y:S02]  /*268370*/  PRMT R0, R28, 0x7770, RZ ;  /* 0x000077701c007816 */ /* 0x001fe400000000ff */
[----:B------:R-:W-:Y:S02]  /*268380*/  LOP3.LUT P4, RZ, R23, 0x1, RZ, 0xc0, !PT ;  /* 0x0000000117ff7812 */ /* 0x000fe4000788c0ff */
[C---:B------:R-:W-:Y:S02]  /*268390*/  LOP3.LUT P3, RZ, R22.reuse, 0x80000000, RZ, 0xc0, !PT ;  /* 0x8000000016ff7812 */ /* 0x040fe4000786c0ff */
[----:B------:R-:W-:Y:S01]  /*2683a0*/  LOP3.LUT P2, RZ, R22, 0x40000000, RZ, 0xc0, !PT ;  /* 0x4000000016ff7812 */ /* 0x000fe2000784c0ff */
[----:B------:R-:W4:Y:S04]  /*2683b0*/  LDL.LU R14, [R1+0x73f0] ;  /* 0x0073f000010e7983 */ /* 0x000f280000300800 */
[----:B------:R-:W4:Y:S01]  /*2683c0*/  LDL.LU R15, [R1+0x4f4] ;  /* 0x0004f400010f7983 */ /* 0x000f220000300800 */
[----:B---3--:R-:W-:-:S13]  /*2683d0*/  ISETP.NE.AND P6, PT, R5, RZ, PT ;  /* 0x000000ff0500720c */ /* 0x008fda0003fc5270 */
[----:B------:R0:W-:Y:S01]  /*2683e0*/  @P6 STG.E.U8 desc[UR4][R12.64], R0 ;  /* 0x000000000c006986 */ /* 0x0001e2000c101104 */
[----:B------:R-:W-:Y:S02]  /*2683f0*/  ISETP.NE.AND P6, PT, R4, RZ, PT ;  /* 0x000000ff0400720c */ /* 0x000fe40003fc5270 */
[----:B0-----:R-:W-:Y:S01]  /*268400*/  PRMT R0, R28, 0x7771, RZ ;  /* 0x000077711c007816 */ /* 0x001fe200000000ff */
[----:B------:R-:W3:Y:S10]  /*268410*/  LDL.LU.64 R12, [R1+0xb48] ;  /* 0x000b4800010c7983 */ /* 0x000ef40000300a00 */
[----:B--2---:R0:W-:Y:S01]  /*268420*/  @P6 STG.E.U8 desc[UR4][R6.64], R0 ;  /* 0x0000000006006986 */ /* 0x0041e2000c101104 */
[----:B------:R-:W-:-:S02]  /*268430*/  ISETP.NE.AND P6, PT, R3, RZ, PT ;  /* 0x000000ff0300720c */ /* 0x000fc40003fc5270 */
[----:B0-----:R-:W-:-:S11]  /*268440*/  PRMT R0, R28, 0x7772, RZ ;  /* 0x000077721c007816 */ /* 0x001fd600000000ff */
[----:B------:R0:W-:Y:S02]  /*268450*/  @P6 STG.E.U8 desc[UR4][R24.64], R0 ;  /* 0x0000000018006986 */ /* 0x0001e4000c101104 */
[----:B0-----:R-:W-:Y:S02]  /*268460*/  PRMT R0, R28, 0x7773, RZ ;  /* 0x000077731c007816 */ /* 0x001fe400000000ff */
[----:B------:R-:W2:Y:S04]  /*268470*/  LDL.LU.64 R28, [R1+0xb78] ;  /* 0x000b7800011c7983 */ /* 0x000ea80000300a00 */
[----:B------:R0:W-:Y:S02]  /*268480*/  @P4 STG.E.U8 desc[UR4][R26.64], R0 ;  /* 0x000000001a004986 */ /* 0x0001e4000c101104 */
[----:B0-----:R-:W-:-:S05]  /*268490*/  PRMT R0, R10, 0x7770, RZ ;  /* 0x000077700a007816 */ /* 0x001fca00000000ff */
[----:B------:R0:W-:Y:S02]  /*2684a0*/  @P3 STG.E.U8 desc[UR4][R8.64], R0 ;  /* 0x0000000008003986 */ /* 0x0001e4000c101104 */
[----:B0-----:R-:W-:-:S05]  /*2684b0*/  PRMT R0, R10, 0x7771, RZ ;  /* 0x000077710a007816 */ /* 0x001fca00000000ff */
[----:B------:R0:W-:Y:S04]  /*2684c0*/  @P2 STG.E.U8 desc[UR4][R16.64], R0 ;  /* 0x0000000010002986 */ /* 0x0001e8000c101104 */
[----:B0-----:R-:W2:Y:S01]  /*2684d0*/  LDL.LU.64 R16, [R1+0xb58] ;  /* 0x000b580001107983 */ /* 0x001ea20000300a00 */
[C---:B------:R-:W-:Y:S02]  /*2684e0*/  LOP3.LUT P0, RZ, R22.reuse, 0x20000000, RZ, 0xc0, !PT ;  /* 0x2000000016ff7812 */ /* 0x040fe4000780c0ff */
[C---:B------:R-:W-:Y:S02]  /*2684f0*/  LOP3.LUT P1, RZ, R22.reuse, 0x10000000, RZ, 0xc0, !PT ;  /* 0x1000000016ff7812 */ /* 0x040fe4000782c0ff */
[C---:B------:R-:W-:Y:S02]  /*268500*/  LOP3.LUT P5, RZ, R22.reuse, 0x8000000, RZ, 0xc0, !PT ;  /* 0x0800000016ff7812 */ /* 0x040fe400078ac0ff */
[----:B------:R-:W-:-:S02]  /*268510*/  LOP3.LUT P4, RZ, R22, 0x4000000, RZ, 0xc0, !PT ;  /* 0x0400000016ff7812 */ /* 0x000fc4000788c0ff */
[----:B------:R-:W-:Y:S02]  /*268520*/  PRMT R0, R10, 0x7772, RZ ;  /* 0x000077720a007816 */ /* 0x000fe400000000ff */
[----:B------:R-:W-:Y:S02]  /*268530*/  LOP3.LUT P3, RZ, R22, 0x2000000, RZ, 0xc0, !PT ;  /* 0x0200000016ff7812 */ /* 0x000fe4000786c0ff */
[C---:B----4-:R-:W-:Y:S02]  /*268540*/  PRMT R3, R15.reuse, 0x7770, RZ ;  /* 0x000077700f037816 */ /* 0x050fe400000000ff */
[----:B------:R-:W-:Y:S01]  /*268550*/  PRMT R8, R15, 0x7771, RZ ;  /* 0x000077710f087816 */ /* 0x000fe200000000ff */
[----:B--2---:R0:W-:Y:S04]  /*268560*/  STL.64 [R1+0x73e8], R16 ;  /* 0x0073e81001007387 */ /* 0x0041e80000100a00 */
[----:B0-----:R-:W2:Y:S04]  /*268570*/  LDL.LU.64 R16, [R1+0xb70] ;  /* 0x000b700001107983 */ /* 0x001ea80000300a00 */
[----:B------:R0:W-:Y:S02]  /*268580*/  @P0 STG.E.U8 desc[UR4][R18.64], R0 ;  /* 0x0000000012000986 */ /* 0x0001e4000c101104 */
[----:B0-----:R-:W-:-:S02]  /*268590*/  PRMT R0, R10, 0x7773, RZ ;  /* 0x000077730a007816 */ /* 0x001fc400000000ff */
[----:B------:R-:W4:Y:S04]  /*2685a0*/  LDL.LU.64 R18, [R1+0xb40] ;  /* 0x000b400001127983 */ /* 0x000f280000300a00 */
[----:B------:R0:W-:Y:S04]  /*2685b0*/  @P1 STG.E.U8 desc[UR4][R20.64], R0 ;  /* 0x0000000014001986 */ /* 0x0001e8000c101104 */
[----:B---3--:R1:W-:Y:S04]  /*2685c0*/  @P5 STG.E.U8 desc[UR4][R12.64], R3 ;  /* 0x000000030c005986 */ /* 0x0083e8000c101104 */
[----:B------:R3:W-:Y:S04]  /*2685d0*/  @P4 STG.E.U8 desc[UR4][R28.64], R8 ;  /* 0x000000081c004986 */ /* 0x0007e8000c101104 */
[----:B0-----:R-:W4:Y:S04]  /*2685e0*/  LDL.LU R21, [R1+0x518] ;  /* 0x0005180001157983 */ /* 0x001f280000300800 */
[----:B-1----:R-:W4:Y:S01]  /*2685f0*/  LDL.LU.64 R12, [R1+0xb38] ;  /* 0x000b3800010c7983 */ /* 0x002f220000300a00 */
[----:B---3--:R-:W-:-:S03]  /*268600*/  PRMT R8, R15, 0x7772, RZ ;  /* 0x000077720f087816 */ /* 0x008fc600000000ff */
[----:B------:R-:W3:Y:S04]  /*268610*/  LDL.LU.64 R26, [R1+0xb30] ;  /* 0x000b3000011a7983 */ /* 0x000ee80000300a00 */
[----:B------:R-:W3:Y:S04]  /*268620*/  LDL.LU.64 R24, [R1+0xb28] ;  /* 0x000b280001187983 */ /* 0x000ee80000300a00 */
[----:B------:R-:W3:Y:S04]  /*268630*/  LDL.LU.64 R10, [R1+0xb20] ;  /* 0x000b2000010a7983 */ /* 0x000ee80000300a00 */
[----:B------:R-:W3:Y:S04]  /*268640*/  LDL.LU R20, [R1+0x4f8] ;  /* 0x0004f80001147983 */ /* 0x000ee80000300800 */
[----:B------:R-:W3:Y:S04]  /*268650*/  LDL.LU.64 R28, [R1+0xb18] ;  /* 0x000b1800011c7983 */ /* 0x000ee80000300a00 */
[----:B--2---:R0:W-:Y:S04]  /*268660*/  @P3 STG.E.U8 desc[UR4][R16.64], R8 ;  /* 0x0000000810003986 */ /* 0x0041e8000c101104 */
[----:B0-----:R-:W2:Y:S01]  /*268670*/  LDL.LU.64 R16, [R1+0x73e8] ;  /* 0x0073e80001107983 */ /* 0x001ea20000300a00 */
[----:B------:R-:W-:-:S02]  /*268680*/  LOP3.LUT P2, RZ, R22, 0x1000000, RZ, 0xc0, !PT ;  /* 0x0100000016ff7812 */ /* 0x000fc4000784c0ff */
[C---:B------:R-:W-:Y:S02]  /*268690*/  LOP3.LUT P0, RZ, R22.reuse, 0x100000, RZ, 0xc0, !PT ;  /* 0x0010000016ff7812 */ /* 0x040fe4000780c0ff */
[C---:B------:R-:W-:Y:S02]  /*2686a0*/  LOP3.LUT P6, RZ, R22.reuse, 0x800000, RZ, 0xc0, !PT ;  /* 0x0080000016ff7812 */ /* 0x040fe400078cc0ff */
[----:B------:R-:W-:Y:S02]  /*2686b0*/  PRMT R8, R15, 0x7773, RZ ;  /* 0x000077730f087816 */ /* 0x000fe400000000ff */
[----:B------:R-:W-:Y:S02]  /*2686c0*/  P2R R0, PR, RZ, 0x1 ;  /* 0x00000001ff007803 */ /* 0x000fe40000000000 */
[----:B------:R-:W-:-:S04]  /*2686d0*/  LOP3.LUT P0, RZ, R22, 0x200000, RZ, 0xc0, !PT ;  /* 0x0020000016ff7812 */ /* 0x000fc8000780c0ff */
[----:B------:R-:W-:Y:S02]  /*2686e0*/  P2R R2, PR, RZ, 0x1 ;  /* 0x00000001ff027803 */ /* 0x000fe40000000000 */
[C---:B------:R-:W-:Y:S02]  /*2686f0*/  LOP3.LUT P0, RZ, R22.reuse, 0x400000, RZ, 0xc0, !PT ;  /* 0x0040000016ff7812 */ /* 0x040fe4000780c0ff */
[----:B------:R-:W-:-:S04]  /*268700*/  LOP3.LUT P5, RZ, R22, 0x200, RZ, 0xc0, !PT ;  /* 0x0000020016ff7812 */ /* 0x000fc800078ac0ff */
[----:B------:R-:W-:Y:S02]  /*268710*/  P2R R3, PR, RZ, 0x20 ;  /* 0x00000020ff037803 */ /* 0x000fe40000000000 */
        /* <DEDUP_REMOVED lines=8> */
[----:B------:R-:W-:Y:S01]  /*2687a0*/  LOP3.LUT P5, RZ, R22, 0x40000, RZ, 0xc0, !PT ;  /* 0x0004000016ff7812 */ /* 0x000fe200078ac0ff */
[----:B--2---:R4:W-:Y:S02]  /*2687b0*/  @P2 STG.E.U8 desc[UR4][R16.64], R8 ;  /* 0x0000000810002986 */ /* 0x0049e4000c101104 */
[C---:B----4-:R-:W-:Y:S02]  /*2687c0*/  PRMT R8, R21.reuse, 0x7770, RZ ;  /* 0x0000777015087816 */ /* 0x050fe400000000ff */
[----:B------:R-:W2:Y:S04]  /*2687d0*/  LDL.LU.64 R16, [R1+0xb08] ;  /* 0x000b080001107983 */ /* 0x000ea80000300a00 */
[----:B------:R0:W-:Y:S02]  /*2687e0*/  @P6 STG.E.U8 desc[UR4][R18.64], R8 ;  /* 0x0000000812006986 */ /* 0x0001e4000c101104 */
[----:B0-----:R-:W-:-:S02]  /*2687f0*/  PRMT R8, R21, 0x7771, RZ ;  /* 0x0000777115087816 */ /* 0x001fc400000000ff */
[----:B------:R-:W4:Y:S04]  /*268800*/  LDL.LU R19, [R1+0x51c] ;  /* 0x00051c0001137983 */ /* 0x000f280000300800 */
[----:B------:R0:W-:Y:S01]  /*268810*/  @P0 STG.E.U8 desc[UR4][R12.64], R8 ;  /* 0x000000080c000986 */ /* 0x0001e2000c101104 */
[----:B------:R-:W-:Y:S02]  /*268820*/  ISETP.NE.AND P0, PT, R2, RZ, PT ;  /* 0x000000ff0200720c */ /* 0x000fe40003f05270 */
[----:B------:R-:W-:Y:S01]  /*268830*/  PRMT R2, R21, 0x7772, RZ ;  /* 0x0000777215027816 */ /* 0x000fe200000000ff */
[----:B0-----:R-:W2:Y:S10]  /*268840*/  LDL.LU.64 R12, [R1+0xb00] ;  /* 0x000b0000010c7983 */ /* 0x001eb40000300a00 */
[----:B---3--:R0:W-:Y:S01]  /*268850*/  @P0 STG.E.U8 desc[UR4][R26.64], R2 ;  /* 0x000000021a000986 */ /* 0x0081e2000c101104 */
[----:B------:R-:W-:-:S02]  /*268860*/  ISETP.NE.AND P0, PT, R0, RZ, PT ;  /* 0x000000ff0000720c */ /* 0x000fc40003f05270 */
[----:B------:R-:W-:Y:S01]  /*268870*/  PRMT R0, R21, 0x7773, RZ ;  /* 0x0000777315007816 */ /* 0x000fe200000000ff */
[----:B0-----:R-:W3:Y:S10]  /*268880*/  LDL.LU.64 R26, [R1+0xaf8] ;  /* 0x000af800011a7983 */ /* 0x001ef40000300a00 */
[----:B------:R0:W-:Y:S04]  /*268890*/  @P0 STG.E.U8 desc[UR4][R24.64], R0 ;  /* 0x0000000018000986 */ /* 0x0001e8000c101104 */
[----:B------:R-:W2:Y:S01]  /*2688a0*/  LDL.LU.64 R8, [R1+0xaf0] ;  /* 0x000af00001087983 */ /* 0x000ea20000300a00 */
[----:B0-----:R-:W-:-:S05]  /*2688b0*/  PRMT R0, R20, 0x7770, RZ ;  /* 0x0000777014007816 */ /* 0x001fca00000000ff */
[----:B------:R0:W-:Y:S01]  /*2688c0*/  @P5 STG.E.U8 desc[UR4][R10.64], R0 ;  /* 0x000000000a005986 */ /* 0x0001e2000c101104 */
[----:B------:R-:W-:Y:S02]  /*2688d0*/  ISETP.NE.AND P5, PT, R7, RZ, PT ;  /* 0x000000ff0700720c */ /* 0x000fe40003fa5270 */
[----:B0-----:R-:W-:Y:S01]  /*2688e0*/  PRMT R0, R20, 0x7771, RZ ;  /* 0x0000777114007816 */ /* 0x001fe200000000ff */
[----:B------:R-:W2:Y:S04]  /*2688f0*/  LDL.LU.64 R10, [R1+0xae8] ;  /* 0x000ae800010a7983 */ /* 0x000ea80000300a00 */
[----:B------:R-:W2:Y:S04]  /*268900*/  LDL.LU R21, [R1+0x4fc] ;  /* 0x0004fc0001157983 */ /* 0x000ea80000300800 */
[----:B------:R-:W2:Y:S04]  /*268910*/  LDL.LU R15, [R1+0x37c4] ;  /* 0x0037c400010f7983 */ /* 0x000ea80000300800 */
[----:B------:R-:W2:Y:S04]  /*268920*/  LDL.LU.64 R24, [R1+0xad8] ;  /* 0x000ad80001187983 */ /* 0x000ea80000300a00 */
[----:B------:R0:W-:Y:S01]  /*268930*/  @P5 STG.E.U8 desc[UR4][R28.64], R0 ;  /* 0x000000001c005986 */ /* 0x0001e2000c101104 */
[----:B------:R-:W-:-:S03]  /*268940*/  ISETP.NE.AND P5, PT, R6, RZ, PT ;  /* 0x000000ff0600720c */ /* 0x000fc60003fa5270 */
[----:B0-----:R-:W2:Y:S04]  /*268950*/  LDL R28, [R1+0x37c0] ;  /* 0x0037c000011c7983 */ /* 0x001ea80000100800 */
[----:B------:R-:W2:Y:S01]  /*268960*/  LDL.LU.64 R6, [R1+0xb10] ;  /* 0x000b100001067983 */ /* 0x000ea20000300a00 */
[----:B------:R-:W-:Y:S02]  /*268970*/  PRMT R0, R20, 0x7772, RZ ;  /* 0x0000777214007816 */ /* 0x000fe400000000ff */
[C---:B------:R-:W-:Y:S02]  /*268980*/  LOP3.LUT P4, RZ, R22.reuse, 0x100, RZ, 0xc0, !PT ;  /* 0x0000010016ff7812 */ /* 0x040fe4000788c0ff */
[----:B------:R-:W-:Y:S01]  /*268990*/  LOP3.LUT P1, RZ, R22, 0x80, RZ, 0xc0, !PT ;  /* 0x0000008016ff7812 */ /* 0x000fe2000782c0ff */
[----:B--2---:R0:W-:Y:S01]  /*2689a0*/  @P5 STG.E.U8 desc[UR4][R6.64], R0 ;  /* 0x0000000006005986 */ /* 0x0041e2000c101104 */
[----:B------:R-:W-:-:S02]  /*2689b0*/  ISETP.NE.AND P5, PT, R5, RZ, PT ;  /* 0x000000ff0500720c */ /* 0x000fc40003fa5270 */
[----:B0-----:R-:W-:-:S11]  /*2689c0*/  PRMT R0, R20, 0x7773, RZ ;  /* 0x0000777314007816 */ /* 0x001fd600000000ff */
[----:B------:R0:W-:Y:S01]  /*2689d0*/  @P5 STG.E.U8 desc[UR4][R16.64], R0 ;  /* 0x0000000010005986 */ /* 0x0001e2000c101104 */
[----:B------:R-:W-:-:S03]  /*2689e0*/  ISETP.NE.AND P5, PT, R4, RZ, PT ;  /* 0x000000ff0400720c */ /* 0x000fc60003fa5270 */
[----:B0-----:R-:W2:Y:S04]  /*2689f0*/  LDL.LU.64 R16, [R1+0xad0] ;  /* 0x000ad00001107983 */ /* 0x001ea80000300a00 */
[----:B------:R-:W2:Y:S04]  /*268a00*/  LDL.LU R20, [R1+0x37b8] ;  /* 0x0037b80001147983 */ /* 0x000ea80000300800 */
[----:B------:R-:W2:Y:S01]  /*268a10*/  LDL.LU.64 R4, [R1+0xae0] ;  /* 0x000ae00001047983 */ /* 0x000ea20000300a00 */
[----:B----4-:R-:W-:-:S03]  /*268a20*/  PRMT R0, R19, 0x7770, RZ ;  /* 0x0000777013007816 */ /* 0x010fc600000000ff */
[----:B------:R-:W4:Y:S04]  /*268a30*/  LDL.LU.64 R6, [R1+0xac8] ;  /* 0x000ac80001067983 */ /* 0x000f280000300a00 */
[----:B------:R-:W4:Y:S04]  /*268a40*/  LDL.LU R18, [R1+0xa0] ;  /* 0x0000a00001127983 */ /* 0x000f280000300800 */
[----:B------:R0:W-:Y:S01]  /*268a50*/  @P5 STG.E.U8 desc[UR4][R12.64], R0 ;  /* 0x000000000c005986 */ /* 0x0001e2000c101104 */
[----:B------:R-:W-:Y:S02]  /*268a60*/  ISETP.NE.AND P5, PT, R3, RZ, PT ;  /* 0x000000ff0300720c */ /* 0x000fe40003fa5270 */
[C---:B0-----:R-:W-:Y:S01]  /*268a70*/  PRMT R0, R19.reuse, 0x7771, RZ ;  /* 0x0000777113007816 */ /* 0x041fe200000000ff */
[----:B------:R-:W4:Y:S10]  /*268a80*/  LDL.LU R13, [R1+0x37bc] ;  /* 0x0037bc00010d7983 */ /* 0x000f340000300800 */
[----:B---3--:R0:W-:Y:S04]  /*268a90*/  @P5 STG.E.U8 desc[UR4][R26.64], R0 ;  /* 0x000000001a005986 */ /* 0x0081e8000c101104 */
[----:B0-----:R-:W3:Y:S01]  /*268aa0*/  LDL.LU.64 R26, [R1+0xac0] ;  /* 0x000ac000011a7983 */ /* 0x001ee20000300a00 */
[----:B------:R-:W-:-:S05]  /*268ab0*/  PRMT R0, R19, 0x7772, RZ ;  /* 0x0000777213007816 */ /* 0x000fca00000000ff */
[----:B------:R0:W-:Y:S04]  /*268ac0*/  @P4 STG.E.U8 desc[UR4][R8.64], R0 ;  /* 0x0000000008004986 */ /* 0x0001e8000c101104 */
[----:B0-----:R-:W3:Y:S01]  /*268ad0*/  LDL.LU.64 R8, [R1+0xab8] ;  /* 0x000ab80001087983 */ /* 0x001ee20000300a00 */
[----:B------:R-:W-:-:S05]  /*268ae0*/  PRMT R0, R19, 0x7773, RZ ;  /* 0x0000777313007816 */ /* 0x000fca00000000ff */
[----:B------:R0:W-:Y:S04]  /*268af0*/  @P1 STG.E.U8 desc[UR4][R10.64], R0 ;  /* 0x000000000a001986 */ /* 0x0001e8000c101104 */
[----:B0-----:R-:W3:Y:S04]  /*268b00*/  LDL.LU.64 R10, [R1+0xaa8] ;  /* 0x000aa800010a7983 */ /* 0x001ee80000300a00 */
[----:B------:R-:W3:Y:S01]  /*268b10*/  LDL.LU R19, [R1+0x94] ;  /* 0x0000940001137983 */ /* 0x000ee20000300800 */
[C---:B------:R-:W-:Y:S02]  /*268b20*/  LOP3.LUT P3, RZ, R22.reuse, 0x20, RZ, 0xc0, !PT ;  /* 0x0000002016ff7812 */ /* 0x040fe4000786c0ff */
[----:B------:R-:W-:-:S02]  /*268b30*/  LOP3.LUT P2, RZ, R22, 0x8, RZ, 0xc0, !PT ;  /* 0x0000000816ff7812 */ /* 0x000fc4000784c0ff */
[----:B------:R-:W-:Y:S02]  /*268b40*/  PRMT R0, R21, 0x7770, RZ ;  /* 0x0000777015007816 */ /* 0x000fe400000000ff */
[C---:B------:R-:W-:Y:S02]  /*268b50*/  LOP3.LUT P6, RZ, R22.reuse, 0x4, RZ, 0xc0, !PT ;  /* 0x0000000416ff7812 */ /* 0x040fe400078cc0ff */
[----:B------:R-:W-:-:S05]  /*268b60*/  LOP3.LUT P0, RZ, R22, 0x2, RZ, 0xc0, !PT ;  /* 0x0000000216ff7812 */ /* 0x000fca000780c0ff */
[----:B--2---:R0:W-:Y:S02]  /*268b70*/  @P3 STG.E.U8 desc[UR4][R4.64], R0 ;  /* 0x0000000004003986 */ /* 0x0041e4000c101104 */
[----:B0-----:R-:W-:-:S05]  /*268b80*/  PRMT R0, R21, 0x7771, RZ ;  /* 0x0000777115007816 */ /* 0x001fca00000000ff */
[----:B------:R0:W-:Y:S01]  /*268b90*/  @P2 STG.E.U8 desc[UR4][R24.64], R0 ;  /* 0x0000000018002986 */ /* 0x0001e2000c101104 */
[----:B------:R-:W-:Y:S01]  /*268ba0*/  ISETP.LT.AND P2, PT, R15, UR6, !P6 ;  /* 0x000000060f007c0c */ /* 0x000fe2000f741270 */
[----:B------:R-:W1:Y:S02]  /*268bb0*/  LDCU UR6, c[0x0][0x398] ;  /* 0x00007300ff0677ac */ /* 0x000e640008000800 */
[----:B0-----:R-:W2:Y:S01]  /*268bc0*/  LDL.LU.64 R24, [R1+0xab0] ;  /* 0x000ab00001187983 */ /* 0x001ea20000300a00 */
[----:B------:R-:W-:-:S09]  /*268bd0*/  PRMT R0, R21, 0x7772, RZ ;  /* 0x0000777215007816 */ /* 0x000fd200000000ff */
[----:B------:R0:W-:Y:S04]  /*268be0*/  @P2 STG.E.U8 desc[UR4][R16.64], R0 ;  /* 0x0000000010002986 */ /* 0x0001e8000c101104 */
[----:B0-----:R-:W2:Y:S01]  /*268bf0*/  LDL.LU.64 R16, [R1+0xaa0] ;  /* 0x000aa00001107983 */ /* 0x001ea20000300a00 */
[----:B-1----:R-:W-:Y:S01]  /*268c00*/  ISETP.LT.AND P6, PT, R28, UR6, !P6 ;  /* 0x000000061c007c0c */ /* 0x002fe2000f7c1270 */
[----:B------:R-:W0:Y:S01]  /*268c10*/  LDCU UR6, c[0x0][0x398] ;  /* 0x00007300ff0677ac */ /* 0x000e220008000800 */
[----:B------:R-:W-:Y:S01]  /*268c20*/  PRMT R0, R21, 0x7773, RZ ;  /* 0x0000777315007816 */ /* 0x000fe200000000ff */
[----:B------:R-:W2:Y:S10]  /*268c30*/  LDL.LU.64 R2, [R1+0xa98] ;  /* 0x000a980001027983 */ /* 0x000eb40000300a00 */
[----:B----4-:R1:W-:Y:S01]  /*268c40*/  @P6 STG.E.U8 desc[UR4][R6.64], R0 ;  /* 0x0000000006006986 */ /* 0x0103e2000c101104 */
[----:B0-----:R-:W-:Y:S01]  /*268c50*/  ISETP.LT.AND P6, PT, R20, UR6, !P0 ;  /* 0x0000000614007c0c */ /* 0x001fe2000c7c1270 */
[----:B------:R-:W0:Y:S02]  /*268c60*/  LDCU UR6, c[0x0][0x398] ;  /* 0x00007300ff0677ac */ /* 0x000e240008000800 */
[----:B---3--:R-:W3:Y:S01]  /*268c70*/  LDS.128 R4, [R19] ;  /* 0x0000000013047984 */ /* 0x008ee20000000c00 */
[----:B-1----:R-:W-:-:S09]  /*268c80*/  PRMT R0, R18, 0x7770, RZ ;  /* 0x0000777012007816 */ /* 0x002fd200000000ff */
[----:B------:R1:W-:Y:S01]  /*268c90*/  @P6 STG.E.U8 desc[UR4][R26.64], R0 ;  /* 0x000000001a006986 */ /* 0x0003e2000c101104 */
[----:B0-----:R-:W-:Y:S01]  /*268ca0*/  ISETP.LT.AND P6, PT, R13, UR6, !P0 ;  /* 0x000000060d007c0c */ /* 0x001fe2000c7c1270 */
[----:B------:R-:W0:Y:S02]  /*268cb0*/  LDCU UR6, c[0x0][0x398] ;  /* 0x00007300ff0677ac */ /* 0x000e240008000800 */
[----:B-1----:R-:W4:Y:S01]  /*268cc0*/  LDL.LU.64 R26, [R1+0xa88] ;  /* 0x000a8800011a7983 */ /* 0x002f220000300a00 */
[----:B------:R-:W-:-:S09]  /*268cd0*/  PRMT R0, R18, 0x7771, RZ ;  /* 0x0000777112007816 */ /* 0x000fd200000000ff */
[----:B------:R1:W-:Y:S01]  /*268ce0*/  @P6 STG.E.U8 desc[UR4][R8.64], R0 ;  /* 0x0000000008006986 */ /* 0x0003e2000c101104 */
[----:B0-----:R-:W-:Y:S01]  /*268cf0*/  ISETP.LT.AND P6, PT, R15, UR6, !P0 ;  /* 0x000000060f007c0c */ /* 0x001fe2000c7c1270 */
[----:B------:R-:W0:Y:S02]  /*268d00*/  LDCU UR6, c[0x0][0x398] ;  /* 0x00007300ff0677ac */ /* 0x000e240008000800 */
[----:B-1----:R-:W4:Y:S01]  /*268d10*/  LDL.LU.64 R8, [R1+0xa90] ;  /* 0x000a900001087983 */ /* 0x002f220000300a00 */
[----:B------:R-:W-:-:S03]  /*268d20*/  PRMT R0, R18, 0x7772, RZ ;  /* 0x0000777212007816 */ /* 0x000fc600000000ff */
[----:B------:R-:W4:Y:S06]  /*268d30*/  LDL.LU R21, [R1+0xa4] ;  /* 0x0000a40001157983 */ /* 0x000f2c0000300800 */
[----:B------:R1:W-:Y:S04]  /*268d40*/  @P6 STG.E.U8 desc[UR4][R10.64], R0 ;  /* 0x000000000a006986 */ /* 0x0003e8000c101104 */
[----:B-1----:R-:W4:Y:S01]  /*268d50*/  LDL.LU.64 R10, [R1+0xa58] ;  /* 0x000a5800010a7983 */ /* 0x002f220000300a00 */
[----:B0-----:R-:W-:Y:S01]  /*268d60*/  ISETP.LT.AND P0, PT, R28, UR6, !P0 ;  /* 0x000000061c007c0c */ /* 0x001fe2000c701270 */
[----:B------:R-:W0:Y:S01]  /*268d70*/  LDCU UR6, c[0x0][0x398] ;  /* 0x00007300ff0677ac */ /* 0x000e220008000800 */
[----:B------:R-:W-:-:S02]  /*268d80*/  PRMT R0, R18, 0x7773, RZ ;  /* 0x0000777312007816 */ /* 0x000fc400000000ff */
[----:B------:R-:W-:-:S09]  /*268d90*/  LOP3.LUT P1, RZ, R22, 0x1, RZ, 0xc0, !PT ;  /* 0x0000000116ff7812 */ /* 0x000fd2000782c0ff */
[----:B--2---:R1:W-:Y:S01]  /*268da0*/  @P0 STG.E.U8 desc[UR4][R24.64], R0 ;  /* 0x0000000018000986 */ /* 0x0043e2000c101104 */
[----:B0-----:R-:W-:Y:S01]  /*268db0*/  ISETP.LT.AND P0, PT, R20, UR6, !P1 ;  /* 0x0000000614007c0c */ /* 0x001fe2000cf01270 */
[----:B------:R-:W0:Y:S02]  /*268dc0*/  LDCU UR6, c[0x0][0x398] ;  /* 0x00007300ff0677ac */ /* 0x000e240008000800 */
[----:B-1----:R-:W2:Y:S01]  /*268dd0*/  LDL.LU.64 R24, [R1+0xa40] ;  /* 0x000a400001187983 */ /* 0x002ea20000300a00 */
[----:B---3--:R-:W-:-:S03]  /*268de0*/  PRMT R0, R4, 0x7770, RZ ;  /* 0x0000777004007816 */ /* 0x008fc600000000ff */
[----:B------:R-:W-:Y:S06]  /*268df0*/  STL.64 [R1+0x73e0], R6 ;  /* 0x0073e00601007387 */ /* 0x000fec0000100a00 */
[----:B------:R1:W-:Y:S04]  /*268e00*/  @P0 STG.E.U8 desc[UR4][R16.64], R0 ;  /* 0x0000000010000986 */ /* 0x0003e8000c101104 */
[----:B-1----:R-:W3:Y:S01]  /*268e10*/  LDL.LU.64 R16, [R1+0xa30] ;  /* 0x000a300001107983 */ /* 0x002ee20000300a00 */
[----:B0-----:R-:W-:Y:S01]  /*268e20*/  ISETP.LT.AND P0, PT, R13, UR6, !P1 ;  /* 0x000000060d007c0c */ /* 0x001fe2000cf01270 */
[----:B------:R-:W0:Y:S01]  /*268e30*/  LDCU UR6, c[0x0][0x398] ;  /* 0x00007300ff0677ac */ /* 0x000e220008000800 */
[C---:B------:R-:W-:Y:S01]  /*268e40*/  PRMT R0, R4.reuse, 0x7771, RZ ;  /* 0x0000777104007816 */ /* 0x040fe200000000ff */
[----:B------:R-:W3:Y:S10]  /*268e50*/  LDL.LU.64 R6, [R1+0xa28] ;  /* 0x000a280001067983 */ /* 0x000ef40000300a00 */
[----:B------:R1:W-:Y:S01]  /*268e60*/  @P0 STG.E.U8 desc[UR4][R2.64], R0 ;  /* 0x0000000002000986 */ /* 0x0003e2000c101104 */
[----:B0-----:R-:W-:Y:S01]  /*268e70*/  ISETP.LT.AND P0, PT, R15, UR6, !P1 ;  /* 0x000000060f007c0c */ /* 0x001fe2000cf01270 */
[----:B------:R-:W0:Y:S01]  /*268e80*/  LDCU UR6, c[0x0][0x398] ;  /* 0x00007300ff0677ac */ /* 0x000e220008000800 */
[----:B-1----:R-:W-:-:S11]  /*268e90*/  PRMT R0, R4, 0x7772, RZ ;  /* 0x0000777204007816 */ /* 0x002fd600000000ff */
[----:B----4-:R1:W-:Y:S01]  /*268ea0*/  @P0 STG.E.U8 desc[UR4][R26.64], R0 ;  /* 0x000000001a000986 */ /* 0x0103e2000c101104 */
[----:B0-----:R-:W-:Y:S01]  /*268eb0*/  ISETP.LT.AND P0, PT, R28, UR6, !P1 ;  /* 0x000000061c007c0c */ /* 0x001fe2000cf01270 */
[----:B------:R-:W0:Y:S02]  /*268ec0*/  LDCU UR6, c[0x0][0x398] ;  /* 0x00007300ff0677ac */ /* 0x000e240008000800 */
[----:B-1----:R-:W4:Y:S01]  /*268ed0*/  LDL.LU.64 R26, [R1+0x9e8] ;  /* 0x0009e800011a7983 */ /* 0x002f220000300a00 */
[----:B------:R-:W-:-:S03]  /*268ee0*/  PRMT R4, R4, 0x7773, RZ ;  /* 0x0000777304047816 */ /* 0x000fc600000000ff */
[----:B------:R-:W4:Y:S01]  /*268ef0*/  LDL.LU.64 R2, [R1+0x9c8] ;  /* 0x0009c80001027983 */ /* 0x000f220000300a00 */
[----:B------:R-:W-:-:S05]  /*268f00*/  LOP3.LUT P5, RZ, R14, 0x4000, RZ, 0xc0, !PT ;  /* 0x000040000eff7812 */ /* 0x000fca00078ac0ff */
[----:B------:R-:W-:Y:S01]  /*268f10*/  @P0 STG.E.U8 desc[UR4][R8.64], R4 ;  /* 0x0000000408000986 */ /* 0x000fe2000c101104 */
[----:B0-----:R-:W-:Y:S02]  /*268f20*/  ISETP.LT.AND P0, PT, R20, UR6, !P5 ;  /* 0x0000000614007c0c */ /* 0x001fe4000ef01270 */
[----:B------:R-:W-:Y:S01]  /*268f30*/  PRMT R0, R21, 0x7770, RZ ;  /* 0x0000777015007816 */ /* 0x000fe200000000ff */
[----:B------:R-:W0:Y:S10]  /*268f40*/  LDCU UR6, c[0x0][0x398] ;  /* 0x00007300ff0677ac */ /* 0x000e340008000800 */
[----:B------:R1:W-:Y:S04]  /*268f50*/  @P0 STG.E.U8 desc[UR4][R10.64], R0 ;  /* 0x000000000a000986 */ /* 0x0003e8000c101104 */
[----:B-1----:R-:W4:Y:S04]  /*268f60*/  LDL.LU.64 R10, [R1+0x9b8] ;  /* 0x0009b800010a7983 */ /* 0x002f280000300a00 */
[----:B------:R-:W4:Y:S01]  /*268f70*/  LDL.LU.64 R8, [R1+0x9b0] ;  /* 0x0009b00001087983 */ /* 0x000f220000300a00 */
[----:B0-----:R-:W-:Y:S01]  /*268f80*/  ISETP.LT.AND P0, PT, R13, UR6, !P5 ;  /* 0x000000060d007c0c */ /* 0x001fe2000ef01270 */
[----:B------:R-:W0:Y:S01]  /*268f90*/  LDCU UR6, c[0x0][0x398] ;  /* 0x00007300ff0677ac */ /* 0x000e220008000800 */
[----:B------:R-:W-:Y:S01]  /*268fa0*/  PRMT R0, R21, 0x7771, RZ ;  /* 0x0000777115007816 */ /* 0x000fe200000000ff */
[----:B------:R-:W4:Y:S01]  /*268fb0*/  LDL.LU R18, [R1+0xa8] ;  /* 0x0000a80001127983 */ /* 0x000f220000300800 */
[----:B------:R-:W-:-:S09]  /*268fc0*/  LOP3.LUT P6, RZ, R22, 0x10, RZ, 0xc0, !PT ;  /* 0x0000001016ff7812 */ /* 0x000fd200078cc0ff */
[----:B--2---:R1:W-:Y:S01]  /*268fd0*/  @P0 STG.E.U8 desc[UR4][R24.64], R0 ;  /* 0x0000000018000986 */ /* 0x0043e2000c101104 */
[----:B0-----:R-:W-:Y:S01]  /*268fe0*/  ISETP.LT.AND P0, PT, R15, UR6, !P5 ;  /* 0x000000060f007c0c */ /* 0x001fe2000ef01270 */
[----:B------:R-:W0:Y:S01]  /*268ff0*/  LDCU UR6, c[0x0][0x398] ;  /* 0x00007300ff0677ac */ /* 0x000e220008000800 */
[----:B-1----:R-:W-:-:S11]  /*269000*/  PRMT R0, R21, 0x7772, RZ ;  /* 0x0000777215007816 */ /* 0x002fd600000000ff */
[----:B---3--:R1:W-:Y:S04]  /*269010*/  @P0 STG.E.U8 desc[UR4][R16.64], R0 ;  /* 0x0000000010000986 */ /* 0x0083e8000c101104 */
[----:B-1----:R-:W2:Y:S01]  /*269020*/  LDL.LU.64 R16, [R1+0x978] ;  /* 0x0009780001107983 */ /* 0x002ea20000300a00 */
[----:B0-----:R-:W-:Y:S01]  /*269030*/  ISETP.LT.AND P5, PT, R28, UR6, !P5 ;  /* 0x000000061c007c0c */ /* 0x001fe2000efa1270 */
[----:B------:R-:W0:Y:S01]  /*269040*/  LDCU UR6, c[0x0][0x398] ;  /* 0x00007300ff0677ac */ /* 0x000e220008000800 */
[----:B------:R-:W-:Y:S01]  /*269050*/  PRMT R0, R21, 0x7773, RZ ;  /* 0x0000777315007816 */ /* 0x000fe200000000ff */
[----:B------:R-:W3:Y:S10]  /*269060*/  LDL.LU.64 R24, [R1+0x948] ;  /* 0x0009480001187983 */ /* 0x000ef40000300a00 */
[----:B------:R1:W-:Y:S01]  /*269070*/  @P5 STG.E.U8 desc[UR4][R6.64], R0 ;  /* 0x0000000006005986 */ /* 0x0003e2000c101104 */
[----:B0-----:R-:W-:Y:S01]  /*269080*/  ISETP.LT.AND P5, PT, R20, UR6, !P6 ;  /* 0x0000000614007c0c */ /* 0x001fe2000f7a1270 */
[----:B------:R-:W0:Y:S01]  /*269090*/  LDCU UR6, c[0x0][0x398] ;  /* 0x00007300ff0677ac */ /* 0x000e220008000800 */
[----:B-1----:R-:W-:Y:S01]  /*2690a0*/  PRMT R0, R5, 0x7770, RZ ;  /* 0x0000777005007816 */ /* 0x002fe200000000ff */
[----:B------:R-:W3:Y:S10]  /*2690b0*/  LDL.LU.64 R6, [R1+0x73e0] ;  /* 0x0073e00001067983 */ /* 0x000ef40000300a00 */
[----:B----4-:R1:W-:Y:S01]  /*2690c0*/  @P5 STG.E.U8 desc[UR4][R26.64], R0 ;  /* 0x000000001a005986 */ /* 0x0103e2000c101104 */
[----:B0-----:R-:W-:Y:S01]  /*2690d0*/  ISETP.LT.AND P5, PT, R13, UR6, !P6 ;  /* 0x000000060d007c0c */ /* 0x001fe2000f7a1270 */
[----:B------:R-:W0:Y:S01]  /*2690e0*/  LDCU UR6, c[0x0][0x398] ;  /* 0x00007300ff0677ac */ /* 0x000e220008000800 */
[----:B-1----:R-:W-:Y:S01]  /*2690f0*/  PRMT R0, R5, 0x7771, RZ ;  /* 0x0000777105007816 */ /* 0x002fe200000000ff */
[----:B------:R-:W4:Y:S10]  /*269100*/  LDL.LU.64 R26, [R1+0x960] ;  /* 0x00096000011a7983 */ /* 0x000f340000300a00 */
[----:B------:R1:W-:Y:S01]  /*269110*/  @P5 STG.E.U8 desc[UR4][R2.64], R0 ;  /* 0x0000000002005986 */ /* 0x0003e2000c101104 */
[----:B0-----:R-:W-:Y:S01]  /*269120*/  ISETP.LT.AND P5, PT, R15, UR6, !P6 ;  /* 0x000000060f007c0c */ /* 0x001fe2000f7a1270 */
[----:B------:R-:W0:Y:S01]  /*269130*/  LDCU UR6, c[0x0][0x398] ;  /* 0x00007300ff0677ac */ /* 0x000e220008000800 */
[----:B-1----:R-:W-:-:S11]  /*269140*/  PRMT R0, R5, 0x7772, RZ ;  /* 0x0000777205007816 */ /* 0x002fd600000000ff */
[----:B------:R1:W-:Y:S01]  /*269150*/  @P5 STG.E.U8 desc[UR4][R10.64], R0 ;  /* 0x000000000a005986 */ /* 0x0003e2000c101104 */
[----:B0-----:R-:W-:Y:S02]  /*269160*/  ISETP.LT.AND P5, PT, R28, UR6, !P6 ;  /* 0x000000061c007c0c */ /* 0x001fe4000f7a1270 */
[----:B------:R-:W-:Y:S01]  /*269170*/  PRMT R5, R5, 0x7773, RZ ;  /* 0x0000777305057816 */ /* 0x000fe200000000ff */
[----:B------:R-:W0:Y:S01]  /*269180*/  LDCU UR6, c[0x0][0x398] ;  /* 0x00007300ff0677ac */ /* 0x000e220008000800 */
[----:B-1----:R-:W4:Y:S09]  /*269190*/  LDL.LU.64 R10, [R1+0x910] ;  /* 0x00091000010a7983 */ /* 0x002f320000300a00 */
[----:B------:R1:W-:Y:S04]  /*2691a0*/  @P5 STG.E.U8 desc[UR4][R8.64], R5 ;  /* 0x0000000508005986 */ /* 0x0003e8000c101104 */
[----:B-1----:R-:W4:Y:S01]  /*2691b0*/  LDL.LU.64 R4, [R1+0x940] ;  /* 0x0009400001047983 */ /* 0x002f220000300a00 */
[----:B------:R-:W-:-:S03]  /*2691c0*/  LOP3.LUT P1, RZ, R22, 0x40, RZ, 0xc0, !PT ;  /* 0x0000004016ff7812 */ /* 0x000fc6000782c0ff */
[----:B------:R-:W4:Y:S01]  /*2691d0*/  LDL.LU.64 R2, [R1+0x918] ;  /* 0x0009180001027983 */ /* 0x000f220000300a00 */
[----:B0-----:R-:W-:Y:S02]  /*2691e0*/  ISETP.LT.AND P5, PT, R20, UR6, !P1 ;  /* 0x0000000614007c0c */ /* 0x001fe4000cfa1270 */
[C---:B------:R-:W-:Y:S01]  /*2691f0*/  PRMT R0, R18.reuse, 0x7770, RZ ;  /* 0x0000777012007816 */ /* 0x040fe200000000ff */
[----:B------:R-:W0:Y:S10]  /*269200*/  LDCU UR6, c[0x0][0x398] ;  /* 0x00007300ff0677ac */ /* 0x000e340008000800 */
[----:B--2---:R1:W-:Y:S04]  /*269210*/  @P5 STG.E.U8 desc[UR4][R16.64], R0 ;  /* 0x0000000010005986 */ /* 0x0043e8000c101104 */
[----:B-1----:R-:W2:Y:S01]  /*269220*/  LDL.LU.64 R16, [R1+0x928] ;  /* 0x0009280001107983 */ /* 0x002ea20000300a00 */
[----:B0-----:R-:W-:Y:S01]  /*269230*/  ISETP.LT.AND P5, PT, R13, UR6, !P1 ;  /* 0x000000060d007c0c */ /* 0x001fe2000cfa1270 */
[----:B------:R-:W0:Y:S01]  /*269240*/  LDCU UR6, c[0x0][0x398] ;  /* 0x00007300ff0677ac */ /* 0x000e220008000800 */
[C---:B------:R-:W-:Y:S01]  /*269250*/  PRMT R0, R18.reuse, 0x7771, RZ ;  /* 0x0000777112007816 */ /* 0x040fe200000000ff */
[----:B------:R-:W2:Y:S04]  /*269260*/  LDL.LU.64 R8, [R1+0x938] ;  /* 0x0009380001087983 */ /* 0x000ea80000300a00 */
[----:B------:R-:W2:Y:S06]  /*269270*/  LDL.LU R21, [R1+0xac] ;  /* 0x0000ac0001157983 */ /* 0x000eac0000300800 */
[----:B---3--:R1:W-:Y:S01]  /*269280*/  @P5 STG.E.U8 desc[UR4][R24.64], R0 ;  /* 0x0000000018005986 */ /* 0x0083e2000c101104 */
[----:B0-----:R-:W-:Y:S01]  /*269290*/  ISETP.LT.AND P5, PT, R15, UR6, !P1 ;  /* 0x000000060f007c0c */ /* 0x001fe2000cfa1270 */
[----:B------:R-:W0:Y:S01]  /*2692a0*/  LDCU UR6, c[0x0][0x398] ;  /* 0x00007300ff0677ac */ /* 0x000e220008000800 */
[----:B-1----:R-:W-:Y:S01]  /*2692b0*/  PRMT R0, R18, 0x7772, RZ ;  /* 0x0000777212007816 */ /* 0x002fe200000000ff */
[----:B------:R-:W3:Y:S10]  /*2692c0*/  LDL.LU.64 R24, [R1+0x920] ;  /* 0x0009200001187983 */ /* 0x000ef40000300a00 */
[----:B----4-:R1:W-:Y:S01]  /*2692d0*/  @P5 STG.E.U8 desc[UR4][R26.64], R0 ;  /* 0x000000001a005986 */ /* 0x0103e2000c101104 */
[----:B0-----:R-:W-:Y:S01]  /*2692e0*/  ISETP.LT.AND P5, PT, R28, UR6, !P1 ;  /* 0x000000061c007c0c */ /* 0x001fe2000cfa1270 */
[----:B------:R-:W0:Y:S01]  /*2692f0*/  LDCU UR6, c[0x0][0x398] ;  /* 0x00007300ff0677ac */ /* 0x000e220008000800 */
[----:B------:R-:W-:-:S02]  /*269300*/  LOP3.LUT P0, RZ, R22, 0x400, RZ, 0xc0, !PT ;  /* 0x0000040016ff7812 */ /* 0x000fc4000780c0ff */
[----:B-1----:R-:W-:Y:S01]  /*269310*/  PRMT R0, R18, 0x7773, RZ ;  /* 0x0000777312007816 */ /* 0x002fe200000000ff */
[----:B------:R-:W4:Y:S08]  /*269320*/  LDL.LU.64 R26, [R1+0x930] ;  /* 0x00093000011a7983 */ /* 0x000f300000300a00 */
[----:B------:R1:W-:Y:S01]  /*269330*/  @P5 STG.E.U8 desc[UR4][R4.64], R0 ;  /* 0x0000000004005986 */ /* 0x0003e2000c101104 */
[----:B0-----:R-:W-:Y:S01]  /*269340*/  ISETP.LT.AND P5, PT, R20, UR6, !P0 ;  /* 0x0000000614007c0c */ /* 0x001fe2000c7a1270 */
[----:B------:R-:W0:Y:S01]  /*269350*/  LDCU UR6, c[0x0][0x398] ;  /* 0x00007300ff0677ac */ /* 0x000e220008000800 */
[----:B-1----:R-:W-:-:S11]  /*269360*/  PRMT R0, R6, 0x7770, RZ ;  /* 0x0000777006007816 */ /* 0x002fd600000000ff */
[----:B------:R1:W-:Y:S01]  /*269370*/  @P5 STG.E.U8 desc[UR4][R10.64], R0 ;  /* 0x000000000a005986 */ /* 0x0003e2000c101104 */
[----:B0-----:R-:W-:Y:S01]  /*269380*/  ISETP.LT.AND P5, PT, R13, UR6, !P0 ;  /* 0x000000060d007c0c */ /* 0x001fe2000c7a1270 */
[----:B------:R-:W0:Y:S02]  /*269390*/  LDCU UR6, c[0x0][0x398] ;  /* 0x00007300ff0677ac */ /* 0x000e240008000800 */
[----:B-1----:R-:W4:Y:S01]  /*2693a0*/  LDL.LU.64 R10, [R1+0x958] ;  /* 0x00095800010a7983 */ /* 0x002f220000300a00 */
[----:B------:R-:W-:-:S03]  /*2693b0*/  PRMT R0, R6, 0x7771, RZ ;  /* 0x0000777106007816 */ /* 0x000fc600000000ff */
[----:B------:R-:W4:Y:S06]  /*2693c0*/  LDL.LU.64 R4, [R1+0x970] ;  /* 0x0009700001047983 */ /* 0x000f2c0000300a00 */
[----:B------:R1:W-:Y:S01]  /*2693d0*/  @P5 STG.E.U8 desc[UR4][R2.64], R0 ;  /* 0x0000000002005986 */ /* 0x0003e2000c101104 */
[----:B0-----:R-:W-:Y:S01]  /*2693e0*/  ISETP.LT.AND P5, PT, R15, UR6, !P0 ;  /* 0x000000060f007c0c */ /* 0x001fe2000c7a1270 */
[----:B------:R-:W0:Y:S01]  /*2693f0*/  LDCU UR6, c[0x0][0x398] ;  /* 0x00007300ff0677ac */ /* 0x000e220008000800 */
[----:B-1----:R-:W-:-:S11]  /*269400*/  PRMT R0, R6, 0x7772, RZ ;  /* 0x0000777206007816 */ /* 0x002fd600000000ff */
[----:B--2---:R1:W-:Y:S04]  /*269410*/  @P5 STG.E.U8 desc[UR4][R16.64], R0 ;  /* 0x0000000010005986 */ /* 0x0043e8000c101104 */
[----:B-1----:R-:W2:Y:S01]  /*269420*/  LDL.LU.64 R16, [R1+0x950] ;  /* 0x0009500001107983 */ /* 0x002ea20000300a00 */
[----:B0-----:R-:W-:Y:S01]  /*269430*/  ISETP.LT.AND P5, PT, R28, UR6, !P0 ;  /* 0x000000061c007c0c */ /* 0x001fe2000c7a1270 */
[----:B------:R-:W0:Y:S01]  /*269440*/  LDCU UR6, c[0x0][0x398] ;  /* 0x00007300ff0677ac */ /* 0x000e220008000800 */
[----:B------:R-:W-:Y:S02]  /*269450*/  PRMT R6, R6, 0x7773, RZ ;  /* 0x0000777306067816 */ /* 0x000fe400000000ff */
[----:B------:R-:W-:Y:S01]  /*269460*/  LOP3.LUT P6, RZ, R22, 0x1000, RZ, 0xc0, !PT ;  /* 0x0000100016ff7812 */ /* 0x000fe200078cc0ff */
[----:B------:R-:W2:Y:S08]  /*269470*/  LDL.LU.64 R2, [R1+0x968] ;  /* 0x0009680001027983 */ /* 0x000eb00000300a00 */
[----:B------:R1:W-:Y:S01]  /*269480*/  @P5 STG.E.U8 desc[UR4][R8.64], R6 ;  /* 0x0000000608005986 */ /* 0x0003e2000c101104 */
[----:B0-----:R-:W-:Y:S01]  /*269490*/  ISETP.LT.AND P5, PT, R20, UR6, !P6 ;  /* 0x0000000614007c0c */ /* 0x001fe2000f7a1270 */
[----:B------:R-:W0:Y:S01]  /*2694a0*/  LDCU UR6, c[0x0][0x398] ;  /* 0x00007300ff0677ac */ /* 0x000e220008000800 */
[----:B------:R-:W-:Y:S01]  /*2694b0*/  PRMT R0, R21, 0x7770, RZ ;  /* 0x0000777015007816 */ /* 0x000fe200000000ff */
[----:B-1----:R-:W2:Y:S10]  /*2694c0*/  LDL.LU.64 R8, [R1+0x988] ;  /* 0x0009880001087983 */ /* 0x002eb40000300a00 */
[----:B---3--:R1:W-:Y:S01]  /*2694d0*/  @P5 STG.E.U8 desc[UR4][R24.64], R0 ;  /* 0x0000000018005986 */ /* 0x0083e2000c101104 */
[----:B0-----:R-:W-:Y:S01]  /*2694e0*/  ISETP.LT.AND P5, PT, R13, UR6, !P6 ;  /* 0x000000060d007c0c */ /* 0x001fe2000f7a1270 */
[----:B------:R-:W0:Y:S01]  /*2694f0*/  LDCU UR6, c[0x0][0x398] ;  /* 0x00007300ff0677ac */ /* 0x000e220008000800 */
[----:B-1----:R-:W-:Y:S01]  /*269500*/  PRMT R0, R21, 0x7771, RZ ;  /* 0x0000777115007816 */ /* 0x002fe200000000ff */
[----:B------:R-:W3:Y:S04]  /*269510*/  LDL.LU.64 R24, [R1+0x998] ;  /* 0x0009980001187983 */ /* 0x000ee80000300a00 */
[----:B------:R-:W3:Y:S06]  /*269520*/  LDL.LU R18, [R1+0x870] ;  /* 0x0008700001127983 */ /* 0x000eec0000300800 */
[----:B----4-:R1:W-:Y:S01]  /*269530*/  @P5 STG.E.U8 desc[UR4][R26.64], R0 ;  /* 0x000000001a005986 */ /* 0x0103e2000c101104 */
[----:B0-----:R-:W-:Y:S01]  /*269540*/  ISETP.LT.AND P5, PT, R15, UR6, !P6 ;  /* 0x000000060f007c0c */ /* 0x001fe2000f7a1270 */
[----:B------:R-:W0:Y:S01]  /*269550*/  LDCU UR6, c[0x0][0x398] ;  /* 0x00007300ff0677ac */ /* 0x000e220008000800 */
[----:B-1----:R-:W-:Y:S01]  /*269560*/  PRMT R0, R21, 0x7772, RZ ;  /* 0x0000777215007816 */ /* 0x002fe200000000ff */
[----:B------:R-:W4:Y:S01]  /*269570*/  LDL.LU.64 R26, [R1+0x980] ;  /* 0x00098000011a7983 */ /* 0x000f220000300a00 */
[----:B------:R-:W-:-:S09]  /*269580*/  LOP3.LUT P1, RZ, R22, 0x4000, RZ, 0xc0, !PT ;  /* 0x0000400016ff7812 */ /* 0x000fd2000782c0ff */
[----:B------:R1:W-:Y:S01]  /*269590*/  @P5 STG.E.U8 desc[UR4][R10.64], R0 ;  /* 0x000000000a005986 */ /* 0x0003e2000c101104 */
        /* <DEDUP_REMOVED lines=12> */
[----:B------:R-:W-:-:S11]  /*269660*/  PRMT R0, R7, 0x7771, RZ ;  /* 0x0000777107007816 */ /* 0x000fd600000000ff */
[----:B------:R1:W-:Y:S01]  /*269670*/  @P5 STG.E.U8 desc[UR4][R2.64], R0 ;  /* 0x0000000002005986 */ /* 0x0003e2000c101104 */
[----:B0-----:R-:W-:Y:S01]  /*269680*/  ISETP.LT.AND P5, PT, R15, UR6, !P1 ;  /* 0x000000060f007c0c */ /* 0x001fe2000cfa1270 */
[----:B------:R-:W0:Y:S02]  /*269690*/  LDCU UR6, c[0x0][0x398] ;  /* 0x00007300ff0677ac */ /* 0x000e240008000800 */
[----:B-1----:R-:W2:Y:S01]  /*2696a0*/  LDL.LU.64 R2, [R1+0x9a8] ;  /* 0x0009a80001027983 */ /* 0x002ea20000300a00 */
[----:B------:R-:W-:-:S09]  /*2696b0*/  PRMT R0, R7, 0x7772, RZ ;  /* 0x0000777207007816 */ /* 0x000fd200000000ff */
[----:B------:R1:W-:Y:S01]  /*2696c0*/  @P5 STG.E.U8 desc[UR4][R8.64], R0 ;  /* 0x0000000008005986 */ /* 0x0003e2000c101104 */
[----:B0-----:R-:W-:Y:S01]  /*2696d0*/  ISETP.LT.AND P5, PT, R28, UR6, !P1 ;  /* 0x000000061c007c0c */ /* 0x001fe2000cfa1270 */
[----:B------:R-:W0:Y:S02]  /*2696e0*/  LDCU UR6, c[0x0][0x398] ;  /* 0x00007300ff0677ac */ /* 0x000e240008000800 */
[----:B-1----:R-:W2:Y:S01]  /*2696f0*/  LDL.LU.64 R8, [R1+0x9c0] ;  /* 0x0009c00001087983 */ /* 0x002ea20000300a00 */
[----:B------:R-:W-:Y:S02]  /*269700*/  PRMT R7, R7, 0x7773, RZ ;  /* 0x0000777307077816 */ /* 0x000fe400000000ff */
[----:B------:R-:W-:-:S07]  /*269710*/  LOP3.LUT P0, RZ, R22, 0x20000, RZ, 0xc0, !PT ;  /* 0x0002000016ff7812 */ /* 0x000fce000780c0ff */
[----:B---3--:R1:W-:Y:S01]  /*269720*/  @P5 STG.E.U8 desc[UR4][R24.64], R7 ;  /* 0x0000000718005986 */ /* 0x0083e2000c101104 */
[----:B------:R-:W-:-:S03]  /*269730*/  PRMT R0, R18, 0x7770, RZ ;  /* 0x0000777012007816 */ /* 0x000fc600000000ff */
[----:B------:R-:W3:Y:S01]  /*269740*/  LDS.128 R4, [R19+0x400] ;  /* 0x0004000013047984 */ /* 0x000ee20000000c00 */
[----:B0-----:R-:W-:Y:S01]  /*269750*/  ISETP.LT.AND P5, PT, R20, UR6, !P0 ;  /* 0x0000000614007c0c */ /* 0x001fe2000c7a1270 */
[----:B------:R-:W0:Y:S02]  /*269760*/  LDCU UR6, c[0x0][0x398] ;  /* 0x00007300ff0677ac */ /* 0x000e240008000800 */
[----:B-1----:R-:W2:Y:S10]  /*269770*/  LDL.LU.64 R24, [R1+0x9d0] ;  /* 0x0009d00001187983 */ /* 0x002eb40000300a00 */
[----:B----4-:R1:W-:Y:S01]  /*269780*/  @P5 STG.E.U8 desc[UR4][R26.64], R0 ;  /* 0x000000001a005986 */ /* 0x0103e2000c101104 */
        /* <DEDUP_REMOVED lines=10> */
[----:B--2---:R1:W-:Y:S04]  /*269830*/  @P5 STG.E.U8 desc[UR4][R16.64], R0 ;  /* 0x0000000010005986 */ /* 0x0043e8000c101104 */
[----:B-1----:R-:W2:Y:S01]  /*269840*/  LDL.LU.64 R16, [R1+0x9d8] ;  /* 0x0009d80001107983 */ /* 0x002ea20000300a00 */
[----:B------:R-:W-:-:S03]  /*269850*/  PRMT R0, R18, 0x7773, RZ ;  /* 0x0000777312007816 */ /* 0x000fc600000000ff */
[----:B------:R-:W2:Y:S01]  /*269860*/  LDL.LU.64 R18, [R1+0x9f0] ;  /* 0x0009f00001127983 */ /* 0x000ea20000300a00 */
[----:B0-----:R-:W-:Y:S01]  /*269870*/  ISETP.LT.AND P5, PT, R28, UR6, !P0 ;  /* 0x000000061c007c0c */ /* 0x001fe2000c7a1270 */
[----:B------:R-:W0:Y:S01]  /*269880*/  LDCU UR6, c[0x0][0x398] ;  /* 0x00007300ff0677ac */ /* 0x000e220008000800 */
[----:B------:R-:W-:-:S11]  /*269890*/  LOP3.LUT P6, RZ, R22, 0x80000, RZ, 0xc0, !PT ;  /* 0x0008000016ff7812 */ /* 0x000fd600078cc0ff */
[----:B------:R3:W-:Y:S01]  /*2698a0*/  @P5 STG.E.U8 desc[UR4][R2.64], R0 ;  /* 0x0000000002005986 */ /* 0x0007e2000c101104 */
[----:B0-----:R-:W-:Y:S01]  /*2698b0*/  ISETP.LT.AND P5, PT, R20, UR6, !P6 ;  /* 0x0000000614007c0c */ /* 0x001fe2000f7a1270 */
[----:B------:R-:W0:Y:S01]  /*2698c0*/  LDCU UR6, c[0x0][0x398] ;  /* 0x00007300ff0677ac */ /* 0x000e220008000800 */
[----:B---3--:R-:W-:-:S11]  /*2698d0*/  PRMT R0, R4, 0x7770, RZ ;  /* 0x0000777004007816 */ /* 0x008fd600000000ff */
[----:B------:R1:W-:Y:S01]  /*2698e0*/  @P5 STG.E.U8 desc[UR4][R8.64], R0 ;  /* 0x0000000008005986 */ /* 0x0003e2000c101104 */
[----:B0-----:R-:W-:Y:S01]  /*2698f0*/  ISETP.LT.AND P5, PT, R13, UR6, !P6 ;  /* 0x000000060d007c0c */ /* 0x001fe2000f7a1270 */
[----:B------:R-:W0:Y:S01]  /*269900*/  LDCU UR6, c[0x0][0x398] ;  /* 0x00007300ff0677ac */ /* 0x000e220008000800 */
[----:B-1----:R-:W-:Y:S02]  /*269910*/  PRMT R0, R4, 0x7771, RZ ;  /* 0x0000777104007816 */ /* 0x002fe400000000ff */
[----:B------:R-:W-:Y:S01]  /*269920*/  LOP3.LUT P4, RZ, R14, 0x2000, RZ, 0xc0, !PT ;  /* 0x000020000eff7812 */ /* 0x000fe2000788c0ff */
[----:B------:R-:W3:Y:S08]  /*269930*/  LDL.LU.64 R8, [R1+0xa08] ;  /* 0x000a080001087983 */ /* 0x000ef00000300a00 */
[----:B------:R1:W-:Y:S01]  /*269940*/  @P5 STG.E.U8 desc[UR4][R24.64], R0 ;  /* 0x0000000018005986 */ /* 0x0003e2000c101104 */
[----:B0-----:R-:W-:Y:S01]  /*269950*/  ISETP.LT.AND P5, PT, R15, UR6, !P6 ;  /* 0x000000060f007c0c */ /* 0x001fe2000f7a1270 */
[----:B------:R-:W0:Y:S01]  /*269960*/  LDCU UR6, c[0x0][0x398] ;  /* 0x00007300ff0677ac */ /* 0x000e220008000800 */
[----:B-1----:R-:W-:Y:S01]  /*269970*/  PRMT R0, R4, 0x7772, RZ ;  /* 0x0000777204007816 */ /* 0x002fe200000000ff */
[----:B------:R-:W3:Y:S10]  /*269980*/  LDL.LU.64 R24, [R1+0xa20] ;  /* 0x000a200001187983 */ /* 0x000ef40000300a00 */
[----:B----4-:R1:W-:Y:S01]  /*269990*/  @P5 STG.E.U8 desc[UR4][R26.64], R0 ;  /* 0x000000001a005986 */ /* 0x0103e2000c101104 */
[----:B0-----:R-:W-:-:S02]  /*2699a0*/  ISETP.LT.AND P5, PT, R28, UR6, !P6 ;  /* 0x000000061c007c0c */ /* 0x001fc4000f7a1270 */
[----:B------:R-:W-:Y:S01]  /*2699b0*/  PRMT R4, R4, 0x7773, RZ ;  /* 0x0000777304047816 */ /* 0x000fe200000000ff */
[----:B------:R-:W0:Y:S01]  /*2699c0*/  LDCU UR6, c[0x0][0x398] ;  /* 0x00007300ff0677ac */ /* 0x000e220008000800 */
[----:B-1----:R-:W4:Y:S09]  /*2699d0*/  LDL.LU.64 R26, [R1+0xa00] ;  /* 0x000a0000011a7983 */ /* 0x002f320000300a00 */
[----:B------:R1:W-:Y:S01]  /*2699e0*/  @P5 STG.E.U8 desc[UR4][R10.64], R4 ;  /* 0x000000040a005986 */ /* 0x0003e2000c101104 */
[----:B------:R-:W-:-:S02]  /*2699f0*/  ISETP.LT.AND P5, PT, R20, UR7, !P4 ;  /* 0x0000000714007c0c */ /* 0x000fc4000e7a1270 */
[----:B------:R-:W-:Y:S01]  /*269a00*/  PRMT R0, R21, 0x7770, RZ ;  /* 0x0000777015007816 */ /* 0x000fe200000000ff */
[----:B------:R-:W0:Y:S01]  /*269a10*/  LDCU UR7, c[0x0][0x398] ;  /* 0x00007300ff0777ac */ /* 0x000e220008000800 */
[----:B-1----:R-:W4:Y:S09]  /*269a20*/  LDL.LU.64 R10, [R1+0xa18] ;  /* 0x000a1800010a7983 */ /* 0x002f320000300a00 */
[----:B--2---:R1:W-:Y:S01]  /*269a30*/  @P5 STG.E.U8 desc[UR4][R16.64], R0 ;  /* 0x0000000010005986 */ /* 0x0043e2000c101104 */
[----:B0-----:R-:W-:Y:S01]  /*269a40*/  ISETP.LT.AND P5, PT, R13, UR6, !P4 ;  /* 0x000000060d007c0c */ /* 0x001fe2000e7a1270 */
[----:B------:R-:W0:Y:S01]  /*269a50*/  LDCU UR6, c[0x0][0x398] ;  /* 0x00007300ff0677ac */ /* 0x000e220008000800 */
[----:B-1----:R-:W-:Y:S01]  /*269a60*/  PRMT R0, R21, 0x7771, RZ ;  /* 0x0000777115007816 */ /* 0x002fe200000000ff */
[----:B------:R-:W2:Y:S10]  /*269a70*/  LDL.LU.64 R16, [R1+0xa50] ;  /* 0x000a500001107983 */ /* 0x000eb40000300a00 */
[----:B------:R1:W-:Y:S04]  /*269a80*/  @P5 STG.E.U8 desc[UR4][R18.64], R0 ;  /* 0x0000000012005986 */ /* 0x0003e8000c101104 */
[----:B-1----:R-:W2:Y:S01]  /*269a90*/  LDL.LU.64 R18, [R1+0xa48] ;  /* 0x000a480001127983 */ /* 0x002ea20000300a00 */
[----:B------:R-:W-:Y:S01]  /*269aa0*/  ISETP.LT.AND P5, PT, R15, UR7, !P4 ;  /* 0x000000070f007c0c */ /* 0x000fe2000e7a1270 */
[----:B------:R-:W1:Y:S01]  /*269ab0*/  LDCU UR7, c[0x0][0x398] ;  /* 0x00007300ff0777ac */ /* 0x000e620008000800 */
[----:B0-----:R-:W-:-:S02]  /*269ac0*/  ISETP.LT.AND P4, PT, R28, UR6, !P4 ;  /* 0x000000061c007c0c */ /* 0x001fc4000e781270 */
[C---:B------:R-:W-:Y:S02]  /*269ad0*/  PRMT R0, R21.reuse, 0x7772, RZ ;  /* 0x0000777215007816 */ /* 0x040fe400000000ff */
[C---:B------:R-:W-:Y:S02]  /*269ae0*/  LOP3.LUT P3, RZ, R14.reuse, 0x1000, RZ, 0xc0, !PT ;  /* 0x000010000eff7812 */ /* 0x040fe4000786c0ff */
[C---:B------:R-:W-:Y:S02]  /*269af0*/  LOP3.LUT P2, RZ, R14.reuse, 0x800, RZ, 0xc0, !PT ;  /* 0x000008000eff7812 */ /* 0x040fe4000784c0ff */
[C---:B------:R-:W-:Y:S02]  /*269b00*/  LOP3.LUT P1, RZ, R14.reuse, 0x400, RZ, 0xc0, !PT ;  /* 0x000004000eff7812 */ /* 0x040fe4000782c0ff */
[C---:B------:R-:W-:Y:S02]  /*269b10*/  LOP3.LUT P0, RZ, R14.reuse, 0x200, RZ, 0xc0, !PT ;  /* 0x000002000eff7812 */ /* 0x040fe4000780c0ff */
[----:B------:R-:W-:Y:S01]  /*269b20*/  LOP3.LUT P6, RZ, R14, 0x100, RZ, 0xc0, !PT ;  /* 0x000001000eff7812 */ /* 0x000fe200078cc0ff */
[----:B------:R-:W0:Y:S01]  /*269b30*/  LDCU UR6, c[0x0][0x398] ;  /* 0x00007300ff0677ac */ /* 0x000e220008000800 */
[----:B------:R-:W2:Y:S04]  /*269b40*/  LDL.LU R14, [R1+0x878] ;  /* 0x00087800010e7983 */ /* 0x000ea80000300800 */
[----:B------:R-:W2:Y:S04]  /*269b50*/  LDL.LU.64 R2, [R1+0xa38] ;  /* 0x000a380001027983 */ /* 0x000ea80000300a00 */
[----:B------:R-:W2:Y:S04]  /*269b60*/  LDL.LU.64 R22, [R1+0xa68] ;  /* 0x000a680001167983 */ /* 0x000ea80000300a00 */
[----:B---3--:R3:W-:Y:S01]  /*269b70*/  @P5 STG.E.U8 desc[UR4][R8.64], R0 ;  /* 0x0000000008005986 */ /* 0x0087e2000c101104 */
[----:B------:R-:W-:Y:S01]  /*269b80*/  ISETP.LT.AND P5, PT, R20, UR8, !P3 ;  /* 0x0000000814007c0c */ /* 0x000fe2000dfa1270 */
[----:B------:R-:W0:Y:S01]  /*269b90*/  LDCU UR8, c[0x0][0x398] ;  /* 0x00007300ff0877ac */ /* 0x000e220008000800 */
[----:B---3--:R-:W-:Y:S01]  /*269ba0*/  PRMT R0, R21, 0x7773, RZ ;  /* 0x0000777315007816 */ /* 0x008fe200000000ff */
[----:B------:R-:W3:Y:S04]  /*269bb0*/  LDL.LU.64 R8, [R1+0xa80] ;  /* 0x000a800001087983 */ /* 0x000ee80000300a00 */
[----:B------:R0:W-:Y:S01]  /*269bc0*/  @P4 STG.E.U8 desc[UR4][R24.64], R0 ;  /* 0x0000000018004986 */ /* 0x0001e2000c101104 */
[----:B-1----:R-:W-:Y:S01]  /*269bd0*/  ISETP.LT.AND P4, PT, R13, UR7, !P3 ;  /* 0x000000070d007c0c */ /* 0x002fe2000df81270 */
[----:B------:R-:W1:Y:S01]  /*269be0*/  LDCU UR7, c[0x0][0x398] ;  /* 0x00007300ff0777ac */ /* 0x000e620008000800 */
[----:B0-----:R-:W-:Y:S01]  /*269bf0*/  PRMT R0, R5, 0x7770, RZ ;  /* 0x0000777005007816 */ /* 0x001fe200000000ff */
[----:B------:R-:W3:Y:S04]  /*269c00*/  LDL.LU.64 R24, [R1+0xa60] ;  /* 0x000a600001187983 */ /* 0x000ee80000300a00 */
[----:B----4-:R0:W-:Y:S01]  /*269c10*/  @P5 STG.E.U8 desc[UR4][R26.64], R0 ;  /* 0x000000001a005986 */ /* 0x0101e2000c101104 */
[----:B------:R-:W-:-:S02]  /*269c20*/  ISETP.LT.AND P5, PT, R15, UR9, !P3 ;  /* 0x000000090f007c0c */ /* 0x000fc4000dfa1270 */
[----:B------:R-:W-:Y:S01]  /*269c30*/  ISETP.LT.AND P3, PT, R28, UR10, !P3 ;  /* 0x0000000a1c007c0c */ /* 0x000fe2000df61270 */
[----:B------:R-:W4:Y:S01]  /*269c40*/  LDCU UR9, c[0x0][0x398] ;  /* 0x00007300ff0977ac */ /* 0x000f220008000800 */
[----:B------:R-:W1:Y:S01]  /*269c50*/  LDCU UR10, c[0x0][0x398] ;  /* 0x00007300ff0a77ac */ /* 0x000e620008000800 */
[----:B0-----:R-:W-:-:S05]  /*269c60*/  PRMT R0, R5, 0x7771, RZ ;  /* 0x0000777105007816 */ /* 0x001fca00000000ff */
[----:B------:R0:W-:Y:S02]  /*269c70*/  @P4 STG.E.U8 desc[UR4][R10.64], R0 ;  /* 0x000000000a004986 */ /* 0x0001e4000c101104 */
[C---:B0-----:R-:W-:Y:S02]  /*269c80*/  PRMT R0, R5.reuse, 0x7772, RZ ;  /* 0x0000777205007816 */ /* 0x041fe400000000ff */
[----:B------:R-:W-:-:S03]  /*269c90*/  PRMT R5, R5, 0x7773, RZ ;  /* 0x0000777305057816 */ /* 0x000fc600000000ff */
[----:B--2---:R-:W-:Y:S04]  /*269ca0*/  @P5 STG.E.U8 desc[UR4][R16.64], R0 ;  /* 0x0000000010005986 */ /* 0x004fe8000c101104 */
[----:B------:R0:W-:Y:S04]  /*269cb0*/  @P3 STG.E.U8 desc[UR4][R18.64], R5 ;  /* 0x0000000512003986 */ /* 0x0001e8000c101104 */
[----:B0-----:R-:W2:Y:S04]  /*269cc0*/  LDL.LU.64 R4, [R1+0xa70] ;  /* 0x000a700001047983 */ /* 0x001ea80000300a00 */
[----:B------:R-:W3:Y:S04]  /*269cd0*/  LDL.LU.64 R26, [R1+0xa78] ;  /* 0x000a7800011a7983 */ /* 0x000ee80000300a00 */
[----:B------:R-:W3:Y:S04]  /*269ce0*/  LDL.LU.64 R10, [R1+0xa10] ;  /* 0x000a1000010a7983 */ /* 0x000ee80000300a00 */
[----:B------:R-:W3:Y:S04]  /*269cf0*/  LDL.LU.64 R16, [R1+0x908] ;  /* 0x0009080001107983 */ /* 0x000ee80000300a00 */
[----:B------:R-:W3:Y:S04]  /*269d00*/  LDL.LU.64 R18, [R1+0x900] ;  /* 0x0009000001127983 */ /* 0x000ee80000300a00 */
[----:B------:R-:W3:Y:S01]  /*269d10*/  LDL.LU R21, [R1+0x87c] ;  /* 0x00087c0001157983 */ /* 0x000ee20000300800 */
[----:B------:R-:W-:-:S02]  /*269d20*/  ISETP.LT.AND P4, PT, R20, UR6, !P2 ;  /* 0x0000000614007c0c */ /* 0x000fc4000d781270 */
[----:B------:R-:W-:Y:S02]  /*269d30*/  ISETP.LT.AND P3, PT, R13, UR11, !P2 ;  /* 0x0000000b0d007c0c */ /* 0x000fe4000d761270 */
[----:B------:R-:W-:Y:S02]  /*269d40*/  PRMT R0, R14, 0x7770, RZ ;  /* 0x000077700e007816 */ /* 0x000fe400000000ff */
[----:B------:R-:W-:Y:S01]  /*269d50*/  ISETP.LT.AND P5, PT, R15, UR8, !P2 ;  /* 0x000000080f007c0c */ /* 0x000fe2000d7a1270 */
[----:B------:R-:W0:Y:S01]  /*269d60*/  LDCU UR6, c[0x0][0x398] ;  /* 0x00007300ff0677ac */ /* 0x000e220008000800 */
[----:B------:R-:W-:Y:S01]  /*269d70*/  ISETP.LT.AND P2, PT, R28, UR12, !P2 ;  /* 0x0000000c1c007c0c */ /* 0x000fe2000d741270 */
[----:B------:R-:W0:Y:S01]  /*269d80*/  LDCU UR8, c[0x0][0x398] ;  /* 0x00007300ff0877ac */ /* 0x000e220008000800 */
[----:B------:R-:W0:Y:S01]  /*269d90*/  LDCU UR11, c[0x0][0x398] ;  /* 0x00007300ff0b77ac */ /* 0x000e220008000800 */
[----:B------:R-:W0:Y:S02]  /*269da0*/  LDCU UR12, c[0x0][0x398] ;  /* 0x00007300ff0c77ac */ /* 0x000e240008000800 */
[----:B------:R4:W-:Y:S01]  /*269db0*/  @P4 STG.E.U8 desc[UR4][R2.64], R0 ;  /* 0x0000000002004986 */ /* 0x0009e2000c101104 */
[----:B-1----:R-:W-:Y:S01]  /*269dc0*/  ISETP.LT.AND P4, PT, R20, UR7, !P1 ;  /* 0x0000000714007c0c */ /* 0x002fe2000cf81270 */
[----:B------:R-:W1:Y:S01]  /*269dd0*/  LDCU UR7, c[0x0][0x398] ;  /* 0x00007300ff0777ac */ /* 0x000e620008000800 */
[----:B----4-:R-:W-:-:S02]  /*269de0*/  PRMT R0, R14, 0x7771, RZ ;  /* 0x000077710e007816 */ /* 0x010fc400000000ff */
[----:B------:R-:W-:-:S03]  /*269df0*/  PRMT R2, R14, 0x7772, RZ ;  /* 0x000077720e027816 */ /* 0x000fc600000000ff */
[----:B--2---:R2:W-:Y:S04]  /*269e00*/  @P3 STG.E.U8 desc[UR4][R4.64], R0 ;  /* 0x0000000004003986 */ /* 0x0045e8000c101104 */
[----:B------:R4:W-:Y:S01]  /*269e10*/  @P5 STG.E.U8 desc[UR4][R22.64], R2 ;  /* 0x0000000216005986 */ /* 0x0009e2000c101104 */
[----:B------:R-:W-:Y:S01]  /*269e20*/  ISETP.LT.AND P5, PT, R15, UR9, !P1 ;  /* 0x000000090f007c0c */ /* 0x000fe2000cfa1270 */
[----:B------:R-:W1:Y:S01]  /*269e30*/  LDCU UR9, c[0x0][0x398] ;  /* 0x00007300ff0977ac */ /* 0x000e620008000800 */
[----:B------:R-:W-:Y:S02]  /*269e40*/  ISETP.LT.AND P3, PT, R13, UR13, !P1 ;  /* 0x0000000d0d007c0c */ /* 0x000fe4000cf61270 */
[----:B------:R-:W-:Y:S02]  /*269e50*/  ISETP.LT.AND P1, PT, R28, UR10, !P1 ;  /* 0x0000000a1c007c0c */ /* 0x000fe4000cf21270 */
[----:B--2---:R-:W-:-:S02]  /*269e60*/  PRMT R0, R14, 0x7773, RZ ;  /* 0x000077730e007816 */ /* 0x004fc400000000ff */
[----:B----4-:R-:W-:-:S03]  /*269e70*/  PRMT R2, R6, 0x7770, RZ ;  /* 0x0000777006027816 */ /* 0x010fc600000000ff */
[----:B---3--:R2:W-:Y:S04]  /*269e80*/  @P2 STG.E.U8 desc[UR4][R8.64], R0 ;  /* 0x0000000008002986 */ /* 0x0085e8000c101104 */
[----:B------:R3:W-:Y:S01]  /*269e90*/  @P4 STG.E.U8 desc[UR4][R24.64], R2 ;  /* 0x0000000218004986 */ /* 0x0007e2000c101104 */
[----:B0-----:R-:W-:Y:S02]  /*269ea0*/  ISETP.LT.AND P4, PT, R20, UR6, !P0 ;  /* 0x0000000614007c0c */ /* 0x001fe4000c781270 */
[----:B------:R-:W-:Y:S02]  /*269eb0*/  PRMT R3, R21, 0x7770, RZ ;  /* 0x0000777015037816 */ /* 0x000fe400000000ff */
[C---:B--2---:R-:W-:Y:S02]  /*269ec0*/  PRMT R0, R6.reuse, 0x7771, RZ ;  /* 0x0000777106007816 */ /* 0x044fe400000000ff */
[----:B---3--:R-:W-:-:S02]  /*269ed0*/  PRMT R2, R6, 0x7772, RZ ;  /* 0x0000777206027816 */ /* 0x008fc400000000ff */
[----:B------:R-:W-:Y:S01]  /*269ee0*/  PRMT R6, R6, 0x7773, RZ ;  /* 0x0000777306067816 */ /* 0x000fe200000000ff */
[----:B------:R0:W-:Y:S04]  /*269ef0*/  @P3 STG.E.U8 desc[UR4][R26.64], R0 ;  /* 0x000000001a003986 */ /* 0x0001e8000c101104 */
[----:B------:R2:W-:Y:S04]  /*269f00*/  @P5 STG.E.U8 desc[UR4][R10.64], R2 ;  /* 0x000000020a005986 */ /* 0x0005e8000c101104 */
[----:B------:R3:W-:Y:S01]  /*269f10*/  @P1 STG.E.U8 desc[UR4][R16.64], R6 ;  /* 0x0000000610001986 */ /* 0x0007e2000c101104 */
[----:B------:R-:W-:-:S03]  /*269f20*/  ISETP.LT.AND P3, PT, R13, UR14, !P0 ;  /* 0x0000000e0d007c0c */ /* 0x000fc6000c761270 */
[----:B------:R4:W-:Y:S01]  /*269f30*/  @P4 STG.E.U8 desc[UR4][R18.64], R3 ;  /* 0x0000000312004986 */ /* 0x0009e2000c101104 */
[----:B------:R-:W-:Y:S02]  /*269f40*/  ISETP.LT.AND P1, PT, R15, UR8, !P0 ;  /* 0x000000080f007c0c */ /* 0x000fe4000c721270 */
[----:B-1----:R-:W-:Y:S02]  /*269f50*/  ISETP.LT.AND P2, PT, R20, UR7, !P6 ;  /* 0x0000000714007c0c */ /* 0x002fe4000f741270 */
[----:B------:R-:W-:Y:S02]  /*269f60*/  ISETP.LT.AND P5, PT, R13, UR12, !P6 ;  /* 0x0000000c0d007c0c */ /* 0x000fe4000f7a1270 */
[----:B------:R-:W-:Y:S02]  /*269f70*/  ISETP.LT.AND P4, PT, R15, UR9, !P6 ;  /* 0x000000090f007c0c */ /* 0x000fe4000f781270 */
[----:B------:R-:W-:Y:S02]  /*269f80*/  ISETP.LT.AND P0, PT, R28, UR11, !P0 ;  /* 0x0000000b1c007c0c */ /* 0x000fe4000c701270 */
[----:B------:R-:W-:-:S02]  /*269f90*/  PRMT R4, R21, 0x7773, RZ ;  /* 0x0000777315047816 */ /* 0x000fc400000000ff */
[C---:B0-----:R-:W-:Y:S02]  /*269fa0*/  PRMT R0, R21.reuse, 0x7771, RZ ;  /* 0x0000777115007816 */ /* 0x041fe400000000ff */
[----:B--2---:R-:W-:Y:S01]  /*269fb0*/  PRMT R2, R21, 0x7772, RZ ;  /* 0x0000777215027816 */ /* 0x004fe200000000ff */
[----:B------:R-:W2:Y:S04]  /*269fc0*/  LDL.LU.64 R10, [R1+0x8f0] ;  /* 0x0008f000010a7983 */ /* 0x000ea80000300a00 */
[----:B------:R-:W2:Y:S04]  /*269fd0*/  LDL.LU.64 R12, [R1+0x8e0] ;  /* 0x0008e000010c7983 */ /* 0x000ea80000300a00 */
[----:B------:R-:W2:Y:S04]  /*269fe0*/  LDL.LU.64 R14, [R1+0x98] ;  /* 0x00009800010e7983 */ /* 0x000ea80000300a00 */
[----:B---3--:R-:W3:Y:S04]  /*269ff0*/  LDL.LU.64 R16, [R1+0x8f8] ;  /* 0x0008f80001107983 */ /* 0x008ee80000300a00 */
[----:B----4-:R-:W4:Y:S04]  /*26a000*/  LDL.LU.64 R18, [R1+0x8e8] ;  /* 0x0008e80001127983 */ /* 0x010f280000300a00 */
[----:B------:R-:W4:Y:S01]  /*26a010*/  LDL.LU.64 R20, [R1+0x8d8] ;  /* 0x0008d80001147983 */ /* 0x000f220000300a00 */
[----:B------:R-:W-:-:S02]  /*26a020*/  ISETP.LT.AND P6, PT, R28, UR9, !P6 ;  /* 0x000000091c007c0c */ /* 0x000fc4000f7c1270 */
[C---:B------:R-:W-:Y:S02]  /*26a030*/  PRMT R3, R7.reuse, 0x7770, RZ ;  /* 0x0000777007037816 */ /* 0x040fe400000000ff */
[C---:B------:R-:W-:Y:S02]  /*26a040*/  PRMT R5, R7.reuse, 0x7771, RZ ;  /* 0x0000777107057816 */ /* 0x040fe400000000ff */
[C---:B------:R-:W-:Y:S02]  /*26a050*/  PRMT R6, R7.reuse, 0x7772, RZ ;  /* 0x0000777207067816 */ /* 0x040fe400000000ff */
[----:B------:R-:W-:Y:S01]  /*26a060*/  PRMT R7, R7, 0x7773, RZ ;  /* 0x0000777307077816 */ /* 0x000fe200000000ff */
[----:B--2---:R0:W-:Y:S04]  /*26a070*/  @P3 STG.E.U8 desc[UR4][R10.64], R0 ;  /* 0x000000000a003986 */ /* 0x0041e8000c101104 */
[----:B------:R0:W-:Y:S04]  /*26a080*/  @P1 STG.E.U8 desc[UR4][R12.64], R2 ;  /* 0x000000020c001986 */ /* 0x0001e8000c101104 */
[----:B------:R0:W-:Y:S04]  /*26a090*/  @P0 STG.E.U8 desc[UR4][R14.64], R4 ;  /* 0x000000040e000986 */ /* 0x0001e8000c101104 */
[----:B---3--:R0:W-:Y:S04]  /*26a0a0*/  @P2 STG.E.U8 desc[UR4][R16.64], R3 ;  /* 0x0000000310002986 */ /* 0x0081e8000c101104 */
[----:B----4-:R0:W-:Y:S04]  /*26a0b0*/  @P5 STG.E.U8 desc[UR4][R18.64], R5 ;  /* 0x0000000512005986 */ /* 0x0101e8000c101104 */
[----:B------:R0:W-:Y:S01]  /*26a0c0*/  @P4 STG.E.U8 desc[UR4][R20.64], R6 ;  /* 0x0000000614004986 */ /* 0x0001e2000c101104 */
[----:B------:R-:W-:Y:S05]  /*26a0d0*/  @!P6 EXIT ;  /* 0x000000000000e94d */ /* 0x000fea0003800000 */
[----:B0-----:R-:W2:Y:S04]  /*26a0e0*/  LDL.LU.64 R20, [R1+0x8d0] ;  /* 0x0008d00001147983 */ /* 0x001ea80000300a00 */
[----:B--2---:R-:W-:Y:S01]  /*26a0f0*/  STG.E.U8 desc[UR4][R20.64], R7 ;  /* 0x0000000714007986 */ /* 0x004fe2000c101104 */
[----:B------:R-:W-:Y:S05]  /*26a100*/  EXIT ;  /* 0x000000000000794d */ /* 0x000fea0003800000 */
.L_x_3:
[----:B------:R-:W-:-:S00]  /*26a110*/  BRA `(.L_x_3) ;  /* 0xfffffffc00fc7947 */ /* 0x000fc0000383ffff */
[----:B------:R-:W-:-:S00]  /*26a120*/  NOP ;  /* 0x0000000000007918 */ /* 0x000fc00000000000 */
        /* <DEDUP_REMOVED lines=13> */
.L_x_4:


//--------------------- .nv.shared.matmul_kernel  --------------------------
	.section	.nv.shared.matmul_kernel,"aw",@nobits
	.sectionflags	@""
	.align	16
	.zero		1024


//--------------------- .nv.shared.reserved.0     --------------------------
	.section	.nv.shared.reserved.0,"aw",@nobits
	.weak		__nv_reservedSMEM_offset_0_alias
	.size		__nv_reservedSMEM_offset_0_alias, 0, 64
	.other		__nv_reservedSMEM_offset_0_alias,@"STO_CUDA_RESERVED_SHARED STV_DEFAULT"
__nv_reservedSMEM_offset_0_alias:
	.zero		0
	.zero		64


//--------------------- .nv.constant0.matmul_kernel --------------------------
	.section	.nv.constant0.matmul_kernel,"a",@progbits
	.sectionflags	@""
	.align	4
.nv.constant0.matmul_kernel:
	.zero		976


//--------------------- SYMBOLS --------------------------

	.type		.nv.reservedSmem.offset0,@object
	.size		.nv.reservedSmem.offset0,0x4
	.type		.nv.reservedSmem.cap,@object
	.size		.nv.reservedSmem.cap,0x4
